// Copyright (c) 2024, Jay Shah, Ganesh Bikshandi, Ying Zhang, Vijay Thakkar, Pradeep Ramani, Tri Dao.
// Splitting the different template instantiations to different files to speed up compilation.
// This file is auto-generated. See "generate_kernels.py"

#include "flash_fwd_launch_template.h"

#ifndef FLASHATTENTION_DISABLE_HDIM192
template void run_mha_fwd_<90, cutlass::half_t, 192, 128, false, false, false, true>(Flash_fwd_params &params, cudaStream_t stream);
#endif


// ===== COMPILED SASS (sm_90a) =====

	.target	sm_90a

	.elftype	@"ET_EXEC"


//--------------------- .note.nv.tkinfo           --------------------------
	.section	.note.nv.tkinfo,"",@"SHT_NOTE"
	.sectionflags	@"SHF_NOTE_NV_TKINFO"
	.tkinfo
        /*0018*/ 	.word	0x00000002
        /*0030*/ 	.string	""
        /*0030*/ 	.string	"ptxas"
        /*0030*/ 	.string	"Cuda compilation tools, release 13.0, V13.0.88"
        /*0030*/ 	.string	"Build cuda_13.0.r13.0/compiler.36424714_0"
        /*0030*/ 	.string	"-arch sm_90a -m 64 "



//--------------------- .note.nv.cuinfo           --------------------------
	.section	.note.nv.cuinfo,"",@"SHT_NOTE"
	.sectionflags	@"SHF_NOTE_NV_CUINFO"
        /*0018*/ 	.short	0x0002
        /*001a*/ 	.short	0x005a
        /*001c*/ 	.short	0x0082
	.zero		2


//--------------------- .nv.info                  --------------------------
	.section	.nv.info,"",@"SHT_CUDA_INFO"
	.align	4


	//----- nvinfo : EIATTR_REGCOUNT
	.align		4
        /*0000*/ 	.byte	0x04, 0x2f
        /*0002*/ 	.short	(.L_25 - .L_24)
	.align		4
.L_24:
        /*0004*/ 	.word	index@(_ZN7cutlass13device_kernelIN5flash11enable_sm90INS1_16FlashAttnFwdSm90INS1_25CollectiveMainloopFwdSm90ILi2EN4cute5tupleIJNS5_1CILi1EEES8_S8_EEENS6_IJNS7_ILi128EEESA_NS7_ILi192EEEEEELi128ENS_6half_tEfNS_4arch4Sm90ELb1ELb0ELb0ELb1ELb0ELb1ELb0ELb1ELb1ELb1ELb0ELb0EEENS1_21CollectiveEpilogueFwdINS6_IJSA_SA_SA_EEES9_SD_SF_Li256ELb1ELb1ELb0ELb0EEENS1_36VarlenDynamicPersistentTileSchedulerILi128ELi128ELi256ELi128ELb0ELb1ELb1ELb1ELb1ELb1EEEEEEEEEvNT_6ParamsE)
        /*0008*/ 	.word	0x000000a8


	//----- nvinfo : EIATTR_FRAME_SIZE
	.align		4
.L_25:
        /*000c*/ 	.byte	0x04, 0x11
        /*000e*/ 	.short	(.L_27 - .L_26)
	.align		4
.L_26:
        /*0010*/ 	.word	index@(_ZN7cutlass13device_kernelIN5flash11enable_sm90INS1_16FlashAttnFwdSm90INS1_25CollectiveMainloopFwdSm90ILi2EN4cute5tupleIJNS5_1CILi1EEES8_S8_EEENS6_IJNS7_ILi128EEESA_NS7_ILi192EEEEEELi128ENS_6half_tEfNS_4arch4Sm90ELb1ELb0ELb0ELb1ELb0ELb1ELb0ELb1ELb1ELb1ELb0ELb0EEENS1_21CollectiveEpilogueFwdINS6_IJSA_SA_SA_EEES9_SD_SF_Li256ELb1ELb1ELb0ELb0EEENS1_36VarlenDynamicPersistentTileSchedulerILi128ELi128ELi256ELi128ELb0ELb1ELb1ELb1ELb1ELb1EEEEEEEEEvNT_6ParamsE)
        /*0014*/ 	.word	0x00000078


	//----- nvinfo : EIATTR_REGCOUNT
	.align		4
.L_27:
        /*0018*/ 	.byte	0x04, 0x2f
        /*001a*/ 	.short	(.L_29 - .L_28)
	.align		4
.L_28:
        /*001c*/ 	.word	index@(_ZN7cutlass13device_kernelIN5flash11enable_sm90INS1_16FlashAttnFwdSm90INS1_25CollectiveMainloopFwdSm90ILi2EN4cute5tupleIJNS5_1CILi1EEES8_S8_EEENS6_IJNS7_ILi128EEESA_NS7_ILi192EEEEEELi128ENS_6half_tEfNS_4arch4Sm90ELb1ELb0ELb0ELb1ELb0ELb0ELb0ELb1ELb1ELb1ELb0ELb0EEENS1_21CollectiveEpilogueFwdINS6_IJSA_SA_SA_EEES9_SD_SF_Li256ELb1ELb1ELb0ELb0EEENS1_36VarlenDynamicPersistentTileSchedulerILi128ELi128ELi256ELi128ELb0ELb1ELb1ELb1ELb1ELb1EEEEEEEEEvNT_6ParamsE)
        /*0020*/ 	.word	0x000000a8


	//----- nvinfo : EIATTR_FRAME_SIZE
	.align		4
.L_29:
        /*0024*/ 	.byte	0x04, 0x11
        /*0026*/ 	.short	(.L_31 - .L_30)
	.align		4
.L_30:
        /*0028*/ 	.word	index@(_ZN7cutlass13device_kernelIN5flash11enable_sm90INS1_16FlashAttnFwdSm90INS1_25CollectiveMainloopFwdSm90ILi2EN4cute5tupleIJNS5_1CILi1EEES8_S8_EEENS6_IJNS7_ILi128EEESA_NS7_ILi192EEEEEELi128ENS_6half_tEfNS_4arch4Sm90ELb1ELb0ELb0ELb1ELb0ELb0ELb0ELb1ELb1ELb1ELb0ELb0EEENS1_21CollectiveEpilogueFwdINS6_IJSA_SA_SA_EEES9_SD_SF_Li256ELb1ELb1ELb0ELb0EEENS1_36VarlenDynamicPersistentTileSchedulerILi128ELi128ELi256ELi128ELb0ELb1ELb1ELb1ELb1ELb1EEEEEEEEEvNT_6ParamsE)
        /*002c*/ 	.word	0x00000058


	//----- nvinfo : EIATTR_REGCOUNT
	.align		4
.L_31:
        /*0030*/ 	.byte	0x04, 0x2f
        /*0032*/ 	.short	(.L_33 - .L_32)
	.align		4
.L_32:
        /*0034*/ 	.word	index@(_ZN7cutlass13device_kernelIN5flash11enable_sm90INS1_16FlashAttnFwdSm90INS1_25CollectiveMainloopFwdSm90ILi2EN4cute5tupleIJNS5_1CILi1EEES8_S8_EEENS6_IJNS7_ILi128EEESA_NS7_ILi192EEEEEELi128ENS_6half_tEfNS_4arch4Sm90ELb1ELb0ELb0ELb0ELb0ELb0ELb0ELb1ELb1ELb1ELb0ELb0EEENS1_21CollectiveEpilogueFwdINS6_IJSA_SA_SA_EEES9_SD_SF_Li256ELb0ELb1ELb0ELb0EEENS1_30DynamicPersistentTileSchedulerILi256ELi128ELb0ELb1ELb1EEEEEEEEEvNT_6ParamsE)
        /*0038*/ 	.word	0x000000a8


	//----- nvinfo : EIATTR_FRAME_SIZE
	.align		4
.L_33:
        /*003c*/ 	.byte	0x04, 0x11
        /*003e*/ 	.short	(.L_35 - .L_34)
	.align		4
.L_34:
        /*0040*/ 	.word	index@(_ZN7cutlass13device_kernelIN5flash11enable_sm90INS1_16FlashAttnFwdSm90INS1_25CollectiveMainloopFwdSm90ILi2EN4cute5tupleIJNS5_1CILi1EEES8_S8_EEENS6_IJNS7_ILi128EEESA_NS7_ILi192EEEEEELi128ENS_6half_tEfNS_4arch4Sm90ELb1ELb0ELb0ELb0ELb0ELb0ELb0ELb1ELb1ELb1ELb0ELb0EEENS1_21CollectiveEpilogueFwdINS6_IJSA_SA_SA_EEES9_SD_SF_Li256ELb0ELb1ELb0ELb0EEENS1_30DynamicPersistentTileSchedulerILi256ELi128ELb0ELb1ELb1EEEEEEEEEvNT_6ParamsE)
        /*0044*/ 	.word	0x00000028


	//----- nvinfo : EIATTR_REGCOUNT
	.align		4
.L_35:
        /*0048*/ 	.byte	0x04, 0x2f
        /*004a*/ 	.short	(.L_37 - .L_36)
	.align		4
.L_36:
        /*004c*/ 	.word	index@(_ZN7cutlass13device_kernelIN5flash11enable_sm90INS1_16FlashAttnFwdSm90INS1_25CollectiveMainloopFwdSm90ILi2EN4cute5tupleIJNS5_1CILi1EEES8_S8_EEENS6_IJNS7_ILi128EEENS7_ILi96EEENS7_ILi192EEEEEELi128ENS_6half_tEfNS_4arch4Sm90ELb0ELb1ELb0ELb1ELb0ELb1ELb0ELb1ELb1ELb1ELb0ELb0EEENS1_21CollectiveEpilogueFwdINS6_IJSA_SA_SB_EEES9_SE_SG_Li256ELb1ELb1ELb0ELb0EEENS1_36VarlenDynamicPersistentTileSchedulerILi128ELi96ELi256ELi128ELb0ELb1ELb1ELb1ELb0ELb1EEEEEEEEEvNT_6ParamsE)
        /*0050*/ 	.word	0x000000a8


	//----- nvinfo : EIATTR_FRAME_SIZE
	.align		4
.L_37:
        /*0054*/ 	.byte	0x04, 0x11
        /*0056*/ 	.short	(.L_39 - .L_38)
	.align		4
.L_38:
        /*0058*/ 	.word	index@(_ZN7cutlass13device_kernelIN5flash11enable_sm90INS1_16FlashAttnFwdSm90INS1_25CollectiveMainloopFwdSm90ILi2EN4cute5tupleIJNS5_1CILi1EEES8_S8_EEENS6_IJNS7_ILi128EEENS7_ILi96EEENS7_ILi192EEEEEELi128ENS_6half_tEfNS_4arch4Sm90ELb0ELb1ELb0ELb1ELb0ELb1ELb0ELb1ELb1ELb1ELb0ELb0EEENS1_21CollectiveEpilogueFwdINS6_IJSA_SA_SB_EEES9_SE_SG_Li256ELb1ELb1ELb0ELb0EEENS1_36VarlenDynamicPersistentTileSchedulerILi128ELi96ELi256ELi128ELb0ELb1ELb1ELb1ELb0ELb1EEEEEEEEEvNT_6ParamsE)
        /*005c*/ 	.word	0x00000050


	//----- nvinfo : EIATTR_REGCOUNT
	.align		4
.L_39:
        /*0060*/ 	.byte	0x04, 0x2f
        /*0062*/ 	.short	(.L_41 - .L_40)
	.align		4
.L_40:
        /*0064*/ 	.word	index@(_ZN7cutlass13device_kernelIN5flash11enable_sm90INS1_16FlashAttnFwdSm90INS1_25CollectiveMainloopFwdSm90ILi2EN4cute5tupleIJNS5_1CILi1EEES8_S8_EEENS6_IJNS7_ILi128EEENS7_ILi96EEENS7_ILi192EEEEEELi128ENS_6half_tEfNS_4arch4Sm90ELb0ELb1ELb0ELb1ELb0ELb0ELb0ELb1ELb1ELb1ELb0ELb0EEENS1_21CollectiveEpilogueFwdINS6_IJSA_SA_SB_EEES9_SE_SG_Li256ELb1ELb1ELb0ELb0EEENS1_36VarlenDynamicPersistentTileSchedulerILi128ELi96ELi256ELi128ELb0ELb1ELb1ELb1ELb0ELb1EEEEEEEEEvNT_6ParamsE)
        /*0068*/ 	.word	0x000000a8


	//----- nvinfo : EIATTR_FRAME_SIZE
	.align		4
.L_41:
        /*006c*/ 	.byte	0x04, 0x11
        /*006e*/ 	.short	(.L_43 - .L_42)
	.align		4
.L_42:
        /*0070*/ 	.word	index@(_ZN7cutlass13device_kernelIN5flash11enable_sm90INS1_16FlashAttnFwdSm90INS1_25CollectiveMainloopFwdSm90ILi2EN4cute5tupleIJNS5_1CILi1EEES8_S8_EEENS6_IJNS7_ILi128EEENS7_ILi96EEENS7_ILi192EEEEEELi128ENS_6half_tEfNS_4arch4Sm90ELb0ELb1ELb0ELb1ELb0ELb0ELb0ELb1ELb1ELb1ELb0ELb0EEENS1_21CollectiveEpilogueFwdINS6_IJSA_SA_SB_EEES9_SE_SG_Li256ELb1ELb1ELb0ELb0EEENS1_36VarlenDynamicPersistentTileSchedulerILi128ELi96ELi256ELi128ELb0ELb1ELb1ELb1ELb0ELb1EEEEEEEEEvNT_6ParamsE)
        /*0074*/ 	.word	0x00000050


	//----- nvinfo : EIATTR_REGCOUNT
	.align		4
.L_43:
        /*0078*/ 	.byte	0x04, 0x2f
        /*007a*/ 	.short	(.L_45 - .L_44)
	.align		4
.L_44:
        /*007c*/ 	.word	index@(_ZN7cutlass13device_kernelIN5flash11enable_sm90INS1_16FlashAttnFwdSm90INS1_25CollectiveMainloopFwdSm90ILi2EN4cute5tupleIJNS5_1CILi1EEES8_S8_EEENS6_IJNS7_ILi128EEENS7_ILi96EEENS7_ILi192EEEEEELi128ENS_6half_tEfNS_4arch4Sm90ELb0ELb1ELb0ELb0ELb0ELb0ELb0ELb1ELb1ELb1ELb0ELb0EEENS1_21CollectiveEpilogueFwdINS6_IJSA_SA_SB_EEES9_SE_SG_Li256ELb0ELb1ELb0ELb0EEENS1_30DynamicPersistentTileSchedulerILi256ELi128ELb0ELb1ELb1EEEEEEEEEvNT_6ParamsE)
        /*0080*/ 	.word	0x000000a8


	//----- nvinfo : EIATTR_FRAME_SIZE
	.align		4
.L_45:
        /*0084*/ 	.byte	0x04, 0x11
        /*0086*/ 	.short	(.L_47 - .L_46)
	.align		4
.L_46:
        /*0088*/ 	.word	index@(_ZN7cutlass13device_kernelIN5flash11enable_sm90INS1_16FlashAttnFwdSm90INS1_25CollectiveMainloopFwdSm90ILi2EN4cute5tupleIJNS5_1CILi1EEES8_S8_EEENS6_IJNS7_ILi128EEENS7_ILi96EEENS7_ILi192EEEEEELi128ENS_6half_tEfNS_4arch4Sm90ELb0ELb1ELb0ELb0ELb0ELb0ELb0ELb1ELb1ELb1ELb0ELb0EEENS1_21CollectiveEpilogueFwdINS6_IJSA_SA_SB_EEES9_SE_SG_Li256ELb0ELb1ELb0ELb0EEENS1_30DynamicPersistentTileSchedulerILi256ELi128ELb0ELb1ELb1EEEEEEEEEvNT_6ParamsE)
        /*008c*/ 	.word	0x00000020


	//----- nvinfo : EIATTR_REGCOUNT
	.align		4
.L_47:
        /*0090*/ 	.byte	0x04, 0x2f
        /*0092*/ 	.short	(.L_49 - .L_48)
	.align		4
.L_48:
        /*0094*/ 	.word	index@(_ZN7cutlass13device_kernelIN5flash11enable_sm90INS1_16FlashAttnFwdSm90INS1_25CollectiveMainloopFwdSm90ILi2EN4cute5tupleIJNS5_1CILi1EEES8_S8_EEENS6_IJNS7_ILi128EEESA_NS7_ILi192EEEEEELi128ENS_6half_tEfNS_4arch4Sm90ELb0ELb0ELb0ELb1ELb0ELb1ELb0ELb1ELb1ELb1ELb0ELb0EEENS1_21CollectiveEpilogueFwdINS6_IJSA_SA_SA_EEES9_SD_SF_Li256ELb1ELb1ELb0ELb0EEENS1_36VarlenDynamicPersistentTileSchedulerILi128ELi128ELi256ELi128ELb0ELb1ELb1ELb0ELb1ELb1EEEEEEEEEvNT_6ParamsE)
        /*0098*/ 	.word	0x000000a8


	//----- nvinfo : EIATTR_FRAME_SIZE
	.align		4
.L_49:
        /*009c*/ 	.byte	0x04, 0x11
        /*009e*/ 	.short	(.L_51 - .L_50)
	.align		4
.L_50:
        /*00a0*/ 	.word	index@(_ZN7cutlass13device_kernelIN5flash11enable_sm90INS1_16FlashAttnFwdSm90INS1_25CollectiveMainloopFwdSm90ILi2EN4cute5tupleIJNS5_1CILi1EEES8_S8_EEENS6_IJNS7_ILi128EEESA_NS7_ILi192EEEEEELi128ENS_6half_tEfNS_4arch4Sm90ELb0ELb0ELb0ELb1ELb0ELb1ELb0ELb1ELb1ELb1ELb0ELb0EEENS1_21CollectiveEpilogueFwdINS6_IJSA_SA_SA_EEES9_SD_SF_Li256ELb1ELb1ELb0ELb0EEENS1_36VarlenDynamicPersistentTileSchedulerILi128ELi128ELi256ELi128ELb0ELb1ELb1ELb0ELb1ELb1EEEEEEEEEvNT_6ParamsE)
        /*00a4*/ 	.word	0x00000090


	//----- nvinfo : EIATTR_REGCOUNT
	.align		4
.L_51:
        /*00a8*/ 	.byte	0x04, 0x2f
        /*00aa*/ 	.short	(.L_53 - .L_52)
	.align		4
.L_52:
        /*00ac*/ 	.word	index@(_ZN7cutlass13device_kernelIN5flash11enable_sm90INS1_16FlashAttnFwdSm90INS1_25CollectiveMainloopFwdSm90ILi2EN4cute5tupleIJNS5_1CILi1EEES8_S8_EEENS6_IJNS7_ILi128EEESA_NS7_ILi192EEEEEELi128ENS_6half_tEfNS_4arch4Sm90ELb0ELb0ELb0ELb1ELb0ELb0ELb0ELb1ELb1ELb1ELb0ELb0EEENS1_21CollectiveEpilogueFwdINS6_IJSA_SA_SA_EEES9_SD_SF_Li256ELb1ELb1ELb0ELb0EEENS1_36VarlenDynamicPersistentTileSchedulerILi128ELi128ELi256ELi128ELb0ELb1ELb1ELb0ELb1ELb1EEEEEEEEEvNT_6ParamsE)
        /*00b0*/ 	.word	0x000000a8


	//----- nvinfo : EIATTR_FRAME_SIZE
	.align		4
.L_53:
        /*00b4*/ 	.byte	0x04, 0x11
        /*00b6*/ 	.short	(.L_55 - .L_54)
	.align		4
.L_54:
        /*00b8*/ 	.word	index@(_ZN7cutlass13device_kernelIN5flash11enable_sm90INS1_16FlashAttnFwdSm90INS1_25CollectiveMainloopFwdSm90ILi2EN4cute5tupleIJNS5_1CILi1EEES8_S8_EEENS6_IJNS7_ILi128EEESA_NS7_ILi192EEEEEELi128ENS_6half_tEfNS_4arch4Sm90ELb0ELb0ELb0ELb1ELb0ELb0ELb0ELb1ELb1ELb1ELb0ELb0EEENS1_21CollectiveEpilogueFwdINS6_IJSA_SA_SA_EEES9_SD_SF_Li256ELb1ELb1ELb0ELb0EEENS1_36VarlenDynamicPersistentTileSchedulerILi128ELi128ELi256ELi128ELb0ELb1ELb1ELb0ELb1ELb1EEEEEEEEEvNT_6ParamsE)
        /*00bc*/ 	.word	0x00000060


	//----- nvinfo : EIATTR_REGCOUNT
	.align		4
.L_55:
        /*00c0*/ 	.byte	0x04, 0x2f
        /*00c2*/ 	.short	(.L_57 - .L_56)
	.align		4
.L_56:
        /*00c4*/ 	.word	index@(_ZN7cutlass13device_kernelIN5flash11enable_sm90INS1_16FlashAttnFwdSm90INS1_25CollectiveMainloopFwdSm90ILi2EN4cute5tupleIJNS5_1CILi2EEENS7_ILi1EEES9_EEENS6_IJNS7_ILi128EEESB_NS7_ILi192EEEEEELi128ENS_6half_tEfNS_4arch4Sm90ELb0ELb0ELb0ELb0ELb0ELb0ELb0ELb1ELb1ELb1ELb0ELb0EEENS1_21CollectiveEpilogueFwdINS6_IJSB_SB_SB_EEESA_SE_SG_Li256ELb0ELb1ELb0ELb0EEENS1_29StaticPersistentTileSchedulerILb0EEEEEEEEEvNT_6ParamsE)
        /*00c8*/ 	.word	0x000000a8


	//----- nvinfo : EIATTR_FRAME_SIZE
	.align		4
.L_57:
        /*00cc*/ 	.byte	0x04, 0x11
        /*00ce*/ 	.short	(.L_59 - .L_58)
	.align		4
.L_58:
        /*00d0*/ 	.word	index@(_ZN7cutlass13device_kernelIN5flash11enable_sm90INS1_16FlashAttnFwdSm90INS1_25CollectiveMainloopFwdSm90ILi2EN4cute5tupleIJNS5_1CILi2EEENS7_ILi1EEES9_EEENS6_IJNS7_ILi128EEESB_NS7_ILi192EEEEEELi128ENS_6half_tEfNS_4arch4Sm90ELb0ELb0ELb0ELb0ELb0ELb0ELb0ELb1ELb1ELb1ELb0ELb0EEENS1_21CollectiveEpilogueFwdINS6_IJSB_SB_SB_EEESA_SE_SG_Li256ELb0ELb1ELb0ELb0EEENS1_29StaticPersistentTileSchedulerILb0EEEEEEEEEvNT_6ParamsE)
        /*00d4*/ 	.word	0x00000038


	//----- nvinfo : EIATTR_REGCOUNT
	.align		4
.L_59:
        /*00d8*/ 	.byte	0x04, 0x2f
        /*00da*/ 	.short	(.L_61 - .L_60)
	.align		4
.L_60:
        /*00dc*/ 	.word	index@(_ZN7cutlass13device_kernelIN5flash11enable_sm90INS1_16FlashAttnFwdSm90INS1_25CollectiveMainloopFwdSm90ILi2EN4cute5tupleIJNS5_1CILi1EEES8_S8_EEENS6_IJNS7_ILi128EEESA_NS7_ILi192EEEEEELi128ENS_6half_tEfNS_4arch4Sm90ELb0ELb0ELb0ELb0ELb0ELb0ELb0ELb1ELb1ELb1ELb0ELb0EEENS1_21CollectiveEpilogueFwdINS6_IJSA_SA_SA_EEES9_SD_SF_Li256ELb0ELb1ELb0ELb0EEENS1_29StaticPersistentTileSchedulerILb0EEEEEEEEEvNT_6ParamsE)
        /*00e0*/ 	.word	0x000000a8


	//----- nvinfo : EIATTR_FRAME_SIZE
	.align		4
.L_61:
        /*00e4*/ 	.byte	0x04, 0x11
        /*00e6*/ 	.short	(.L_63 - .L_62)
	.align		4
.L_62:
        /*00e8*/ 	.word	index@(_ZN7cutlass13device_kernelIN5flash11enable_sm90INS1_16FlashAttnFwdSm90INS1_25CollectiveMainloopFwdSm90ILi2EN4cute5tupleIJNS5_1CILi1EEES8_S8_EEENS6_IJNS7_ILi128EEESA_NS7_ILi192EEEEEELi128ENS_6half_tEfNS_4arch4Sm90ELb0ELb0ELb0ELb0ELb0ELb0ELb0ELb1ELb1ELb1ELb0ELb0EEENS1_21CollectiveEpilogueFwdINS6_IJSA_SA_SA_EEES9_SD_SF_Li256ELb0ELb1ELb0ELb0EEENS1_29StaticPersistentTileSchedulerILb0EEEEEEEEEvNT_6ParamsE)
        /*00ec*/ 	.word	0x00000038


	//----- nvinfo : EIATTR_MIN_STACK_SIZE
	.align		4
.L_63:
        /*00f0*/ 	.byte	0x04, 0x12
        /*00f2*/ 	.short	(.L_65 - .L_64)
	.align		4
.L_64:
        /*00f4*/ 	.word	index@(_ZN7cutlass13device_kernelIN5flash11enable_sm90INS1_16FlashAttnFwdSm90INS1_25CollectiveMainloopFwdSm90ILi2EN4cute5tupleIJNS5_1CILi1EEES8_S8_EEENS6_IJNS7_ILi128EEESA_NS7_ILi192EEEEEELi128ENS_6half_tEfNS_4arch4Sm90ELb0ELb0ELb0ELb0ELb0ELb0ELb0ELb1ELb1ELb1ELb0ELb0EEENS1_21CollectiveEpilogueFwdINS6_IJSA_SA_SA_EEES9_SD_SF_Li256ELb0ELb1ELb0ELb0EEENS1_29StaticPersistentTileSchedulerILb0EEEEEEEEEvNT_6ParamsE)
        /*00f8*/ 	.word	0x00000038


	//----- nvinfo : EIATTR_MIN_STACK_SIZE
	.align		4
.L_65:
        /*00fc*/ 	.byte	0x04, 0x12
        /*00fe*/ 	.short	(.L_67 - .L_66)
	.align		4
.L_66:
        /*0100*/ 	.word	index@(_ZN7cutlass13device_kernelIN5flash11enable_sm90INS1_16FlashAttnFwdSm90INS1_25CollectiveMainloopFwdSm90ILi2EN4cute5tupleIJNS5_1CILi2EEENS7_ILi1EEES9_EEENS6_IJNS7_ILi128EEESB_NS7_ILi192EEEEEELi128ENS_6half_tEfNS_4arch4Sm90ELb0ELb0ELb0ELb0ELb0ELb0ELb0ELb1ELb1ELb1ELb0ELb0EEENS1_21CollectiveEpilogueFwdINS6_IJSB_SB_SB_EEESA_SE_SG_Li256ELb0ELb1ELb0ELb0EEENS1_29StaticPersistentTileSchedulerILb0EEEEEEEEEvNT_6ParamsE)
        /*0104*/ 	.word	0x00000038


	//----- nvinfo : EIATTR_MIN_STACK_SIZE
	.align		4
.L_67:
        /*0108*/ 	.byte	0x04, 0x12
        /*010a*/ 	.short	(.L_69 - .L_68)
	.align		4
.L_68:
        /*010c*/ 	.word	index@(_ZN7cutlass13device_kernelIN5flash11enable_sm90INS1_16FlashAttnFwdSm90INS1_25CollectiveMainloopFwdSm90ILi2EN4cute5tupleIJNS5_1CILi1EEES8_S8_EEENS6_IJNS7_ILi128EEESA_NS7_ILi192EEEEEELi128ENS_6half_tEfNS_4arch4Sm90ELb0ELb0ELb0ELb1ELb0ELb0ELb0ELb1ELb1ELb1ELb0ELb0EEENS1_21CollectiveEpilogueFwdINS6_IJSA_SA_SA_EEES9_SD_SF_Li256ELb1ELb1ELb0ELb0EEENS1_36VarlenDynamicPersistentTileSchedulerILi128ELi128ELi256ELi128ELb0ELb1ELb1ELb0ELb1ELb1EEEEEEEEEvNT_6ParamsE)
        /*0110*/ 	.word	0x00000060


	//----- nvinfo : EIATTR_MIN_STACK_SIZE
	.align		4
.L_69:
        /*0114*/ 	.byte	0x04, 0x12
        /*0116*/ 	.short	(.L_71 - .L_70)
	.align		4
.L_70:
        /*0118*/ 	.word	index@(_ZN7cutlass13device_kernelIN5flash11enable_sm90INS1_16FlashAttnFwdSm90INS1_25CollectiveMainloopFwdSm90ILi2EN4cute5tupleIJNS5_1CILi1EEES8_S8_EEENS6_IJNS7_ILi128EEESA_NS7_ILi192EEEEEELi128ENS_6half_tEfNS_4arch4Sm90ELb0ELb0ELb0ELb1ELb0ELb1ELb0ELb1ELb1ELb1ELb0ELb0EEENS1_21CollectiveEpilogueFwdINS6_IJSA_SA_SA_EEES9_SD_SF_Li256ELb1ELb1ELb0ELb0EEENS1_36VarlenDynamicPersistentTileSchedulerILi128ELi128ELi256ELi128ELb0ELb1ELb1ELb0ELb1ELb1EEEEEEEEEvNT_6ParamsE)
        /*011c*/ 	.word	0x00000090


	//----- nvinfo : EIATTR_MIN_STACK_SIZE
	.align		4
.L_71:
        /*0120*/ 	.byte	0x04, 0x12
        /*0122*/ 	.short	(.L_73 - .L_72)
	.align		4
.L_72:
        /*0124*/ 	.word	index@(_ZN7cutlass13device_kernelIN5flash11enable_sm90INS1_16FlashAttnFwdSm90INS1_25CollectiveMainloopFwdSm90ILi2EN4cute5tupleIJNS5_1CILi1EEES8_S8_EEENS6_IJNS7_ILi128EEENS7_ILi96EEENS7_ILi192EEEEEELi128ENS_6half_tEfNS_4arch4Sm90ELb0ELb1ELb0ELb0ELb0ELb0ELb0ELb1ELb1ELb1ELb0ELb0EEENS1_21CollectiveEpilogueFwdINS6_IJSA_SA_SB_EEES9_SE_SG_Li256ELb0ELb1ELb0ELb0EEENS1_30DynamicPersistentTileSchedulerILi256ELi128ELb0ELb1ELb1EEEEEEEEEvNT_6ParamsE)
        /*0128*/ 	.word	0x00000020


	//----- nvinfo : EIATTR_MIN_STACK_SIZE
	.align		4
.L_73:
        /*012c*/ 	.byte	0x04, 0x12
        /*012e*/ 	.short	(.L_75 - .L_74)
	.align		4
.L_74:
        /*0130*/ 	.word	index@(_ZN7cutlass13device_kernelIN5flash11enable_sm90INS1_16FlashAttnFwdSm90INS1_25CollectiveMainloopFwdSm90ILi2EN4cute5tupleIJNS5_1CILi1EEES8_S8_EEENS6_IJNS7_ILi128EEENS7_ILi96EEENS7_ILi192EEEEEELi128ENS_6half_tEfNS_4arch4Sm90ELb0ELb1ELb0ELb1ELb0ELb0ELb0ELb1ELb1ELb1ELb0ELb0EEENS1_21CollectiveEpilogueFwdINS6_IJSA_SA_SB_EEES9_SE_SG_Li256ELb1ELb1ELb0ELb0EEENS1_36VarlenDynamicPersistentTileSchedulerILi128ELi96ELi256ELi128ELb0ELb1ELb1ELb1ELb0ELb1EEEEEEEEEvNT_6ParamsE)
        /*0134*/ 	.word	0x00000050


	//----- nvinfo : EIATTR_MIN_STACK_SIZE
	.align		4
.L_75:
        /*0138*/ 	.byte	0x04, 0x12
        /*013a*/ 	.short	(.L_77 - .L_76)
	.align		4
.L_76:
        /*013c*/ 	.word	index@(_ZN7cutlass13device_kernelIN5flash11enable_sm90INS1_16FlashAttnFwdSm90INS1_25CollectiveMainloopFwdSm90ILi2EN4cute5tupleIJNS5_1CILi1EEES8_S8_EEENS6_IJNS7_ILi128EEENS7_ILi96EEENS7_ILi192EEEEEELi128ENS_6half_tEfNS_4arch4Sm90ELb0ELb1ELb0ELb1ELb0ELb1ELb0ELb1ELb1ELb1ELb0ELb0EEENS1_21CollectiveEpilogueFwdINS6_IJSA_SA_SB_EEES9_SE_SG_Li256ELb1ELb1ELb0ELb0EEENS1_36VarlenDynamicPersistentTileSchedulerILi128ELi96ELi256ELi128ELb0ELb1ELb1ELb1ELb0ELb1EEEEEEEEEvNT_6ParamsE)
        /*0140*/ 	.word	0x00000050


	//----- nvinfo : EIATTR_MIN_STACK_SIZE
	.align		4
.L_77:
        /*0144*/ 	.byte	0x04, 0x12
        /*0146*/ 	.short	(.L_79 - .L_78)
	.align		4
.L_78:
        /*0148*/ 	.word	index@(_ZN7cutlass13device_kernelIN5flash11enable_sm90INS1_16FlashAttnFwdSm90INS1_25CollectiveMainloopFwdSm90ILi2EN4cute5tupleIJNS5_1CILi1EEES8_S8_EEENS6_IJNS7_ILi128EEESA_NS7_ILi192EEEEEELi128ENS_6half_tEfNS_4arch4Sm90ELb1ELb0ELb0ELb0ELb0ELb0ELb0ELb1ELb1ELb1ELb0ELb0EEENS1_21CollectiveEpilogueFwdINS6_IJSA_SA_SA_EEES9_SD_SF_Li256ELb0ELb1ELb0ELb0EEENS1_30DynamicPersistentTileSchedulerILi256ELi128ELb0ELb1ELb1EEEEEEEEEvNT_6ParamsE)
        /*014c*/ 	.word	0x00000028


	//----- nvinfo : EIATTR_MIN_STACK_SIZE
	.align		4
.L_79:
        /*0150*/ 	.byte	0x04, 0x12
        /*0152*/ 	.short	(.L_81 - .L_80)
	.align		4
.L_80:
        /*0154*/ 	.word	index@(_ZN7cutlass13device_kernelIN5flash11enable_sm90INS1_16FlashAttnFwdSm90INS1_25CollectiveMainloopFwdSm90ILi2EN4cute5tupleIJNS5_1CILi1EEES8_S8_EEENS6_IJNS7_ILi128EEESA_NS7_ILi192EEEEEELi128ENS_6half_tEfNS_4arch4Sm90ELb1ELb0ELb0ELb1ELb0ELb0ELb0ELb1ELb1ELb1ELb0ELb0EEENS1_21CollectiveEpilogueFwdINS6_IJSA_SA_SA_EEES9_SD_SF_Li256ELb1ELb1ELb0ELb0EEENS1_36VarlenDynamicPersistentTileSchedulerILi128ELi128ELi256ELi128ELb0ELb1ELb1ELb1ELb1ELb1EEEEEEEEEvNT_6ParamsE)
        /*0158*/ 	.word	0x00000058


	//----- nvinfo : EIATTR_MIN_STACK_SIZE
	.align		4
.L_81:
        /*015c*/ 	.byte	0x04, 0x12
        /*015e*/ 	.short	(.L_83 - .L_82)
	.align		4
.L_82:
        /*0160*/ 	.word	index@(_ZN7cutlass13device_kernelIN5flash11enable_sm90INS1_16FlashAttnFwdSm90INS1_25CollectiveMainloopFwdSm90ILi2EN4cute5tupleIJNS5_1CILi1EEES8_S8_EEENS6_IJNS7_ILi128EEESA_NS7_ILi192EEEEEELi128ENS_6half_tEfNS_4arch4Sm90ELb1ELb0ELb0ELb1ELb0ELb1ELb0ELb1ELb1ELb1ELb0ELb0EEENS1_21CollectiveEpilogueFwdINS6_IJSA_SA_SA_EEES9_SD_SF_Li256ELb1ELb1ELb0ELb0EEENS1_36VarlenDynamicPersistentTileSchedulerILi128ELi128ELi256ELi128ELb0ELb1ELb1ELb1ELb1ELb1EEEEEEEEEvNT_6ParamsE)
        /*0164*/ 	.word	0x00000078
.L_83:


//--------------------- .nv.compat                --------------------------
	.section	.nv.compat,"",@"SHT_CUDA_COMPAT_INFO"
	.align	4
        /*0000*/ 	.byte	0x02, 0x09, 0x01, 0x00, 0x02, 0x02, 0x04, 0x00, 0x02, 0x05, 0x05, 0x00, 0x03, 0x07, 0x01, 0x01
        /*0010*/ 	.byte	0x02, 0x03, 0x01, 0x00, 0x02, 0x06, 0x01, 0x00, 0x04, 0x0b, 0x08, 0x00, 0x00, 0x00, 0x00, 0x00
        /*0020*/ 	.byte	0x00, 0x00, 0x00, 0x00


//--------------------- .nv.info._ZN7cutlass13device_kernelIN5flash11enable_sm90INS1_16FlashAttnFwdSm90INS1_25CollectiveMainloopFwdSm90ILi2EN4cute5tupleIJNS5_1CILi1EEES8_S8_EEENS6_IJNS7_ILi128EEESA_NS7_ILi192EEEEEELi128ENS_6half_tEfNS_4arch4Sm90ELb0ELb0ELb0ELb0ELb0ELb0ELb0ELb1ELb1ELb1ELb0ELb0EEENS1_21CollectiveEpilogueFwdINS6_IJSA_SA_SA_EEES9_SD_SF_Li256ELb0ELb1ELb0ELb0EEENS1_29StaticPersistentTileSchedulerILb0EEEEEEEEEvNT_6ParamsE --------------------------
	.section	.nv.info._ZN7cutlass13device_kernelIN5flash11enable_sm90INS1_16FlashAttnFwdSm90INS1_25CollectiveMainloopFwdSm90ILi2EN4cute5tupleIJNS5_1CILi1EEES8_S8_EEENS6_IJNS7_ILi128EEESA_NS7_ILi192EEEEEELi128ENS_6half_tEfNS_4arch4Sm90ELb0ELb0ELb0ELb0ELb0ELb0ELb0ELb1ELb1ELb1ELb0ELb0EEENS1_21CollectiveEpilogueFwdINS6_IJSA_SA_SA_EEES9_SD_SF_Li256ELb0ELb1ELb0ELb0EEENS1_29StaticPersistentTileSchedulerILb0EEEEEEEEEvNT_6ParamsE,"",@"SHT_CUDA_INFO"
	.sectionflags	@""
	.align	4


	//----- nvinfo : EIATTR_CUDA_API_VERSION
	.align		4
        /*0000*/ 	.byte	0x04, 0x37
        /*0002*/ 	.short	(.L_85 - .L_84)
.L_84:
        /*0004*/ 	.word	0x00000082


	//----- nvinfo : EIATTR_KPARAM_INFO
	.align		4
.L_85:
        /*0008*/ 	.byte	0x04, 0x17
        /*000a*/ 	.short	(.L_87 - .L_86)
.L_86:
        /*000c*/ 	.word	0x00000000
        /*0010*/ 	.short	0x0000
        /*0012*/ 	.short	0x0070
        /*0014*/ 	.byte	0x00, 0xf0, 0x01, 0x28


	//----- nvinfo : EIATTR_SPARSE_MMA_MASK
	.align		4
.L_87:
        /*0018*/ 	.byte	0x03, 0x50
        /*001a*/ 	.short	0x0000


	//----- nvinfo : EIATTR_MAXREG_COUNT
	.align		4
        /*001c*/ 	.byte	0x03, 0x1b
        /*001e*/ 	.short	0x00a8


	//----- nvinfo : EIATTR_NUM_BARRIERS
	.align		4
        /*0020*/ 	.byte	0x02, 0x4c
        /*0022*/ 	.byte	0x09
	.zero		1


	//----- nvinfo : EIATTR_EXTERNS
	.align		4
        /*0024*/ 	.byte	0x04, 0x0f
        /*0026*/ 	.short	(.L_89 - .L_88)


	//   ....[0]....
	.align		4
.L_88:
        /*0028*/ 	.word	index@(__assertfail)


	//----- nvinfo : EIATTR_ANNOTATIONS
	.align		4
.L_89:
        /*002c*/ 	.byte	0x04, 0x55
        /*002e*/ 	.short	(.L_91 - .L_90)


	//   ....[0]....
.L_90:
        /*0030*/ 	.word	0x00000001
        /*0034*/ 	.byte	0x30, 0x09, 0x00, 0x00, 0x01, 0x00, 0x00, 0x00, 0xf0, 0x09, 0x00, 0x00, 0x01, 0x00, 0x00, 0x00
        /* <DEDUP_REMOVED lines=27> */
        /*01f4*/ 	.byte	0x60, 0xbc, 0x00, 0x00, 0x01, 0x00, 0x00, 0x00, 0xb0, 0xbc, 0x00, 0x00


	//----- nvinfo : EIATTR_MERCURY_ISA_VERSION
	.align		4
.L_91:
        /*0200*/ 	.byte	0x03, 0x5f
        /*0202*/ 	.short	0x0101


	//----- nvinfo : EIATTR_INT_WARP_WIDE_INSTR_OFFSETS
	.align		4
        /*0204*/ 	.byte	0x04, 0x31
        /*0206*/ 	.short	(.L_93 - .L_92)


	//   ....[0]....
.L_92:
        /*0208*/ 	.word	0x00000120


	//   ....[1]....
        /*020c*/ 	.word	0x00000160


	//   ....[2]....
        /*0210*/ 	.word	0x00000220


	//----- nvinfo : EIATTR_COOP_GROUP_MASK_REGIDS
	.align		4
.L_93:
        /*0214*/ 	.byte	0x04, 0x29
        /*0216*/ 	.short	(.L_95 - .L_94)


	//   ....[0]....
.L_94:
        /*0218*/ 	.word	0xffffffff


	//   ....[1]....
        /*021c*/ 	.word	0xffffffff


	//   ....[2]....
        /*0220*/ 	.word	0xffffffff


	//   ....[3]....
        /*0224*/ 	.word	0xffffffff


	//   ....[4]....
        /*0228*/ 	.word	0xffffffff


	//   ....[5]....
        /*022c*/ 	.word	0xffffffff


	//   ....[6]....
        /*0230*/ 	.word	0xffffffff


	//   ....[7]....
        /*0234*/ 	.word	0xffffffff


	//   ....[8]....
        /*0238*/ 	.word	0xffffffff


	//   ....[9]....
        /*023c*/ 	.word	0xffffffff


	//   ....[10]....
        /*0240*/ 	.word	0xffffffff


	//   ....[11]....
        /*0244*/ 	.word	0xffffffff


	//   ....[12]....
        /*0248*/ 	.word	0xffffffff


	//   ....[13]....
        /*024c*/ 	.word	0xffffffff


	//   ....[14]....
        /*0250*/ 	.word	0xffffffff


	//   ....[15]....
        /*0254*/ 	.word	0xffffffff


	//   ....[16]....
        /*0258*/ 	.word	0xffffffff


	//   ....[17]....
        /*025c*/ 	.word	0xffffffff


	//   ....[18]....
        /*0260*/ 	.word	0xffffffff


	//   ....[19]....
        /*0264*/ 	.word	0xffffffff


	//   ....[20]....
        /*0268*/ 	.word	0xffffffff


	//   ....[21]....
        /*026c*/ 	.word	0xffffffff


	//   ....[22]....
        /*0270*/ 	.word	0xffffffff


	//   ....[23]....
        /*0274*/ 	.word	0xffffffff


	//   ....[24]....
        /*0278*/ 	.word	0xffffffff


	//   ....[25]....
        /*027c*/ 	.word	0xffffffff


	//   ....[26]....
        /*0280*/ 	.word	0xffffffff


	//   ....[27]....
        /*0284*/ 	.word	0xffffffff


	//   ....[28]....
        /*0288*/ 	.word	0xffffffff


	//   ....[29]....
        /*028c*/ 	.word	0xffffffff


	//   ....[30]....
        /*0290*/ 	.word	0xffffffff


	//   ....[31]....
        /*0294*/ 	.word	0xffffffff


	//   ....[32]....
        /*0298*/ 	.word	0xffffffff


	//   ....[33]....
        /*029c*/ 	.word	0xffffffff


	//   ....[34]....
        /*02a0*/ 	.word	0xffffffff


	//   ....[35]....
        /*02a4*/ 	.word	0xffffffff


	//   ....[36]....
        /*02a8*/ 	.word	0xffffffff


	//   ....[37]....
        /*02ac*/ 	.word	0xffffffff


	//   ....[38]....
        /*02b0*/ 	.word	0xffffffff


	//   ....[39]....
        /*02b4*/ 	.word	0xffffffff


	//   ....[40]....
        /*02b8*/ 	.word	0xffffffff


	//   ....[41]....
        /*02bc*/ 	.word	0xffffffff


	//   ....[42]....
        /*02c0*/ 	.word	0xffffffff


	//   ....[43]....
        /*02c4*/ 	.word	0xffffffff


	//   ....[44]....
        /*02c8*/ 	.word	0xffffffff


	//   ....[45]....
        /*02cc*/ 	.word	0xffffffff


	//   ....[46]....
        /*02d0*/ 	.word	0xffffffff


	//   ....[47]....
        /*02d4*/ 	.word	0xffffffff


	//   ....[48]....
        /*02d8*/ 	.word	0xffffffff


	//   ....[49]....
        /*02dc*/ 	.word	0xffffffff


	//   ....[50]....
        /*02e0*/ 	.word	0x0500000f


	//   ....[51]....
        /*02e4*/ 	.word	0x0500000f


	//   ....[52]....
        /*02e8*/ 	.word	0x0500000f


	//   ....[53]....
        /*02ec*/ 	.word	0x0500000f


	//   ....[54]....
        /*02f0*/ 	.word	0x0500000f


	//   ....[55]....
        /*02f4*/ 	.word	0x0500000f


	//   ....[56]....
        /*02f8*/ 	.word	0x0500000f


	//   ....[57]....
        /*02fc*/ 	.word	0x0500000f


	//   ....[58]....
        /*0300*/ 	.word	0x0500000f


	//   ....[59]....
        /*0304*/ 	.word	0x0500000f


	//   ....[60]....
        /*0308*/ 	.word	0x0500000f


	//   ....[61]....
        /*030c*/ 	.word	0x0500000f


	//   ....[62]....
        /*0310*/ 	.word	0x0500000f


	//   ....[63]....
        /*0314*/ 	.word	0x0500000f


	//   ....[64]....
        /*0318*/ 	.word	0x0500000f


	//   ....[65]....
        /*031c*/ 	.word	0x0500000f


	//   ....[66]....
        /*0320*/ 	.word	0x0500000f


	//   ....[67]....
        /*0324*/ 	.word	0x0500000f


	//----- nvinfo : EIATTR_COOP_GROUP_INSTR_OFFSETS
	.align		4
.L_95:
        /*0328*/ 	.byte	0x04, 0x28
        /*032a*/ 	.short	(.L_97 - .L_96)


	//   ....[0]....
.L_96:
        /*032c*/ 	.word	0x00000060


	//   ....[1]....
        /*0330*/ 	.word	0x00000130


	//   ....[2]....
        /*0334*/ 	.word	0x00000230


	//   ....[3]....
        /*0338*/ 	.word	0x000003a0


	//   ....[4]....
        /*033c*/ 	.word	0x00000500


	//   ....[5]....
        /*0340*/ 	.word	0x00000620


	//   ....[6]....
        /*0344*/ 	.word	0x00000780


	//   ....[7]....
        /*0348*/ 	.word	0x00000d70


	//   ....[8]....
        /*034c*/ 	.word	0x00002280


	//   ....[9]....
        /*0350*/ 	.word	0x00002380


	//   ....[10]....
        /*0354*/ 	.word	0x000029e0


	//   ....[11]....
        /*0358*/ 	.word	0x00002a80


	//   ....[12]....
        /*035c*/ 	.word	0x000045f0


	//   ....[13]....
        /*0360*/ 	.word	0x00004630


	//   ....[14]....
        /*0364*/ 	.word	0x00004b10


	//   ....[15]....
        /*0368*/ 	.word	0x00004c00


	//   ....[16]....
        /*036c*/ 	.word	0x00005f50


	//   ....[17]....
        /*0370*/ 	.word	0x00005f90


	//   ....[18]....
        /*0374*/ 	.word	0x000060b0


	//   ....[19]....
        /*0378*/ 	.word	0x000060d0


	//   ....[20]....
        /*037c*/ 	.word	0x00007210


	//   ....[21]....
        /*0380*/ 	.word	0x00007280


	//   ....[22]....
        /*0384*/ 	.word	0x000072b0


	//   ....[23]....
        /*0388*/ 	.word	0x000072f0


	//   ....[24]....
        /*038c*/ 	.word	0x00007790


	//   ....[25]....
        /*0390*/ 	.word	0x000077d0


	//   ....[26]....
        /*0394*/ 	.word	0x000078a0


	//   ....[27]....
        /*0398*/ 	.word	0x000078c0


	//   ....[28]....
        /*039c*/ 	.word	0x00007970


	//   ....[29]....
        /*03a0*/ 	.word	0x00007990


	//   ....[30]....
        /*03a4*/ 	.word	0x00007a50


	//   ....[31]....
        /*03a8*/ 	.word	0x00007a90


	//   ....[32]....
        /*03ac*/ 	.word	0x000084d0


	//   ....[33]....
        /*03b0*/ 	.word	0x00008f70


	//   ....[34]....
        /*03b4*/ 	.word	0x00008f80


	//   ....[35]....
        /*03b8*/ 	.word	0x00008fe0


	//   ....[36]....
        /*03bc*/ 	.word	0x00009020


	//   ....[37]....
        /*03c0*/ 	.word	0x000090f0


	//   ....[38]....
        /*03c4*/ 	.word	0x00009150


	//   ....[39]....
        /*03c8*/ 	.word	0x000091f0


	//   ....[40]....
        /*03cc*/ 	.word	0x00009200


	//   ....[41]....
        /*03d0*/ 	.word	0x00009290


	//   ....[42]....
        /*03d4*/ 	.word	0x000092a0


	//   ....[43]....
        /*03d8*/ 	.word	0x00009330


	//   ....[44]....
        /*03dc*/ 	.word	0x00009340


	//   ....[45]....
        /*03e0*/ 	.word	0x000093d0


	//   ....[46]....
        /*03e4*/ 	.word	0x000093e0


	//   ....[47]....
        /*03e8*/ 	.word	0x000093f0


	//   ....[48]....
        /*03ec*/ 	.word	0x00009400


	//   ....[49]....
        /*03f0*/ 	.word	0x0000bbe0


	//   ....[50]....
        /*03f4*/ 	.word	0x0000c0d0


	//   ....[51]....
        /*03f8*/ 	.word	0x0000c240


	//   ....[52]....
        /*03fc*/ 	.word	0x0000c2a0


	//   ....[53]....
        /*0400*/ 	.word	0x0000c360


	//   ....[54]....
        /*0404*/ 	.word	0x0000c470


	//   ....[55]....
        /*0408*/ 	.word	0x0000c4d0


	//   ....[56]....
        /*040c*/ 	.word	0x0000c5e0


	//   ....[57]....
        /*0410*/ 	.word	0x0000c640


	//   ....[58]....
        /*0414*/ 	.word	0x0000c770


	//   ....[59]....
        /*0418*/ 	.word	0x0000c7f0


	//   ....[60]....
        /*041c*/ 	.word	0x0000c8f0


	//   ....[61]....
        /*0420*/ 	.word	0x0000c950


	//   ....[62]....
        /*0424*/ 	.word	0x0000ca50


	//   ....[63]....
        /*0428*/ 	.word	0x0000cab0


	//   ....[64]....
        /*042c*/ 	.word	0x0000cba0


	//   ....[65]....
        /*0430*/ 	.word	0x0000cc00


	//   ....[66]....
        /*0434*/ 	.word	0x0000cce0


	//   ....[67]....
        /*0438*/ 	.word	0x0000d080


	//----- nvinfo : EIATTR_REG_RECONFIG
	.align		4
.L_97:
        /*043c*/ 	.byte	0x01, 0x54
	.zero		2


	//----- nvinfo : EIATTR_SYSCALL_OFFSETS
	.align		4
        /*0440*/ 	.byte	0x04, 0x46
        /*0442*/ 	.short	(.L_99 - .L_98)


	//   ....[0]....
.L_98:
        /*0444*/ 	.word	0x00001110


	//   ....[1]....
        /*0448*/ 	.word	0x000080f0


	//   ....[2]....
        /*044c*/ 	.word	0x00008230


	//   ....[3]....
        /*0450*/ 	.word	0x00008320


	//   ....[4]....
        /*0454*/ 	.word	0x00008b10


	//----- nvinfo : EIATTR_MBARRIER_INSTR_OFFSETS
	.align		4
.L_99:
        /*0458*/ 	.byte	0x04, 0x39
        /*045a*/ 	.short	(.L_101 - .L_100)


	//   ....[0]....
.L_100:
        /*045c*/ 	.word	0x00000250
        /*0460*/ 	.word	0x000000ff
        /*0464*/ 	.word	0x00034800
        /*0468*/ 	.short	0x0100
        /*046a*/ 	.byte	0x08
	.zero		1


	//   ....[1]....
        /*046c*/ 	.word	0x00000260
        /*0470*/ 	.word	0x000000ff
        /*0474*/ 	.word	0x00034820
        /*0478*/ 	.short	0x0100
        /*047a*/ 	.byte	0x08
	.zero		1


	//   ....[2]....
        /*047c*/ 	.word	0x00000350
        /*0480*/ 	.word	0x000000ff
        /*0484*/ 	.word	0x00034830
        /*0488*/ 	.short	0x0100
        /*048a*/ 	.byte	0x08
	.zero		1


	//   ....[3]....
        /*048c*/ 	.word	0x00000360
        /*0490*/ 	.word	0x000000ff
        /*0494*/ 	.word	0x00034840
        /*0498*/ 	.short	0x0100
        /*049a*/ 	.byte	0x08
	.zero		1


	//   ....[4]....
        /*049c*/ 	.word	0x00000370
        /*04a0*/ 	.word	0x000000ff
        /*04a4*/ 	.word	0x00034838
        /*04a8*/ 	.short	0x0100
        /*04aa*/ 	.byte	0x08
	.zero		1


	//   ....[5]....
        /*04ac*/ 	.word	0x00000380
        /*04b0*/ 	.word	0x000000ff
        /*04b4*/ 	.word	0x00034848
        /*04b8*/ 	.short	0x0100
        /*04ba*/ 	.byte	0x08
	.zero		1


	//   ....[6]....
        /*04bc*/ 	.word	0x000004b0
        /*04c0*/ 	.word	0x000000ff
        /*04c4*/ 	.word	0x00034850
        /*04c8*/ 	.short	0x0100
        /*04ca*/ 	.byte	0x08
	.zero		1


	//   ....[7]....
        /*04cc*/ 	.word	0x000004c0
        /*04d0*/ 	.word	0x000000ff
        /*04d4*/ 	.word	0x00034860
        /*04d8*/ 	.short	0x0100
        /*04da*/ 	.byte	0x08
	.zero		1


	//   ....[8]....
        /*04dc*/ 	.word	0x000004d0
        /*04e0*/ 	.word	0x000000ff
        /*04e4*/ 	.word	0x00034858
        /*04e8*/ 	.short	0x0100
        /*04ea*/ 	.byte	0x08
	.zero		1


	//   ....[9]....
        /*04ec*/ 	.word	0x000004e0
        /*04f0*/ 	.word	0x000000ff
        /*04f4*/ 	.word	0x00034868
        /*04f8*/ 	.short	0x0100
        /*04fa*/ 	.byte	0x08
	.zero		1


	//   ....[10]....
        /*04fc*/ 	.word	0x000005d0
        /*0500*/ 	.word	0x000000ff
        /*0504*/ 	.word	0x00034870
        /*0508*/ 	.short	0x0100
        /*050a*/ 	.byte	0x06
	.zero		1


	//   ....[11]....
        /*050c*/ 	.word	0x000005e0
        /*0510*/ 	.word	0x000000ff
        /*0514*/ 	.word	0x00034880
        /*0518*/ 	.short	0x0100
        /*051a*/ 	.byte	0x06
	.zero		1


	//   ....[12]....
        /*051c*/ 	.word	0x000005f0
        /*0520*/ 	.word	0x000000ff
        /*0524*/ 	.word	0x00034878
        /*0528*/ 	.short	0x0100
        /*052a*/ 	.byte	0x06
	.zero		1


	//   ....[13]....
        /*052c*/ 	.word	0x00000600
        /*0530*/ 	.word	0x000000ff
        /*0534*/ 	.word	0x00034888
        /*0538*/ 	.short	0x0100
        /*053a*/ 	.byte	0x06
	.zero		1


	//   ....[14]....
        /*053c*/ 	.word	0x00000730
        /*0540*/ 	.word	0x000000ff
        /*0544*/ 	.word	0x00034890
        /*0548*/ 	.short	0x0100
        /*054a*/ 	.byte	0x08
	.zero		1


	//   ....[15]....
        /*054c*/ 	.word	0x00000740
        /*0550*/ 	.word	0x000000ff
        /*0554*/ 	.word	0x000348a0
        /*0558*/ 	.short	0x0100
        /*055a*/ 	.byte	0x08
	.zero		1


	//   ....[16]....
        /*055c*/ 	.word	0x00000750
        /*0560*/ 	.word	0x000000ff
        /*0564*/ 	.word	0x00034898
        /*0568*/ 	.short	0x0100
        /*056a*/ 	.byte	0x08
	.zero		1


	//   ....[17]....
        /*056c*/ 	.word	0x00000760
        /*0570*/ 	.word	0x000000ff
        /*0574*/ 	.word	0x000348a8
        /*0578*/ 	.short	0x0100
        /*057a*/ 	.byte	0x08
	.zero		1


	//   ....[18]....
        /*057c*/ 	.word	0x00000890
        /*0580*/ 	.word	0x000000ff
        /*0584*/ 	.word	0x000348b0
        /*0588*/ 	.short	0x0100
        /*058a*/ 	.byte	0x08
	.zero		1


	//   ....[19]....
        /*058c*/ 	.word	0x000008a0
        /*0590*/ 	.word	0x000000ff
        /*0594*/ 	.word	0x000348c0
        /*0598*/ 	.short	0x0100
        /*059a*/ 	.byte	0x08
	.zero		1


	//   ....[20]....
        /*059c*/ 	.word	0x000008b0
        /*05a0*/ 	.word	0x000000ff
        /*05a4*/ 	.word	0x000348b8
        /*05a8*/ 	.short	0x0100
        /*05aa*/ 	.byte	0x08
	.zero		1


	//   ....[21]....
        /*05ac*/ 	.word	0x000008c0
        /*05b0*/ 	.word	0x000000ff
        /*05b4*/ 	.word	0x000348c8
        /*05b8*/ 	.short	0x0100
        /*05ba*/ 	.byte	0x08
	.zero		1


	//   ....[22]....
        /*05bc*/ 	.word	0x00001150
        /*05c0*/ 	.word	0x000000ff
        /*05c4*/ 	.word	0x00034800
        /*05c8*/ 	.short	0x010a
        /*05ca*/ 	.byte	0x26
	.zero		1


	//   ....[23]....
        /*05cc*/ 	.word	0x000011d0
        /*05d0*/ 	.word	0x00000006
        /*05d4*/ 	.word	0x00034830
        /*05d8*/ 	.short	0x010a
        /*05da*/ 	.byte	0x3f
	.zero		1


	//   ....[24]....
        /*05dc*/ 	.word	0x00001250
        /*05e0*/ 	.word	0x00000006
        /*05e4*/ 	.word	0x00034830
        /*05e8*/ 	.short	0x010a
        /*05ea*/ 	.byte	0x3f
	.zero		1


	//   ....[25]....
        /*05ec*/ 	.word	0x000023b0
        /*05f0*/ 	.word	0x00000006
        /*05f4*/ 	.word	0x00000000
        /*05f8*/ 	.short	0x0101
        /*05fa*/ 	.byte	0x3f
	.zero		1


	//   ....[26]....
        /*05fc*/ 	.word	0x00003970
        /*0600*/ 	.word	0x000000ff
        /*0604*/ 	.word	0x00034830
        /*0608*/ 	.short	0x010a
        /*060a*/ 	.byte	0x07
	.zero		1


	//   ....[27]....
        /*060c*/ 	.word	0x000039b0
        /*0610*/ 	.word	0x000000ff
        /*0614*/ 	.word	0x00034830
        /*0618*/ 	.short	0x010a
        /*061a*/ 	.byte	0x07
	.zero		1


	//   ....[28]....
        /*061c*/ 	.word	0x00004290
        /*0620*/ 	.word	0x000000ff
        /*0624*/ 	.word	0x00034850
        /*0628*/ 	.short	0x010a
        /*062a*/ 	.byte	0x0a
	.zero		1


	//   ....[29]....
        /*062c*/ 	.word	0x000042d0
        /*0630*/ 	.word	0x000000ff
        /*0634*/ 	.word	0x00034850
        /*0638*/ 	.short	0x010a
        /*063a*/ 	.byte	0x0a
	.zero		1


	//   ....[30]....
        /*063c*/ 	.word	0x00005430
        /*0640*/ 	.word	0x0000001b
        /*0644*/ 	.word	0x00000000
        /*0648*/ 	.short	0x0101
        /*064a*/ 	.byte	0x3f
	.zero		1


	//   ....[31]....
        /*064c*/ 	.word	0x000054a0
        /*0650*/ 	.word	0x0000001f
        /*0654*/ 	.word	0x00000000
        /*0658*/ 	.short	0x0101
        /*065a*/ 	.byte	0x3f
	.zero		1


	//   ....[32]....
        /*065c*/ 	.word	0x00005ec0
        /*0660*/ 	.word	0x000000ff
        /*0664*/ 	.word	0x00034850
        /*0668*/ 	.short	0x010a
        /*066a*/ 	.byte	0x0c
	.zero		1


	//   ....[33]....
        /*066c*/ 	.word	0x00005f00
        /*0670*/ 	.word	0x000000ff
        /*0674*/ 	.word	0x00034850
        /*0678*/ 	.short	0x010a
        /*067a*/ 	.byte	0x0c
	.zero		1


	//   ....[34]....
        /*067c*/ 	.word	0x00006bb0
        /*0680*/ 	.word	0x00000013
        /*0684*/ 	.word	0x00000000
        /*0688*/ 	.short	0x0101
        /*068a*/ 	.byte	0x3f
	.zero		1


	//   ....[35]....
        /*068c*/ 	.word	0x000077c0
        /*0690*/ 	.word	0x000000ff
        /*0694*/ 	.word	0x00000000
        /*0698*/ 	.short	0x0101
        /*069a*/ 	.byte	0x04
	.zero		1


	//   ....[36]....
        /*069c*/ 	.word	0x00008700
        /*06a0*/ 	.word	0x00000000
        /*06a4*/ 	.word	0x00034840
        /*06a8*/ 	.short	0x010a
        /*06aa*/ 	.byte	0x3f
	.zero		1


	//   ....[37]....
        /*06ac*/ 	.word	0x00009580
        /*06b0*/ 	.word	0x000000ff
        /*06b4*/ 	.word	0x00034800
        /*06b8*/ 	.short	0x0107
        /*06ba*/ 	.byte	0x24
	.zero		1


	//   ....[38]....
        /*06bc*/ 	.word	0x000095f0
        /*06c0*/ 	.word	0x000000ff
        /*06c4*/ 	.word	0x00034800
        /*06c8*/ 	.short	0x0101
        /*06ca*/ 	.byte	0x24
	.zero		1


	//   ....[39]....
        /*06cc*/ 	.word	0x00009620
        /*06d0*/ 	.word	0x000000ff
        /*06d4*/ 	.word	0x00034820
        /*06d8*/ 	.short	0x010a
        /*06da*/ 	.byte	0x24
	.zero		1


	//   ....[40]....
        /*06dc*/ 	.word	0x00009940
        /*06e0*/ 	.word	0x00000003
        /*06e4*/ 	.word	0x00034840
        /*06e8*/ 	.short	0x010a
        /*06ea*/ 	.byte	0x3f
	.zero		1


	//   ....[41]....
        /*06ec*/ 	.word	0x00009dc0
        /*06f0*/ 	.word	0x00000003
        /*06f4*/ 	.word	0x00000060
        /*06f8*/ 	.short	0x010a
        /*06fa*/ 	.byte	0x3f
	.zero		1


	//   ....[42]....
        /*06fc*/ 	.word	0x0000a410
        /*0700*/ 	.word	0x00000003
        /*0704*/ 	.word	0x00034840
        /*0708*/ 	.short	0x010a
        /*070a*/ 	.byte	0x3f
	.zero		1


	//   ....[43]....
        /*070c*/ 	.word	0x0000a890
        /*0710*/ 	.word	0x00000002
        /*0714*/ 	.word	0x00000060
        /*0718*/ 	.short	0x010a
        /*071a*/ 	.byte	0x3f
	.zero		1


	//   ....[44]....
        /*071c*/ 	.word	0x0000ae20
        /*0720*/ 	.word	0x00000002
        /*0724*/ 	.word	0x00034840
        /*0728*/ 	.short	0x010a
        /*072a*/ 	.byte	0x3f
	.zero		1


	//   ....[45]....
        /*072c*/ 	.word	0x0000b2a0
        /*0730*/ 	.word	0x00000002
        /*0734*/ 	.word	0x00000060
        /*0738*/ 	.short	0x010a
        /*073a*/ 	.byte	0x3f
	.zero		1


	//   ....[46]....
        /*073c*/ 	.word	0x0000b6e0
        /*0740*/ 	.word	0x00000003
        /*0744*/ 	.word	0x00034860
        /*0748*/ 	.short	0x010a
        /*074a*/ 	.byte	0x3f
	.zero		1


	//   ....[47]....
        /*074c*/ 	.word	0x0000bb60
        /*0750*/ 	.word	0x00000000
        /*0754*/ 	.word	0x00034820
        /*0758*/ 	.short	0x010a
        /*075a*/ 	.byte	0x3f
	.zero		1


	//   ....[48]....
        /*075c*/ 	.word	0x0000bd30
        /*0760*/ 	.word	0x00000006
        /*0764*/ 	.word	0x00000000
        /*0768*/ 	.short	0x010a
        /*076a*/ 	.byte	0x3f
	.zero		1


	//   ....[49]....
        /*076c*/ 	.word	0x0000bd80
        /*0770*/ 	.word	0x00000003
        /*0774*/ 	.word	0x00000000
        /*0778*/ 	.short	0x010a
        /*077a*/ 	.byte	0x3f
	.zero		1


	//   ....[50]....
        /*077c*/ 	.word	0x0000bde0
        /*0780*/ 	.word	0x00000012
        /*0784*/ 	.word	0x00000000
        /*0788*/ 	.short	0x010a
        /*078a*/ 	.byte	0x3f
	.zero		1


	//   ....[51]....
        /*078c*/ 	.word	0x0000be10
        /*0790*/ 	.word	0x00000003
        /*0794*/ 	.word	0x00000000
        /*0798*/ 	.short	0x010a
        /*079a*/ 	.byte	0x3f
	.zero		1


	//   ....[52]....
        /*079c*/ 	.word	0x0000be80
        /*07a0*/ 	.word	0x00000003
        /*07a4*/ 	.word	0x00034800
        /*07a8*/ 	.short	0x010a
        /*07aa*/ 	.byte	0x3f
	.zero		1


	//   ....[53]....
        /*07ac*/ 	.word	0x0000bed0
        /*07b0*/ 	.word	0x00000006
        /*07b4*/ 	.word	0x00034830
        /*07b8*/ 	.short	0x010a
        /*07ba*/ 	.byte	0x3f
	.zero		1


	//   ....[54]....
        /*07bc*/ 	.word	0x0000bf30
        /*07c0*/ 	.word	0x00000003
        /*07c4*/ 	.word	0x00034830
        /*07c8*/ 	.short	0x010a
        /*07ca*/ 	.byte	0x3f
	.zero		1


	//   ....[55]....
        /*07cc*/ 	.word	0x0000bf90
        /*07d0*/ 	.word	0x00000003
        /*07d4*/ 	.word	0x00034850
        /*07d8*/ 	.short	0x010a
        /*07da*/ 	.byte	0x3f
	.zero		1


	//   ....[56]....
        /*07dc*/ 	.word	0x0000bff0
        /*07e0*/ 	.word	0x00000005
        /*07e4*/ 	.word	0x00034850
        /*07e8*/ 	.short	0x010a
        /*07ea*/ 	.byte	0x3f
	.zero		1


	//   ....[57]....
        /*07ec*/ 	.word	0x0000c190
        /*07f0*/ 	.word	0x00000000
        /*07f4*/ 	.word	0x00034840
        /*07f8*/ 	.short	0x010a
        /*07fa*/ 	.byte	0x3f
	.zero		1


	//   ....[58]....
        /*07fc*/ 	.word	0x0000cd20
        /*0800*/ 	.word	0x0000000e
        /*0804*/ 	.word	0x00034820
        /*0808*/ 	.short	0x010a
        /*080a*/ 	.byte	0x3f
	.zero		1


	//   ....[59]....
        /*080c*/ 	.word	0x0000cd70
        /*0810*/ 	.word	0x00000003
        /*0814*/ 	.word	0x00034840
        /*0818*/ 	.short	0x010a
        /*081a*/ 	.byte	0x3f
	.zero		1


	//   ....[60]....
        /*081c*/ 	.word	0x0000cdc0
        /*0820*/ 	.word	0x00000003
        /*0824*/ 	.word	0x00000060
        /*0828*/ 	.short	0x010a
        /*082a*/ 	.byte	0x3f
	.zero		1


	//   ....[61]....
        /*082c*/ 	.word	0x0000ce10
        /*0830*/ 	.word	0x00000003
        /*0834*/ 	.word	0x00034840
        /*0838*/ 	.short	0x010a
        /*083a*/ 	.byte	0x3f
	.zero		1


	//   ....[62]....
        /*083c*/ 	.word	0x0000ce60
        /*0840*/ 	.word	0x00000002
        /*0844*/ 	.word	0x00000060
        /*0848*/ 	.short	0x010a
        /*084a*/ 	.byte	0x3f
	.zero		1


	//   ....[63]....
        /*084c*/ 	.word	0x0000ceb0
        /*0850*/ 	.word	0x00000002
        /*0854*/ 	.word	0x00034840
        /*0858*/ 	.short	0x010a
        /*085a*/ 	.byte	0x3f
	.zero		1


	//   ....[64]....
        /*085c*/ 	.word	0x0000cf00
        /*0860*/ 	.word	0x00000002
        /*0864*/ 	.word	0x00000060
        /*0868*/ 	.short	0x010a
        /*086a*/ 	.byte	0x3f
	.zero		1


	//   ....[65]....
        /*086c*/ 	.word	0x0000cf50
        /*0870*/ 	.word	0x00000003
        /*0874*/ 	.word	0x00034860
        /*0878*/ 	.short	0x010a
        /*087a*/ 	.byte	0x3f
	.zero		1


	//   ....[66]....
        /*087c*/ 	.word	0x0000cfa0
        /*0880*/ 	.word	0x00000000
        /*0884*/ 	.word	0x00034820
        /*0888*/ 	.short	0x010a
        /*088a*/ 	.byte	0x3f
	.zero		1


	//   ....[67]....
        /*088c*/ 	.word	0x0000d140
        /*0890*/ 	.word	0x00000006
        /*0894*/ 	.word	0x00000000
        /*0898*/ 	.short	0x010a
        /*089a*/ 	.byte	0x3f
	.zero		1


	//   ....[68]....
        /*089c*/ 	.word	0x0000d190
        /*08a0*/ 	.word	0x00000003
        /*08a4*/ 	.word	0x00000000
        /*08a8*/ 	.short	0x010a
        /*08aa*/ 	.byte	0x3f
	.zero		1


	//   ....[69]....
        /*08ac*/ 	.word	0x0000d1e0
        /*08b0*/ 	.word	0x00000012
        /*08b4*/ 	.word	0x00000000
        /*08b8*/ 	.short	0x010a
        /*08ba*/ 	.byte	0x3f
	.zero		1


	//----- nvinfo : EIATTR_NUM_MBARRIERS
	.align		4
.L_101:
        /*08bc*/ 	.byte	0x03, 0x38
        /*08be*/ 	.short	0x0016


	//----- nvinfo : EIATTR_EXIT_INSTR_OFFSETS
	.align		4
        /*08c0*/ 	.byte	0x04, 0x1c
        /*08c2*/ 	.short	(.L_103 - .L_102)


	//   ....[0]....
.L_102:
        /*08c4*/ 	.word	0x000009e0


	//   ....[1]....
        /*08c8*/ 	.word	0x00007b80


	//   ....[2]....
        /*08cc*/ 	.word	0x0000be60


	//----- nvinfo : EIATTR_MAX_THREADS
	.align		4
.L_103:
        /*08d0*/ 	.byte	0x04, 0x05
        /*08d2*/ 	.short	(.L_105 - .L_104)
.L_104:
        /*08d4*/ 	.word	0x00000180
        /*08d8*/ 	.word	0x00000001
        /*08dc*/ 	.word	0x00000001


	//----- nvinfo : EIATTR_CRS_STACK_SIZE
	.align		4
.L_105:
        /*08e0*/ 	.byte	0x04, 0x1e
        /*08e2*/ 	.short	(.L_107 - .L_106)
.L_106:
        /*08e4*/ 	.word	0x00000000


	//----- nvinfo : EIATTR_CBANK_PARAM_SIZE
	.align		4
.L_107:
        /*08e8*/ 	.byte	0x03, 0x19
        /*08ea*/ 	.short	0x0a70


	//----- nvinfo : EIATTR_PARAM_CBANK
	.align		4
        /*08ec*/ 	.byte	0x04, 0x0a
        /*08ee*/ 	.short	(.L_109 - .L_108)
	.align		4
.L_108:
        /*08f0*/ 	.word	index@(.nv.constant0._ZN7cutlass13device_kernelIN5flash11enable_sm90INS1_16FlashAttnFwdSm90INS1_25CollectiveMainloopFwdSm90ILi2EN4cute5tupleIJNS5_1CILi1EEES8_S8_EEENS6_IJNS7_ILi128EEESA_NS7_ILi192EEEEEELi128ENS_6half_tEfNS_4arch4Sm90ELb0ELb0ELb0ELb0ELb0ELb0ELb0ELb1ELb1ELb1ELb0ELb0EEENS1_21CollectiveEpilogueFwdINS6_IJSA_SA_SA_EEES9_SD_SF_Li256ELb0ELb1ELb0ELb0EEENS1_29StaticPersistentTileSchedulerILb0EEEEEEEEEvNT_6ParamsE)
        /*08f4*/ 	.short	0x0210
        /*08f6*/ 	.short	0x0a70


	//----- nvinfo : EIATTR_SW_WAR
	.align		4
.L_109:
        /*08f8*/ 	.byte	0x04, 0x36
        /*08fa*/ 	.short	(.L_111 - .L_110)
.L_110:
        /*08fc*/ 	.word	0x00000008
.L_111:


//--------------------- .nv.info._ZN7cutlass13device_kernelIN5flash11enable_sm90INS1_16FlashAttnFwdSm90INS1_25CollectiveMainloopFwdSm90ILi2EN4cute5tupleIJNS5_1CILi2EEENS7_ILi1EEES9_EEENS6_IJNS7_ILi128EEESB_NS7_ILi192EEEEEELi128ENS_6half_tEfNS_4arch4Sm90ELb0ELb0ELb0ELb0ELb0ELb0ELb0ELb1ELb1ELb1ELb0ELb0EEENS1_21CollectiveEpilogueFwdINS6_IJSB_SB_SB_EEESA_SE_SG_Li256ELb0ELb1ELb0ELb0EEENS1_29StaticPersistentTileSchedulerILb0EEEEEEEEEvNT_6ParamsE --------------------------
	.section	.nv.info._ZN7cutlass13device_kernelIN5flash11enable_sm90INS1_16FlashAttnFwdSm90INS1_25CollectiveMainloopFwdSm90ILi2EN4cute5tupleIJNS5_1CILi2EEENS7_ILi1EEES9_EEENS6_IJNS7_ILi128EEESB_NS7_ILi192EEEEEELi128ENS_6half_tEfNS_4arch4Sm90ELb0ELb0ELb0ELb0ELb0ELb0ELb0ELb1ELb1ELb1ELb0ELb0EEENS1_21CollectiveEpilogueFwdINS6_IJSB_SB_SB_EEESA_SE_SG_Li256ELb0ELb1ELb0ELb0EEENS1_29StaticPersistentTileSchedulerILb0EEEEEEEEEvNT_6ParamsE,"",@"SHT_CUDA_INFO"
	.sectionflags	@""
	.align	4


	//----- nvinfo : EIATTR_CUDA_API_VERSION
	.align		4
        /*0000*/ 	.byte	0x04, 0x37
        /*0002*/ 	.short	(.L_113 - .L_112)
.L_112:
        /*0004*/ 	.word	0x00000082


	//----- nvinfo : EIATTR_KPARAM_INFO
	.align		4
.L_113:
        /*0008*/ 	.byte	0x04, 0x17
        /*000a*/ 	.short	(.L_115 - .L_114)
.L_114:
        /*000c*/ 	.word	0x00000000
        /*0010*/ 	.short	0x0000
        /*0012*/ 	.short	0x0070
        /*0014*/ 	.byte	0x00, 0xf0, 0x01, 0x28


	//----- nvinfo : EIATTR_SPARSE_MMA_MASK
	.align		4
.L_115:
        /*0018*/ 	.byte	0x03, 0x50
        /*001a*/ 	.short	0x0000


	//----- nvinfo : EIATTR_MAXREG_COUNT
	.align		4
        /*001c*/ 	.byte	0x03, 0x1b
        /*001e*/ 	.short	0x00a8


	//----- nvinfo : EIATTR_NUM_BARRIERS
	.align		4
        /*0020*/ 	.byte	0x02, 0x4c
        /*0022*/ 	.byte	0x09
	.zero		1


	//----- nvinfo : EIATTR_EXTERNS
	.align		4
        /*0024*/ 	.byte	0x04, 0x0f
        /*0026*/ 	.short	(.L_117 - .L_116)


	//   ....[0]....
	.align		4
.L_116:
        /*0028*/ 	.word	index@(__assertfail)


	//----- nvinfo : EIATTR_ANNOTATIONS
	.align		4
.L_117:
        /*002c*/ 	.byte	0x04, 0x55
        /*002e*/ 	.short	(.L_119 - .L_118)


	//   ....[0]....
.L_118:
        /* <DEDUP_REMOVED lines=30> */
        /*0204*/ 	.byte	0xe0, 0xc4, 0x00, 0x00


	//----- nvinfo : EIATTR_MERCURY_ISA_VERSION
	.align		4
.L_119:
        /*0208*/ 	.byte	0x03, 0x5f
        /*020a*/ 	.short	0x0101


	//----- nvinfo : EIATTR_INT_WARP_WIDE_INSTR_OFFSETS
	.align		4
        /*020c*/ 	.byte	0x04, 0x31
        /*020e*/ 	.short	(.L_121 - .L_120)


	//   ....[0]....
.L_120:
        /*0210*/ 	.word	0x00000130


	//   ....[1]....
        /*0214*/ 	.word	0x00000170


	//   ....[2]....
        /*0218*/ 	.word	0x000001e0


	//----- nvinfo : EIATTR_COOP_GROUP_MASK_REGIDS
	.align		4
.L_121:
        /*021c*/ 	.byte	0x04, 0x29
        /*021e*/ 	.short	(.L_123 - .L_122)


	//   ....[0]....
.L_122:
        /*0220*/ 	.word	0xffffffff


	//   ....[1]....
        /*0224*/ 	.word	0xffffffff


	//   ....[2]....
        /*0228*/ 	.word	0xffffffff


	//   ....[3]....
        /*022c*/ 	.word	0xffffffff


	//   ....[4]....
        /*0230*/ 	.word	0xffffffff


	//   ....[5]....
        /*0234*/ 	.word	0xffffffff


	//   ....[6]....
        /*0238*/ 	.word	0xffffffff


	//   ....[7]....
        /*023c*/ 	.word	0xffffffff


	//   ....[8]....
        /*0240*/ 	.word	0xffffffff


	//   ....[9]....
        /*0244*/ 	.word	0xffffffff


	//   ....[10]....
        /*0248*/ 	.word	0xffffffff


	//   ....[11]....
        /*024c*/ 	.word	0xffffffff


	//   ....[12]....
        /*0250*/ 	.word	0xffffffff


	//   ....[13]....
        /*0254*/ 	.word	0xffffffff


	//   ....[14]....
        /*0258*/ 	.word	0xffffffff


	//   ....[15]....
        /*025c*/ 	.word	0xffffffff


	//   ....[16]....
        /*0260*/ 	.word	0xffffffff


	//   ....[17]....
        /*0264*/ 	.word	0xffffffff


	//   ....[18]....
        /*0268*/ 	.word	0xffffffff


	//   ....[19]....
        /*026c*/ 	.word	0xffffffff


	//   ....[20]....
        /*0270*/ 	.word	0xffffffff


	//   ....[21]....
        /*0274*/ 	.word	0xffffffff


	//   ....[22]....
        /*0278*/ 	.word	0xffffffff


	//   ....[23]....
        /*027c*/ 	.word	0xffffffff


	//   ....[24]....
        /*0280*/ 	.word	0xffffffff


	//   ....[25]....
        /*0284*/ 	.word	0xffffffff


	//   ....[26]....
        /*0288*/ 	.word	0xffffffff


	//   ....[27]....
        /*028c*/ 	.word	0xffffffff


	//   ....[28]....
        /*0290*/ 	.word	0xffffffff


	//   ....[29]....
        /*0294*/ 	.word	0xffffffff


	//   ....[30]....
        /*0298*/ 	.word	0xffffffff


	//   ....[31]....
        /*029c*/ 	.word	0xffffffff


	//   ....[32]....
        /*02a0*/ 	.word	0xffffffff


	//   ....[33]....
        /*02a4*/ 	.word	0xffffffff


	//   ....[34]....
        /*02a8*/ 	.word	0xffffffff


	//   ....[35]....
        /*02ac*/ 	.word	0xffffffff


	//   ....[36]....
        /*02b0*/ 	.word	0xffffffff


	//   ....[37]....
        /*02b4*/ 	.word	0xffffffff


	//   ....[38]....
        /*02b8*/ 	.word	0xffffffff


	//   ....[39]....
        /*02bc*/ 	.word	0xffffffff


	//   ....[40]....
        /*02c0*/ 	.word	0xffffffff


	//   ....[41]....
        /*02c4*/ 	.word	0xffffffff


	//   ....[42]....
        /*02c8*/ 	.word	0xffffffff


	//   ....[43]....
        /*02cc*/ 	.word	0xffffffff


	//   ....[44]....
        /*02d0*/ 	.word	0xffffffff


	//   ....[45]....
        /*02d4*/ 	.word	0xffffffff


	//   ....[46]....
        /*02d8*/ 	.word	0xffffffff


	//   ....[47]....
        /*02dc*/ 	.word	0xffffffff


	//   ....[48]....
        /*02e0*/ 	.word	0xffffffff


	//   ....[49]....
        /*02e4*/ 	.word	0xffffffff


	//   ....[50]....
        /*02e8*/ 	.word	0xffffffff


	//   ....[51]....
        /*02ec*/ 	.word	0x0500000f


	//   ....[52]....
        /*02f0*/ 	.word	0x0500000f


	//   ....[53]....
        /*02f4*/ 	.word	0x0500000f


	//   ....[54]....
        /*02f8*/ 	.word	0x0500000f


	//   ....[55]....
        /*02fc*/ 	.word	0x0500000f


	//   ....[56]....
        /*0300*/ 	.word	0x0500000f


	//   ....[57]....
        /*0304*/ 	.word	0x0500000f


	//   ....[58]....
        /*0308*/ 	.word	0x0500000f


	//   ....[59]....
        /*030c*/ 	.word	0x0500000f


	//   ....[60]....
        /*0310*/ 	.word	0x0500000f


	//   ....[61]....
        /*0314*/ 	.word	0x0500000f


	//   ....[62]....
        /*0318*/ 	.word	0x0500000f


	//   ....[63]....
        /*031c*/ 	.word	0x0500000f


	//   ....[64]....
        /*0320*/ 	.word	0x0500000f


	//   ....[65]....
        /*0324*/ 	.word	0x0500000f


	//   ....[66]....
        /*0328*/ 	.word	0x0500000f


	//   ....[67]....
        /*032c*/ 	.word	0x0500000f


	//   ....[68]....
        /*0330*/ 	.word	0x0500000f


	//----- nvinfo : EIATTR_COOP_GROUP_INSTR_OFFSETS
	.align		4
.L_123:
        /*0334*/ 	.byte	0x04, 0x28
        /*0336*/ 	.short	(.L_125 - .L_124)


	//   ....[0]....
.L_124:
        /*0338*/ 	.word	0x00000060


	//   ....[1]....
        /*033c*/ 	.word	0x00000140


	//   ....[2]....
        /*0340*/ 	.word	0x00000190


	//   ....[3]....
        /*0344*/ 	.word	0x000003d0


	//   ....[4]....
        /*0348*/ 	.word	0x00000600


	//   ....[5]....
        /*034c*/ 	.word	0x00000830


	//   ....[6]....
        /*0350*/ 	.word	0x00000ac0


	//   ....[7]....
        /*0354*/ 	.word	0x00000dd0


	//   ....[8]....
        /*0358*/ 	.word	0x000012d0


	//   ....[9]....
        /*035c*/ 	.word	0x00002600


	//   ....[10]....
        /*0360*/ 	.word	0x00002700


	//   ....[11]....
        /*0364*/ 	.word	0x00002d30


	//   ....[12]....
        /*0368*/ 	.word	0x00002dd0


	//   ....[13]....
        /*036c*/ 	.word	0x00004ba0


	//   ....[14]....
        /*0370*/ 	.word	0x00004bb0


	//   ....[15]....
        /*0374*/ 	.word	0x00004be0


	//   ....[16]....
        /*0378*/ 	.word	0x00004c00


	//   ....[17]....
        /*037c*/ 	.word	0x00006110


	//   ....[18]....
        /*0380*/ 	.word	0x00006140


	//   ....[19]....
        /*0384*/ 	.word	0x000061f0


	//   ....[20]....
        /*0388*/ 	.word	0x00006200


	//   ....[21]....
        /*038c*/ 	.word	0x00007370


	//   ....[22]....
        /*0390*/ 	.word	0x000073c0


	//   ....[23]....
        /*0394*/ 	.word	0x00007430


	//   ....[24]....
        /*0398*/ 	.word	0x000074a0


	//   ....[25]....
        /*039c*/ 	.word	0x000079e0


	//   ....[26]....
        /*03a0*/ 	.word	0x00007a10


	//   ....[27]....
        /*03a4*/ 	.word	0x00007ae0


	//   ....[28]....
        /*03a8*/ 	.word	0x00007b00


	//   ....[29]....
        /*03ac*/ 	.word	0x00007bb0


	//   ....[30]....
        /*03b0*/ 	.word	0x00007bd0


	//   ....[31]....
        /*03b4*/ 	.word	0x00007c90


	//   ....[32]....
        /*03b8*/ 	.word	0x00007cd0


	//   ....[33]....
        /*03bc*/ 	.word	0x000087a0


	//   ....[34]....
        /*03c0*/ 	.word	0x000092d0


	//   ....[35]....
        /*03c4*/ 	.word	0x00009300


	//   ....[36]....
        /*03c8*/ 	.word	0x000093f0


	//   ....[37]....
        /*03cc*/ 	.word	0x00009400


	//   ....[38]....
        /*03d0*/ 	.word	0x000094b0


	//   ....[39]....
        /*03d4*/ 	.word	0x000094c0


	//   ....[40]....
        /*03d8*/ 	.word	0x00009570


	//   ....[41]....
        /*03dc*/ 	.word	0x00009580


	//   ....[42]....
        /*03e0*/ 	.word	0x00009630


	//   ....[43]....
        /*03e4*/ 	.word	0x00009640


	//   ....[44]....
        /*03e8*/ 	.word	0x000096f0


	//   ....[45]....
        /*03ec*/ 	.word	0x00009700


	//   ....[46]....
        /*03f0*/ 	.word	0x000097a0


	//   ....[47]....
        /*03f4*/ 	.word	0x000097b0


	//   ....[48]....
        /*03f8*/ 	.word	0x000097c0


	//   ....[49]....
        /*03fc*/ 	.word	0x000097d0


	//   ....[50]....
        /*0400*/ 	.word	0x0000c3f0


	//   ....[51]....
        /*0404*/ 	.word	0x0000c900


	//   ....[52]....
        /*0408*/ 	.word	0x0000ca70


	//   ....[53]....
        /*040c*/ 	.word	0x0000cad0


	//   ....[54]....
        /*0410*/ 	.word	0x0000cb90


	//   ....[55]....
        /*0414*/ 	.word	0x0000ccb0


	//   ....[56]....
        /*0418*/ 	.word	0x0000cd10


	//   ....[57]....
        /*041c*/ 	.word	0x0000ce30


	//   ....[58]....
        /*0420*/ 	.word	0x0000ce90


	//   ....[59]....
        /*0424*/ 	.word	0x0000cfb0


	//   ....[60]....
        /*0428*/ 	.word	0x0000d010


	//   ....[61]....
        /*042c*/ 	.word	0x0000d130


	//   ....[62]....
        /*0430*/ 	.word	0x0000d190


	//   ....[63]....
        /*0434*/ 	.word	0x0000d2b0


	//   ....[64]....
        /*0438*/ 	.word	0x0000d310


	//   ....[65]....
        /*043c*/ 	.word	0x0000d420


	//   ....[66]....
        /*0440*/ 	.word	0x0000d480


	//   ....[67]....
        /*0444*/ 	.word	0x0000d520


	//   ....[68]....
        /*0448*/ 	.word	0x0000d930


	//----- nvinfo : EIATTR_REG_RECONFIG
	.align		4
.L_125:
        /*044c*/ 	.byte	0x01, 0x54
	.zero		2


	//----- nvinfo : EIATTR_SYSCALL_OFFSETS
	.align		4
        /*0450*/ 	.byte	0x04, 0x46
        /*0452*/ 	.short	(.L_127 - .L_126)


	//   ....[0]....
.L_126:
        /*0454*/ 	.word	0x00001670


	//   ....[1]....
        /*0458*/ 	.word	0x000083d0


	//   ....[2]....
        /*045c*/ 	.word	0x00008510


	//   ....[3]....
        /*0460*/ 	.word	0x00008600


	//   ....[4]....
        /*0464*/ 	.word	0x00008e80


	//----- nvinfo : EIATTR_MBARRIER_INSTR_OFFSETS
	.align		4
.L_127:
        /*0468*/ 	.byte	0x04, 0x39
        /*046a*/ 	.short	(.L_129 - .L_128)


	//   ....[0]....
.L_128:
        /*046c*/ 	.word	0x00000270
        /*0470*/ 	.word	0x000000ff
        /*0474*/ 	.word	0x00034800
        /*0478*/ 	.short	0x0100
        /*047a*/ 	.byte	0x08
	.zero		1


	//   ....[1]....
        /*047c*/ 	.word	0x00000280
        /*0480*/ 	.word	0x000000ff
        /*0484*/ 	.word	0x00034820
        /*0488*/ 	.short	0x0100
        /*048a*/ 	.byte	0x08
	.zero		1


	//   ....[2]....
        /*048c*/ 	.word	0x00000370
        /*0490*/ 	.word	0x000000ff
        /*0494*/ 	.word	0x00034830
        /*0498*/ 	.short	0x0100
        /*049a*/ 	.byte	0x08
	.zero		1


	//   ....[3]....
        /*049c*/ 	.word	0x00000380
        /*04a0*/ 	.word	0x000000ff
        /*04a4*/ 	.word	0x00034840
        /*04a8*/ 	.short	0x0100
        /*04aa*/ 	.byte	0x08
	.zero		1


	//   ....[4]....
        /*04ac*/ 	.word	0x00000390
        /*04b0*/ 	.word	0x000000ff
        /*04b4*/ 	.word	0x00034838
        /*04b8*/ 	.short	0x0100
        /*04ba*/ 	.byte	0x08
	.zero		1


	//   ....[5]....
        /*04bc*/ 	.word	0x000003a0
        /*04c0*/ 	.word	0x000000ff
        /*04c4*/ 	.word	0x00034848
        /*04c8*/ 	.short	0x0100
        /*04ca*/ 	.byte	0x08
	.zero		1


	//   ....[6]....
        /*04cc*/ 	.word	0x000005b0
        /*04d0*/ 	.word	0x000000ff
        /*04d4*/ 	.word	0x00034850
        /*04d8*/ 	.short	0x0100
        /*04da*/ 	.byte	0x08
	.zero		1


	//   ....[7]....
        /*04dc*/ 	.word	0x000005c0
        /*04e0*/ 	.word	0x000000ff
        /*04e4*/ 	.word	0x00034860
        /*04e8*/ 	.short	0x0100
        /*04ea*/ 	.byte	0x08
	.zero		1


	//   ....[8]....
        /*04ec*/ 	.word	0x000005d0
        /*04f0*/ 	.word	0x000000ff
        /*04f4*/ 	.word	0x00034858
        /*04f8*/ 	.short	0x0100
        /*04fa*/ 	.byte	0x08
	.zero		1


	//   ....[9]....
        /*04fc*/ 	.word	0x000005e0
        /*0500*/ 	.word	0x000000ff
        /*0504*/ 	.word	0x00034868
        /*0508*/ 	.short	0x0100
        /*050a*/ 	.byte	0x08
	.zero		1


	//   ....[10]....
        /*050c*/ 	.word	0x000007e0
        /*0510*/ 	.word	0x000000ff
        /*0514*/ 	.word	0x00034870
        /*0518*/ 	.short	0x0100
        /*051a*/ 	.byte	0x08
	.zero		1


	//   ....[11]....
        /*051c*/ 	.word	0x000007f0
        /*0520*/ 	.word	0x000000ff
        /*0524*/ 	.word	0x00034880
        /*0528*/ 	.short	0x0100
        /*052a*/ 	.byte	0x08
	.zero		1


	//   ....[12]....
        /*052c*/ 	.word	0x00000800
        /*0530*/ 	.word	0x000000ff
        /*0534*/ 	.word	0x00034878
        /*0538*/ 	.short	0x0100
        /*053a*/ 	.byte	0x08
	.zero		1


	//   ....[13]....
        /*053c*/ 	.word	0x00000810
        /*0540*/ 	.word	0x000000ff
        /*0544*/ 	.word	0x00034888
        /*0548*/ 	.short	0x0100
        /*054a*/ 	.byte	0x08
	.zero		1


	//   ....[14]....
        /*054c*/ 	.word	0x00000a70
        /*0550*/ 	.word	0x000000ff
        /*0554*/ 	.word	0x00034890
        /*0558*/ 	.short	0x0100
        /*055a*/ 	.byte	0x08
	.zero		1


	//   ....[15]....
        /*055c*/ 	.word	0x00000a80
        /*0560*/ 	.word	0x000000ff
        /*0564*/ 	.word	0x000348a0
        /*0568*/ 	.short	0x0100
        /*056a*/ 	.byte	0x08
	.zero		1


	//   ....[16]....
        /*056c*/ 	.word	0x00000a90
        /*0570*/ 	.word	0x000000ff
        /*0574*/ 	.word	0x00034898
        /*0578*/ 	.short	0x0100
        /*057a*/ 	.byte	0x08
	.zero		1


	//   ....[17]....
        /*057c*/ 	.word	0x00000aa0
        /*0580*/ 	.word	0x000000ff
        /*0584*/ 	.word	0x000348a8
        /*0588*/ 	.short	0x0100
        /*058a*/ 	.byte	0x08
	.zero		1


	//   ....[18]....
        /*058c*/ 	.word	0x00000d30
        /*0590*/ 	.word	0x000000ff
        /*0594*/ 	.word	0x000348b0
        /*0598*/ 	.short	0x0100
        /*059a*/ 	.byte	0x08
	.zero		1


	//   ....[19]....
        /*059c*/ 	.word	0x00000d40
        /*05a0*/ 	.word	0x000000ff
        /*05a4*/ 	.word	0x000348c0
        /*05a8*/ 	.short	0x0100
        /*05aa*/ 	.byte	0x08
	.zero		1


	//   ....[20]....
        /*05ac*/ 	.word	0x00000d50
        /*05b0*/ 	.word	0x000000ff
        /*05b4*/ 	.word	0x000348b8
        /*05b8*/ 	.short	0x0100
        /*05ba*/ 	.byte	0x08
	.zero		1


	//   ....[21]....
        /*05bc*/ 	.word	0x00000d60
        /*05c0*/ 	.word	0x000000ff
        /*05c4*/ 	.word	0x000348c8
        /*05c8*/ 	.short	0x0100
        /*05ca*/ 	.byte	0x08
	.zero		1


	//   ....[22]....
        /*05cc*/ 	.word	0x000016b0
        /*05d0*/ 	.word	0x000000ff
        /*05d4*/ 	.word	0x00034800
        /*05d8*/ 	.short	0x010a
        /*05da*/ 	.byte	0x26
	.zero		1


	//   ....[23]....
        /*05dc*/ 	.word	0x00001750
        /*05e0*/ 	.word	0x00000006
        /*05e4*/ 	.word	0x00034830
        /*05e8*/ 	.short	0x010a
        /*05ea*/ 	.byte	0x3f
	.zero		1


	//   ....[24]....
        /*05ec*/ 	.word	0x00001790
        /*05f0*/ 	.word	0x00000006
        /*05f4*/ 	.word	0x00034830
        /*05f8*/ 	.short	0x010a
        /*05fa*/ 	.byte	0x3f
	.zero		1


	//   ....[25]....
        /*05fc*/ 	.word	0x00003380
        /*0600*/ 	.word	0x0000001b
        /*0604*/ 	.word	0x00000000
        /*0608*/ 	.short	0x0101
        /*060a*/ 	.byte	0x3f
	.zero		1


	//   ....[26]....
        /*060c*/ 	.word	0x00003b10
        /*0610*/ 	.word	0x000000ff
        /*0614*/ 	.word	0x00034830
        /*0618*/ 	.short	0x010a
        /*061a*/ 	.byte	0x07
	.zero		1


	//   ....[27]....
        /*061c*/ 	.word	0x00003b50
        /*0620*/ 	.word	0x000000ff
        /*0624*/ 	.word	0x00034830
        /*0628*/ 	.short	0x010a
        /*062a*/ 	.byte	0x07
	.zero		1


	//   ....[28]....
        /*062c*/ 	.word	0x00004430
        /*0630*/ 	.word	0x000000ff
        /*0634*/ 	.word	0x00034850
        /*0638*/ 	.short	0x010a
        /*063a*/ 	.byte	0x0e
	.zero		1


	//   ....[29]....
        /*063c*/ 	.word	0x00004470
        /*0640*/ 	.word	0x000000ff
        /*0644*/ 	.word	0x00034850
        /*0648*/ 	.short	0x010a
        /*064a*/ 	.byte	0x0e
	.zero		1


	//   ....[30]....
        /*064c*/ 	.word	0x00005720
        /*0650*/ 	.word	0x00000007
        /*0654*/ 	.word	0x00000000
        /*0658*/ 	.short	0x0101
        /*065a*/ 	.byte	0x3f
	.zero		1


	//   ....[31]....
        /*065c*/ 	.word	0x00005a10
        /*0660*/ 	.word	0x0000000c
        /*0664*/ 	.word	0x00000000
        /*0668*/ 	.short	0x0101
        /*066a*/ 	.byte	0x3f
	.zero		1


	//   ....[32]....
        /*066c*/ 	.word	0x00006060
        /*0670*/ 	.word	0x000000ff
        /*0674*/ 	.word	0x00034850
        /*0678*/ 	.short	0x010a
        /*067a*/ 	.byte	0x09
	.zero		1


	//   ....[33]....
        /*067c*/ 	.word	0x000060a0
        /*0680*/ 	.word	0x000000ff
        /*0684*/ 	.word	0x00034850
        /*0688*/ 	.short	0x010a
        /*068a*/ 	.byte	0x09
	.zero		1


	//   ....[34]....
        /*068c*/ 	.word	0x00006850
        /*0690*/ 	.word	0x00000000
        /*0694*/ 	.word	0x00000000
        /*0698*/ 	.short	0x0101
        /*069a*/ 	.byte	0x3f
	.zero		1


	//   ....[35]....
        /*069c*/ 	.word	0x000079b0
        /*06a0*/ 	.word	0x000000ff
        /*06a4*/ 	.word	0x00000000
        /*06a8*/ 	.short	0x0101
        /*06aa*/ 	.byte	0x05
	.zero		1


	//   ....[36]....
        /*06ac*/ 	.word	0x00007a20
        /*06b0*/ 	.word	0x000000ff
        /*06b4*/ 	.word	0x00000000
        /*06b8*/ 	.short	0x0101
        /*06ba*/ 	.byte	0x04
	.zero		1


	//   ....[37]....
        /*06bc*/ 	.word	0x000089b0
        /*06c0*/ 	.word	0x00000002
        /*06c4*/ 	.word	0x00034840
        /*06c8*/ 	.short	0x010a
        /*06ca*/ 	.byte	0x3f
	.zero		1


	//   ....[38]....
        /*06cc*/ 	.word	0x00009940
        /*06d0*/ 	.word	0x000000ff
        /*06d4*/ 	.word	0x00034800
        /*06d8*/ 	.short	0x0107
        /*06da*/ 	.byte	0x24
	.zero		1


	//   ....[39]....
        /*06dc*/ 	.word	0x000099b0
        /*06e0*/ 	.word	0x000000ff
        /*06e4*/ 	.word	0x00034800
        /*06e8*/ 	.short	0x0101
        /*06ea*/ 	.byte	0x24
	.zero		1


	//   ....[40]....
        /*06ec*/ 	.word	0x000099d0
        /*06f0*/ 	.word	0x000000ff
        /*06f4*/ 	.word	0x00034820
        /*06f8*/ 	.short	0x010a
        /*06fa*/ 	.byte	0x24
	.zero		1


	//   ....[41]....
        /*06fc*/ 	.word	0x00009ce0
        /*0700*/ 	.word	0x00000003
        /*0704*/ 	.word	0x00034840
        /*0708*/ 	.short	0x010a
        /*070a*/ 	.byte	0x3f
	.zero		1


	//   ....[42]....
        /*070c*/ 	.word	0x0000a220
        /*0710*/ 	.word	0x00000002
        /*0714*/ 	.word	0x00034860
        /*0718*/ 	.short	0x010a
        /*071a*/ 	.byte	0x3f
	.zero		1


	//   ....[43]....
        /*071c*/ 	.word	0x0000a8e0
        /*0720*/ 	.word	0x00000003
        /*0724*/ 	.word	0x00034840
        /*0728*/ 	.short	0x010a
        /*072a*/ 	.byte	0x3f
	.zero		1


	//   ....[44]....
        /*072c*/ 	.word	0x0000ae20
        /*0730*/ 	.word	0x00000002
        /*0734*/ 	.word	0x00034860
        /*0738*/ 	.short	0x010a
        /*073a*/ 	.byte	0x3f
	.zero		1


	//   ....[45]....
        /*073c*/ 	.word	0x0000b440
        /*0740*/ 	.word	0x00000003
        /*0744*/ 	.word	0x00034840
        /*0748*/ 	.short	0x010a
        /*074a*/ 	.byte	0x3f
	.zero		1


	//   ....[46]....
        /*074c*/ 	.word	0x0000b970
        /*0750*/ 	.word	0x00000002
        /*0754*/ 	.word	0x00034860
        /*0758*/ 	.short	0x010a
        /*075a*/ 	.byte	0x3f
	.zero		1


	//   ....[47]....
        /*075c*/ 	.word	0x0000be10
        /*0760*/ 	.word	0x00000000
        /*0764*/ 	.word	0x00034860
        /*0768*/ 	.short	0x010a
        /*076a*/ 	.byte	0x3f
	.zero		1


	//   ....[48]....
        /*076c*/ 	.word	0x0000c370
        /*0770*/ 	.word	0x00000000
        /*0774*/ 	.word	0x00034820
        /*0778*/ 	.short	0x010a
        /*077a*/ 	.byte	0x3f
	.zero		1


	//   ....[49]....
        /*077c*/ 	.word	0x0000c580
        /*0780*/ 	.word	0x00000006
        /*0784*/ 	.word	0x00000000
        /*0788*/ 	.short	0x010a
        /*078a*/ 	.byte	0x3f
	.zero		1


	//   ....[50]....
        /*078c*/ 	.word	0x0000c5b0
        /*0790*/ 	.word	0x00000007
        /*0794*/ 	.word	0x00000000
        /*0798*/ 	.short	0x010a
        /*079a*/ 	.byte	0x3f
	.zero		1


	//   ....[51]....
        /*079c*/ 	.word	0x0000c610
        /*07a0*/ 	.word	0x00000004
        /*07a4*/ 	.word	0x00000000
        /*07a8*/ 	.short	0x010a
        /*07aa*/ 	.byte	0x3f
	.zero		1


	//   ....[52]....
        /*07ac*/ 	.word	0x0000c640
        /*07b0*/ 	.word	0x00000003
        /*07b4*/ 	.word	0x00000000
        /*07b8*/ 	.short	0x010a
        /*07ba*/ 	.byte	0x3f
	.zero		1


	//   ....[53]....
        /*07bc*/ 	.word	0x0000c6b0
        /*07c0*/ 	.word	0x00000003
        /*07c4*/ 	.word	0x00034800
        /*07c8*/ 	.short	0x010a
        /*07ca*/ 	.byte	0x3f
	.zero		1


	//   ....[54]....
        /*07cc*/ 	.word	0x0000c700
        /*07d0*/ 	.word	0x00000006
        /*07d4*/ 	.word	0x00034830
        /*07d8*/ 	.short	0x010a
        /*07da*/ 	.byte	0x3f
	.zero		1


	//   ....[55]....
        /*07dc*/ 	.word	0x0000c760
        /*07e0*/ 	.word	0x00000003
        /*07e4*/ 	.word	0x00034830
        /*07e8*/ 	.short	0x010a
        /*07ea*/ 	.byte	0x3f
	.zero		1


	//   ....[56]....
        /*07ec*/ 	.word	0x0000c7c0
        /*07f0*/ 	.word	0x00000003
        /*07f4*/ 	.word	0x00034850
        /*07f8*/ 	.short	0x010a
        /*07fa*/ 	.byte	0x3f
	.zero		1


	//   ....[57]....
        /*07fc*/ 	.word	0x0000c820
        /*0800*/ 	.word	0x00000005
        /*0804*/ 	.word	0x00034850
        /*0808*/ 	.short	0x010a
        /*080a*/ 	.byte	0x3f
	.zero		1


	//   ....[58]....
        /*080c*/ 	.word	0x0000c9c0
        /*0810*/ 	.word	0x00000002
        /*0814*/ 	.word	0x00034840
        /*0818*/ 	.short	0x010a
        /*081a*/ 	.byte	0x3f
	.zero		1


	//   ....[59]....
        /*081c*/ 	.word	0x0000d5d0
        /*0820*/ 	.word	0x00000003
        /*0824*/ 	.word	0x00034820
        /*0828*/ 	.short	0x010a
        /*082a*/ 	.byte	0x3f
	.zero		1


	//   ....[60]....
        /*082c*/ 	.word	0x0000d620
        /*0830*/ 	.word	0x00000003
        /*0834*/ 	.word	0x00034840
        /*0838*/ 	.short	0x010a
        /*083a*/ 	.byte	0x3f
	.zero		1


	//   ....[61]....
        /*083c*/ 	.word	0x0000d670
        /*0840*/ 	.word	0x00000002
        /*0844*/ 	.word	0x00034860
        /*0848*/ 	.short	0x010a
        /*084a*/ 	.byte	0x3f
	.zero		1


	//   ....[62]....
        /*084c*/ 	.word	0x0000d6c0
        /*0850*/ 	.word	0x00000003
        /*0854*/ 	.word	0x00034840
        /*0858*/ 	.short	0x010a
        /*085a*/ 	.byte	0x3f
	.zero		1


	//   ....[63]....
        /*085c*/ 	.word	0x0000d710
        /*0860*/ 	.word	0x00000002
        /*0864*/ 	.word	0x00034860
        /*0868*/ 	.short	0x010a
        /*086a*/ 	.byte	0x3f
	.zero		1


	//   ....[64]....
        /*086c*/ 	.word	0x0000d760
        /*0870*/ 	.word	0x00000003
        /*0874*/ 	.word	0x00034840
        /*0878*/ 	.short	0x010a
        /*087a*/ 	.byte	0x3f
	.zero		1


	//   ....[65]....
        /*087c*/ 	.word	0x0000d7b0
        /*0880*/ 	.word	0x00000002
        /*0884*/ 	.word	0x00034860
        /*0888*/ 	.short	0x010a
        /*088a*/ 	.byte	0x3f
	.zero		1


	//   ....[66]....
        /*088c*/ 	.word	0x0000d800
        /*0890*/ 	.word	0x00000000
        /*0894*/ 	.word	0x00034860
        /*0898*/ 	.short	0x010a
        /*089a*/ 	.byte	0x3f
	.zero		1


	//   ....[67]....
        /*089c*/ 	.word	0x0000d850
        /*08a0*/ 	.word	0x00000000
        /*08a4*/ 	.word	0x00034820
        /*08a8*/ 	.short	0x010a
        /*08aa*/ 	.byte	0x3f
	.zero		1


	//   ....[68]....
        /*08ac*/ 	.word	0x0000d9f0
        /*08b0*/ 	.word	0x00000006
        /*08b4*/ 	.word	0x00000000
        /*08b8*/ 	.short	0x010a
        /*08ba*/ 	.byte	0x3f
	.zero		1


	//   ....[69]....
        /*08bc*/ 	.word	0x0000da40
        /*08c0*/ 	.word	0x00000007
        /*08c4*/ 	.word	0x00000000
        /*08c8*/ 	.short	0x010a
        /*08ca*/ 	.byte	0x3f
	.zero		1


	//   ....[70]....
        /*08cc*/ 	.word	0x0000da90
        /*08d0*/ 	.word	0x00000004
        /*08d4*/ 	.word	0x00000000
        /*08d8*/ 	.short	0x010a
        /*08da*/ 	.byte	0x3f
	.zero		1


	//----- nvinfo : EIATTR_NUM_MBARRIERS
	.align		4
.L_129:
        /*08dc*/ 	.byte	0x03, 0x38
        /*08de*/ 	.short	0x0016


	//----- nvinfo : EIATTR_EXIT_INSTR_OFFSETS
	.align		4
        /*08e0*/ 	.byte	0x04, 0x1c
        /*08e2*/ 	.short	(.L_131 - .L_130)


	//   ....[0]....
.L_130:
        /*08e4*/ 	.word	0x00000f20


	//   ....[1]....
        /*08e8*/ 	.word	0x00007dc0


	//   ....[2]....
        /*08ec*/ 	.word	0x0000c690


	//----- nvinfo : EIATTR_MAX_THREADS
	.align		4
.L_131:
        /*08f0*/ 	.byte	0x04, 0x05
        /*08f2*/ 	.short	(.L_133 - .L_132)
.L_132:
        /*08f4*/ 	.word	0x00000180
        /*08f8*/ 	.word	0x00000001
        /*08fc*/ 	.word	0x00000001


	//----- nvinfo : EIATTR_CRS_STACK_SIZE
	.align		4
.L_133:
        /*0900*/ 	.byte	0x04, 0x1e
        /*0902*/ 	.short	(.L_135 - .L_134)
.L_134:
        /*0904*/ 	.word	0x00000000


	//----- nvinfo : EIATTR_CBANK_PARAM_SIZE
	.align		4
.L_135:
        /*0908*/ 	.byte	0x03, 0x19
        /*090a*/ 	.short	0x0a70


	//----- nvinfo : EIATTR_PARAM_CBANK
	.align		4
        /*090c*/ 	.byte	0x04, 0x0a
        /*090e*/ 	.short	(.L_137 - .L_136)
	.align		4
.L_136:
        /*0910*/ 	.word	index@(.nv.constant0._ZN7cutlass13device_kernelIN5flash11enable_sm90INS1_16FlashAttnFwdSm90INS1_25CollectiveMainloopFwdSm90ILi2EN4cute5tupleIJNS5_1CILi2EEENS7_ILi1EEES9_EEENS6_IJNS7_ILi128EEESB_NS7_ILi192EEEEEELi128ENS_6half_tEfNS_4arch4Sm90ELb0ELb0ELb0ELb0ELb0ELb0ELb0ELb1ELb1ELb1ELb0ELb0EEENS1_21CollectiveEpilogueFwdINS6_IJSB_SB_SB_EEESA_SE_SG_Li256ELb0ELb1ELb0ELb0EEENS1_29StaticPersistentTileSchedulerILb0EEEEEEEEEvNT_6ParamsE)
        /*0914*/ 	.short	0x0210
        /*0916*/ 	.short	0x0a70


	//----- nvinfo : EIATTR_SW_WAR
	.align		4
.L_137:
        /*0918*/ 	.byte	0x04, 0x36
        /*091a*/ 	.short	(.L_139 - .L_138)
.L_138:
        /*091c*/ 	.word	0x00000008
.L_139:


//--------------------- .nv.info._ZN7cutlass13device_kernelIN5flash11enable_sm90INS1_16FlashAttnFwdSm90INS1_25CollectiveMainloopFwdSm90ILi2EN4cute5tupleIJNS5_1CILi1EEES8_S8_EEENS6_IJNS7_ILi128EEESA_NS7_ILi192EEEEEELi128ENS_6half_tEfNS_4arch4Sm90ELb0ELb0ELb0ELb1ELb0ELb0ELb0ELb1ELb1ELb1ELb0ELb0EEENS1_21CollectiveEpilogueFwdINS6_IJSA_SA_SA_EEES9_SD_SF_Li256ELb1ELb1ELb0ELb0EEENS1_36VarlenDynamicPersistentTileSchedulerILi128ELi128ELi256ELi128ELb0ELb1ELb1ELb0ELb1ELb1EEEEEEEEEvNT_6ParamsE --------------------------
	.section	.nv.info._ZN7cutlass13device_kernelIN5flash11enable_sm90INS1_16FlashAttnFwdSm90INS1_25CollectiveMainloopFwdSm90ILi2EN4cute5tupleIJNS5_1CILi1EEES8_S8_EEENS6_IJNS7_ILi128EEESA_NS7_ILi192EEEEEELi128ENS_6half_tEfNS_4arch4Sm90ELb0ELb0ELb0ELb1ELb0ELb0ELb0ELb1ELb1ELb1ELb0ELb0EEENS1_21CollectiveEpilogueFwdINS6_IJSA_SA_SA_EEES9_SD_SF_Li256ELb1ELb1ELb0ELb0EEENS1_36VarlenDynamicPersistentTileSchedulerILi128ELi128ELi256ELi128ELb0ELb1ELb1ELb0ELb1ELb1EEEEEEEEEvNT_6ParamsE,"",@"SHT_CUDA_INFO"
	.sectionflags	@""
	.align	4


	//----- nvinfo : EIATTR_CUDA_API_VERSION
	.align		4
        /*0000*/ 	.byte	0x04, 0x37
        /*0002*/ 	.short	(.L_141 - .L_140)
.L_140:
        /*0004*/ 	.word	0x00000082


	//----- nvinfo : EIATTR_KPARAM_INFO
	.align		4
.L_141:
        /*0008*/ 	.byte	0x04, 0x17
        /*000a*/ 	.short	(.L_143 - .L_142)
.L_142:
        /*000c*/ 	.word	0x00000000
        /*0010*/ 	.short	0x0000
        /*0012*/ 	.short	0x0070
        /*0014*/ 	.byte	0x00, 0xf0, 0x01, 0x2a


	//----- nvinfo : EIATTR_SPARSE_MMA_MASK
	.align		4
.L_143:
        /*0018*/ 	.byte	0x03, 0x50
        /*001a*/ 	.short	0x0000


	//----- nvinfo : EIATTR_MAXREG_COUNT
	.align		4
        /*001c*/ 	.byte	0x03, 0x1b
        /*001e*/ 	.short	0x00a8


	//----- nvinfo : EIATTR_NUM_BARRIERS
	.align		4
        /*0020*/ 	.byte	0x02, 0x4c
        /*0022*/ 	.byte	0x09
	.zero		1


	//----- nvinfo : EIATTR_EXTERNS
	.align		4
        /*0024*/ 	.byte	0x04, 0x0f
        /*0026*/ 	.short	(.L_145 - .L_144)


	//   ....[0]....
	.align		4
.L_144:
        /*0028*/ 	.word	index@(__assertfail)


	//----- nvinfo : EIATTR_ANNOTATIONS
	.align		4
.L_145:
        /*002c*/ 	.byte	0x04, 0x55
        /*002e*/ 	.short	(.L_147 - .L_146)


	//   ....[0]....
.L_146:
        /* <DEDUP_REMOVED lines=78> */


	//----- nvinfo : EIATTR_MERCURY_ISA_VERSION
	.align		4
.L_147:
        /*04f8*/ 	.byte	0x03, 0x5f
        /*04fa*/ 	.short	0x0101


	//----- nvinfo : EIATTR_UNUSED_LOAD_BYTE_OFFSET
	.align		4
        /*04fc*/ 	.byte	0x04, 0x44
        /*04fe*/ 	.short	(.L_149 - .L_148)


	//   ....[0]....
.L_148:
        /*0500*/ 	.word	0x00000a10
        /*0504*/ 	.word	0x0000fff0


	//   ....[1]....
        /*0508*/ 	.word	0x00006e10
        /*050c*/ 	.word	0x0000fff0


	//----- nvinfo : EIATTR_INT_WARP_WIDE_INSTR_OFFSETS
	.align		4
.L_149:
        /*0510*/ 	.byte	0x04, 0x31
        /*0512*/ 	.short	(.L_151 - .L_150)


	//   ....[0]....
.L_150:
        /*0514*/ 	.word	0x00000130


	//   ....[1]....
        /*0518*/ 	.word	0x00000170


	//   ....[2]....
        /*051c*/ 	.word	0x000001e0


	//   ....[3]....
        /*0520*/ 	.word	0x0000a220


	//   ....[4]....
        /*0524*/ 	.word	0x0000a2c0


	//   ....[5]....
        /*0528*/ 	.word	0x0000dfa0


	//   ....[6]....
        /*052c*/ 	.word	0x0000e010


	//----- nvinfo : EIATTR_COOP_GROUP_MASK_REGIDS
	.align		4
.L_151:
        /*0530*/ 	.byte	0x04, 0x29
        /*0532*/ 	.short	(.L_153 - .L_152)


	//   ....[0]....
.L_152:
        /*0534*/ 	.word	0xffffffff


	//   ....[1]....
        /*0538*/ 	.word	0xffffffff


	//   ....[2]....
        /*053c*/ 	.word	0xffffffff


	//   ....[3]....
        /*0540*/ 	.word	0xffffffff


	//   ....[4]....
        /*0544*/ 	.word	0xffffffff


	//   ....[5]....
        /*0548*/ 	.word	0xffffffff


	//   ....[6]....
        /*054c*/ 	.word	0xffffffff


	//   ....[7]....
        /*0550*/ 	.word	0xffffffff


	//   ....[8]....
        /*0554*/ 	.word	0xffffffff


	//   ....[9]....
        /*0558*/ 	.word	0xffffffff


	//   ....[10]....
        /*055c*/ 	.word	0xffffffff


	//   ....[11]....
        /*0560*/ 	.word	0xffffffff


	//   ....[12]....
        /*0564*/ 	.word	0xffffffff


	//   ....[13]....
        /*0568*/ 	.word	0xffffffff


	//   ....[14]....
        /*056c*/ 	.word	0xffffffff


	//   ....[15]....
        /*0570*/ 	.word	0xffffffff


	//   ....[16]....
        /*0574*/ 	.word	0xffffffff


	//   ....[17]....
        /*0578*/ 	.word	0xffffffff


	//   ....[18]....
        /*057c*/ 	.word	0xffffffff


	//   ....[19]....
        /*0580*/ 	.word	0xffffffff


	//   ....[20]....
        /*0584*/ 	.word	0xffffffff


	//   ....[21]....
        /*0588*/ 	.word	0xffffffff


	//   ....[22]....
        /*058c*/ 	.word	0xffffffff


	//   ....[23]....
        /*0590*/ 	.word	0xffffffff


	//   ....[24]....
        /*0594*/ 	.word	0xffffffff


	//   ....[25]....
        /*0598*/ 	.word	0xffffffff


	//   ....[26]....
        /*059c*/ 	.word	0xffffffff


	//   ....[27]....
        /*05a0*/ 	.word	0xffffffff


	//   ....[28]....
        /*05a4*/ 	.word	0xffffffff


	//   ....[29]....
        /*05a8*/ 	.word	0xffffffff


	//   ....[30]....
        /*05ac*/ 	.word	0xffffffff


	//   ....[31]....
        /*05b0*/ 	.word	0xffffffff


	//   ....[32]....
        /*05b4*/ 	.word	0xffffffff


	//   ....[33]....
        /*05b8*/ 	.word	0xffffffff


	//   ....[34]....
        /*05bc*/ 	.word	0xffffffff


	//   ....[35]....
        /*05c0*/ 	.word	0xffffffff


	//   ....[36]....
        /*05c4*/ 	.word	0xffffffff


	//   ....[37]....
        /*05c8*/ 	.word	0xffffffff


	//   ....[38]....
        /*05cc*/ 	.word	0xffffffff


	//   ....[39]....
        /*05d0*/ 	.word	0xffffffff


	//   ....[40]....
        /*05d4*/ 	.word	0xffffffff


	//   ....[41]....
        /*05d8*/ 	.word	0xffffffff


	//   ....[42]....
        /*05dc*/ 	.word	0xffffffff


	//   ....[43]....
        /*05e0*/ 	.word	0xffffffff


	//   ....[44]....
        /*05e4*/ 	.word	0xffffffff


	//   ....[45]....
        /*05e8*/ 	.word	0xffffffff


	//   ....[46]....
        /*05ec*/ 	.word	0xffffffff


	//   ....[47]....
        /*05f0*/ 	.word	0xffffffff


	//   ....[48]....
        /*05f4*/ 	.word	0xffffffff


	//   ....[49]....
        /*05f8*/ 	.word	0xffffffff


	//   ....[50]....
        /*05fc*/ 	.word	0xffffffff


	//   ....[51]....
        /*0600*/ 	.word	0xffffffff


	//   ....[52]....
        /*0604*/ 	.word	0xffffffff


	//   ....[53]....
        /*0608*/ 	.word	0xffffffff


	//   ....[54]....
        /*060c*/ 	.word	0xffffffff


	//   ....[55]....
        /*0610*/ 	.word	0xffffffff


	//   ....[56]....
        /*0614*/ 	.word	0xffffffff


	//   ....[57]....
        /*0618*/ 	.word	0xffffffff


	//   ....[58]....
        /*061c*/ 	.word	0xffffffff


	//   ....[59]....
        /*0620*/ 	.word	0xffffffff


	//   ....[60]....
        /*0624*/ 	.word	0xffffffff


	//   ....[61]....
        /*0628*/ 	.word	0xffffffff


	//   ....[62]....
        /*062c*/ 	.word	0xffffffff


	//   ....[63]....
        /*0630*/ 	.word	0xffffffff


	//   ....[64]....
        /*0634*/ 	.word	0xffffffff


	//   ....[65]....
        /*0638*/ 	.word	0xffffffff


	//   ....[66]....
        /*063c*/ 	.word	0xffffffff


	//   ....[67]....
        /*0640*/ 	.word	0xffffffff


	//   ....[68]....
        /*0644*/ 	.word	0xffffffff


	//   ....[69]....
        /*0648*/ 	.word	0xffffffff


	//   ....[70]....
        /*064c*/ 	.word	0xffffffff


	//   ....[71]....
        /*0650*/ 	.word	0xffffffff


	//   ....[72]....
        /*0654*/ 	.word	0xffffffff


	//   ....[73]....
        /*0658*/ 	.word	0xffffffff


	//   ....[74]....
        /*065c*/ 	.word	0xffffffff


	//   ....[75]....
        /*0660*/ 	.word	0xffffffff


	//   ....[76]....
        /*0664*/ 	.word	0xffffffff


	//   ....[77]....
        /*0668*/ 	.word	0xffffffff


	//   ....[78]....
        /*066c*/ 	.word	0xffffffff


	//   ....[79]....
        /*0670*/ 	.word	0xffffffff


	//   ....[80]....
        /*0674*/ 	.word	0xffffffff


	//   ....[81]....
        /*0678*/ 	.word	0xffffffff


	//   ....[82]....
        /*067c*/ 	.word	0xffffffff


	//   ....[83]....
        /*0680*/ 	.word	0xffffffff


	//   ....[84]....
        /*0684*/ 	.word	0xffffffff


	//   ....[85]....
        /*0688*/ 	.word	0xffffffff


	//   ....[86]....
        /*068c*/ 	.word	0xffffffff


	//   ....[87]....
        /*0690*/ 	.word	0xffffffff


	//   ....[88]....
        /*0694*/ 	.word	0xffffffff


	//   ....[89]....
        /*0698*/ 	.word	0xffffffff


	//   ....[90]....
        /*069c*/ 	.word	0xffffffff


	//   ....[91]....
        /*06a0*/ 	.word	0x0500000f


	//   ....[92]....
        /*06a4*/ 	.word	0x0500000f


	//   ....[93]....
        /*06a8*/ 	.word	0x0500000f


	//   ....[94]....
        /*06ac*/ 	.word	0x0500000f


	//   ....[95]....
        /*06b0*/ 	.word	0x0500000f


	//   ....[96]....
        /*06b4*/ 	.word	0x0500000f


	//   ....[97]....
        /*06b8*/ 	.word	0x0500000f


	//   ....[98]....
        /*06bc*/ 	.word	0x0500000f


	//   ....[99]....
        /*06c0*/ 	.word	0x0500000f


	//   ....[100]....
        /*06c4*/ 	.word	0x0500000f


	//   ....[101]....
        /*06c8*/ 	.word	0x0500000f


	//   ....[102]....
        /*06cc*/ 	.word	0x0500000f


	//   ....[103]....
        /*06d0*/ 	.word	0x0500000f


	//   ....[104]....
        /*06d4*/ 	.word	0x0500000f


	//   ....[105]....
        /*06d8*/ 	.word	0x0500000f


	//   ....[106]....
        /*06dc*/ 	.word	0x0500000f


	//   ....[107]....
        /*06e0*/ 	.word	0x0500000f


	//   ....[108]....
        /*06e4*/ 	.word	0x0500000f


	//   ....[109]....
        /*06e8*/ 	.word	0x0500000f


	//   ....[110]....
        /*06ec*/ 	.word	0x0500000f


	//   ....[111]....
        /*06f0*/ 	.word	0x0500000f


	//   ....[112]....
        /*06f4*/ 	.word	0x0500000f


	//   ....[113]....
        /*06f8*/ 	.word	0x0500000f


	//   ....[114]....
        /*06fc*/ 	.word	0x0500000f


	//   ....[115]....
        /*0700*/ 	.word	0x0500000f


	//   ....[116]....
        /*0704*/ 	.word	0x0500000f


	//   ....[117]....
        /*0708*/ 	.word	0x0500000f


	//   ....[118]....
        /*070c*/ 	.word	0x0500000f


	//   ....[119]....
        /*0710*/ 	.word	0x0500000f


	//   ....[120]....
        /*0714*/ 	.word	0x0500000f


	//   ....[121]....
        /*0718*/ 	.word	0x0500000f


	//   ....[122]....
        /*071c*/ 	.word	0x0500000f


	//   ....[123]....
        /*0720*/ 	.word	0x0500000f


	//   ....[124]....
        /*0724*/ 	.word	0x0500000f


	//   ....[125]....
        /*0728*/ 	.word	0x0500000f


	//----- nvinfo : EIATTR_COOP_GROUP_INSTR_OFFSETS
	.align		4
.L_153:
        /*072c*/ 	.byte	0x04, 0x28
        /*072e*/ 	.short	(.L_155 - .L_154)


	//   ....[0]....
.L_154:
        /*0730*/ 	.word	0x00000060


	//   ....[1]....
        /*0734*/ 	.word	0x00000140


	//   ....[2]....
        /*0738*/ 	.word	0x00000190


	//   ....[3]....
        /*073c*/ 	.word	0x000003c0


	//   ....[4]....
        /*0740*/ 	.word	0x00000520


	//   ....[5]....
        /*0744*/ 	.word	0x00000640


	//   ....[6]....
        /*0748*/ 	.word	0x000007a0


	//   ....[7]....
        /*074c*/ 	.word	0x00001430


	//   ....[8]....
        /*0750*/ 	.word	0x00002840


	//   ....[9]....
        /*0754*/ 	.word	0x00002940


	//   ....[10]....
        /*0758*/ 	.word	0x00002c60


	//   ....[11]....
        /*075c*/ 	.word	0x00002e10


	//   ....[12]....
        /*0760*/ 	.word	0x00004b30


	//   ....[13]....
        /*0764*/ 	.word	0x00004b60


	//   ....[14]....
        /*0768*/ 	.word	0x00005030


	//   ....[15]....
        /*076c*/ 	.word	0x00005100


	//   ....[16]....
        /*0770*/ 	.word	0x00006410


	//   ....[17]....
        /*0774*/ 	.word	0x00006470


	//   ....[18]....
        /*0778*/ 	.word	0x00006550


	//   ....[19]....
        /*077c*/ 	.word	0x000068a0


	//   ....[20]....
        /*0780*/ 	.word	0x00007a50


	//   ....[21]....
        /*0784*/ 	.word	0x00007a90


	//   ....[22]....
        /*0788*/ 	.word	0x00007ac0


	//   ....[23]....
        /*078c*/ 	.word	0x00007af0


	//   ....[24]....
        /*0790*/ 	.word	0x00008040


	//   ....[25]....
        /*0794*/ 	.word	0x00008080


	//   ....[26]....
        /*0798*/ 	.word	0x00008150


	//   ....[27]....
        /*079c*/ 	.word	0x00008170


	//   ....[28]....
        /*07a0*/ 	.word	0x00008240


	//   ....[29]....
        /*07a4*/ 	.word	0x00008260


	//   ....[30]....
        /*07a8*/ 	.word	0x00008340


	//   ....[31]....
        /*07ac*/ 	.word	0x00008360


	//   ....[32]....
        /*07b0*/ 	.word	0x00008d00


	//   ....[33]....
        /*07b4*/ 	.word	0x00008d20


	//   ....[34]....
        /*07b8*/ 	.word	0x00008df0


	//   ....[35]....
        /*07bc*/ 	.word	0x00008e10


	//   ....[36]....
        /*07c0*/ 	.word	0x00008ee0


	//   ....[37]....
        /*07c4*/ 	.word	0x00008f00


	//   ....[38]....
        /*07c8*/ 	.word	0x00008fe0


	//   ....[39]....
        /*07cc*/ 	.word	0x00009000


	//   ....[40]....
        /*07d0*/ 	.word	0x00009150


	//   ....[41]....
        /*07d4*/ 	.word	0x00009350


	//   ....[42]....
        /*07d8*/ 	.word	0x00009380


	//   ....[43]....
        /*07dc*/ 	.word	0x000093b0


	//   ....[44]....
        /*07e0*/ 	.word	0x000093e0


	//   ....[45]....
        /*07e4*/ 	.word	0x00009410


	//   ....[46]....
        /*07e8*/ 	.word	0x00009440


	//   ....[47]....
        /*07ec*/ 	.word	0x000095c0


	//   ....[48]....
        /*07f0*/ 	.word	0x000095f0


	//   ....[49]....
        /*07f4*/ 	.word	0x00009620


	//   ....[50]....
        /*07f8*/ 	.word	0x00009650


	//   ....[51]....
        /*07fc*/ 	.word	0x00009680


	//   ....[52]....
        /*0800*/ 	.word	0x000096b0


	//   ....[53]....
        /*0804*/ 	.word	0x00009750


	//   ....[54]....
        /*0808*/ 	.word	0x00009780


	//   ....[55]....
        /*080c*/ 	.word	0x00009810


	//   ....[56]....
        /*0810*/ 	.word	0x0000a850


	//   ....[57]....
        /*0814*/ 	.word	0x0000b500


	//   ....[58]....
        /*0818*/ 	.word	0x0000b530


	//   ....[59]....
        /*081c*/ 	.word	0x0000b560


	//   ....[60]....
        /*0820*/ 	.word	0x0000b5a0


	//   ....[61]....
        /*0824*/ 	.word	0x0000b670


	//   ....[62]....
        /*0828*/ 	.word	0x0000b6d0


	//   ....[63]....
        /*082c*/ 	.word	0x0000b770


	//   ....[64]....
        /*0830*/ 	.word	0x0000b780


	//   ....[65]....
        /*0834*/ 	.word	0x0000b820


	//   ....[66]....
        /*0838*/ 	.word	0x0000b830


	//   ....[67]....
        /*083c*/ 	.word	0x0000b8d0


	//   ....[68]....
        /*0840*/ 	.word	0x0000b8e0


	//   ....[69]....
        /*0844*/ 	.word	0x0000b960


	//   ....[70]....
        /*0848*/ 	.word	0x0000b990


	//   ....[71]....
        /*084c*/ 	.word	0x0000b9a0


	//   ....[72]....
        /*0850*/ 	.word	0x0000b9c0


	//   ....[73]....
        /*0854*/ 	.word	0x0000e6e0


	//   ....[74]....
        /*0858*/ 	.word	0x0000e740


	//   ....[75]....
        /*085c*/ 	.word	0x0000e770


	//   ....[76]....
        /*0860*/ 	.word	0x0000e7a0


	//   ....[77]....
        /*0864*/ 	.word	0x0000e7d0


	//   ....[78]....
        /*0868*/ 	.word	0x0000e800


	//   ....[79]....
        /*086c*/ 	.word	0x0000e830


	//   ....[80]....
        /*0870*/ 	.word	0x0000e840


	//   ....[81]....
        /*0874*/ 	.word	0x0000e9d0


	//   ....[82]....
        /*0878*/ 	.word	0x0000ea00


	//   ....[83]....
        /*087c*/ 	.word	0x0000ea30


	//   ....[84]....
        /*0880*/ 	.word	0x0000ea60


	//   ....[85]....
        /*0884*/ 	.word	0x0000ea90


	//   ....[86]....
        /*0888*/ 	.word	0x0000eac0


	//   ....[87]....
        /*088c*/ 	.word	0x0000eb80


	//   ....[88]....
        /*0890*/ 	.word	0x0000eba0


	//   ....[89]....
        /*0894*/ 	.word	0x0000ec10


	//   ....[90]....
        /*0898*/ 	.word	0x0000f0a0


	//   ....[91]....
        /*089c*/ 	.word	0x0000f5a0


	//   ....[92]....
        /*08a0*/ 	.word	0x0000f720


	//   ....[93]....
        /*08a4*/ 	.word	0x0000f770


	//   ....[94]....
        /*08a8*/ 	.word	0x0000f930


	//   ....[95]....
        /*08ac*/ 	.word	0x0000f980


	//   ....[96]....
        /*08b0*/ 	.word	0x0000fab0


	//   ....[97]....
        /*08b4*/ 	.word	0x0000fb00


	//   ....[98]....
        /*08b8*/ 	.word	0x0000fc40


	//   ....[99]....
        /*08bc*/ 	.word	0x0000fc90


	//   ....[100]....
        /*08c0*/ 	.word	0x0000fdc0


	//   ....[101]....
        /*08c4*/ 	.word	0x0000fe10


	//   ....[102]....
        /*08c8*/ 	.word	0x0000ff40


	//   ....[103]....
        /*08cc*/ 	.word	0x0000ff90


	//   ....[104]....
        /*08d0*/ 	.word	0x000100b0


	//   ....[105]....
        /*08d4*/ 	.word	0x00010100


	//   ....[106]....
        /*08d8*/ 	.word	0x00010210


	//   ....[107]....
        /*08dc*/ 	.word	0x00010260


	//   ....[108]....
        /*08e0*/ 	.word	0x00010590


	//   ....[109]....
        /*08e4*/ 	.word	0x00010630


	//   ....[110]....
        /*08e8*/ 	.word	0x00010760


	//   ....[111]....
        /*08ec*/ 	.word	0x000107e0


	//   ....[112]....
        /*08f0*/ 	.word	0x00010860


	//   ....[113]....
        /*08f4*/ 	.word	0x000108e0


	//   ....[114]....
        /*08f8*/ 	.word	0x00010960


	//   ....[115]....
        /*08fc*/ 	.word	0x000109f0


	//   ....[116]....
        /*0900*/ 	.word	0x00010a90


	//   ....[117]....
        /*0904*/ 	.word	0x00010b30


	//   ....[118]....
        /*0908*/ 	.word	0x00010bb0


	//   ....[119]....
        /*090c*/ 	.word	0x00010c30


	//   ....[120]....
        /*0910*/ 	.word	0x00010cb0


	//   ....[121]....
        /*0914*/ 	.word	0x00010d40


	//   ....[122]....
        /*0918*/ 	.word	0x00010dc0


	//   ....[123]....
        /*091c*/ 	.word	0x00010e60


	//   ....[124]....
        /*0920*/ 	.word	0x00010ef0


	//   ....[125]....
        /*0924*/ 	.word	0x00011020


	//----- nvinfo : EIATTR_REG_RECONFIG
	.align		4
.L_155:
        /*0928*/ 	.byte	0x01, 0x54
	.zero		2


	//----- nvinfo : EIATTR_SYSCALL_OFFSETS
	.align		4
        /*092c*/ 	.byte	0x04, 0x46
        /*092e*/ 	.short	(.L_157 - .L_156)


	//   ....[0]....
.L_156:
        /*0930*/ 	.word	0x00001620


	//   ....[1]....
        /*0934*/ 	.word	0x0000a430


	//   ....[2]....
        /*0938*/ 	.word	0x0000a590


	//   ....[3]....
        /*093c*/ 	.word	0x0000a690


	//   ....[4]....
        /*0940*/ 	.word	0x0000b0d0


	//----- nvinfo : EIATTR_MBARRIER_INSTR_OFFSETS
	.align		4
.L_157:
        /*0944*/ 	.byte	0x04, 0x39
        /*0946*/ 	.short	(.L_159 - .L_158)


	//   ....[0]....
.L_158:
        /*0948*/ 	.word	0x00000270
        /*094c*/ 	.word	0x000000ff
        /*0950*/ 	.word	0x00034800
        /*0954*/ 	.short	0x0100
        /*0956*/ 	.byte	0x08
	.zero		1


	//   ....[1]....
        /*0958*/ 	.word	0x00000280
        /*095c*/ 	.word	0x000000ff
        /*0960*/ 	.word	0x00034820
        /*0964*/ 	.short	0x0100
        /*0966*/ 	.byte	0x08
	.zero		1


	//   ....[2]....
        /*0968*/ 	.word	0x00000370
        /*096c*/ 	.word	0x000000ff
        /*0970*/ 	.word	0x00034830
        /*0974*/ 	.short	0x0100
        /*0976*/ 	.byte	0x08
	.zero		1


	//   ....[3]....
        /*0978*/ 	.word	0x00000380
        /*097c*/ 	.word	0x000000ff
        /*0980*/ 	.word	0x00034840
        /*0984*/ 	.short	0x0100
        /*0986*/ 	.byte	0x08
	.zero		1


	//   ....[4]....
        /*0988*/ 	.word	0x00000390
        /*098c*/ 	.word	0x000000ff
        /*0990*/ 	.word	0x00034838
        /*0994*/ 	.short	0x0100
        /*0996*/ 	.byte	0x08
	.zero		1


	//   ....[5]....
        /*0998*/ 	.word	0x000003a0
        /*099c*/ 	.word	0x000000ff
        /*09a0*/ 	.word	0x00034848
        /*09a4*/ 	.short	0x0100
        /*09a6*/ 	.byte	0x08
	.zero		1


	//   ....[6]....
        /*09a8*/ 	.word	0x000004d0
        /*09ac*/ 	.word	0x000000ff
        /*09b0*/ 	.word	0x00034850
        /*09b4*/ 	.short	0x0100
        /*09b6*/ 	.byte	0x08
	.zero		1


	//   ....[7]....
        /*09b8*/ 	.word	0x000004e0
        /*09bc*/ 	.word	0x000000ff
        /*09c0*/ 	.word	0x00034860
        /*09c4*/ 	.short	0x0100
        /*09c6*/ 	.byte	0x08
	.zero		1


	//   ....[8]....
        /*09c8*/ 	.word	0x000004f0
        /*09cc*/ 	.word	0x000000ff
        /*09d0*/ 	.word	0x00034858
        /*09d4*/ 	.short	0x0100
        /*09d6*/ 	.byte	0x08
	.zero		1


	//   ....[9]....
        /*09d8*/ 	.word	0x00000500
        /*09dc*/ 	.word	0x000000ff
        /*09e0*/ 	.word	0x00034868
        /*09e4*/ 	.short	0x0100
        /*09e6*/ 	.byte	0x08
	.zero		1


	//   ....[10]....
        /*09e8*/ 	.word	0x000005f0
        /*09ec*/ 	.word	0x000000ff
        /*09f0*/ 	.word	0x00034870
        /*09f4*/ 	.short	0x0100
        /*09f6*/ 	.byte	0x06
	.zero		1


	//   ....[11]....
        /*09f8*/ 	.word	0x00000600
        /*09fc*/ 	.word	0x000000ff
        /*0a00*/ 	.word	0x00034880
        /*0a04*/ 	.short	0x0100
        /*0a06*/ 	.byte	0x06
	.zero		1


	//   ....[12]....
        /*0a08*/ 	.word	0x00000610
        /*0a0c*/ 	.word	0x000000ff
        /*0a10*/ 	.word	0x00034878
        /*0a14*/ 	.short	0x0100
        /*0a16*/ 	.byte	0x06
	.zero		1


	//   ....[13]....
        /*0a18*/ 	.word	0x00000620
        /*0a1c*/ 	.word	0x000000ff
        /*0a20*/ 	.word	0x00034888
        /*0a24*/ 	.short	0x0100
        /*0a26*/ 	.byte	0x06
	.zero		1


	//   ....[14]....
        /*0a28*/ 	.word	0x00000750
        /*0a2c*/ 	.word	0x000000ff
        /*0a30*/ 	.word	0x00034890
        /*0a34*/ 	.short	0x0100
        /*0a36*/ 	.byte	0x08
	.zero		1


	//   ....[15]....
        /*0a38*/ 	.word	0x00000760
        /*0a3c*/ 	.word	0x000000ff
        /*0a40*/ 	.word	0x000348a0
        /*0a44*/ 	.short	0x0100
        /*0a46*/ 	.byte	0x08
	.zero		1


	//   ....[16]....
        /*0a48*/ 	.word	0x00000770
        /*0a4c*/ 	.word	0x000000ff
        /*0a50*/ 	.word	0x00034898
        /*0a54*/ 	.short	0x0100
        /*0a56*/ 	.byte	0x08
	.zero		1


	//   ....[17]....
        /*0a58*/ 	.word	0x00000780
        /*0a5c*/ 	.word	0x000000ff
        /*0a60*/ 	.word	0x000348a8
        /*0a64*/ 	.short	0x0100
        /*0a66*/ 	.byte	0x08
	.zero		1


	//   ....[18]....
        /*0a68*/ 	.word	0x000008b0
        /*0a6c*/ 	.word	0x000000ff
        /*0a70*/ 	.word	0x000348b0
        /*0a74*/ 	.short	0x0100
        /*0a76*/ 	.byte	0x08
	.zero		1


	//   ....[19]....
        /*0a78*/ 	.word	0x000008c0
        /*0a7c*/ 	.word	0x000000ff
        /*0a80*/ 	.word	0x000348c0
        /*0a84*/ 	.short	0x0100
        /*0a86*/ 	.byte	0x08
	.zero		1


	//   ....[20]....
        /*0a88*/ 	.word	0x000008d0
        /*0a8c*/ 	.word	0x000000ff
        /*0a90*/ 	.word	0x000348b8
        /*0a94*/ 	.short	0x0100
        /*0a96*/ 	.byte	0x08
	.zero		1


	//   ....[21]....
        /*0a98*/ 	.word	0x000008e0
        /*0a9c*/ 	.word	0x000000ff
        /*0aa0*/ 	.word	0x000348c8
        /*0aa4*/ 	.short	0x0100
        /*0aa6*/ 	.byte	0x08
	.zero		1


	//   ....[22]....
        /*0aa8*/ 	.word	0x000016f0
        /*0aac*/ 	.word	0x00000000
        /*0ab0*/ 	.word	0x00034800
        /*0ab4*/ 	.short	0x010a
        /*0ab6*/ 	.byte	0x3f
	.zero		1


	//   ....[23]....
        /*0ab8*/ 	.word	0x00001760
        /*0abc*/ 	.word	0x00000005
        /*0ac0*/ 	.word	0x00034830
        /*0ac4*/ 	.short	0x010a
        /*0ac6*/ 	.byte	0x3f
	.zero		1


	//   ....[24]....
        /*0ac8*/ 	.word	0x000017d0
        /*0acc*/ 	.word	0x00000005
        /*0ad0*/ 	.word	0x00034830
        /*0ad4*/ 	.short	0x010a
        /*0ad6*/ 	.byte	0x3f
	.zero		1


	//   ....[25]....
        /*0ad8*/ 	.word	0x00002a00
        /*0adc*/ 	.word	0x00000005
        /*0ae0*/ 	.word	0x00000000
        /*0ae4*/ 	.short	0x0101
        /*0ae6*/ 	.byte	0x3f
	.zero		1


	//   ....[26]....
        /*0ae8*/ 	.word	0x00003f10
        /*0aec*/ 	.word	0x000000ff
        /*0af0*/ 	.word	0x00034830
        /*0af4*/ 	.short	0x010a
        /*0af6*/ 	.byte	0x06
	.zero		1


	//   ....[27]....
        /*0af8*/ 	.word	0x00003f50
        /*0afc*/ 	.word	0x000000ff
        /*0b00*/ 	.word	0x00034830
        /*0b04*/ 	.short	0x010a
        /*0b06*/ 	.byte	0x06
	.zero		1


	//   ....[28]....
        /*0b08*/ 	.word	0x000047e0
        /*0b0c*/ 	.word	0x00000008
        /*0b10*/ 	.word	0x00034850
        /*0b14*/ 	.short	0x010a
        /*0b16*/ 	.byte	0x3f
	.zero		1


	//   ....[29]....
        /*0b18*/ 	.word	0x00004820
        /*0b1c*/ 	.word	0x00000008
        /*0b20*/ 	.word	0x00034850
        /*0b24*/ 	.short	0x010a
        /*0b26*/ 	.byte	0x3f
	.zero		1


	//   ....[30]....
        /*0b28*/ 	.word	0x000058e0
        /*0b2c*/ 	.word	0x0000001b
        /*0b30*/ 	.word	0x00000000
        /*0b34*/ 	.short	0x0101
        /*0b36*/ 	.byte	0x3f
	.zero		1


	//   ....[31]....
        /*0b38*/ 	.word	0x000059c0
        /*0b3c*/ 	.word	0x0000001b
        /*0b40*/ 	.word	0x00000000
        /*0b44*/ 	.short	0x0101
        /*0b46*/ 	.byte	0x3f
	.zero		1


	//   ....[32]....
        /*0b48*/ 	.word	0x00006370
        /*0b4c*/ 	.word	0x0000000e
        /*0b50*/ 	.word	0x00034850
        /*0b54*/ 	.short	0x010a
        /*0b56*/ 	.byte	0x3f
	.zero		1


	//   ....[33]....
        /*0b58*/ 	.word	0x000063b0
        /*0b5c*/ 	.word	0x0000000e
        /*0b60*/ 	.word	0x00034850
        /*0b64*/ 	.short	0x010a
        /*0b66*/ 	.byte	0x3f
	.zero		1


	//   ....[34]....
        /*0b68*/ 	.word	0x000069c0
        /*0b6c*/ 	.word	0x00000007
        /*0b70*/ 	.word	0x00000000
        /*0b74*/ 	.short	0x0101
        /*0b76*/ 	.byte	0x3f
	.zero		1


	//   ....[35]....
        /*0b78*/ 	.word	0x00008070
        /*0b7c*/ 	.word	0x00000003
        /*0b80*/ 	.word	0x00000000
        /*0b84*/ 	.short	0x0101
        /*0b86*/ 	.byte	0x3f
	.zero		1


	//   ....[36]....
        /*0b88*/ 	.word	0x0000ab00
        /*0b8c*/ 	.word	0x00000000
        /*0b90*/ 	.word	0x00034840
        /*0b94*/ 	.short	0x010a
        /*0b96*/ 	.byte	0x3f
	.zero		1


	//   ....[37]....
        /*0b98*/ 	.word	0x0000bb60
        /*0b9c*/ 	.word	0x0000000a
        /*0ba0*/ 	.word	0x00034800
        /*0ba4*/ 	.short	0x0107
        /*0ba6*/ 	.byte	0x3f
	.zero		1


	//   ....[38]....
        /*0ba8*/ 	.word	0x0000bc70
        /*0bac*/ 	.word	0x00000002
        /*0bb0*/ 	.word	0x00034800
        /*0bb4*/ 	.short	0x0101
        /*0bb6*/ 	.byte	0x3f
	.zero		1


	//   ....[39]....
        /*0bb8*/ 	.word	0x0000bc90
        /*0bbc*/ 	.word	0x00000002
        /*0bc0*/ 	.word	0x00034820
        /*0bc4*/ 	.short	0x010a
        /*0bc6*/ 	.byte	0x3f
	.zero		1


	//   ....[40]....
        /*0bc8*/ 	.word	0x0000c020
        /*0bcc*/ 	.word	0x00000003
        /*0bd0*/ 	.word	0x00034840
        /*0bd4*/ 	.short	0x010a
        /*0bd6*/ 	.byte	0x3f
	.zero		1


	//   ....[41]....
        /*0bd8*/ 	.word	0x0000c4d0
        /*0bdc*/ 	.word	0x00000003
        /*0be0*/ 	.word	0x00000060
        /*0be4*/ 	.short	0x010a
        /*0be6*/ 	.byte	0x3f
	.zero		1


	//   ....[42]....
        /*0be8*/ 	.word	0x0000cbd0
        /*0bec*/ 	.word	0x00000003
        /*0bf0*/ 	.word	0x00034840
        /*0bf4*/ 	.short	0x010a
        /*0bf6*/ 	.byte	0x3f
	.zero		1


	//   ....[43]....
        /*0bf8*/ 	.word	0x0000d080
        /*0bfc*/ 	.word	0x00000002
        /*0c00*/ 	.word	0x00000060
        /*0c04*/ 	.short	0x010a
        /*0c06*/ 	.byte	0x3f
	.zero		1


	//   ....[44]....
        /*0c08*/ 	.word	0x0000d6b0
        /*0c0c*/ 	.word	0x00000002
        /*0c10*/ 	.word	0x00034840
        /*0c14*/ 	.short	0x010a
        /*0c16*/ 	.byte	0x3f
	.zero		1


	//   ....[45]....
        /*0c18*/ 	.word	0x0000db60
        /*0c1c*/ 	.word	0x00000002
        /*0c20*/ 	.word	0x00000060
        /*0c24*/ 	.short	0x010a
        /*0c26*/ 	.byte	0x3f
	.zero		1


	//   ....[46]....
        /*0c28*/ 	.word	0x0000e120
        /*0c2c*/ 	.word	0x00000000
        /*0c30*/ 	.word	0x00034860
        /*0c34*/ 	.short	0x010a
        /*0c36*/ 	.byte	0x3f
	.zero		1


	//   ....[47]....
        /*0c38*/ 	.word	0x0000f020
        /*0c3c*/ 	.word	0x00000000
        /*0c40*/ 	.word	0x00034820
        /*0c44*/ 	.short	0x010a
        /*0c46*/ 	.byte	0x3f
	.zero		1


	//   ....[48]....
        /*0c48*/ 	.word	0x0000f200
        /*0c4c*/ 	.word	0x00000006
        /*0c50*/ 	.word	0x00000000
        /*0c54*/ 	.short	0x010a
        /*0c56*/ 	.byte	0x3f
	.zero		1


	//   ....[49]....
        /*0c58*/ 	.word	0x0000f270
        /*0c5c*/ 	.word	0x00000007
        /*0c60*/ 	.word	0x00000000
        /*0c64*/ 	.short	0x010a
        /*0c66*/ 	.byte	0x3f
	.zero		1


	//   ....[50]....
        /*0c68*/ 	.word	0x0000f2e0
        /*0c6c*/ 	.word	0x00000004
        /*0c70*/ 	.word	0x00000000
        /*0c74*/ 	.short	0x010a
        /*0c76*/ 	.byte	0x3f
	.zero		1


	//   ....[51]....
        /*0c78*/ 	.word	0x0000f310
        /*0c7c*/ 	.word	0x00000003
        /*0c80*/ 	.word	0x00000000
        /*0c84*/ 	.short	0x010a
        /*0c86*/ 	.byte	0x3f
	.zero		1


	//   ....[52]....
        /*0c88*/ 	.word	0x0000f370
        /*0c8c*/ 	.word	0x00000000
        /*0c90*/ 	.word	0x00034800
        /*0c94*/ 	.short	0x010a
        /*0c96*/ 	.byte	0x3f
	.zero		1


	//   ....[53]....
        /*0c98*/ 	.word	0x0000f3c0
        /*0c9c*/ 	.word	0x00000005
        /*0ca0*/ 	.word	0x00034830
        /*0ca4*/ 	.short	0x010a
        /*0ca6*/ 	.byte	0x3f
	.zero		1


	//   ....[54]....
        /*0ca8*/ 	.word	0x0000f420
        /*0cac*/ 	.word	0x00000004
        /*0cb0*/ 	.word	0x00034830
        /*0cb4*/ 	.short	0x010a
        /*0cb6*/ 	.byte	0x3f
	.zero		1


	//   ....[55]....
        /*0cb8*/ 	.word	0x0000f470
        /*0cbc*/ 	.word	0x00000008
        /*0cc0*/ 	.word	0x00034850
        /*0cc4*/ 	.short	0x010a
        /*0cc6*/ 	.byte	0x3f
	.zero		1


	//   ....[56]....
        /*0cc8*/ 	.word	0x0000f4c0
        /*0ccc*/ 	.word	0x0000000e
        /*0cd0*/ 	.word	0x00034850
        /*0cd4*/ 	.short	0x010a
        /*0cd6*/ 	.byte	0x3f
	.zero		1


	//   ....[57]....
        /*0cd8*/ 	.word	0x0000f660
        /*0cdc*/ 	.word	0x00000000
        /*0ce0*/ 	.word	0x00034840
        /*0ce4*/ 	.short	0x010a
        /*0ce6*/ 	.byte	0x3f
	.zero		1


	//   ....[58]....
        /*0ce8*/ 	.word	0x000102b0
        /*0cec*/ 	.word	0x00000002
        /*0cf0*/ 	.word	0x00034820
        /*0cf4*/ 	.short	0x010a
        /*0cf6*/ 	.byte	0x3f
	.zero		1


	//   ....[59]....
        /*0cf8*/ 	.word	0x00010300
        /*0cfc*/ 	.word	0x00000003
        /*0d00*/ 	.word	0x00034840
        /*0d04*/ 	.short	0x010a
        /*0d06*/ 	.byte	0x3f
	.zero		1


	//   ....[60]....
        /*0d08*/ 	.word	0x00010350
        /*0d0c*/ 	.word	0x00000003
        /*0d10*/ 	.word	0x00000060
        /*0d14*/ 	.short	0x010a
        /*0d16*/ 	.byte	0x3f
	.zero		1


	//   ....[61]....
        /*0d18*/ 	.word	0x000103a0
        /*0d1c*/ 	.word	0x00000003
        /*0d20*/ 	.word	0x00034840
        /*0d24*/ 	.short	0x010a
        /*0d26*/ 	.byte	0x3f
	.zero		1


	//   ....[62]....
        /*0d28*/ 	.word	0x000103f0
        /*0d2c*/ 	.word	0x00000002
        /*0d30*/ 	.word	0x00000060
        /*0d34*/ 	.short	0x010a
        /*0d36*/ 	.byte	0x3f
	.zero		1


	//   ....[63]....
        /*0d38*/ 	.word	0x00010440
        /*0d3c*/ 	.word	0x00000002
        /*0d40*/ 	.word	0x00034840
        /*0d44*/ 	.short	0x010a
        /*0d46*/ 	.byte	0x3f
	.zero		1


	//   ....[64]....
        /*0d48*/ 	.word	0x00010490
        /*0d4c*/ 	.word	0x00000002
        /*0d50*/ 	.word	0x00000060
        /*0d54*/ 	.short	0x010a
        /*0d56*/ 	.byte	0x3f
	.zero		1


	//   ....[65]....
        /*0d58*/ 	.word	0x000104e0
        /*0d5c*/ 	.word	0x00000000
        /*0d60*/ 	.word	0x00034860
        /*0d64*/ 	.short	0x010a
        /*0d66*/ 	.byte	0x3f
	.zero		1


	//   ....[66]....
        /*0d68*/ 	.word	0x00010f40
        /*0d6c*/ 	.word	0x00000000
        /*0d70*/ 	.word	0x00034820
        /*0d74*/ 	.short	0x010a
        /*0d76*/ 	.byte	0x3f
	.zero		1


	//   ....[67]....
        /*0d78*/ 	.word	0x000110e0
        /*0d7c*/ 	.word	0x00000006
        /*0d80*/ 	.word	0x00000000
        /*0d84*/ 	.short	0x010a
        /*0d86*/ 	.byte	0x3f
	.zero		1


	//   ....[68]....
        /*0d88*/ 	.word	0x00011130
        /*0d8c*/ 	.word	0x00000007
        /*0d90*/ 	.word	0x00000000
        /*0d94*/ 	.short	0x010a
        /*0d96*/ 	.byte	0x3f
	.zero		1


	//   ....[69]....
        /*0d98*/ 	.word	0x00011180
        /*0d9c*/ 	.word	0x00000004
        /*0da0*/ 	.word	0x00000000
        /*0da4*/ 	.short	0x010a
        /*0da6*/ 	.byte	0x3f
	.zero		1


	//----- nvinfo : EIATTR_NUM_MBARRIERS
	.align		4
.L_159:
        /*0da8*/ 	.byte	0x03, 0x38
        /*0daa*/ 	.short	0x0016


	//----- nvinfo : EIATTR_EXIT_INSTR_OFFSETS
	.align		4
        /*0dac*/ 	.byte	0x04, 0x1c
        /*0dae*/ 	.short	(.L_161 - .L_160)


	//   ....[0]....
.L_160:
        /*0db0*/ 	.word	0x00000a50


	//   ....[1]....
        /*0db4*/ 	.word	0x00009100


	//   ....[2]....
        /*0db8*/ 	.word	0x0000f360


	//----- nvinfo : EIATTR_MAX_THREADS
	.align		4
.L_161:
        /*0dbc*/ 	.byte	0x04, 0x05
        /*0dbe*/ 	.short	(.L_163 - .L_162)
.L_162:
        /*0dc0*/ 	.word	0x00000180
        /*0dc4*/ 	.word	0x00000001
        /*0dc8*/ 	.word	0x00000001


	//----- nvinfo : EIATTR_CRS_STACK_SIZE
	.align		4
.L_163:
        /*0dcc*/ 	.byte	0x04, 0x1e
        /*0dce*/ 	.short	(.L_165 - .L_164)
.L_164:
        /*0dd0*/ 	.word	0x00000000


	//----- nvinfo : EIATTR_CBANK_PARAM_SIZE
	.align		4
.L_165:
        /*0dd4*/ 	.byte	0x03, 0x19
        /*0dd6*/ 	.short	0x0af0


	//----- nvinfo : EIATTR_PARAM_CBANK
	.align		4
        /*0dd8*/ 	.byte	0x04, 0x0a
        /*0dda*/ 	.short	(.L_167 - .L_166)
	.align		4
.L_166:
        /*0ddc*/ 	.word	index@(.nv.constant0._ZN7cutlass13device_kernelIN5flash11enable_sm90INS1_16FlashAttnFwdSm90INS1_25CollectiveMainloopFwdSm90ILi2EN4cute5tupleIJNS5_1CILi1EEES8_S8_EEENS6_IJNS7_ILi128EEESA_NS7_ILi192EEEEEELi128ENS_6half_tEfNS_4arch4Sm90ELb0ELb0ELb0ELb1ELb0ELb0ELb0ELb1ELb1ELb1ELb0ELb0EEENS1_21CollectiveEpilogueFwdINS6_IJSA_SA_SA_EEES9_SD_SF_Li256ELb1ELb1ELb0ELb0EEENS1_36VarlenDynamicPersistentTileSchedulerILi128ELi128ELi256ELi128ELb0ELb1ELb1ELb0ELb1ELb1EEEEEEEEEvNT_6ParamsE)
        /*0de0*/ 	.short	0x0210
        /*0de2*/ 	.short	0x0af0


	//----- nvinfo : EIATTR_SW_WAR
	.align		4
.L_167:
        /*0de4*/ 	.byte	0x04, 0x36
        /*0de6*/ 	.short	(.L_169 - .L_168)
.L_168:
        /*0de8*/ 	.word	0x00000008
.L_169:


//--------------------- .nv.info._ZN7cutlass13device_kernelIN5flash11enable_sm90INS1_16FlashAttnFwdSm90INS1_25CollectiveMainloopFwdSm90ILi2EN4cute5tupleIJNS5_1CILi1EEES8_S8_EEENS6_IJNS7_ILi128EEESA_NS7_ILi192EEEEEELi128ENS_6half_tEfNS_4arch4Sm90ELb0ELb0ELb0ELb1ELb0ELb1ELb0ELb1ELb1ELb1ELb0ELb0EEENS1_21CollectiveEpilogueFwdINS6_IJSA_SA_SA_EEES9_SD_SF_Li256ELb1ELb1ELb0ELb0EEENS1_36VarlenDynamicPersistentTileSchedulerILi128ELi128ELi256ELi128ELb0ELb1ELb1ELb0ELb1ELb1EEEEEEEEEvNT_6ParamsE --------------------------
	.section	.nv.info._ZN7cutlass13device_kernelIN5flash11enable_sm90INS1_16FlashAttnFwdSm90INS1_25CollectiveMainloopFwdSm90ILi2EN4cute5tupleIJNS5_1CILi1EEES8_S8_EEENS6_IJNS7_ILi128EEESA_NS7_ILi192EEEEEELi128ENS_6half_tEfNS_4arch4Sm90ELb0ELb0ELb0ELb1ELb0ELb1ELb0ELb1ELb1ELb1ELb0ELb0EEENS1_21CollectiveEpilogueFwdINS6_IJSA_SA_SA_EEES9_SD_SF_Li256ELb1ELb1ELb0ELb0EEENS1_36VarlenDynamicPersistentTileSchedulerILi128ELi128ELi256ELi128ELb0ELb1ELb1ELb0ELb1ELb1EEEEEEEEEvNT_6ParamsE,"",@"SHT_CUDA_INFO"
	.sectionflags	@""
	.align	4


	//----- nvinfo : EIATTR_CUDA_API_VERSION
	.align		4
        /*0000*/ 	.byte	0x04, 0x37
        /*0002*/ 	.short	(.L_171 - .L_170)
.L_170:
        /*0004*/ 	.word	0x00000082


	//----- nvinfo : EIATTR_KPARAM_INFO
	.align		4
.L_171:
        /*0008*/ 	.byte	0x04, 0x17
        /*000a*/ 	.short	(.L_173 - .L_172)
.L_172:
        /*000c*/ 	.word	0x00000000
        /*0010*/ 	.short	0x0000
        /*0012*/ 	.short	0x0070
        /*0014*/ 	.byte	0x00, 0xf0, 0x01, 0x2a


	//----- nvinfo : EIATTR_SPARSE_MMA_MASK
	.align		4
.L_173:
        /*0018*/ 	.byte	0x03, 0x50
        /*001a*/ 	.short	0x0000


	//----- nvinfo : EIATTR_MAXREG_COUNT
	.align		4
        /*001c*/ 	.byte	0x03, 0x1b
        /*001e*/ 	.short	0x00a8


	//----- nvinfo : EIATTR_NUM_BARRIERS
	.align		4
        /*0020*/ 	.byte	0x02, 0x4c
        /*0022*/ 	.byte	0x10
	.zero		1


	//----- nvinfo : EIATTR_EXTERNS
	.align		4
        /*0024*/ 	.byte	0x04, 0x0f
        /*0026*/ 	.short	(.L_175 - .L_174)


	//   ....[0]....
	.align		4
.L_174:
        /*0028*/ 	.word	index@(__assertfail)


	//----- nvinfo : EIATTR_ANNOTATIONS
	.align		4
.L_175:
        /*002c*/ 	.byte	0x04, 0x55
        /*002e*/ 	.short	(.L_177 - .L_176)


	//   ....[0]....
.L_176:
        /* <DEDUP_REMOVED lines=108> */


	//----- nvinfo : EIATTR_MERCURY_ISA_VERSION
	.align		4
.L_177:
        /*06e0*/ 	.byte	0x03, 0x5f
        /*06e2*/ 	.short	0x0101


	//----- nvinfo : EIATTR_UNUSED_LOAD_BYTE_OFFSET
	.align		4
        /*06e4*/ 	.byte	0x04, 0x44
        /*06e6*/ 	.short	(.L_179 - .L_178)


	//   ....[0]....
.L_178:
        /*06e8*/ 	.word	0x00000a90
        /*06ec*/ 	.word	0x0000fff0


	//   ....[1]....
        /*06f0*/ 	.word	0x00015ff0
        /*06f4*/ 	.word	0x0000fff0


	//----- nvinfo : EIATTR_INT_WARP_WIDE_INSTR_OFFSETS
	.align		4
.L_179:
        /*06f8*/ 	.byte	0x04, 0x31
        /*06fa*/ 	.short	(.L_181 - .L_180)


	//   ....[0]....
.L_180:
        /*06fc*/ 	.word	0x00000190


	//   ....[1]....
        /*0700*/ 	.word	0x000001d0


	//   ....[2]....
        /*0704*/ 	.word	0x00000240


	//   ....[3]....
        /*0708*/ 	.word	0x0001a590


	//   ....[4]....
        /*070c*/ 	.word	0x0001a620


	//   ....[5]....
        /*0710*/ 	.word	0x0001e2a0


	//   ....[6]....
        /*0714*/ 	.word	0x0001e300


	//----- nvinfo : EIATTR_COOP_GROUP_MASK_REGIDS
	.align		4
.L_181:
        /*0718*/ 	.byte	0x04, 0x29
        /*071a*/ 	.short	(.L_183 - .L_182)


	//   ....[0]....
.L_182:
        /*071c*/ 	.word	0xffffffff


	//   ....[1]....
        /*0720*/ 	.word	0xffffffff


	//   ....[2]....
        /*0724*/ 	.word	0xffffffff


	//   ....[3]....
        /*0728*/ 	.word	0xffffffff


	//   ....[4]....
        /*072c*/ 	.word	0xffffffff


	//   ....[5]....
        /*0730*/ 	.word	0xffffffff


	//   ....[6]....
        /*0734*/ 	.word	0xffffffff


	//   ....[7]....
        /*0738*/ 	.word	0xffffffff


	//   ....[8]....
        /*073c*/ 	.word	0xffffffff


	//   ....[9]....
        /*0740*/ 	.word	0xffffffff


	//   ....[10]....
        /*0744*/ 	.word	0xffffffff


	//   ....[11]....
        /*0748*/ 	.word	0xffffffff


	//   ....[12]....
        /*074c*/ 	.word	0xffffffff


	//   ....[13]....
        /*0750*/ 	.word	0xffffffff


	//   ....[14]....
        /*0754*/ 	.word	0xffffffff


	//   ....[15]....
        /*0758*/ 	.word	0xffffffff


	//   ....[16]....
        /*075c*/ 	.word	0xffffffff


	//   ....[17]....
        /*0760*/ 	.word	0xffffffff


	//   ....[18]....
        /*0764*/ 	.word	0xffffffff


	//   ....[19]....
        /*0768*/ 	.word	0xffffffff


	//   ....[20]....
        /*076c*/ 	.word	0xffffffff


	//   ....[21]....
        /*0770*/ 	.word	0xffffffff


	//   ....[22]....
        /*0774*/ 	.word	0xffffffff


	//   ....[23]....
        /*0778*/ 	.word	0xffffffff


	//   ....[24]....
        /*077c*/ 	.word	0xffffffff


	//   ....[25]....
        /*0780*/ 	.word	0xffffffff


	//   ....[26]....
        /*0784*/ 	.word	0xffffffff


	//   ....[27]....
        /*0788*/ 	.word	0xffffffff


	//   ....[28]....
        /*078c*/ 	.word	0xffffffff


	//   ....[29]....
        /*0790*/ 	.word	0xffffffff


	//   ....[30]....
        /*0794*/ 	.word	0xffffffff


	//   ....[31]....
        /*0798*/ 	.word	0xffffffff


	//   ....[32]....
        /*079c*/ 	.word	0xffffffff


	//   ....[33]....
        /*07a0*/ 	.word	0xffffffff


	//   ....[34]....
        /*07a4*/ 	.word	0xffffffff


	//   ....[35]....
        /*07a8*/ 	.word	0xffffffff


	//   ....[36]....
        /*07ac*/ 	.word	0xffffffff


	//   ....[37]....
        /*07b0*/ 	.word	0xffffffff


	//   ....[38]....
        /*07b4*/ 	.word	0xffffffff


	//   ....[39]....
        /*07b8*/ 	.word	0xffffffff


	//   ....[40]....
        /*07bc*/ 	.word	0xffffffff


	//   ....[41]....
        /*07c0*/ 	.word	0xffffffff


	//   ....[42]....
        /*07c4*/ 	.word	0xffffffff


	//   ....[43]....
        /*07c8*/ 	.word	0xffffffff


	//   ....[44]....
        /*07cc*/ 	.word	0xffffffff


	//   ....[45]....
        /*07d0*/ 	.word	0xffffffff


	//   ....[46]....
        /*07d4*/ 	.word	0xffffffff


	//   ....[47]....
        /*07d8*/ 	.word	0xffffffff


	//   ....[48]....
        /*07dc*/ 	.word	0xffffffff


	//   ....[49]....
        /*07e0*/ 	.word	0xffffffff


	//   ....[50]....
        /*07e4*/ 	.word	0xffffffff


	//   ....[51]....
        /*07e8*/ 	.word	0xffffffff


	//   ....[52]....
        /*07ec*/ 	.word	0xffffffff


	//   ....[53]....
        /*07f0*/ 	.word	0xffffffff


	//   ....[54]....
        /*07f4*/ 	.word	0xffffffff


	//   ....[55]....
        /*07f8*/ 	.word	0xffffffff


	//   ....[56]....
        /*07fc*/ 	.word	0xffffffff


	//   ....[57]....
        /*0800*/ 	.word	0xffffffff


	//   ....[58]....
        /*0804*/ 	.word	0xffffffff


	//   ....[59]....
        /*0808*/ 	.word	0xffffffff


	//   ....[60]....
        /*080c*/ 	.word	0xffffffff


	//   ....[61]....
        /*0810*/ 	.word	0xffffffff


	//   ....[62]....
        /*0814*/ 	.word	0xffffffff


	//   ....[63]....
        /*0818*/ 	.word	0xffffffff


	//   ....[64]....
        /*081c*/ 	.word	0xffffffff


	//   ....[65]....
        /*0820*/ 	.word	0xffffffff


	//   ....[66]....
        /*0824*/ 	.word	0xffffffff


	//   ....[67]....
        /*0828*/ 	.word	0xffffffff


	//   ....[68]....
        /*082c*/ 	.word	0xffffffff


	//   ....[69]....
        /*0830*/ 	.word	0xffffffff


	//   ....[70]....
        /*0834*/ 	.word	0xffffffff


	//   ....[71]....
        /*0838*/ 	.word	0xffffffff


	//   ....[72]....
        /*083c*/ 	.word	0xffffffff


	//   ....[73]....
        /*0840*/ 	.word	0xffffffff


	//   ....[74]....
        /*0844*/ 	.word	0xffffffff


	//   ....[75]....
        /*0848*/ 	.word	0xffffffff


	//   ....[76]....
        /*084c*/ 	.word	0xffffffff


	//   ....[77]....
        /*0850*/ 	.word	0xffffffff


	//   ....[78]....
        /*0854*/ 	.word	0xffffffff


	//   ....[79]....
        /*0858*/ 	.word	0xffffffff


	//   ....[80]....
        /*085c*/ 	.word	0xffffffff


	//   ....[81]....
        /*0860*/ 	.word	0xffffffff


	//   ....[82]....
        /*0864*/ 	.word	0xffffffff


	//   ....[83]....
        /*0868*/ 	.word	0xffffffff


	//   ....[84]....
        /*086c*/ 	.word	0xffffffff


	//   ....[85]....
        /*0870*/ 	.word	0xffffffff


	//   ....[86]....
        /*0874*/ 	.word	0xffffffff


	//   ....[87]....
        /*0878*/ 	.word	0xffffffff


	//   ....[88]....
        /*087c*/ 	.word	0xffffffff


	//   ....[89]....
        /*0880*/ 	.word	0xffffffff


	//   ....[90]....
        /*0884*/ 	.word	0xffffffff


	//   ....[91]....
        /*0888*/ 	.word	0xffffffff


	//   ....[92]....
        /*088c*/ 	.word	0xffffffff


	//   ....[93]....
        /*0890*/ 	.word	0xffffffff


	//   ....[94]....
        /*0894*/ 	.word	0xffffffff


	//   ....[95]....
        /*0898*/ 	.word	0xffffffff


	//   ....[96]....
        /*089c*/ 	.word	0xffffffff


	//   ....[97]....
        /*08a0*/ 	.word	0xffffffff


	//   ....[98]....
        /*08a4*/ 	.word	0xffffffff


	//   ....[99]....
        /*08a8*/ 	.word	0xffffffff


	//   ....[100]....
        /*08ac*/ 	.word	0x0500000f


	//   ....[101]....
        /*08b0*/ 	.word	0x0500000f


	//   ....[102]....
        /*08b4*/ 	.word	0x0500000f


	//   ....[103]....
        /*08b8*/ 	.word	0x0500000f


	//   ....[104]....
        /*08bc*/ 	.word	0x0500000f


	//   ....[105]....
        /*08c0*/ 	.word	0x0500000f


	//   ....[106]....
        /*08c4*/ 	.word	0x0500000f


	//   ....[107]....
        /*08c8*/ 	.word	0x0500000f


	//   ....[108]....
        /*08cc*/ 	.word	0x0500000f


	//   ....[109]....
        /*08d0*/ 	.word	0x0500000f


	//   ....[110]....
        /*08d4*/ 	.word	0x0500000f


	//   ....[111]....
        /*08d8*/ 	.word	0x0500000f


	//   ....[112]....
        /*08dc*/ 	.word	0x0500000f


	//   ....[113]....
        /*08e0*/ 	.word	0x0500000f


	//   ....[114]....
        /*08e4*/ 	.word	0x0500000f


	//   ....[115]....
        /*08e8*/ 	.word	0x0500000f


	//   ....[116]....
        /*08ec*/ 	.word	0x0500000f


	//   ....[117]....
        /*08f0*/ 	.word	0x0500000f


	//   ....[118]....
        /*08f4*/ 	.word	0x0500000f


	//   ....[119]....
        /*08f8*/ 	.word	0x0500000f


	//   ....[120]....
        /*08fc*/ 	.word	0x0500000f


	//   ....[121]....
        /*0900*/ 	.word	0x0500000f


	//   ....[122]....
        /*0904*/ 	.word	0x0500000f


	//   ....[123]....
        /*0908*/ 	.word	0x0500000f


	//   ....[124]....
        /*090c*/ 	.word	0x0500000f


	//   ....[125]....
        /*0910*/ 	.word	0x0500000f


	//   ....[126]....
        /*0914*/ 	.word	0x0500000f


	//   ....[127]....
        /*0918*/ 	.word	0x0500000f


	//   ....[128]....
        /*091c*/ 	.word	0x0500000f


	//   ....[129]....
        /*0920*/ 	.word	0x0500000f


	//   ....[130]....
        /*0924*/ 	.word	0x0500000f


	//   ....[131]....
        /*0928*/ 	.word	0x0500000f


	//   ....[132]....
        /*092c*/ 	.word	0x0500000f


	//   ....[133]....
        /*0930*/ 	.word	0x0500000f


	//   ....[134]....
        /*0934*/ 	.word	0x0500000f


	//   ....[135]....
        /*0938*/ 	.word	0x0500000f


	//   ....[136]....
        /*093c*/ 	.word	0x0500000f


	//   ....[137]....
        /*0940*/ 	.word	0x0500000f


	//   ....[138]....
        /*0944*/ 	.word	0x0500000f


	//   ....[139]....
        /*0948*/ 	.word	0x0500000f


	//   ....[140]....
        /*094c*/ 	.word	0x0500000f


	//   ....[141]....
        /*0950*/ 	.word	0x0500000f


	//   ....[142]....
        /*0954*/ 	.word	0x0500000f


	//   ....[143]....
        /*0958*/ 	.word	0x0500000f


	//----- nvinfo : EIATTR_COOP_GROUP_INSTR_OFFSETS
	.align		4
.L_183:
        /*095c*/ 	.byte	0x04, 0x28
        /*095e*/ 	.short	(.L_185 - .L_184)


	//   ....[0]....
.L_184:
        /*0960*/ 	.word	0x00000070


	//   ....[1]....
        /*0964*/ 	.word	0x000001a0


	//   ....[2]....
        /*0968*/ 	.word	0x000001f0


	//   ....[3]....
        /*096c*/ 	.word	0x00000420


	//   ....[4]....
        /*0970*/ 	.word	0x00000580


	//   ....[5]....
        /*0974*/ 	.word	0x000006a0


	//   ....[6]....
        /*0978*/ 	.word	0x00000800


	//   ....[7]....
        /*097c*/ 	.word	0x0000a590


	//   ....[8]....
        /*0980*/ 	.word	0x0000ab00


	//   ....[9]....
        /*0984*/ 	.word	0x0000ab10


	//   ....[10]....
        /*0988*/ 	.word	0x0000ab20


	//   ....[11]....
        /*098c*/ 	.word	0x0000ab30


	//   ....[12]....
        /*0990*/ 	.word	0x0000d580


	//   ....[13]....
        /*0994*/ 	.word	0x0000d590


	//   ....[14]....
        /*0998*/ 	.word	0x0000d5a0


	//   ....[15]....
        /*099c*/ 	.word	0x0000d5b0


	//   ....[16]....
        /*09a0*/ 	.word	0x000115f0


	//   ....[17]....
        /*09a4*/ 	.word	0x000116d0


	//   ....[18]....
        /*09a8*/ 	.word	0x00011c90


	//   ....[19]....
        /*09ac*/ 	.word	0x00011d10


	//   ....[20]....
        /*09b0*/ 	.word	0x00013c80


	//   ....[21]....
        /*09b4*/ 	.word	0x00013d70


	//   ....[22]....
        /*09b8*/ 	.word	0x00014410


	//   ....[23]....
        /*09bc*/ 	.word	0x00014430


	//   ....[24]....
        /*09c0*/ 	.word	0x00015620


	//   ....[25]....
        /*09c4*/ 	.word	0x00015960


	//   ....[26]....
        /*09c8*/ 	.word	0x00015990


	//   ....[27]....
        /*09cc*/ 	.word	0x000159b0


	//   ....[28]....
        /*09d0*/ 	.word	0x00016a20


	//   ....[29]....
        /*09d4*/ 	.word	0x00016a60


	//   ....[30]....
        /*09d8*/ 	.word	0x00016aa0


	//   ....[31]....
        /*09dc*/ 	.word	0x00016ad0


	//   ....[32]....
        /*09e0*/ 	.word	0x00017060


	//   ....[33]....
        /*09e4*/ 	.word	0x00017090


	//   ....[34]....
        /*09e8*/ 	.word	0x00017150


	//   ....[35]....
        /*09ec*/ 	.word	0x00017170


	//   ....[36]....
        /*09f0*/ 	.word	0x00017230


	//   ....[37]....
        /*09f4*/ 	.word	0x00017250


	//   ....[38]....
        /*09f8*/ 	.word	0x00017320


	//   ....[39]....
        /*09fc*/ 	.word	0x00017340


	//   ....[40]....
        /*0a00*/ 	.word	0x00017b80


	//   ....[41]....
        /*0a04*/ 	.word	0x00017b90


	//   ....[42]....
        /*0a08*/ 	.word	0x00017c50


	//   ....[43]....
        /*0a0c*/ 	.word	0x00017c70


	//   ....[44]....
        /*0a10*/ 	.word	0x00017d30


	//   ....[45]....
        /*0a14*/ 	.word	0x00017d50


	//   ....[46]....
        /*0a18*/ 	.word	0x00017e20


	//   ....[47]....
        /*0a1c*/ 	.word	0x00017e40


	//   ....[48]....
        /*0a20*/ 	.word	0x00017f90


	//   ....[49]....
        /*0a24*/ 	.word	0x00018160


	//   ....[50]....
        /*0a28*/ 	.word	0x00018190


	//   ....[51]....
        /*0a2c*/ 	.word	0x000181c0


	//   ....[52]....
        /*0a30*/ 	.word	0x000181f0


	//   ....[53]....
        /*0a34*/ 	.word	0x00018220


	//   ....[54]....
        /*0a38*/ 	.word	0x00018250


	//   ....[55]....
        /*0a3c*/ 	.word	0x000183c0


	//   ....[56]....
        /*0a40*/ 	.word	0x000183f0


	//   ....[57]....
        /*0a44*/ 	.word	0x00018420


	//   ....[58]....
        /*0a48*/ 	.word	0x00018450


	//   ....[59]....
        /*0a4c*/ 	.word	0x00018480


	//   ....[60]....
        /*0a50*/ 	.word	0x000184b0


	//   ....[61]....
        /*0a54*/ 	.word	0x00018540


	//   ....[62]....
        /*0a58*/ 	.word	0x00018570


	//   ....[63]....
        /*0a5c*/ 	.word	0x00018600


	//   ....[64]....
        /*0a60*/ 	.word	0x00019160


	//   ....[65]....
        /*0a64*/ 	.word	0x0001aba0


	//   ....[66]....
        /*0a68*/ 	.word	0x0001b860


	//   ....[67]....
        /*0a6c*/ 	.word	0x0001b8a0


	//   ....[68]....
        /*0a70*/ 	.word	0x0001b8c0


	//   ....[69]....
        /*0a74*/ 	.word	0x0001b8e0


	//   ....[70]....
        /*0a78*/ 	.word	0x0001b9c0


	//   ....[71]....
        /*0a7c*/ 	.word	0x0001ba10


	//   ....[72]....
        /*0a80*/ 	.word	0x0001bab0


	//   ....[73]....
        /*0a84*/ 	.word	0x0001bac0


	//   ....[74]....
        /*0a88*/ 	.word	0x0001bb60


	//   ....[75]....
        /*0a8c*/ 	.word	0x0001bb70


	//   ....[76]....
        /*0a90*/ 	.word	0x0001bc10


	//   ....[77]....
        /*0a94*/ 	.word	0x0001bc20


	//   ....[78]....
        /*0a98*/ 	.word	0x0001bca0


	//   ....[79]....
        /*0a9c*/ 	.word	0x0001bcd0


	//   ....[80]....
        /*0aa0*/ 	.word	0x0001bd20


	//   ....[81]....
        /*0aa4*/ 	.word	0x0001bd60


	//   ....[82]....
        /*0aa8*/ 	.word	0x0001e9c0


	//   ....[83]....
        /*0aac*/ 	.word	0x0001e9f0


	//   ....[84]....
        /*0ab0*/ 	.word	0x0001ea30


	//   ....[85]....
        /*0ab4*/ 	.word	0x0001ea60


	//   ....[86]....
        /*0ab8*/ 	.word	0x0001ea90


	//   ....[87]....
        /*0abc*/ 	.word	0x0001eac0


	//   ....[88]....
        /*0ac0*/ 	.word	0x0001eaf0


	//   ....[89]....
        /*0ac4*/ 	.word	0x0001eb20


	//   ....[90]....
        /*0ac8*/ 	.word	0x0001eca0


	//   ....[91]....
        /*0acc*/ 	.word	0x0001ecd0


	//   ....[92]....
        /*0ad0*/ 	.word	0x0001ed00


	//   ....[93]....
        /*0ad4*/ 	.word	0x0001ed30


	//   ....[94]....
        /*0ad8*/ 	.word	0x0001ed60


	//   ....[95]....
        /*0adc*/ 	.word	0x0001ed90


	//   ....[96]....
        /*0ae0*/ 	.word	0x0001ee50


	//   ....[97]....
        /*0ae4*/ 	.word	0x0001ee70


	//   ....[98]....
        /*0ae8*/ 	.word	0x0001eee0


	//   ....[99]....
        /*0aec*/ 	.word	0x0001f370


	//   ....[100]....
        /*0af0*/ 	.word	0x0001f7b0


	//   ....[101]....
        /*0af4*/ 	.word	0x0001f840


	//   ....[102]....
        /*0af8*/ 	.word	0x0001f890


	//   ....[103]....
        /*0afc*/ 	.word	0x0001f8e0


	//   ....[104]....
        /*0b00*/ 	.word	0x0001f9d0


	//   ....[105]....
        /*0b04*/ 	.word	0x0001fa60


	//   ....[106]....
        /*0b08*/ 	.word	0x0001fac0


	//   ....[107]....
        /*0b0c*/ 	.word	0x0001fb20


	//   ....[108]....
        /*0b10*/ 	.word	0x0001fd70


	//   ....[109]....
        /*0b14*/ 	.word	0x00020060


	//   ....[110]....
        /*0b18*/ 	.word	0x000201d0


	//   ....[111]....
        /*0b1c*/ 	.word	0x00020220


	//   ....[112]....
        /*0b20*/ 	.word	0x000202a0


	//   ....[113]....
        /*0b24*/ 	.word	0x000202f0


	//   ....[114]....
        /*0b28*/ 	.word	0x00020490


	//   ....[115]....
        /*0b2c*/ 	.word	0x00020570


	//   ....[116]....
        /*0b30*/ 	.word	0x00020630


	//   ....[117]....
        /*0b34*/ 	.word	0x00020740


	//   ....[118]....
        /*0b38*/ 	.word	0x000207a0


	//   ....[119]....
        /*0b3c*/ 	.word	0x000208b0


	//   ....[120]....
        /*0b40*/ 	.word	0x00020910


	//   ....[121]....
        /*0b44*/ 	.word	0x00020a20


	//   ....[122]....
        /*0b48*/ 	.word	0x00020a80


	//   ....[123]....
        /*0b4c*/ 	.word	0x00020b70


	//   ....[124]....
        /*0b50*/ 	.word	0x00020bf0


	//   ....[125]....
        /*0b54*/ 	.word	0x00020cd0


	//   ....[126]....
        /*0b58*/ 	.word	0x00021040


	//   ....[127]....
        /*0b5c*/ 	.word	0x000210e0


	//   ....[128]....
        /*0b60*/ 	.word	0x00021200


	//   ....[129]....
        /*0b64*/ 	.word	0x00021280


	//   ....[130]....
        /*0b68*/ 	.word	0x00021300


	//   ....[131]....
        /*0b6c*/ 	.word	0x00021380


	//   ....[132]....
        /*0b70*/ 	.word	0x00021400


	//   ....[133]....
        /*0b74*/ 	.word	0x00021490


	//   ....[134]....
        /*0b78*/ 	.word	0x00021530


	//   ....[135]....
        /*0b7c*/ 	.word	0x000215e0


	//   ....[136]....
        /*0b80*/ 	.word	0x00021660


	//   ....[137]....
        /*0b84*/ 	.word	0x000216e0


	//   ....[138]....
        /*0b88*/ 	.word	0x00021760


	//   ....[139]....
        /*0b8c*/ 	.word	0x000217f0


	//   ....[140]....
        /*0b90*/ 	.word	0x00021870


	//   ....[141]....
        /*0b94*/ 	.word	0x00021910


	//   ....[142]....
        /*0b98*/ 	.word	0x000219a0


	//   ....[143]....
        /*0b9c*/ 	.word	0x00021ad0


	//----- nvinfo : EIATTR_REG_RECONFIG
	.align		4
.L_185:
        /*0ba0*/ 	.byte	0x01, 0x54
	.zero		2


	//----- nvinfo : EIATTR_SYSCALL_OFFSETS
	.align		4
        /*0ba4*/ 	.byte	0x04, 0x46
        /*0ba6*/ 	.short	(.L_187 - .L_186)


	//   ....[0]....
.L_186:
        /*0ba8*/ 	.word	0x00001a60


	//   ....[1]....
        /*0bac*/ 	.word	0x00001bb0


	//   ....[2]....
        /*0bb0*/ 	.word	0x0000a730


	//   ....[3]....
        /*0bb4*/ 	.word	0x0000aa80


	//   ....[4]....
        /*0bb8*/ 	.word	0x0001a790


	//   ....[5]....
        /*0bbc*/ 	.word	0x0001a8f0


	//   ....[6]....
        /*0bc0*/ 	.word	0x0001a9f0


	//   ....[7]....
        /*0bc4*/ 	.word	0x0001b410


	//----- nvinfo : EIATTR_MBARRIER_INSTR_OFFSETS
	.align		4
.L_187:
        /*0bc8*/ 	.byte	0x04, 0x39
        /*0bca*/ 	.short	(.L_189 - .L_188)


	//   ....[0]....
.L_188:
        /*0bcc*/ 	.word	0x000002d0
        /*0bd0*/ 	.word	0x000000ff
        /*0bd4*/ 	.word	0x00034800
        /*0bd8*/ 	.short	0x0100
        /*0bda*/ 	.byte	0x08
	.zero		1


	//   ....[1]....
        /*0bdc*/ 	.word	0x000002e0
        /*0be0*/ 	.word	0x000000ff
        /*0be4*/ 	.word	0x00034820
        /*0be8*/ 	.short	0x0100
        /*0bea*/ 	.byte	0x08
	.zero		1


	//   ....[2]....
        /*0bec*/ 	.word	0x000003d0
        /*0bf0*/ 	.word	0x000000ff
        /*0bf4*/ 	.word	0x00034830
        /*0bf8*/ 	.short	0x0100
        /*0bfa*/ 	.byte	0x08
	.zero		1


	//   ....[3]....
        /*0bfc*/ 	.word	0x000003e0
        /*0c00*/ 	.word	0x000000ff
        /*0c04*/ 	.word	0x00034840
        /*0c08*/ 	.short	0x0100
        /*0c0a*/ 	.byte	0x08
	.zero		1


	//   ....[4]....
        /*0c0c*/ 	.word	0x000003f0
        /*0c10*/ 	.word	0x000000ff
        /*0c14*/ 	.word	0x00034838
        /*0c18*/ 	.short	0x0100
        /*0c1a*/ 	.byte	0x08
	.zero		1


	//   ....[5]....
        /*0c1c*/ 	.word	0x00000400
        /*0c20*/ 	.word	0x000000ff
        /*0c24*/ 	.word	0x00034848
        /*0c28*/ 	.short	0x0100
        /*0c2a*/ 	.byte	0x08
	.zero		1


	//   ....[6]....
        /*0c2c*/ 	.word	0x00000530
        /*0c30*/ 	.word	0x000000ff
        /*0c34*/ 	.word	0x00034850
        /*0c38*/ 	.short	0x0100
        /*0c3a*/ 	.byte	0x08
	.zero		1


	//   ....[7]....
        /*0c3c*/ 	.word	0x00000540
        /*0c40*/ 	.word	0x000000ff
        /*0c44*/ 	.word	0x00034860
        /*0c48*/ 	.short	0x0100
        /*0c4a*/ 	.byte	0x08
	.zero		1


	//   ....[8]....
        /*0c4c*/ 	.word	0x00000550
        /*0c50*/ 	.word	0x000000ff
        /*0c54*/ 	.word	0x00034858
        /*0c58*/ 	.short	0x0100
        /*0c5a*/ 	.byte	0x08
	.zero		1


	//   ....[9]....
        /*0c5c*/ 	.word	0x00000560
        /*0c60*/ 	.word	0x000000ff
        /*0c64*/ 	.word	0x00034868
        /*0c68*/ 	.short	0x0100
        /*0c6a*/ 	.byte	0x08
	.zero		1


	//   ....[10]....
        /*0c6c*/ 	.word	0x00000650
        /*0c70*/ 	.word	0x000000ff
        /*0c74*/ 	.word	0x00034870
        /*0c78*/ 	.short	0x0100
        /*0c7a*/ 	.byte	0x06
	.zero		1


	//   ....[11]....
        /*0c7c*/ 	.word	0x00000660
        /*0c80*/ 	.word	0x000000ff
        /*0c84*/ 	.word	0x00034880
        /*0c88*/ 	.short	0x0100
        /*0c8a*/ 	.byte	0x06
	.zero		1


	//   ....[12]....
        /*0c8c*/ 	.word	0x00000670
        /*0c90*/ 	.word	0x000000ff
        /*0c94*/ 	.word	0x00034878
        /*0c98*/ 	.short	0x0100
        /*0c9a*/ 	.byte	0x06
	.zero		1


	//   ....[13]....
        /*0c9c*/ 	.word	0x00000680
        /*0ca0*/ 	.word	0x000000ff
        /*0ca4*/ 	.word	0x00034888
        /*0ca8*/ 	.short	0x0100
        /*0caa*/ 	.byte	0x06
	.zero		1


	//   ....[14]....
        /*0cac*/ 	.word	0x000007b0
        /*0cb0*/ 	.word	0x000000ff
        /*0cb4*/ 	.word	0x00034890
        /*0cb8*/ 	.short	0x0100
        /*0cba*/ 	.byte	0x08
	.zero		1


	//   ....[15]....
        /*0cbc*/ 	.word	0x000007c0
        /*0cc0*/ 	.word	0x000000ff
        /*0cc4*/ 	.word	0x000348a0
        /*0cc8*/ 	.short	0x0100
        /*0cca*/ 	.byte	0x08
	.zero		1


	//   ....[16]....
        /*0ccc*/ 	.word	0x000007d0
        /*0cd0*/ 	.word	0x000000ff
        /*0cd4*/ 	.word	0x00034898
        /*0cd8*/ 	.short	0x0100
        /*0cda*/ 	.byte	0x08
	.zero		1


	//   ....[17]....
        /*0cdc*/ 	.word	0x000007e0
        /*0ce0*/ 	.word	0x000000ff
        /*0ce4*/ 	.word	0x000348a8
        /*0ce8*/ 	.short	0x0100
        /*0cea*/ 	.byte	0x08
	.zero		1


	//   ....[18]....
        /*0cec*/ 	.word	0x00000910
        /*0cf0*/ 	.word	0x000000ff
        /*0cf4*/ 	.word	0x000348b0
        /*0cf8*/ 	.short	0x0100
        /*0cfa*/ 	.byte	0x08
	.zero		1


	//   ....[19]....
        /*0cfc*/ 	.word	0x00000920
        /*0d00*/ 	.word	0x000000ff
        /*0d04*/ 	.word	0x000348c0
        /*0d08*/ 	.short	0x0100
        /*0d0a*/ 	.byte	0x08
	.zero		1


	//   ....[20]....
        /*0d0c*/ 	.word	0x00000930
        /*0d10*/ 	.word	0x000000ff
        /*0d14*/ 	.word	0x000348b8
        /*0d18*/ 	.short	0x0100
        /*0d1a*/ 	.byte	0x08
	.zero		1


	//   ....[21]....
        /*0d1c*/ 	.word	0x00000940
        /*0d20*/ 	.word	0x000000ff
        /*0d24*/ 	.word	0x000348c8
        /*0d28*/ 	.short	0x0100
        /*0d2a*/ 	.byte	0x08
	.zero		1


	//   ....[22]....
        /*0d2c*/ 	.word	0x00003700
        /*0d30*/ 	.word	0x00000003
        /*0d34*/ 	.word	0x00034890
        /*0d38*/ 	.short	0x010a
        /*0d3a*/ 	.byte	0x3f
	.zero		1


	//   ....[23]....
        /*0d3c*/ 	.word	0x00006940
        /*0d40*/ 	.word	0x00000003
        /*0d44*/ 	.word	0x00034890
        /*0d48*/ 	.short	0x010a
        /*0d4a*/ 	.byte	0x3f
	.zero		1


	//   ....[24]....
        /*0d4c*/ 	.word	0x000099a0
        /*0d50*/ 	.word	0x00000003
        /*0d54*/ 	.word	0x00034890
        /*0d58*/ 	.short	0x010a
        /*0d5a*/ 	.byte	0x3f
	.zero		1


	//   ....[25]....
        /*0d5c*/ 	.word	0x00009d70
        /*0d60*/ 	.word	0x00000028
        /*0d64*/ 	.word	0x00000000
        /*0d68*/ 	.short	0x0101
        /*0d6a*/ 	.byte	0x3f
	.zero		1


	//   ....[26]....
        /*0d6c*/ 	.word	0x00009db0
        /*0d70*/ 	.word	0x00000003
        /*0d74*/ 	.word	0x000348b0
        /*0d78*/ 	.short	0x010a
        /*0d7a*/ 	.byte	0x3f
	.zero		1


	//   ....[27]....
        /*0d7c*/ 	.word	0x0000a240
        /*0d80*/ 	.word	0x00000003
        /*0d84*/ 	.word	0x00000000
        /*0d88*/ 	.short	0x0101
        /*0d8a*/ 	.byte	0x3f
	.zero		1


	//   ....[28]....
        /*0d8c*/ 	.word	0x0000a7b0
        /*0d90*/ 	.word	0x00000002
        /*0d94*/ 	.word	0x00034800
        /*0d98*/ 	.short	0x010a
        /*0d9a*/ 	.byte	0x3f
	.zero		1


	//   ....[29]....
        /*0d9c*/ 	.word	0x0000a800
        /*0da0*/ 	.word	0x00000002
        /*0da4*/ 	.word	0x00034800
        /*0da8*/ 	.short	0x010a
        /*0daa*/ 	.byte	0x3f
	.zero		1


	//   ....[30]....
        /*0dac*/ 	.word	0x0000b1f0
        /*0db0*/ 	.word	0x00000002
        /*0db4*/ 	.word	0x00034800
        /*0db8*/ 	.short	0x010a
        /*0dba*/ 	.byte	0x3f
	.zero		1


	//   ....[31]....
        /*0dbc*/ 	.word	0x0000db10
        /*0dc0*/ 	.word	0x00000002
        /*0dc4*/ 	.word	0x00034800
        /*0dc8*/ 	.short	0x010a
        /*0dca*/ 	.byte	0x3f
	.zero		1


	//   ....[32]....
        /*0dcc*/ 	.word	0x000101e0
        /*0dd0*/ 	.word	0x00000004
        /*0dd4*/ 	.word	0x00034830
        /*0dd8*/ 	.short	0x010a
        /*0dda*/ 	.byte	0x3f
	.zero		1


	//   ....[33]....
        /*0ddc*/ 	.word	0x00010260
        /*0de0*/ 	.word	0x00000004
        /*0de4*/ 	.word	0x00034830
        /*0de8*/ 	.short	0x010a
        /*0dea*/ 	.byte	0x3f
	.zero		1


	//   ....[34]....
        /*0dec*/ 	.word	0x000122a0
        /*0df0*/ 	.word	0x00000005
        /*0df4*/ 	.word	0x00000000
        /*0df8*/ 	.short	0x0101
        /*0dfa*/ 	.byte	0x3f
	.zero		1


	//   ....[35]....
        /*0dfc*/ 	.word	0x00012cb0
        /*0e00*/ 	.word	0x0000000f
        /*0e04*/ 	.word	0x00034830
        /*0e08*/ 	.short	0x010a
        /*0e0a*/ 	.byte	0x3f
	.zero		1


	//   ....[36]....
        /*0e0c*/ 	.word	0x00012d30
        /*0e10*/ 	.word	0x0000000f
        /*0e14*/ 	.word	0x00034830
        /*0e18*/ 	.short	0x010a
        /*0e1a*/ 	.byte	0x3f
	.zero		1


	//   ....[37]....
        /*0e1c*/ 	.word	0x000138a0
        /*0e20*/ 	.word	0x00000014
        /*0e24*/ 	.word	0x00034850
        /*0e28*/ 	.short	0x010a
        /*0e2a*/ 	.byte	0x3f
	.zero		1


	//   ....[38]....
        /*0e2c*/ 	.word	0x000138f0
        /*0e30*/ 	.word	0x00000014
        /*0e34*/ 	.word	0x00034850
        /*0e38*/ 	.short	0x010a
        /*0e3a*/ 	.byte	0x3f
	.zero		1


	//   ....[39]....
        /*0e3c*/ 	.word	0x00014e10
        /*0e40*/ 	.word	0x0000000f
        /*0e44*/ 	.word	0x00000000
        /*0e48*/ 	.short	0x0101
        /*0e4a*/ 	.byte	0x3f
	.zero		1


	//   ....[40]....
        /*0e4c*/ 	.word	0x00014e90
        /*0e50*/ 	.word	0x0000000f
        /*0e54*/ 	.word	0x00000000
        /*0e58*/ 	.short	0x0101
        /*0e5a*/ 	.byte	0x3f
	.zero		1


	//   ....[41]....
        /*0e5c*/ 	.word	0x00015520
        /*0e60*/ 	.word	0x0000000d
        /*0e64*/ 	.word	0x00034850
        /*0e68*/ 	.short	0x010a
        /*0e6a*/ 	.byte	0x3f
	.zero		1


	//   ....[42]....
        /*0e6c*/ 	.word	0x000155c0
        /*0e70*/ 	.word	0x0000000d
        /*0e74*/ 	.word	0x00034850
        /*0e78*/ 	.short	0x010a
        /*0e7a*/ 	.byte	0x3f
	.zero		1


	//   ....[43]....
        /*0e7c*/ 	.word	0x00015b90
        /*0e80*/ 	.word	0x0000000a
        /*0e84*/ 	.word	0x00000000
        /*0e88*/ 	.short	0x0101
        /*0e8a*/ 	.byte	0x3f
	.zero		1


	//   ....[44]....
        /*0e8c*/ 	.word	0x00017070
        /*0e90*/ 	.word	0x00000000
        /*0e94*/ 	.word	0x00000000
        /*0e98*/ 	.short	0x0101
        /*0e9a*/ 	.byte	0x3f
	.zero		1


	//   ....[45]....
        /*0e9c*/ 	.word	0x00019250
        /*0ea0*/ 	.word	0x00000004
        /*0ea4*/ 	.word	0x00034820
        /*0ea8*/ 	.short	0x010a
        /*0eaa*/ 	.byte	0x3f
	.zero		1


	//   ....[46]....
        /*0eac*/ 	.word	0x00019330
        /*0eb0*/ 	.word	0x00000004
        /*0eb4*/ 	.word	0x000348a0
        /*0eb8*/ 	.short	0x010a
        /*0eba*/ 	.byte	0x3f
	.zero		1


	//   ....[47]....
        /*0ebc*/ 	.word	0x00019770
        /*0ec0*/ 	.word	0x00000004
        /*0ec4*/ 	.word	0x000348c0
        /*0ec8*/ 	.short	0x010a
        /*0eca*/ 	.byte	0x3f
	.zero		1


	//   ....[48]....
        /*0ecc*/ 	.word	0x00019c90
        /*0ed0*/ 	.word	0x00000006
        /*0ed4*/ 	.word	0x000348a0
        /*0ed8*/ 	.short	0x010a
        /*0eda*/ 	.byte	0x3f
	.zero		1


	//   ....[49]....
        /*0edc*/ 	.word	0x0001a0c0
        /*0ee0*/ 	.word	0x00000006
        /*0ee4*/ 	.word	0x000348c0
        /*0ee8*/ 	.short	0x010a
        /*0eea*/ 	.byte	0x3f
	.zero		1


	//   ....[50]....
        /*0eec*/ 	.word	0x0001ae40
        /*0ef0*/ 	.word	0x00000000
        /*0ef4*/ 	.word	0x00034840
        /*0ef8*/ 	.short	0x010a
        /*0efa*/ 	.byte	0x3f
	.zero		1


	//   ....[51]....
        /*0efc*/ 	.word	0x0001be90
        /*0f00*/ 	.word	0x0000000a
        /*0f04*/ 	.word	0x00034800
        /*0f08*/ 	.short	0x0107
        /*0f0a*/ 	.byte	0x3f
	.zero		1


	//   ....[52]....
        /*0f0c*/ 	.word	0x0001bfa0
        /*0f10*/ 	.word	0x00000002
        /*0f14*/ 	.word	0x00034800
        /*0f18*/ 	.short	0x0101
        /*0f1a*/ 	.byte	0x3f
	.zero		1


	//   ....[53]....
        /*0f1c*/ 	.word	0x0001bfc0
        /*0f20*/ 	.word	0x00000002
        /*0f24*/ 	.word	0x00034820
        /*0f28*/ 	.short	0x010a
        /*0f2a*/ 	.byte	0x3f
	.zero		1


	//   ....[54]....
        /*0f2c*/ 	.word	0x0001c340
        /*0f30*/ 	.word	0x00000003
        /*0f34*/ 	.word	0x00034840
        /*0f38*/ 	.short	0x010a
        /*0f3a*/ 	.byte	0x3f
	.zero		1


	//   ....[55]....
        /*0f3c*/ 	.word	0x0001c7f0
        /*0f40*/ 	.word	0x00000003
        /*0f44*/ 	.word	0x00000060
        /*0f48*/ 	.short	0x010a
        /*0f4a*/ 	.byte	0x3f
	.zero		1


	//   ....[56]....
        /*0f4c*/ 	.word	0x0001cee0
        /*0f50*/ 	.word	0x00000003
        /*0f54*/ 	.word	0x00034840
        /*0f58*/ 	.short	0x010a
        /*0f5a*/ 	.byte	0x3f
	.zero		1


	//   ....[57]....
        /*0f5c*/ 	.word	0x0001d390
        /*0f60*/ 	.word	0x00000002
        /*0f64*/ 	.word	0x00000060
        /*0f68*/ 	.short	0x010a
        /*0f6a*/ 	.byte	0x3f
	.zero		1


	//   ....[58]....
        /*0f6c*/ 	.word	0x0001d9b0
        /*0f70*/ 	.word	0x00000002
        /*0f74*/ 	.word	0x00034840
        /*0f78*/ 	.short	0x010a
        /*0f7a*/ 	.byte	0x3f
	.zero		1


	//   ....[59]....
        /*0f7c*/ 	.word	0x0001de60
        /*0f80*/ 	.word	0x00000002
        /*0f84*/ 	.word	0x00000060
        /*0f88*/ 	.short	0x010a
        /*0f8a*/ 	.byte	0x3f
	.zero		1


	//   ....[60]....
        /*0f8c*/ 	.word	0x0001e410
        /*0f90*/ 	.word	0x00000000
        /*0f94*/ 	.word	0x00034860
        /*0f98*/ 	.short	0x010a
        /*0f9a*/ 	.byte	0x3f
	.zero		1


	//   ....[61]....
        /*0f9c*/ 	.word	0x0001f2f0
        /*0fa0*/ 	.word	0x00000000
        /*0fa4*/ 	.word	0x00034820
        /*0fa8*/ 	.short	0x010a
        /*0faa*/ 	.byte	0x3f
	.zero		1


	//   ....[62]....
        /*0fac*/ 	.word	0x0001f4a0
        /*0fb0*/ 	.word	0x00000006
        /*0fb4*/ 	.word	0x00000000
        /*0fb8*/ 	.short	0x010a
        /*0fba*/ 	.byte	0x3f
	.zero		1


	//   ....[63]....
        /*0fbc*/ 	.word	0x0001f510
        /*0fc0*/ 	.word	0x00000007
        /*0fc4*/ 	.word	0x00000000
        /*0fc8*/ 	.short	0x010a
        /*0fca*/ 	.byte	0x3f
	.zero		1


	//   ....[64]....
        /*0fcc*/ 	.word	0x0001f580
        /*0fd0*/ 	.word	0x00000004
        /*0fd4*/ 	.word	0x00000000
        /*0fd8*/ 	.short	0x010a
        /*0fda*/ 	.byte	0x3f
	.zero		1


	//   ....[65]....
        /*0fdc*/ 	.word	0x0001f5b0
        /*0fe0*/ 	.word	0x00000003
        /*0fe4*/ 	.word	0x00000000
        /*0fe8*/ 	.short	0x010a
        /*0fea*/ 	.byte	0x3f
	.zero		1


	//   ....[66]....
        /*0fec*/ 	.word	0x0001f610
        /*0ff0*/ 	.word	0x00000003
        /*0ff4*/ 	.word	0x00034890
        /*0ff8*/ 	.short	0x010a
        /*0ffa*/ 	.byte	0x3f
	.zero		1


	//   ....[67]....
        /*0ffc*/ 	.word	0x0001f660
        /*1000*/ 	.word	0x00000003
        /*1004*/ 	.word	0x00034890
        /*1008*/ 	.short	0x010a
        /*100a*/ 	.byte	0x3f
	.zero		1


	//   ....[68]....
        /*100c*/ 	.word	0x0001f6b0
        /*1010*/ 	.word	0x00000003
        /*1014*/ 	.word	0x00034890
        /*1018*/ 	.short	0x010a
        /*101a*/ 	.byte	0x3f
	.zero		1


	//   ....[69]....
        /*101c*/ 	.word	0x0001f700
        /*1020*/ 	.word	0x00000003
        /*1024*/ 	.word	0x000348b0
        /*1028*/ 	.short	0x010a
        /*102a*/ 	.byte	0x3f
	.zero		1


	//   ....[70]....
        /*102c*/ 	.word	0x0001f920
        /*1030*/ 	.word	0x00000002
        /*1034*/ 	.word	0x00034800
        /*1038*/ 	.short	0x010a
        /*103a*/ 	.byte	0x3f
	.zero		1


	//   ....[71]....
        /*103c*/ 	.word	0x0001fb50
        /*1040*/ 	.word	0x00000002
        /*1044*/ 	.word	0x00034800
        /*1048*/ 	.short	0x010a
        /*104a*/ 	.byte	0x3f
	.zero		1


	//   ....[72]....
        /*104c*/ 	.word	0x0001fba0
        /*1050*/ 	.word	0x00000004
        /*1054*/ 	.word	0x00034830
        /*1058*/ 	.short	0x010a
        /*105a*/ 	.byte	0x3f
	.zero		1


	//   ....[73]....
        /*105c*/ 	.word	0x0001fbf0
        /*1060*/ 	.word	0x0000000f
        /*1064*/ 	.word	0x00034830
        /*1068*/ 	.short	0x010a
        /*106a*/ 	.byte	0x3f
	.zero		1


	//   ....[74]....
        /*106c*/ 	.word	0x0001fc40
        /*1070*/ 	.word	0x00000014
        /*1074*/ 	.word	0x00034850
        /*1078*/ 	.short	0x010a
        /*107a*/ 	.byte	0x3f
	.zero		1


	//   ....[75]....
        /*107c*/ 	.word	0x0001fc90
        /*1080*/ 	.word	0x0000000d
        /*1084*/ 	.word	0x00034850
        /*1088*/ 	.short	0x010a
        /*108a*/ 	.byte	0x3f
	.zero		1


	//   ....[76]....
        /*108c*/ 	.word	0x0001fe40
        /*1090*/ 	.word	0x00000003
        /*1094*/ 	.word	0x00034820
        /*1098*/ 	.short	0x010a
        /*109a*/ 	.byte	0x3f
	.zero		1


	//   ....[77]....
        /*109c*/ 	.word	0x0001fe90
        /*10a0*/ 	.word	0x00000004
        /*10a4*/ 	.word	0x000348a0
        /*10a8*/ 	.short	0x010a
        /*10aa*/ 	.byte	0x3f
	.zero		1


	//   ....[78]....
        /*10ac*/ 	.word	0x0001fee0
        /*10b0*/ 	.word	0x00000004
        /*10b4*/ 	.word	0x000348c0
        /*10b8*/ 	.short	0x010a
        /*10ba*/ 	.byte	0x3f
	.zero		1


	//   ....[79]....
        /*10bc*/ 	.word	0x0001ff30
        /*10c0*/ 	.word	0x00000006
        /*10c4*/ 	.word	0x000348a0
        /*10c8*/ 	.short	0x010a
        /*10ca*/ 	.byte	0x3f
	.zero		1


	//   ....[80]....
        /*10cc*/ 	.word	0x0001ff80
        /*10d0*/ 	.word	0x00000006
        /*10d4*/ 	.word	0x000348c0
        /*10d8*/ 	.short	0x010a
        /*10da*/ 	.byte	0x3f
	.zero		1


	//   ....[81]....
        /*10dc*/ 	.word	0x00020120
        /*10e0*/ 	.word	0x00000000
        /*10e4*/ 	.word	0x00034840
        /*10e8*/ 	.short	0x010a
        /*10ea*/ 	.byte	0x3f
	.zero		1


	//   ....[82]....
        /*10ec*/ 	.word	0x00020d60
        /*10f0*/ 	.word	0x00000002
        /*10f4*/ 	.word	0x00034820
        /*10f8*/ 	.short	0x010a
        /*10fa*/ 	.byte	0x3f
	.zero		1


	//   ....[83]....
        /*10fc*/ 	.word	0x00020db0
        /*1100*/ 	.word	0x00000003
        /*1104*/ 	.word	0x00034840
        /*1108*/ 	.short	0x010a
        /*110a*/ 	.byte	0x3f
	.zero		1


	//   ....[84]....
        /*110c*/ 	.word	0x00020e00
        /*1110*/ 	.word	0x00000003
        /*1114*/ 	.word	0x00000060
        /*1118*/ 	.short	0x010a
        /*111a*/ 	.byte	0x3f
	.zero		1


	//   ....[85]....
        /*111c*/ 	.word	0x00020e50
        /*1120*/ 	.word	0x00000003
        /*1124*/ 	.word	0x00034840
        /*1128*/ 	.short	0x010a
        /*112a*/ 	.byte	0x3f
	.zero		1


	//   ....[86]....
        /*112c*/ 	.word	0x00020ea0
        /*1130*/ 	.word	0x00000002
        /*1134*/ 	.word	0x00000060
        /*1138*/ 	.short	0x010a
        /*113a*/ 	.byte	0x3f
	.zero		1


	//   ....[87]....
        /*113c*/ 	.word	0x00020ef0
        /*1140*/ 	.word	0x00000002
        /*1144*/ 	.word	0x00034840
        /*1148*/ 	.short	0x010a
        /*114a*/ 	.byte	0x3f
	.zero		1


	//   ....[88]....
        /*114c*/ 	.word	0x00020f40
        /*1150*/ 	.word	0x00000002
        /*1154*/ 	.word	0x00000060
        /*1158*/ 	.short	0x010a
        /*115a*/ 	.byte	0x3f
	.zero		1


	//   ....[89]....
        /*115c*/ 	.word	0x00020f90
        /*1160*/ 	.word	0x00000000
        /*1164*/ 	.word	0x00034860
        /*1168*/ 	.short	0x010a
        /*116a*/ 	.byte	0x3f
	.zero		1


	//   ....[90]....
        /*116c*/ 	.word	0x000219f0
        /*1170*/ 	.word	0x00000000
        /*1174*/ 	.word	0x00034820
        /*1178*/ 	.short	0x010a
        /*117a*/ 	.byte	0x3f
	.zero		1


	//   ....[91]....
        /*117c*/ 	.word	0x00021b90
        /*1180*/ 	.word	0x00000006
        /*1184*/ 	.word	0x00000000
        /*1188*/ 	.short	0x010a
        /*118a*/ 	.byte	0x3f
	.zero		1


	//   ....[92]....
        /*118c*/ 	.word	0x00021be0
        /*1190*/ 	.word	0x00000007
        /*1194*/ 	.word	0x00000000
        /*1198*/ 	.short	0x010a
        /*119a*/ 	.byte	0x3f
	.zero		1


	//   ....[93]....
        /*119c*/ 	.word	0x00021c30
        /*11a0*/ 	.word	0x00000004
        /*11a4*/ 	.word	0x00000000
        /*11a8*/ 	.short	0x010a
        /*11aa*/ 	.byte	0x3f
	.zero		1


	//----- nvinfo : EIATTR_NUM_MBARRIERS
	.align		4
.L_189:
        /*11ac*/ 	.byte	0x03, 0x38
        /*11ae*/ 	.short	0x0016


	//----- nvinfo : EIATTR_EXIT_INSTR_OFFSETS
	.align		4
        /*11b0*/ 	.byte	0x04, 0x1c
        /*11b2*/ 	.short	(.L_191 - .L_190)


	//   ....[0]....
.L_190:
        /*11b4*/ 	.word	0x0001f600


	//----- nvinfo : EIATTR_MAX_THREADS
	.align		4
.L_191:
        /*11b8*/ 	.byte	0x04, 0x05
        /*11ba*/ 	.short	(.L_193 - .L_192)
.L_192:
        /*11bc*/ 	.word	0x00000180
        /*11c0*/ 	.word	0x00000001
        /*11c4*/ 	.word	0x00000001


	//----- nvinfo : EIATTR_CRS_STACK_SIZE
	.align		4
.L_193:
        /*11c8*/ 	.byte	0x04, 0x1e
        /*11ca*/ 	.short	(.L_195 - .L_194)
.L_194:
        /*11cc*/ 	.word	0x00000000


	//----- nvinfo : EIATTR_CBANK_PARAM_SIZE
	.align		4
.L_195:
        /*11d0*/ 	.byte	0x03, 0x19
        /*11d2*/ 	.short	0x0af0


	//----- nvinfo : EIATTR_PARAM_CBANK
	.align		4
        /*11d4*/ 	.byte	0x04, 0x0a
        /*11d6*/ 	.short	(.L_197 - .L_196)
	.align		4
.L_196:
        /*11d8*/ 	.word	index@(.nv.constant0._ZN7cutlass13device_kernelIN5flash11enable_sm90INS1_16FlashAttnFwdSm90INS1_25CollectiveMainloopFwdSm90ILi2EN4cute5tupleIJNS5_1CILi1EEES8_S8_EEENS6_IJNS7_ILi128EEESA_NS7_ILi192EEEEEELi128ENS_6half_tEfNS_4arch4Sm90ELb0ELb0ELb0ELb1ELb0ELb1ELb0ELb1ELb1ELb1ELb0ELb0EEENS1_21CollectiveEpilogueFwdINS6_IJSA_SA_SA_EEES9_SD_SF_Li256ELb1ELb1ELb0ELb0EEENS1_36VarlenDynamicPersistentTileSchedulerILi128ELi128ELi256ELi128ELb0ELb1ELb1ELb0ELb1ELb1EEEEEEEEEvNT_6ParamsE)
        /*11dc*/ 	.short	0x0210
        /*11de*/ 	.short	0x0af0


	//----- nvinfo : EIATTR_SW_WAR
	.align		4
.L_197:
        /*11e0*/ 	.byte	0x04, 0x36
        /*11e2*/ 	.short	(.L_199 - .L_198)
.L_198:
        /*11e4*/ 	.word	0x00000008
.L_199:


//--------------------- .nv.info._ZN7cutlass13device_kernelIN5flash11enable_sm90INS1_16FlashAttnFwdSm90INS1_25CollectiveMainloopFwdSm90ILi2EN4cute5tupleIJNS5_1CILi1EEES8_S8_EEENS6_IJNS7_ILi128EEENS7_ILi96EEENS7_ILi192EEEEEELi128ENS_6half_tEfNS_4arch4Sm90ELb0ELb1ELb0ELb0ELb0ELb0ELb0ELb1ELb1ELb1ELb0ELb0EEENS1_21CollectiveEpilogueFwdINS6_IJSA_SA_SB_EEES9_SE_SG_Li256ELb0ELb1ELb0ELb0EEENS1_30DynamicPersistentTileSchedulerILi256ELi128ELb0ELb1ELb1EEEEEEEEEvNT_6ParamsE --------------------------
	.section	.nv.info._ZN7cutlass13device_kernelIN5flash11enable_sm90INS1_16FlashAttnFwdSm90INS1_25CollectiveMainloopFwdSm90ILi2EN4cute5tupleIJNS5_1CILi1EEES8_S8_EEENS6_IJNS7_ILi128EEENS7_ILi96EEENS7_ILi192EEEEEELi128ENS_6half_tEfNS_4arch4Sm90ELb0ELb1ELb0ELb0ELb0ELb0ELb0ELb1ELb1ELb1ELb0ELb0EEENS1_21CollectiveEpilogueFwdINS6_IJSA_SA_SB_EEES9_SE_SG_Li256ELb0ELb1ELb0ELb0EEENS1_30DynamicPersistentTileSchedulerILi256ELi128ELb0ELb1ELb1EEEEEEEEEvNT_6ParamsE,"",@"SHT_CUDA_INFO"
	.sectionflags	@""
	.align	4


	//----- nvinfo : EIATTR_CUDA_API_VERSION
	.align		4
        /*0000*/ 	.byte	0x04, 0x37
        /*0002*/ 	.short	(.L_201 - .L_200)
.L_200:
        /*0004*/ 	.word	0x00000082


	//----- nvinfo : EIATTR_KPARAM_INFO
	.align		4
.L_201:
        /*0008*/ 	.byte	0x04, 0x17
        /*000a*/ 	.short	(.L_203 - .L_202)
.L_202:
        /*000c*/ 	.word	0x00000000
        /*0010*/ 	.short	0x0000
        /*0012*/ 	.short	0x0070
        /*0014*/ 	.byte	0x00, 0xf0, 0x01, 0x2a


	//----- nvinfo : EIATTR_SPARSE_MMA_MASK
	.align		4
.L_203:
        /*0018*/ 	.byte	0x03, 0x50
        /*001a*/ 	.short	0x0000


	//----- nvinfo : EIATTR_MAXREG_COUNT
	.align		4
        /*001c*/ 	.byte	0x03, 0x1b
        /*001e*/ 	.short	0x00a8


	//----- nvinfo : EIATTR_NUM_BARRIERS
	.align		4
        /*0020*/ 	.byte	0x02, 0x4c
        /*0022*/ 	.byte	0x09
	.zero		1


	//----- nvinfo : EIATTR_EXTERNS
	.align		4
        /*0024*/ 	.byte	0x04, 0x0f
        /*0026*/ 	.short	(.L_205 - .L_204)


	//   ....[0]....
	.align		4
.L_204:
        /*0028*/ 	.word	index@(__assertfail)


	//----- nvinfo : EIATTR_ANNOTATIONS
	.align		4
.L_205:
        /*002c*/ 	.byte	0x04, 0x55
        /*002e*/ 	.short	(.L_207 - .L_206)


	//   ....[0]....
.L_206:
        /* <DEDUP_REMOVED lines=28> */


	//----- nvinfo : EIATTR_MERCURY_ISA_VERSION
	.align		4
.L_207:
        /*01d8*/ 	.byte	0x03, 0x5f
        /*01da*/ 	.short	0x0101


	//----- nvinfo : EIATTR_INT_WARP_WIDE_INSTR_OFFSETS
	.align		4
        /*01dc*/ 	.byte	0x04, 0x31
        /*01de*/ 	.short	(.L_209 - .L_208)


	//   ....[0]....
.L_208:
        /*01e0*/ 	.word	0x00000130


	//   ....[1]....
        /*01e4*/ 	.word	0x00000170


	//   ....[2]....
        /*01e8*/ 	.word	0x000001e0


	//   ....[3]....
        /*01ec*/ 	.word	0x0000f4f0


	//   ....[4]....
        /*01f0*/ 	.word	0x0000f590


	//   ....[5]....
        /*01f4*/ 	.word	0x00012e30


	//   ....[6]....
        /*01f8*/ 	.word	0x00012ed0


	//----- nvinfo : EIATTR_COOP_GROUP_MASK_REGIDS
	.align		4
.L_209:
        /*01fc*/ 	.byte	0x04, 0x29
        /*01fe*/ 	.short	(.L_211 - .L_210)


	//   ....[0]....
.L_210:
        /*0200*/ 	.word	0xffffffff


	//   ....[1]....
        /*0204*/ 	.word	0xffffffff


	//   ....[2]....
        /*0208*/ 	.word	0xffffffff


	//   ....[3]....
        /*020c*/ 	.word	0xffffffff


	//   ....[4]....
        /*0210*/ 	.word	0xffffffff


	//   ....[5]....
        /*0214*/ 	.word	0xffffffff


	//   ....[6]....
        /*0218*/ 	.word	0xffffffff


	//   ....[7]....
        /*021c*/ 	.word	0xffffffff


	//   ....[8]....
        /*0220*/ 	.word	0xffffffff


	//   ....[9]....
        /*0224*/ 	.word	0xffffffff


	//   ....[10]....
        /*0228*/ 	.word	0xffffffff


	//   ....[11]....
        /*022c*/ 	.word	0xffffffff


	//   ....[12]....
        /*0230*/ 	.word	0xffffffff


	//   ....[13]....
        /*0234*/ 	.word	0xffffffff


	//   ....[14]....
        /*0238*/ 	.word	0xffffffff


	//   ....[15]....
        /*023c*/ 	.word	0xffffffff


	//   ....[16]....
        /*0240*/ 	.word	0xffffffff


	//   ....[17]....
        /*0244*/ 	.word	0xffffffff


	//   ....[18]....
        /*0248*/ 	.word	0xffffffff


	//   ....[19]....
        /*024c*/ 	.word	0xffffffff


	//   ....[20]....
        /*0250*/ 	.word	0xffffffff


	//   ....[21]....
        /*0254*/ 	.word	0xffffffff


	//   ....[22]....
        /*0258*/ 	.word	0xffffffff


	//   ....[23]....
        /*025c*/ 	.word	0xffffffff


	//   ....[24]....
        /*0260*/ 	.word	0xffffffff


	//   ....[25]....
        /*0264*/ 	.word	0xffffffff


	//   ....[26]....
        /*0268*/ 	.word	0xffffffff


	//   ....[27]....
        /*026c*/ 	.word	0xffffffff


	//   ....[28]....
        /*0270*/ 	.word	0xffffffff


	//   ....[29]....
        /*0274*/ 	.word	0xffffffff


	//   ....[30]....
        /*0278*/ 	.word	0xffffffff


	//   ....[31]....
        /*027c*/ 	.word	0xffffffff


	//   ....[32]....
        /*0280*/ 	.word	0xffffffff


	//   ....[33]....
        /*0284*/ 	.word	0xffffffff


	//   ....[34]....
        /*0288*/ 	.word	0xffffffff


	//   ....[35]....
        /*028c*/ 	.word	0xffffffff


	//   ....[36]....
        /*0290*/ 	.word	0xffffffff


	//   ....[37]....
        /*0294*/ 	.word	0xffffffff


	//   ....[38]....
        /*0298*/ 	.word	0xffffffff


	//   ....[39]....
        /*029c*/ 	.word	0xffffffff


	//   ....[40]....
        /*02a0*/ 	.word	0xffffffff


	//   ....[41]....
        /*02a4*/ 	.word	0xffffffff


	//   ....[42]....
        /*02a8*/ 	.word	0xffffffff


	//   ....[43]....
        /*02ac*/ 	.word	0xffffffff


	//   ....[44]....
        /*02b0*/ 	.word	0xffffffff


	//   ....[45]....
        /*02b4*/ 	.word	0xffffffff


	//   ....[46]....
        /*02b8*/ 	.word	0xffffffff


	//   ....[47]....
        /*02bc*/ 	.word	0xffffffff


	//   ....[48]....
        /*02c0*/ 	.word	0xffffffff


	//   ....[49]....
        /*02c4*/ 	.word	0xffffffff


	//   ....[50]....
        /*02c8*/ 	.word	0xffffffff


	//   ....[51]....
        /*02cc*/ 	.word	0xffffffff


	//   ....[52]....
        /*02d0*/ 	.word	0xffffffff


	//   ....[53]....
        /*02d4*/ 	.word	0xffffffff


	//   ....[54]....
        /*02d8*/ 	.word	0xffffffff


	//   ....[55]....
        /*02dc*/ 	.word	0xffffffff


	//   ....[56]....
        /*02e0*/ 	.word	0xffffffff


	//   ....[57]....
        /*02e4*/ 	.word	0xffffffff


	//   ....[58]....
        /*02e8*/ 	.word	0xffffffff


	//   ....[59]....
        /*02ec*/ 	.word	0xffffffff


	//   ....[60]....
        /*02f0*/ 	.word	0xffffffff


	//   ....[61]....
        /*02f4*/ 	.word	0xffffffff


	//   ....[62]....
        /*02f8*/ 	.word	0xffffffff


	//   ....[63]....
        /*02fc*/ 	.word	0xffffffff


	//   ....[64]....
        /*0300*/ 	.word	0xffffffff


	//   ....[65]....
        /*0304*/ 	.word	0xffffffff


	//   ....[66]....
        /*0308*/ 	.word	0xffffffff


	//   ....[67]....
        /*030c*/ 	.word	0xffffffff


	//   ....[68]....
        /*0310*/ 	.word	0xffffffff


	//   ....[69]....
        /*0314*/ 	.word	0xffffffff


	//   ....[70]....
        /*0318*/ 	.word	0xffffffff


	//   ....[71]....
        /*031c*/ 	.word	0xffffffff


	//   ....[72]....
        /*0320*/ 	.word	0xffffffff


	//   ....[73]....
        /*0324*/ 	.word	0xffffffff


	//   ....[74]....
        /*0328*/ 	.word	0x0500000f


	//   ....[75]....
        /*032c*/ 	.word	0x0500000f


	//   ....[76]....
        /*0330*/ 	.word	0x0500000f


	//   ....[77]....
        /*0334*/ 	.word	0x0500000f


	//   ....[78]....
        /*0338*/ 	.word	0x0500000f


	//   ....[79]....
        /*033c*/ 	.word	0x0500000f


	//   ....[80]....
        /*0340*/ 	.word	0x0500000f


	//   ....[81]....
        /*0344*/ 	.word	0x0500000f


	//   ....[82]....
        /*0348*/ 	.word	0x0500000f


	//   ....[83]....
        /*034c*/ 	.word	0x0500000f


	//   ....[84]....
        /*0350*/ 	.word	0x0500000f


	//   ....[85]....
        /*0354*/ 	.word	0x0500000f


	//   ....[86]....
        /*0358*/ 	.word	0x0500000f


	//   ....[87]....
        /*035c*/ 	.word	0x0500000f


	//   ....[88]....
        /*0360*/ 	.word	0x0500000f


	//   ....[89]....
        /*0364*/ 	.word	0x0500000f


	//   ....[90]....
        /*0368*/ 	.word	0x0500000f


	//   ....[91]....
        /*036c*/ 	.word	0x0500000f


	//   ....[92]....
        /*0370*/ 	.word	0x0500000f


	//----- nvinfo : EIATTR_COOP_GROUP_INSTR_OFFSETS
	.align		4
.L_211:
        /*0374*/ 	.byte	0x04, 0x28
        /*0376*/ 	.short	(.L_213 - .L_212)


	//   ....[0]....
.L_212:
        /*0378*/ 	.word	0x00000060


	//   ....[1]....
        /*037c*/ 	.word	0x00000140


	//   ....[2]....
        /*0380*/ 	.word	0x00000190


	//   ....[3]....
        /*0384*/ 	.word	0x000003c0


	//   ....[4]....
        /*0388*/ 	.word	0x00000520


	//   ....[5]....
        /*038c*/ 	.word	0x00000640


	//   ....[6]....
        /*0390*/ 	.word	0x000007a0


	//   ....[7]....
        /*0394*/ 	.word	0x000017a0


	//   ....[8]....
        /*0398*/ 	.word	0x00001fe0


	//   ....[9]....
        /*039c*/ 	.word	0x00002b70


	//   ....[10]....
        /*03a0*/ 	.word	0x00003290


	//   ....[11]....
        /*03a4*/ 	.word	0x00003350


	//   ....[12]....
        /*03a8*/ 	.word	0x00003770


	//   ....[13]....
        /*03ac*/ 	.word	0x00003860


	//   ....[14]....
        /*03b0*/ 	.word	0x000052a0


	//   ....[15]....
        /*03b4*/ 	.word	0x00005480


	//   ....[16]....
        /*03b8*/ 	.word	0x00006230


	//   ....[17]....
        /*03bc*/ 	.word	0x00006330


	//   ....[18]....
        /*03c0*/ 	.word	0x000068c0


	//   ....[19]....
        /*03c4*/ 	.word	0x00006930


	//   ....[20]....
        /*03c8*/ 	.word	0x000081a0


	//   ....[21]....
        /*03cc*/ 	.word	0x000081c0


	//   ....[22]....
        /*03d0*/ 	.word	0x000087f0


	//   ....[23]....
        /*03d4*/ 	.word	0x00008860


	//   ....[24]....
        /*03d8*/ 	.word	0x00009d40


	//   ....[25]....
        /*03dc*/ 	.word	0x0000a140


	//   ....[26]....
        /*03e0*/ 	.word	0x0000aeb0


	//   ....[27]....
        /*03e4*/ 	.word	0x0000b100


	//   ....[28]....
        /*03e8*/ 	.word	0x0000b560


	//   ....[29]....
        /*03ec*/ 	.word	0x0000b5d0


	//   ....[30]....
        /*03f0*/ 	.word	0x0000c450


	//   ....[31]....
        /*03f4*/ 	.word	0x0000c480


	//   ....[32]....
        /*03f8*/ 	.word	0x0000c5a0


	//   ....[33]....
        /*03fc*/ 	.word	0x0000c5b0


	//   ....[34]....
        /*0400*/ 	.word	0x0000d650


	//   ....[35]....
        /*0404*/ 	.word	0x0000d6b0


	//   ....[36]....
        /*0408*/ 	.word	0x0000d710


	//   ....[37]....
        /*040c*/ 	.word	0x0000d840


	//   ....[38]....
        /*0410*/ 	.word	0x0000dc10


	//   ....[39]....
        /*0414*/ 	.word	0x0000dc20


	//   ....[40]....
        /*0418*/ 	.word	0x0000dcf0


	//   ....[41]....
        /*041c*/ 	.word	0x0000dd10


	//   ....[42]....
        /*0420*/ 	.word	0x0000dde0


	//   ....[43]....
        /*0424*/ 	.word	0x0000de00


	//   ....[44]....
        /*0428*/ 	.word	0x0000dee0


	//   ....[45]....
        /*042c*/ 	.word	0x0000df00


	//   ....[46]....
        /*0430*/ 	.word	0x0000e590


	//   ....[47]....
        /*0434*/ 	.word	0x0000e5a0


	//   ....[48]....
        /*0438*/ 	.word	0x0000e670


	//   ....[49]....
        /*043c*/ 	.word	0x0000e690


	//   ....[50]....
        /*0440*/ 	.word	0x0000e760


	//   ....[51]....
        /*0444*/ 	.word	0x0000e780


	//   ....[52]....
        /*0448*/ 	.word	0x0000e860


	//   ....[53]....
        /*044c*/ 	.word	0x0000e880


	//   ....[54]....
        /*0450*/ 	.word	0x0000e9f0


	//   ....[55]....
        /*0454*/ 	.word	0x0000fb30


	//   ....[56]....
        /*0458*/ 	.word	0x000105c0


	//   ....[57]....
        /*045c*/ 	.word	0x000105f0


	//   ....[58]....
        /*0460*/ 	.word	0x000106c0


	//   ....[59]....
        /*0464*/ 	.word	0x000106e0


	//   ....[60]....
        /*0468*/ 	.word	0x00010780


	//   ....[61]....
        /*046c*/ 	.word	0x000107a0


	//   ....[62]....
        /*0470*/ 	.word	0x00010840


	//   ....[63]....
        /*0474*/ 	.word	0x00010860


	//   ....[64]....
        /*0478*/ 	.word	0x00010900


	//   ....[65]....
        /*047c*/ 	.word	0x00010920


	//   ....[66]....
        /*0480*/ 	.word	0x000109c0


	//   ....[67]....
        /*0484*/ 	.word	0x000109e0


	//   ....[68]....
        /*0488*/ 	.word	0x00010a80


	//   ....[69]....
        /*048c*/ 	.word	0x00010aa0


	//   ....[70]....
        /*0490*/ 	.word	0x00010ab0


	//   ....[71]....
        /*0494*/ 	.word	0x00010ac0


	//   ....[72]....
        /*0498*/ 	.word	0x00013430


	//   ....[73]....
        /*049c*/ 	.word	0x00013620


	//   ....[74]....
        /*04a0*/ 	.word	0x00013c70


	//   ....[75]....
        /*04a4*/ 	.word	0x00013df0


	//   ....[76]....
        /*04a8*/ 	.word	0x00013e50


	//   ....[77]....
        /*04ac*/ 	.word	0x00013fb0


	//   ....[78]....
        /*04b0*/ 	.word	0x00014000


	//   ....[79]....
        /*04b4*/ 	.word	0x00014120


	//   ....[80]....
        /*04b8*/ 	.word	0x00014190


	//   ....[81]....
        /*04bc*/ 	.word	0x000142b0


	//   ....[82]....
        /*04c0*/ 	.word	0x00014320


	//   ....[83]....
        /*04c4*/ 	.word	0x00014440


	//   ....[84]....
        /*04c8*/ 	.word	0x000144b0


	//   ....[85]....
        /*04cc*/ 	.word	0x000145d0


	//   ....[86]....
        /*04d0*/ 	.word	0x00014640


	//   ....[87]....
        /*04d4*/ 	.word	0x00014760


	//   ....[88]....
        /*04d8*/ 	.word	0x000147d0


	//   ....[89]....
        /*04dc*/ 	.word	0x000148f0


	//   ....[90]....
        /*04e0*/ 	.word	0x00014940


	//   ....[91]....
        /*04e4*/ 	.word	0x00014c60


	//   ....[92]....
        /*04e8*/ 	.word	0x00014d80


	//----- nvinfo : EIATTR_REG_RECONFIG
	.align		4
.L_213:
        /*04ec*/ 	.byte	0x01, 0x54
	.zero		2


	//----- nvinfo : EIATTR_SYSCALL_OFFSETS
	.align		4
        /*04f0*/ 	.byte	0x04, 0x46
        /*04f2*/ 	.short	(.L_215 - .L_214)


	//   ....[0]....
.L_214:
        /*04f4*/ 	.word	0x00001980


	//   ....[1]....
        /*04f8*/ 	.word	0x0000f700


	//   ....[2]....
        /*04fc*/ 	.word	0x0000f850


	//   ....[3]....
        /*0500*/ 	.word	0x0000f940


	//   ....[4]....
        /*0504*/ 	.word	0x00010190


	//----- nvinfo : EIATTR_MBARRIER_INSTR_OFFSETS
	.align		4
.L_215:
        /*0508*/ 	.byte	0x04, 0x39
        /*050a*/ 	.short	(.L_217 - .L_216)


	//   ....[0]....
.L_216:
        /*050c*/ 	.word	0x00000270
        /*0510*/ 	.word	0x000000ff
        /*0514*/ 	.word	0x0002a800
        /*0518*/ 	.short	0x0100
        /*051a*/ 	.byte	0x08
	.zero		1


	//   ....[1]....
        /*051c*/ 	.word	0x00000280
        /*0520*/ 	.word	0x000000ff
        /*0524*/ 	.word	0x0002a820
        /*0528*/ 	.short	0x0100
        /*052a*/ 	.byte	0x08
	.zero		1


	//   ....[2]....
        /*052c*/ 	.word	0x00000370
        /*0530*/ 	.word	0x000000ff
        /*0534*/ 	.word	0x0002a830
        /*0538*/ 	.short	0x0100
        /*053a*/ 	.byte	0x08
	.zero		1


	//   ....[3]....
        /*053c*/ 	.word	0x00000380
        /*0540*/ 	.word	0x000000ff
        /*0544*/ 	.word	0x0002a840
        /*0548*/ 	.short	0x0100
        /*054a*/ 	.byte	0x08
	.zero		1


	//   ....[4]....
        /*054c*/ 	.word	0x00000390
        /*0550*/ 	.word	0x000000ff
        /*0554*/ 	.word	0x0002a838
        /*0558*/ 	.short	0x0100
        /*055a*/ 	.byte	0x08
	.zero		1


	//   ....[5]....
        /*055c*/ 	.word	0x000003a0
        /*0560*/ 	.word	0x000000ff
        /*0564*/ 	.word	0x0002a848
        /*0568*/ 	.short	0x0100
        /*056a*/ 	.byte	0x08
	.zero		1


	//   ....[6]....
        /*056c*/ 	.word	0x000004d0
        /*0570*/ 	.word	0x000000ff
        /*0574*/ 	.word	0x0002a850
        /*0578*/ 	.short	0x0100
        /*057a*/ 	.byte	0x08
	.zero		1


	//   ....[7]....
        /*057c*/ 	.word	0x000004e0
        /*0580*/ 	.word	0x000000ff
        /*0584*/ 	.word	0x0002a860
        /*0588*/ 	.short	0x0100
        /*058a*/ 	.byte	0x08
	.zero		1


	//   ....[8]....
        /*058c*/ 	.word	0x000004f0
        /*0590*/ 	.word	0x000000ff
        /*0594*/ 	.word	0x0002a858
        /*0598*/ 	.short	0x0100
        /*059a*/ 	.byte	0x08
	.zero		1


	//   ....[9]....
        /*059c*/ 	.word	0x00000500
        /*05a0*/ 	.word	0x000000ff
        /*05a4*/ 	.word	0x0002a868
        /*05a8*/ 	.short	0x0100
        /*05aa*/ 	.byte	0x08
	.zero		1


	//   ....[10]....
        /*05ac*/ 	.word	0x000005f0
        /*05b0*/ 	.word	0x000000ff
        /*05b4*/ 	.word	0x0002a870
        /*05b8*/ 	.short	0x0100
        /*05ba*/ 	.byte	0x06
	.zero		1


	//   ....[11]....
        /*05bc*/ 	.word	0x00000600
        /*05c0*/ 	.word	0x000000ff
        /*05c4*/ 	.word	0x0002a880
        /*05c8*/ 	.short	0x0100
        /*05ca*/ 	.byte	0x06
	.zero		1


	//   ....[12]....
        /*05cc*/ 	.word	0x00000610
        /*05d0*/ 	.word	0x000000ff
        /*05d4*/ 	.word	0x0002a878
        /*05d8*/ 	.short	0x0100
        /*05da*/ 	.byte	0x06
	.zero		1


	//   ....[13]....
        /*05dc*/ 	.word	0x00000620
        /*05e0*/ 	.word	0x000000ff
        /*05e4*/ 	.word	0x0002a888
        /*05e8*/ 	.short	0x0100
        /*05ea*/ 	.byte	0x06
	.zero		1


	//   ....[14]....
        /*05ec*/ 	.word	0x00000750
        /*05f0*/ 	.word	0x000000ff
        /*05f4*/ 	.word	0x0002a890
        /*05f8*/ 	.short	0x0100
        /*05fa*/ 	.byte	0x08
	.zero		1


	//   ....[15]....
        /*05fc*/ 	.word	0x00000760
        /*0600*/ 	.word	0x000000ff
        /*0604*/ 	.word	0x0002a8a0
        /*0608*/ 	.short	0x0100
        /*060a*/ 	.byte	0x08
	.zero		1


	//   ....[16]....
        /*060c*/ 	.word	0x00000770
        /*0610*/ 	.word	0x000000ff
        /*0614*/ 	.word	0x0002a898
        /*0618*/ 	.short	0x0100
        /*061a*/ 	.byte	0x08
	.zero		1


	//   ....[17]....
        /*061c*/ 	.word	0x00000780
        /*0620*/ 	.word	0x000000ff
        /*0624*/ 	.word	0x0002a8a8
        /*0628*/ 	.short	0x0100
        /*062a*/ 	.byte	0x08
	.zero		1


	//   ....[18]....
        /*062c*/ 	.word	0x000008b0
        /*0630*/ 	.word	0x000000ff
        /*0634*/ 	.word	0x0002a8b0
        /*0638*/ 	.short	0x0100
        /*063a*/ 	.byte	0x08
	.zero		1


	//   ....[19]....
        /*063c*/ 	.word	0x000008c0
        /*0640*/ 	.word	0x000000ff
        /*0644*/ 	.word	0x0002a8c0
        /*0648*/ 	.short	0x0100
        /*064a*/ 	.byte	0x08
	.zero		1


	//   ....[20]....
        /*064c*/ 	.word	0x000008d0
        /*0650*/ 	.word	0x000000ff
        /*0654*/ 	.word	0x0002a8b8
        /*0658*/ 	.short	0x0100
        /*065a*/ 	.byte	0x08
	.zero		1


	//   ....[21]....
        /*065c*/ 	.word	0x000008e0
        /*0660*/ 	.word	0x000000ff
        /*0664*/ 	.word	0x0002a8c8
        /*0668*/ 	.short	0x0100
        /*066a*/ 	.byte	0x08
	.zero		1


	//   ....[22]....
        /*066c*/ 	.word	0x000019f0
        /*0670*/ 	.word	0x000000ff
        /*0674*/ 	.word	0x0002a800
        /*0678*/ 	.short	0x010a
        /*067a*/ 	.byte	0x25
	.zero		1


	//   ....[23]....
        /*067c*/ 	.word	0x00001a80
        /*0680*/ 	.word	0x00000007
        /*0684*/ 	.word	0x0002a830
        /*0688*/ 	.short	0x010a
        /*068a*/ 	.byte	0x3f
	.zero		1


	//   ....[24]....
        /*068c*/ 	.word	0x00001b20
        /*0690*/ 	.word	0x00000007
        /*0694*/ 	.word	0x0002a830
        /*0698*/ 	.short	0x010a
        /*069a*/ 	.byte	0x3f
	.zero		1


	//   ....[25]....
        /*069c*/ 	.word	0x000022a0
        /*06a0*/ 	.word	0x00000000
        /*06a4*/ 	.word	0x00000000
        /*06a8*/ 	.short	0x0101
        /*06aa*/ 	.byte	0x3f
	.zero		1


	//   ....[26]....
        /*06ac*/ 	.word	0x00004620
        /*06b0*/ 	.word	0x000000ff
        /*06b4*/ 	.word	0x0002a830
        /*06b8*/ 	.short	0x010a
        /*06ba*/ 	.byte	0x06
	.zero		1


	//   ....[27]....
        /*06bc*/ 	.word	0x00004660
        /*06c0*/ 	.word	0x000000ff
        /*06c4*/ 	.word	0x0002a830
        /*06c8*/ 	.short	0x010a
        /*06ca*/ 	.byte	0x06
	.zero		1


	//   ....[28]....
        /*06cc*/ 	.word	0x00004ee0
        /*06d0*/ 	.word	0x000000ff
        /*06d4*/ 	.word	0x0002a850
        /*06d8*/ 	.short	0x010a
        /*06da*/ 	.byte	0x0b
	.zero		1


	//   ....[29]....
        /*06dc*/ 	.word	0x00004f20
        /*06e0*/ 	.word	0x000000ff
        /*06e4*/ 	.word	0x0002a850
        /*06e8*/ 	.short	0x010a
        /*06ea*/ 	.byte	0x0b
	.zero		1


	//   ....[30]....
        /*06ec*/ 	.word	0x000052b0
        /*06f0*/ 	.word	0x00000000
        /*06f4*/ 	.word	0x00000000
        /*06f8*/ 	.short	0x0101
        /*06fa*/ 	.byte	0x3f
	.zero		1


	//   ....[31]....
        /*06fc*/ 	.word	0x00006cf0
        /*0700*/ 	.word	0x0000006f
        /*0704*/ 	.word	0x00000000
        /*0708*/ 	.short	0x0101
        /*070a*/ 	.byte	0x3f
	.zero		1


	//   ....[32]....
        /*070c*/ 	.word	0x00007600
        /*0710*/ 	.word	0x000000ff
        /*0714*/ 	.word	0x0002a830
        /*0718*/ 	.short	0x010a
        /*071a*/ 	.byte	0x05
	.zero		1


	//   ....[33]....
        /*071c*/ 	.word	0x00007640
        /*0720*/ 	.word	0x000000ff
        /*0724*/ 	.word	0x0002a830
        /*0728*/ 	.short	0x010a
        /*072a*/ 	.byte	0x05
	.zero		1


	//   ....[34]....
        /*072c*/ 	.word	0x00007ec0
        /*0730*/ 	.word	0x000000ff
        /*0734*/ 	.word	0x0002a850
        /*0738*/ 	.short	0x010a
        /*073a*/ 	.byte	0x0a
	.zero		1


	//   ....[35]....
        /*073c*/ 	.word	0x00007f00
        /*0740*/ 	.word	0x000000ff
        /*0744*/ 	.word	0x0002a850
        /*0748*/ 	.short	0x010a
        /*074a*/ 	.byte	0x0a
	.zero		1


	//   ....[36]....
        /*074c*/ 	.word	0x00008e60
        /*0750*/ 	.word	0x0000005a
        /*0754*/ 	.word	0x00000000
        /*0758*/ 	.short	0x0101
        /*075a*/ 	.byte	0x3f
	.zero		1


	//   ....[37]....
        /*075c*/ 	.word	0x00008ed0
        /*0760*/ 	.word	0x0000005a
        /*0764*/ 	.word	0x00000000
        /*0768*/ 	.short	0x0101
        /*076a*/ 	.byte	0x3f
	.zero		1


	//   ....[38]....
        /*076c*/ 	.word	0x000092a0
        /*0770*/ 	.word	0x000000ff
        /*0774*/ 	.word	0x0002a830
        /*0778*/ 	.short	0x010a
        /*077a*/ 	.byte	0x05
	.zero		1


	//   ....[39]....
        /*077c*/ 	.word	0x000092e0
        /*0780*/ 	.word	0x000000ff
        /*0784*/ 	.word	0x0002a830
        /*0788*/ 	.short	0x010a
        /*078a*/ 	.byte	0x05
	.zero		1


	//   ....[40]....
        /*078c*/ 	.word	0x00009b60
        /*0790*/ 	.word	0x000000ff
        /*0794*/ 	.word	0x0002a850
        /*0798*/ 	.short	0x010a
        /*079a*/ 	.byte	0x0e
	.zero		1


	//   ....[41]....
        /*079c*/ 	.word	0x00009ba0
        /*07a0*/ 	.word	0x000000ff
        /*07a4*/ 	.word	0x0002a850
        /*07a8*/ 	.short	0x010a
        /*07aa*/ 	.byte	0x0e
	.zero		1


	//   ....[42]....
        /*07ac*/ 	.word	0x00009f30
        /*07b0*/ 	.word	0x00000000
        /*07b4*/ 	.word	0x00000000
        /*07b8*/ 	.short	0x0101
        /*07ba*/ 	.byte	0x3f
	.zero		1


	//   ....[43]....
        /*07bc*/ 	.word	0x0000b960
        /*07c0*/ 	.word	0x0000006f
        /*07c4*/ 	.word	0x00000000
        /*07c8*/ 	.short	0x0101
        /*07ca*/ 	.byte	0x3f
	.zero		1


	//   ....[44]....
        /*07cc*/ 	.word	0x0000c3c0
        /*07d0*/ 	.word	0x000000ff
        /*07d4*/ 	.word	0x0002a850
        /*07d8*/ 	.short	0x010a
        /*07da*/ 	.byte	0x05
	.zero		1


	//   ....[45]....
        /*07dc*/ 	.word	0x0000c400
        /*07e0*/ 	.word	0x000000ff
        /*07e4*/ 	.word	0x0002a850
        /*07e8*/ 	.short	0x010a
        /*07ea*/ 	.byte	0x05
	.zero		1


	//   ....[46]....
        /*07ec*/ 	.word	0x0000c8a0
        /*07f0*/ 	.word	0x00000002
        /*07f4*/ 	.word	0x00000000
        /*07f8*/ 	.short	0x0101
        /*07fa*/ 	.byte	0x3f
	.zero		1


	//   ....[47]....
        /*07fc*/ 	.word	0x0000dc00
        /*0800*/ 	.word	0x00000010
        /*0804*/ 	.word	0x00000000
        /*0808*/ 	.short	0x0101
        /*080a*/ 	.byte	0x3f
	.zero		1


	//   ....[48]....
        /*080c*/ 	.word	0x0000fd50
        /*0810*/ 	.word	0x00000000
        /*0814*/ 	.word	0x0002a840
        /*0818*/ 	.short	0x010a
        /*081a*/ 	.byte	0x3f
	.zero		1


	//   ....[49]....
        /*081c*/ 	.word	0x00010c30
        /*0820*/ 	.word	0x00000011
        /*0824*/ 	.word	0x0002a800
        /*0828*/ 	.short	0x0107
        /*082a*/ 	.byte	0x3f
	.zero		1


	//   ....[50]....
        /*082c*/ 	.word	0x00010d40
        /*0830*/ 	.word	0x00000011
        /*0834*/ 	.word	0x0002a800
        /*0838*/ 	.short	0x0101
        /*083a*/ 	.byte	0x3f
	.zero		1


	//   ....[51]....
        /*083c*/ 	.word	0x00010d60
        /*0840*/ 	.word	0x00000011
        /*0844*/ 	.word	0x0002a820
        /*0848*/ 	.short	0x010a
        /*084a*/ 	.byte	0x3f
	.zero		1


	//   ....[52]....
        /*084c*/ 	.word	0x000110a0
        /*0850*/ 	.word	0x00000003
        /*0854*/ 	.word	0x0002a840
        /*0858*/ 	.short	0x010a
        /*085a*/ 	.byte	0x3f
	.zero		1


	//   ....[53]....
        /*085c*/ 	.word	0x00011520
        /*0860*/ 	.word	0x00000003
        /*0864*/ 	.word	0x00000060
        /*0868*/ 	.short	0x010a
        /*086a*/ 	.byte	0x3f
	.zero		1


	//   ....[54]....
        /*086c*/ 	.word	0x00011b90
        /*0870*/ 	.word	0x00000003
        /*0874*/ 	.word	0x0002a840
        /*0878*/ 	.short	0x010a
        /*087a*/ 	.byte	0x3f
	.zero		1


	//   ....[55]....
        /*087c*/ 	.word	0x00012010
        /*0880*/ 	.word	0x00000002
        /*0884*/ 	.word	0x00000060
        /*0888*/ 	.short	0x010a
        /*088a*/ 	.byte	0x3f
	.zero		1


	//   ....[56]....
        /*088c*/ 	.word	0x000125c0
        /*0890*/ 	.word	0x00000002
        /*0894*/ 	.word	0x0002a840
        /*0898*/ 	.short	0x010a
        /*089a*/ 	.byte	0x3f
	.zero		1


	//   ....[57]....
        /*089c*/ 	.word	0x00012a40
        /*08a0*/ 	.word	0x00000002
        /*08a4*/ 	.word	0x00000060
        /*08a8*/ 	.short	0x010a
        /*08aa*/ 	.byte	0x3f
	.zero		1


	//   ....[58]....
        /*08ac*/ 	.word	0x00012fa0
        /*08b0*/ 	.word	0x00000002
        /*08b4*/ 	.word	0x0002a860
        /*08b8*/ 	.short	0x010a
        /*08ba*/ 	.byte	0x3f
	.zero		1


	//   ....[59]....
        /*08bc*/ 	.word	0x000135a0
        /*08c0*/ 	.word	0x00000000
        /*08c4*/ 	.word	0x0002a820
        /*08c8*/ 	.short	0x010a
        /*08ca*/ 	.byte	0x3f
	.zero		1


	//   ....[60]....
        /*08cc*/ 	.word	0x00013790
        /*08d0*/ 	.word	0x00000006
        /*08d4*/ 	.word	0x00000000
        /*08d8*/ 	.short	0x010a
        /*08da*/ 	.byte	0x3f
	.zero		1


	//   ....[61]....
        /*08dc*/ 	.word	0x000137e0
        /*08e0*/ 	.word	0x00000003
        /*08e4*/ 	.word	0x00000000
        /*08e8*/ 	.short	0x010a
        /*08ea*/ 	.byte	0x3f
	.zero		1


	//   ....[62]....
        /*08ec*/ 	.word	0x00013840
        /*08f0*/ 	.word	0x00000012
        /*08f4*/ 	.word	0x00000000
        /*08f8*/ 	.short	0x010a
        /*08fa*/ 	.byte	0x3f
	.zero		1


	//   ....[63]....
        /*08fc*/ 	.word	0x00013870
        /*0900*/ 	.word	0x00000003
        /*0904*/ 	.word	0x00000000
        /*0908*/ 	.short	0x010a
        /*090a*/ 	.byte	0x3f
	.zero		1


	//   ....[64]....
        /*090c*/ 	.word	0x000138e0
        /*0910*/ 	.word	0x00000003
        /*0914*/ 	.word	0x0002a800
        /*0918*/ 	.short	0x010a
        /*091a*/ 	.byte	0x3f
	.zero		1


	//   ....[65]....
        /*091c*/ 	.word	0x00013930
        /*0920*/ 	.word	0x00000007
        /*0924*/ 	.word	0x0002a830
        /*0928*/ 	.short	0x010a
        /*092a*/ 	.byte	0x3f
	.zero		1


	//   ....[66]....
        /*092c*/ 	.word	0x00013990
        /*0930*/ 	.word	0x0000000c
        /*0934*/ 	.word	0x0002a830
        /*0938*/ 	.short	0x010a
        /*093a*/ 	.byte	0x3f
	.zero		1


	//   ....[67]....
        /*093c*/ 	.word	0x000139f0
        /*0940*/ 	.word	0x00000009
        /*0944*/ 	.word	0x0002a850
        /*0948*/ 	.short	0x010a
        /*094a*/ 	.byte	0x3f
	.zero		1


	//   ....[68]....
        /*094c*/ 	.word	0x00013a50
        /*0950*/ 	.word	0x00000008
        /*0954*/ 	.word	0x0002a830
        /*0958*/ 	.short	0x010a
        /*095a*/ 	.byte	0x3f
	.zero		1


	//   ....[69]....
        /*095c*/ 	.word	0x00013ab0
        /*0960*/ 	.word	0x00000003
        /*0964*/ 	.word	0x0002a850
        /*0968*/ 	.short	0x010a
        /*096a*/ 	.byte	0x3f
	.zero		1


	//   ....[70]....
        /*096c*/ 	.word	0x00013b10
        /*0970*/ 	.word	0x00000008
        /*0974*/ 	.word	0x0002a830
        /*0978*/ 	.short	0x010a
        /*097a*/ 	.byte	0x3f
	.zero		1


	//   ....[71]....
        /*097c*/ 	.word	0x00013b70
        /*0980*/ 	.word	0x00000003
        /*0984*/ 	.word	0x0002a850
        /*0988*/ 	.short	0x010a
        /*098a*/ 	.byte	0x3f
	.zero		1


	//   ....[72]....
        /*098c*/ 	.word	0x00013bd0
        /*0990*/ 	.word	0x00000005
        /*0994*/ 	.word	0x0002a850
        /*0998*/ 	.short	0x010a
        /*099a*/ 	.byte	0x3f
	.zero		1


	//   ....[73]....
        /*099c*/ 	.word	0x00013d20
        /*09a0*/ 	.word	0x00000000
        /*09a4*/ 	.word	0x0002a840
        /*09a8*/ 	.short	0x010a
        /*09aa*/ 	.byte	0x3f
	.zero		1


	//   ....[74]....
        /*09ac*/ 	.word	0x00014980
        /*09b0*/ 	.word	0x00000011
        /*09b4*/ 	.word	0x0002a820
        /*09b8*/ 	.short	0x010a
        /*09ba*/ 	.byte	0x3f
	.zero		1


	//   ....[75]....
        /*09bc*/ 	.word	0x000149d0
        /*09c0*/ 	.word	0x00000003
        /*09c4*/ 	.word	0x0002a840
        /*09c8*/ 	.short	0x010a
        /*09ca*/ 	.byte	0x3f
	.zero		1


	//   ....[76]....
        /*09cc*/ 	.word	0x00014a20
        /*09d0*/ 	.word	0x00000003
        /*09d4*/ 	.word	0x00000060
        /*09d8*/ 	.short	0x010a
        /*09da*/ 	.byte	0x3f
	.zero		1


	//   ....[77]....
        /*09dc*/ 	.word	0x00014a70
        /*09e0*/ 	.word	0x00000003
        /*09e4*/ 	.word	0x0002a840
        /*09e8*/ 	.short	0x010a
        /*09ea*/ 	.byte	0x3f
	.zero		1


	//   ....[78]....
        /*09ec*/ 	.word	0x00014ac0
        /*09f0*/ 	.word	0x00000002
        /*09f4*/ 	.word	0x00000060
        /*09f8*/ 	.short	0x010a
        /*09fa*/ 	.byte	0x3f
	.zero		1


	//   ....[79]....
        /*09fc*/ 	.word	0x00014b10
        /*0a00*/ 	.word	0x00000002
        /*0a04*/ 	.word	0x0002a840
        /*0a08*/ 	.short	0x010a
        /*0a0a*/ 	.byte	0x3f
	.zero		1


	//   ....[80]....
        /*0a0c*/ 	.word	0x00014b60
        /*0a10*/ 	.word	0x00000002
        /*0a14*/ 	.word	0x00000060
        /*0a18*/ 	.short	0x010a
        /*0a1a*/ 	.byte	0x3f
	.zero		1


	//   ....[81]....
        /*0a1c*/ 	.word	0x00014bb0
        /*0a20*/ 	.word	0x00000002
        /*0a24*/ 	.word	0x0002a860
        /*0a28*/ 	.short	0x010a
        /*0a2a*/ 	.byte	0x3f
	.zero		1


	//   ....[82]....
        /*0a2c*/ 	.word	0x00014ca0
        /*0a30*/ 	.word	0x00000000
        /*0a34*/ 	.word	0x0002a820
        /*0a38*/ 	.short	0x010a
        /*0a3a*/ 	.byte	0x3f
	.zero		1


	//   ....[83]....
        /*0a3c*/ 	.word	0x00014e40
        /*0a40*/ 	.word	0x00000006
        /*0a44*/ 	.word	0x00000000
        /*0a48*/ 	.short	0x010a
        /*0a4a*/ 	.byte	0x3f
	.zero		1


	//   ....[84]....
        /*0a4c*/ 	.word	0x00014e90
        /*0a50*/ 	.word	0x00000003
        /*0a54*/ 	.word	0x00000000
        /*0a58*/ 	.short	0x010a
        /*0a5a*/ 	.byte	0x3f
	.zero		1


	//   ....[85]....
        /*0a5c*/ 	.word	0x00014ee0
        /*0a60*/ 	.word	0x00000012
        /*0a64*/ 	.word	0x00000000
        /*0a68*/ 	.short	0x010a
        /*0a6a*/ 	.byte	0x3f
	.zero		1


	//----- nvinfo : EIATTR_NUM_MBARRIERS
	.align		4
.L_217:
        /*0a6c*/ 	.byte	0x03, 0x38
        /*0a6e*/ 	.short	0x0016


	//----- nvinfo : EIATTR_EXIT_INSTR_OFFSETS
	.align		4
        /*0a70*/ 	.byte	0x04, 0x1c
        /*0a72*/ 	.short	(.L_219 - .L_218)


	//   ....[0]....
.L_218:
        /*0a74*/ 	.word	0x00000a10


	//   ....[1]....
        /*0a78*/ 	.word	0x0000e980


	//   ....[2]....
        /*0a7c*/ 	.word	0x000138c0


	//----- nvinfo : EIATTR_MAX_THREADS
	.align		4
.L_219:
        /*0a80*/ 	.byte	0x04, 0x05
        /*0a82*/ 	.short	(.L_221 - .L_220)
.L_220:
        /*0a84*/ 	.word	0x00000180
        /*0a88*/ 	.word	0x00000001
        /*0a8c*/ 	.word	0x00000001


	//----- nvinfo : EIATTR_CRS_STACK_SIZE
	.align		4
.L_221:
        /*0a90*/ 	.byte	0x04, 0x1e
        /*0a92*/ 	.short	(.L_223 - .L_222)
.L_222:
        /*0a94*/ 	.word	0x00000000


	//----- nvinfo : EIATTR_CBANK_PARAM_SIZE
	.align		4
.L_223:
        /*0a98*/ 	.byte	0x03, 0x19
        /*0a9a*/ 	.short	0x0af0


	//----- nvinfo : EIATTR_PARAM_CBANK
	.align		4
        /*0a9c*/ 	.byte	0x04, 0x0a
        /*0a9e*/ 	.short	(.L_225 - .L_224)
	.align		4
.L_224:
        /*0aa0*/ 	.word	index@(.nv.constant0._ZN7cutlass13device_kernelIN5flash11enable_sm90INS1_16FlashAttnFwdSm90INS1_25CollectiveMainloopFwdSm90ILi2EN4cute5tupleIJNS5_1CILi1EEES8_S8_EEENS6_IJNS7_ILi128EEENS7_ILi96EEENS7_ILi192EEEEEELi128ENS_6half_tEfNS_4arch4Sm90ELb0ELb1ELb0ELb0ELb0ELb0ELb0ELb1ELb1ELb1ELb0ELb0EEENS1_21CollectiveEpilogueFwdINS6_IJSA_SA_SB_EEES9_SE_SG_Li256ELb0ELb1ELb0ELb0EEENS1_30DynamicPersistentTileSchedulerILi256ELi128ELb0ELb1ELb1EEEEEEEEEvNT_6ParamsE)
        /*0aa4*/ 	.short	0x0210
        /*0aa6*/ 	.short	0x0af0


	//----- nvinfo : EIATTR_SW_WAR
	.align		4
.L_225:
        /*0aa8*/ 	.byte	0x04, 0x36
        /*0aaa*/ 	.short	(.L_227 - .L_226)
.L_226:
        /*0aac*/ 	.word	0x00000008
.L_227:


//--------------------- .nv.info._ZN7cutlass13device_kernelIN5flash11enable_sm90INS1_16FlashAttnFwdSm90INS1_25CollectiveMainloopFwdSm90ILi2EN4cute5tupleIJNS5_1CILi1EEES8_S8_EEENS6_IJNS7_ILi128EEENS7_ILi96EEENS7_ILi192EEEEEELi128ENS_6half_tEfNS_4arch4Sm90ELb0ELb1ELb0ELb1ELb0ELb0ELb0ELb1ELb1ELb1ELb0ELb0EEENS1_21CollectiveEpilogueFwdINS6_IJSA_SA_SB_EEES9_SE_SG_Li256ELb1ELb1ELb0ELb0EEENS1_36VarlenDynamicPersistentTileSchedulerILi128ELi96ELi256ELi128ELb0ELb1ELb1ELb1ELb0ELb1EEEEEEEEEvNT_6ParamsE --------------------------
	.section	.nv.info._ZN7cutlass13device_kernelIN5flash11enable_sm90INS1_16FlashAttnFwdSm90INS1_25CollectiveMainloopFwdSm90ILi2EN4cute5tupleIJNS5_1CILi1EEES8_S8_EEENS6_IJNS7_ILi128EEENS7_ILi96EEENS7_ILi192EEEEEELi128ENS_6half_tEfNS_4arch4Sm90ELb0ELb1ELb0ELb1ELb0ELb0ELb0ELb1ELb1ELb1ELb0ELb0EEENS1_21CollectiveEpilogueFwdINS6_IJSA_SA_SB_EEES9_SE_SG_Li256ELb1ELb1ELb0ELb0EEENS1_36VarlenDynamicPersistentTileSchedulerILi128ELi96ELi256ELi128ELb0ELb1ELb1ELb1ELb0ELb1EEEEEEEEEvNT_6ParamsE,"",@"SHT_CUDA_INFO"
	.sectionflags	@""
	.align	4


	//----- nvinfo : EIATTR_CUDA_API_VERSION
	.align		4
        /*0000*/ 	.byte	0x04, 0x37
        /*0002*/ 	.short	(.L_229 - .L_228)
.L_228:
        /*0004*/ 	.word	0x00000082


	//----- nvinfo : EIATTR_KPARAM_INFO
	.align		4
.L_229:
        /*0008*/ 	.byte	0x04, 0x17
        /*000a*/ 	.short	(.L_231 - .L_230)
.L_230:
        /*000c*/ 	.word	0x00000000
        /*0010*/ 	.short	0x0000
        /*0012*/ 	.short	0x0070
        /*0014*/ 	.byte	0x00, 0xf0, 0x01, 0x2a


	//----- nvinfo : EIATTR_SPARSE_MMA_MASK
	.align		4
.L_231:
        /*0018*/ 	.byte	0x03, 0x50
        /*001a*/ 	.short	0x0000


	//----- nvinfo : EIATTR_MAXREG_COUNT
	.align		4
        /*001c*/ 	.byte	0x03, 0x1b
        /*001e*/ 	.short	0x00a8


	//----- nvinfo : EIATTR_NUM_BARRIERS
	.align		4
        /*0020*/ 	.byte	0x02, 0x4c
        /*0022*/ 	.byte	0x09
	.zero		1


	//----- nvinfo : EIATTR_EXTERNS
	.align		4
        /*0024*/ 	.byte	0x04, 0x0f
        /*0026*/ 	.short	(.L_233 - .L_232)


	//   ....[0]....
	.align		4
.L_232:
        /*0028*/ 	.word	index@(__assertfail)


	//----- nvinfo : EIATTR_ANNOTATIONS
	.align		4
.L_233:
        /*002c*/ 	.byte	0x04, 0x55
        /*002e*/ 	.short	(.L_235 - .L_234)


	//   ....[0]....
.L_234:
        /* <DEDUP_REMOVED lines=63> */


	//----- nvinfo : EIATTR_MERCURY_ISA_VERSION
	.align		4
.L_235:
        /*0410*/ 	.byte	0x03, 0x5f
        /*0412*/ 	.short	0x0101


	//----- nvinfo : EIATTR_UNUSED_LOAD_BYTE_OFFSET
	.align		4
        /*0414*/ 	.byte	0x04, 0x44
        /*0416*/ 	.short	(.L_237 - .L_236)


	//   ....[0]....
.L_236:
        /*0418*/ 	.word	0x00000a20
        /*041c*/ 	.word	0x0000fff0


	//   ....[1]....
        /*0420*/ 	.word	0x0000cd00
        /*0424*/ 	.word	0x0000fff0


	//----- nvinfo : EIATTR_INT_WARP_WIDE_INSTR_OFFSETS
	.align		4
.L_237:
        /*0428*/ 	.byte	0x04, 0x31
        /*042a*/ 	.short	(.L_239 - .L_238)


	//   ....[0]....
.L_238:
        /*042c*/ 	.word	0x00000130


	//   ....[1]....
        /*0430*/ 	.word	0x00000170


	//   ....[2]....
        /*0434*/ 	.word	0x000001e0


	//   ....[3]....
        /*0438*/ 	.word	0x000102a0


	//   ....[4]....
        /*043c*/ 	.word	0x00010330


	//   ....[5]....
        /*0440*/ 	.word	0x00013ef0


	//   ....[6]....
        /*0444*/ 	.word	0x00013f50


	//----- nvinfo : EIATTR_COOP_GROUP_MASK_REGIDS
	.align		4
.L_239:
        /*0448*/ 	.byte	0x04, 0x29
        /*044a*/ 	.short	(.L_241 - .L_240)


	//   ....[0]....
.L_240:
        /*044c*/ 	.word	0xffffffff


	//   ....[1]....
        /*0450*/ 	.word	0xffffffff


	//   ....[2]....
        /*0454*/ 	.word	0xffffffff


	//   ....[3]....
        /*0458*/ 	.word	0xffffffff


	//   ....[4]....
        /*045c*/ 	.word	0xffffffff


	//   ....[5]....
        /*0460*/ 	.word	0xffffffff


	//   ....[6]....
        /*0464*/ 	.word	0xffffffff


	//   ....[7]....
        /*0468*/ 	.word	0xffffffff


	//   ....[8]....
        /*046c*/ 	.word	0xffffffff


	//   ....[9]....
        /*0470*/ 	.word	0xffffffff


	//   ....[10]....
        /*0474*/ 	.word	0xffffffff


	//   ....[11]....
        /*0478*/ 	.word	0xffffffff


	//   ....[12]....
        /*047c*/ 	.word	0xffffffff


	//   ....[13]....
        /*0480*/ 	.word	0xffffffff


	//   ....[14]....
        /*0484*/ 	.word	0xffffffff


	//   ....[15]....
        /*0488*/ 	.word	0xffffffff


	//   ....[16]....
        /*048c*/ 	.word	0xffffffff


	//   ....[17]....
        /*0490*/ 	.word	0xffffffff


	//   ....[18]....
        /*0494*/ 	.word	0xffffffff


	//   ....[19]....
        /*0498*/ 	.word	0xffffffff


	//   ....[20]....
        /*049c*/ 	.word	0xffffffff


	//   ....[21]....
        /*04a0*/ 	.word	0xffffffff


	//   ....[22]....
        /*04a4*/ 	.word	0xffffffff


	//   ....[23]....
        /*04a8*/ 	.word	0xffffffff


	//   ....[24]....
        /*04ac*/ 	.word	0xffffffff


	//   ....[25]....
        /*04b0*/ 	.word	0xffffffff


	//   ....[26]....
        /*04b4*/ 	.word	0xffffffff


	//   ....[27]....
        /*04b8*/ 	.word	0xffffffff


	//   ....[28]....
        /*04bc*/ 	.word	0xffffffff


	//   ....[29]....
        /*04c0*/ 	.word	0xffffffff


	//   ....[30]....
        /*04c4*/ 	.word	0xffffffff


	//   ....[31]....
        /*04c8*/ 	.word	0xffffffff


	//   ....[32]....
        /*04cc*/ 	.word	0xffffffff


	//   ....[33]....
        /*04d0*/ 	.word	0xffffffff


	//   ....[34]....
        /*04d4*/ 	.word	0xffffffff


	//   ....[35]....
        /*04d8*/ 	.word	0xffffffff


	//   ....[36]....
        /*04dc*/ 	.word	0xffffffff


	//   ....[37]....
        /*04e0*/ 	.word	0xffffffff


	//   ....[38]....
        /*04e4*/ 	.word	0xffffffff


	//   ....[39]....
        /*04e8*/ 	.word	0xffffffff


	//   ....[40]....
        /*04ec*/ 	.word	0xffffffff


	//   ....[41]....
        /*04f0*/ 	.word	0xffffffff


	//   ....[42]....
        /*04f4*/ 	.word	0xffffffff


	//   ....[43]....
        /*04f8*/ 	.word	0xffffffff


	//   ....[44]....
        /*04fc*/ 	.word	0xffffffff


	//   ....[45]....
        /*0500*/ 	.word	0xffffffff


	//   ....[46]....
        /*0504*/ 	.word	0xffffffff


	//   ....[47]....
        /*0508*/ 	.word	0xffffffff


	//   ....[48]....
        /*050c*/ 	.word	0xffffffff


	//   ....[49]....
        /*0510*/ 	.word	0xffffffff


	//   ....[50]....
        /*0514*/ 	.word	0xffffffff


	//   ....[51]....
        /*0518*/ 	.word	0xffffffff


	//   ....[52]....
        /*051c*/ 	.word	0xffffffff


	//   ....[53]....
        /*0520*/ 	.word	0xffffffff


	//   ....[54]....
        /*0524*/ 	.word	0xffffffff


	//   ....[55]....
        /*0528*/ 	.word	0xffffffff


	//   ....[56]....
        /*052c*/ 	.word	0xffffffff


	//   ....[57]....
        /*0530*/ 	.word	0xffffffff


	//   ....[58]....
        /*0534*/ 	.word	0xffffffff


	//   ....[59]....
        /*0538*/ 	.word	0xffffffff


	//   ....[60]....
        /*053c*/ 	.word	0xffffffff


	//   ....[61]....
        /*0540*/ 	.word	0xffffffff


	//   ....[62]....
        /*0544*/ 	.word	0xffffffff


	//   ....[63]....
        /*0548*/ 	.word	0xffffffff


	//   ....[64]....
        /*054c*/ 	.word	0xffffffff


	//   ....[65]....
        /*0550*/ 	.word	0xffffffff


	//   ....[66]....
        /*0554*/ 	.word	0xffffffff


	//   ....[67]....
        /*0558*/ 	.word	0xffffffff


	//   ....[68]....
        /*055c*/ 	.word	0xffffffff


	//   ....[69]....
        /*0560*/ 	.word	0xffffffff


	//   ....[70]....
        /*0564*/ 	.word	0xffffffff


	//   ....[71]....
        /*0568*/ 	.word	0xffffffff


	//   ....[72]....
        /*056c*/ 	.word	0xffffffff


	//   ....[73]....
        /*0570*/ 	.word	0xffffffff


	//   ....[74]....
        /*0574*/ 	.word	0xffffffff


	//   ....[75]....
        /*0578*/ 	.word	0xffffffff


	//   ....[76]....
        /*057c*/ 	.word	0xffffffff


	//   ....[77]....
        /*0580*/ 	.word	0xffffffff


	//   ....[78]....
        /*0584*/ 	.word	0xffffffff


	//   ....[79]....
        /*0588*/ 	.word	0xffffffff


	//   ....[80]....
        /*058c*/ 	.word	0xffffffff


	//   ....[81]....
        /*0590*/ 	.word	0xffffffff


	//   ....[82]....
        /*0594*/ 	.word	0xffffffff


	//   ....[83]....
        /*0598*/ 	.word	0xffffffff


	//   ....[84]....
        /*059c*/ 	.word	0xffffffff


	//   ....[85]....
        /*05a0*/ 	.word	0xffffffff


	//   ....[86]....
        /*05a4*/ 	.word	0xffffffff


	//   ....[87]....
        /*05a8*/ 	.word	0xffffffff


	//   ....[88]....
        /*05ac*/ 	.word	0xffffffff


	//   ....[89]....
        /*05b0*/ 	.word	0xffffffff


	//   ....[90]....
        /*05b4*/ 	.word	0xffffffff


	//   ....[91]....
        /*05b8*/ 	.word	0xffffffff


	//   ....[92]....
        /*05bc*/ 	.word	0xffffffff


	//   ....[93]....
        /*05c0*/ 	.word	0xffffffff


	//   ....[94]....
        /*05c4*/ 	.word	0xffffffff


	//   ....[95]....
        /*05c8*/ 	.word	0xffffffff


	//   ....[96]....
        /*05cc*/ 	.word	0xffffffff


	//   ....[97]....
        /*05d0*/ 	.word	0xffffffff


	//   ....[98]....
        /*05d4*/ 	.word	0xffffffff


	//   ....[99]....
        /*05d8*/ 	.word	0xffffffff


	//   ....[100]....
        /*05dc*/ 	.word	0xffffffff


	//   ....[101]....
        /*05e0*/ 	.word	0xffffffff


	//   ....[102]....
        /*05e4*/ 	.word	0xffffffff


	//   ....[103]....
        /*05e8*/ 	.word	0xffffffff


	//   ....[104]....
        /*05ec*/ 	.word	0xffffffff


	//   ....[105]....
        /*05f0*/ 	.word	0x0500000f


	//   ....[106]....
        /*05f4*/ 	.word	0x0500000f


	//   ....[107]....
        /*05f8*/ 	.word	0x0500000f


	//   ....[108]....
        /*05fc*/ 	.word	0x0500000f


	//   ....[109]....
        /*0600*/ 	.word	0x0500000f


	//   ....[110]....
        /*0604*/ 	.word	0x0500000f


	//   ....[111]....
        /*0608*/ 	.word	0x0500000f


	//   ....[112]....
        /*060c*/ 	.word	0x0500000f


	//   ....[113]....
        /*0610*/ 	.word	0x0500000f


	//   ....[114]....
        /*0614*/ 	.word	0x0500000f


	//   ....[115]....
        /*0618*/ 	.word	0x0500000f


	//   ....[116]....
        /*061c*/ 	.word	0x0500000f


	//   ....[117]....
        /*0620*/ 	.word	0x0500000f


	//   ....[118]....
        /*0624*/ 	.word	0x0500000f


	//   ....[119]....
        /*0628*/ 	.word	0x0500000f


	//   ....[120]....
        /*062c*/ 	.word	0x0500000f


	//   ....[121]....
        /*0630*/ 	.word	0x0500000f


	//   ....[122]....
        /*0634*/ 	.word	0x0500000f


	//   ....[123]....
        /*0638*/ 	.word	0x0500000f


	//   ....[124]....
        /*063c*/ 	.word	0x0500000f


	//   ....[125]....
        /*0640*/ 	.word	0x0500000f


	//   ....[126]....
        /*0644*/ 	.word	0x0500000f


	//   ....[127]....
        /*0648*/ 	.word	0x0500000f


	//   ....[128]....
        /*064c*/ 	.word	0x0500000f


	//   ....[129]....
        /*0650*/ 	.word	0x0500000f


	//   ....[130]....
        /*0654*/ 	.word	0x0500000f


	//   ....[131]....
        /*0658*/ 	.word	0x0500000f


	//   ....[132]....
        /*065c*/ 	.word	0x0500000f


	//   ....[133]....
        /*0660*/ 	.word	0x0500000f


	//   ....[134]....
        /*0664*/ 	.word	0x0500000f


	//   ....[135]....
        /*0668*/ 	.word	0x0500000f


	//   ....[136]....
        /*066c*/ 	.word	0x0500000f


	//   ....[137]....
        /*0670*/ 	.word	0x0500000f


	//   ....[138]....
        /*0674*/ 	.word	0x0500000f


	//   ....[139]....
        /*0678*/ 	.word	0x0500000f


	//----- nvinfo : EIATTR_COOP_GROUP_INSTR_OFFSETS
	.align		4
.L_241:
        /*067c*/ 	.byte	0x04, 0x28
        /*067e*/ 	.short	(.L_243 - .L_242)


	//   ....[0]....
.L_242:
        /*0680*/ 	.word	0x00000060


	//   ....[1]....
        /*0684*/ 	.word	0x00000140


	//   ....[2]....
        /*0688*/ 	.word	0x00000190


	//   ....[3]....
        /*068c*/ 	.word	0x000003c0


	//   ....[4]....
        /*0690*/ 	.word	0x00000520


	//   ....[5]....
        /*0694*/ 	.word	0x00000640


	//   ....[6]....
        /*0698*/ 	.word	0x000007a0


	//   ....[7]....
        /*069c*/ 	.word	0x00001810


	//   ....[8]....
        /*06a0*/ 	.word	0x00002000


	//   ....[9]....
        /*06a4*/ 	.word	0x00002ba0


	//   ....[10]....
        /*06a8*/ 	.word	0x000032b0


	//   ....[11]....
        /*06ac*/ 	.word	0x00003370


	//   ....[12]....
        /*06b0*/ 	.word	0x00003790


	//   ....[13]....
        /*06b4*/ 	.word	0x00003870


	//   ....[14]....
        /*06b8*/ 	.word	0x000052b0


	//   ....[15]....
        /*06bc*/ 	.word	0x00005490


	//   ....[16]....
        /*06c0*/ 	.word	0x000061e0


	//   ....[17]....
        /*06c4*/ 	.word	0x000062f0


	//   ....[18]....
        /*06c8*/ 	.word	0x000068d0


	//   ....[19]....
        /*06cc*/ 	.word	0x00006940


	//   ....[20]....
        /*06d0*/ 	.word	0x000081b0


	//   ....[21]....
        /*06d4*/ 	.word	0x000081d0


	//   ....[22]....
        /*06d8*/ 	.word	0x000087f0


	//   ....[23]....
        /*06dc*/ 	.word	0x00008860


	//   ....[24]....
        /*06e0*/ 	.word	0x00009d40


	//   ....[25]....
        /*06e4*/ 	.word	0x0000a140


	//   ....[26]....
        /*06e8*/ 	.word	0x0000b0e0


	//   ....[27]....
        /*06ec*/ 	.word	0x0000b190


	//   ....[28]....
        /*06f0*/ 	.word	0x0000b510


	//   ....[29]....
        /*06f4*/ 	.word	0x0000b5c0


	//   ....[30]....
        /*06f8*/ 	.word	0x0000c450


	//   ....[31]....
        /*06fc*/ 	.word	0x0000c480


	//   ....[32]....
        /*0700*/ 	.word	0x0000c580


	//   ....[33]....
        /*0704*/ 	.word	0x0000c590


	//   ....[34]....
        /*0708*/ 	.word	0x0000d770


	//   ....[35]....
        /*070c*/ 	.word	0x0000d7b0


	//   ....[36]....
        /*0710*/ 	.word	0x0000d7f0


	//   ....[37]....
        /*0714*/ 	.word	0x0000d820


	//   ....[38]....
        /*0718*/ 	.word	0x0000dd80


	//   ....[39]....
        /*071c*/ 	.word	0x0000ddc0


	//   ....[40]....
        /*0720*/ 	.word	0x0000de80


	//   ....[41]....
        /*0724*/ 	.word	0x0000dea0


	//   ....[42]....
        /*0728*/ 	.word	0x0000df60


	//   ....[43]....
        /*072c*/ 	.word	0x0000df80


	//   ....[44]....
        /*0730*/ 	.word	0x0000e050


	//   ....[45]....
        /*0734*/ 	.word	0x0000e070


	//   ....[46]....
        /*0738*/ 	.word	0x0000e880


	//   ....[47]....
        /*073c*/ 	.word	0x0000e8a0


	//   ....[48]....
        /*0740*/ 	.word	0x0000e960


	//   ....[49]....
        /*0744*/ 	.word	0x0000e980


	//   ....[50]....
        /*0748*/ 	.word	0x0000ea40


	//   ....[51]....
        /*074c*/ 	.word	0x0000ea60


	//   ....[52]....
        /*0750*/ 	.word	0x0000eb30


	//   ....[53]....
        /*0754*/ 	.word	0x0000eb50


	//   ....[54]....
        /*0758*/ 	.word	0x0000eca0


	//   ....[55]....
        /*075c*/ 	.word	0x0000ee80


	//   ....[56]....
        /*0760*/ 	.word	0x0000eeb0


	//   ....[57]....
        /*0764*/ 	.word	0x0000eee0


	//   ....[58]....
        /*0768*/ 	.word	0x0000ef10


	//   ....[59]....
        /*076c*/ 	.word	0x0000ef40


	//   ....[60]....
        /*0770*/ 	.word	0x0000ef70


	//   ....[61]....
        /*0774*/ 	.word	0x0000f0e0


	//   ....[62]....
        /*0778*/ 	.word	0x0000f110


	//   ....[63]....
        /*077c*/ 	.word	0x0000f140


	//   ....[64]....
        /*0780*/ 	.word	0x0000f170


	//   ....[65]....
        /*0784*/ 	.word	0x0000f1a0


	//   ....[66]....
        /*0788*/ 	.word	0x0000f1d0


	//   ....[67]....
        /*078c*/ 	.word	0x0000f270


	//   ....[68]....
        /*0790*/ 	.word	0x0000f2d0


	//   ....[69]....
        /*0794*/ 	.word	0x0000f360


	//   ....[70]....
        /*0798*/ 	.word	0x00010860


	//   ....[71]....
        /*079c*/ 	.word	0x000114a0


	//   ....[72]....
        /*07a0*/ 	.word	0x000114e0


	//   ....[73]....
        /*07a4*/ 	.word	0x00011500


	//   ....[74]....
        /*07a8*/ 	.word	0x00011540


	//   ....[75]....
        /*07ac*/ 	.word	0x00011670


	//   ....[76]....
        /*07b0*/ 	.word	0x00011680


	//   ....[77]....
        /*07b4*/ 	.word	0x00011720


	//   ....[78]....
        /*07b8*/ 	.word	0x00011730


	//   ....[79]....
        /*07bc*/ 	.word	0x000117d0


	//   ....[80]....
        /*07c0*/ 	.word	0x000117e0


	//   ....[81]....
        /*07c4*/ 	.word	0x00011880


	//   ....[82]....
        /*07c8*/ 	.word	0x00011890


	//   ....[83]....
        /*07cc*/ 	.word	0x00011910


	//   ....[84]....
        /*07d0*/ 	.word	0x00011940


	//   ....[85]....
        /*07d4*/ 	.word	0x00011960


	//   ....[86]....
        /*07d8*/ 	.word	0x00011970


	//   ....[87]....
        /*07dc*/ 	.word	0x000145f0


	//   ....[88]....
        /*07e0*/ 	.word	0x00014650


	//   ....[89]....
        /*07e4*/ 	.word	0x00014680


	//   ....[90]....
        /*07e8*/ 	.word	0x00014690


	//   ....[91]....
        /*07ec*/ 	.word	0x000146c0


	//   ....[92]....
        /*07f0*/ 	.word	0x000146f0


	//   ....[93]....
        /*07f4*/ 	.word	0x00014720


	//   ....[94]....
        /*07f8*/ 	.word	0x00014750


	//   ....[95]....
        /*07fc*/ 	.word	0x000148d0


	//   ....[96]....
        /*0800*/ 	.word	0x00014900


	//   ....[97]....
        /*0804*/ 	.word	0x00014930


	//   ....[98]....
        /*0808*/ 	.word	0x00014960


	//   ....[99]....
        /*080c*/ 	.word	0x00014990


	//   ....[100]....
        /*0810*/ 	.word	0x000149c0


	//   ....[101]....
        /*0814*/ 	.word	0x00014a80


	//   ....[102]....
        /*0818*/ 	.word	0x00014aa0


	//   ....[103]....
        /*081c*/ 	.word	0x00014b10


	//   ....[104]....
        /*0820*/ 	.word	0x000151e0


	//   ....[105]....
        /*0824*/ 	.word	0x00015890


	//   ....[106]....
        /*0828*/ 	.word	0x00015a60


	//   ....[107]....
        /*082c*/ 	.word	0x00015ab0


	//   ....[108]....
        /*0830*/ 	.word	0x00015b10


	//   ....[109]....
        /*0834*/ 	.word	0x00015bb0


	//   ....[110]....
        /*0838*/ 	.word	0x00015c80


	//   ....[111]....
        /*083c*/ 	.word	0x00015d80


	//   ....[112]....
        /*0840*/ 	.word	0x00015e50


	//   ....[113]....
        /*0844*/ 	.word	0x00015f60


	//   ....[114]....
        /*0848*/ 	.word	0x00015fc0


	//   ....[115]....
        /*084c*/ 	.word	0x000160d0


	//   ....[116]....
        /*0850*/ 	.word	0x00016130


	//   ....[117]....
        /*0854*/ 	.word	0x00016240


	//   ....[118]....
        /*0858*/ 	.word	0x000162a0


	//   ....[119]....
        /*085c*/ 	.word	0x00016390


	//   ....[120]....
        /*0860*/ 	.word	0x00016410


	//   ....[121]....
        /*0864*/ 	.word	0x000164f0


	//   ....[122]....
        /*0868*/ 	.word	0x00016860


	//   ....[123]....
        /*086c*/ 	.word	0x00016900


	//   ....[124]....
        /*0870*/ 	.word	0x00016a20


	//   ....[125]....
        /*0874*/ 	.word	0x00016a90


	//   ....[126]....
        /*0878*/ 	.word	0x00016b10


	//   ....[127]....
        /*087c*/ 	.word	0x00016b90


	//   ....[128]....
        /*0880*/ 	.word	0x00016c10


	//   ....[129]....
        /*0884*/ 	.word	0x00016ca0


	//   ....[130]....
        /*0888*/ 	.word	0x00016d40


	//   ....[131]....
        /*088c*/ 	.word	0x00016de0


	//   ....[132]....
        /*0890*/ 	.word	0x00016e50


	//   ....[133]....
        /*0894*/ 	.word	0x00016ec0


	//   ....[134]....
        /*0898*/ 	.word	0x00016f30


	//   ....[135]....
        /*089c*/ 	.word	0x00016fb0


	//   ....[136]....
        /*08a0*/ 	.word	0x00017030


	//   ....[137]....
        /*08a4*/ 	.word	0x000170d0


	//   ....[138]....
        /*08a8*/ 	.word	0x00017160


	//   ....[139]....
        /*08ac*/ 	.word	0x00017290


	//----- nvinfo : EIATTR_REG_RECONFIG
	.align		4
.L_243:
        /*08b0*/ 	.byte	0x01, 0x54
	.zero		2


	//----- nvinfo : EIATTR_SYSCALL_OFFSETS
	.align		4
        /*08b4*/ 	.byte	0x04, 0x46
        /*08b6*/ 	.short	(.L_245 - .L_244)


	//   ....[0]....
.L_244:
        /*08b8*/ 	.word	0x000019f0


	//   ....[1]....
        /*08bc*/ 	.word	0x000104a0


	//   ....[2]....
        /*08c0*/ 	.word	0x000105f0


	//   ....[3]....
        /*08c4*/ 	.word	0x000106e0


	//   ....[4]....
        /*08c8*/ 	.word	0x00011000


	//----- nvinfo : EIATTR_MBARRIER_INSTR_OFFSETS
	.align		4
.L_245:
        /*08cc*/ 	.byte	0x04, 0x39
        /*08ce*/ 	.short	(.L_247 - .L_246)


	//   ....[0]....
.L_246:
        /*08d0*/ 	.word	0x00000270
        /*08d4*/ 	.word	0x000000ff
        /*08d8*/ 	.word	0x0002a800
        /*08dc*/ 	.short	0x0100
        /*08de*/ 	.byte	0x08
	.zero		1


	//   ....[1]....
        /*08e0*/ 	.word	0x00000280
        /*08e4*/ 	.word	0x000000ff
        /*08e8*/ 	.word	0x0002a820
        /*08ec*/ 	.short	0x0100
        /*08ee*/ 	.byte	0x08
	.zero		1


	//   ....[2]....
        /*08f0*/ 	.word	0x00000370
        /*08f4*/ 	.word	0x000000ff
        /*08f8*/ 	.word	0x0002a830
        /*08fc*/ 	.short	0x0100
        /*08fe*/ 	.byte	0x08
	.zero		1


	//   ....[3]....
        /*0900*/ 	.word	0x00000380
        /*0904*/ 	.word	0x000000ff
        /*0908*/ 	.word	0x0002a840
        /*090c*/ 	.short	0x0100
        /*090e*/ 	.byte	0x08
	.zero		1


	//   ....[4]....
        /*0910*/ 	.word	0x00000390
        /*0914*/ 	.word	0x000000ff
        /*0918*/ 	.word	0x0002a838
        /*091c*/ 	.short	0x0100
        /*091e*/ 	.byte	0x08
	.zero		1


	//   ....[5]....
        /*0920*/ 	.word	0x000003a0
        /*0924*/ 	.word	0x000000ff
        /*0928*/ 	.word	0x0002a848
        /*092c*/ 	.short	0x0100
        /*092e*/ 	.byte	0x08
	.zero		1


	//   ....[6]....
        /*0930*/ 	.word	0x000004d0
        /*0934*/ 	.word	0x000000ff
        /*0938*/ 	.word	0x0002a850
        /*093c*/ 	.short	0x0100
        /*093e*/ 	.byte	0x08
	.zero		1


	//   ....[7]....
        /*0940*/ 	.word	0x000004e0
        /*0944*/ 	.word	0x000000ff
        /*0948*/ 	.word	0x0002a860
        /*094c*/ 	.short	0x0100
        /*094e*/ 	.byte	0x08
	.zero		1


	//   ....[8]....
        /*0950*/ 	.word	0x000004f0
        /*0954*/ 	.word	0x000000ff
        /*0958*/ 	.word	0x0002a858
        /*095c*/ 	.short	0x0100
        /*095e*/ 	.byte	0x08
	.zero		1


	//   ....[9]....
        /*0960*/ 	.word	0x00000500
        /*0964*/ 	.word	0x000000ff
        /*0968*/ 	.word	0x0002a868
        /*096c*/ 	.short	0x0100
        /*096e*/ 	.byte	0x08
	.zero		1


	//   ....[10]....
        /*0970*/ 	.word	0x000005f0
        /*0974*/ 	.word	0x000000ff
        /*0978*/ 	.word	0x0002a870
        /*097c*/ 	.short	0x0100
        /*097e*/ 	.byte	0x06
	.zero		1


	//   ....[11]....
        /*0980*/ 	.word	0x00000600
        /*0984*/ 	.word	0x000000ff
        /*0988*/ 	.word	0x0002a880
        /*098c*/ 	.short	0x0100
        /*098e*/ 	.byte	0x06
	.zero		1


	//   ....[12]....
        /*0990*/ 	.word	0x00000610
        /*0994*/ 	.word	0x000000ff
        /*0998*/ 	.word	0x0002a878
        /*099c*/ 	.short	0x0100
        /*099e*/ 	.byte	0x06
	.zero		1


	//   ....[13]....
        /*09a0*/ 	.word	0x00000620
        /*09a4*/ 	.word	0x000000ff
        /*09a8*/ 	.word	0x0002a888
        /*09ac*/ 	.short	0x0100
        /*09ae*/ 	.byte	0x06
	.zero		1


	//   ....[14]....
        /*09b0*/ 	.word	0x00000750
        /*09b4*/ 	.word	0x000000ff
        /*09b8*/ 	.word	0x0002a890
        /*09bc*/ 	.short	0x0100
        /*09be*/ 	.byte	0x08
	.zero		1


	//   ....[15]....
        /*09c0*/ 	.word	0x00000760
        /*09c4*/ 	.word	0x000000ff
        /*09c8*/ 	.word	0x0002a8a0
        /*09cc*/ 	.short	0x0100
        /*09ce*/ 	.byte	0x08
	.zero		1


	//   ....[16]....
        /*09d0*/ 	.word	0x00000770
        /*09d4*/ 	.word	0x000000ff
        /*09d8*/ 	.word	0x0002a898
        /*09dc*/ 	.short	0x0100
        /*09de*/ 	.byte	0x08
	.zero		1


	//   ....[17]....
        /*09e0*/ 	.word	0x00000780
        /*09e4*/ 	.word	0x000000ff
        /*09e8*/ 	.word	0x0002a8a8
        /*09ec*/ 	.short	0x0100
        /*09ee*/ 	.byte	0x08
	.zero		1


	//   ....[18]....
        /*09f0*/ 	.word	0x000008b0
        /*09f4*/ 	.word	0x000000ff
        /*09f8*/ 	.word	0x0002a8b0
        /*09fc*/ 	.short	0x0100
        /*09fe*/ 	.byte	0x08
	.zero		1


	//   ....[19]....
        /*0a00*/ 	.word	0x000008c0
        /*0a04*/ 	.word	0x000000ff
        /*0a08*/ 	.word	0x0002a8c0
        /*0a0c*/ 	.short	0x0100
        /*0a0e*/ 	.byte	0x08
	.zero		1


	//   ....[20]....
        /*0a10*/ 	.word	0x000008d0
        /*0a14*/ 	.word	0x000000ff
        /*0a18*/ 	.word	0x0002a8b8
        /*0a1c*/ 	.short	0x0100
        /*0a1e*/ 	.byte	0x08
	.zero		1


	//   ....[21]....
        /*0a20*/ 	.word	0x000008e0
        /*0a24*/ 	.word	0x000000ff
        /*0a28*/ 	.word	0x0002a8c8
        /*0a2c*/ 	.short	0x0100
        /*0a2e*/ 	.byte	0x08
	.zero		1


	//   ....[22]....
        /*0a30*/ 	.word	0x00001a60
        /*0a34*/ 	.word	0x000000ff
        /*0a38*/ 	.word	0x0002a800
        /*0a3c*/ 	.short	0x010a
        /*0a3e*/ 	.byte	0x25
	.zero		1


	//   ....[23]....
        /*0a40*/ 	.word	0x00001af0
        /*0a44*/ 	.word	0x00000007
        /*0a48*/ 	.word	0x0002a830
        /*0a4c*/ 	.short	0x010a
        /*0a4e*/ 	.byte	0x3f
	.zero		1


	//   ....[24]....
        /*0a50*/ 	.word	0x00001b50
        /*0a54*/ 	.word	0x00000007
        /*0a58*/ 	.word	0x0002a830
        /*0a5c*/ 	.short	0x010a
        /*0a5e*/ 	.byte	0x3f
	.zero		1


	//   ....[25]....
        /*0a60*/ 	.word	0x000022d0
        /*0a64*/ 	.word	0x00000000
        /*0a68*/ 	.word	0x00000000
        /*0a6c*/ 	.short	0x0101
        /*0a6e*/ 	.byte	0x3f
	.zero		1


	//   ....[26]....
        /*0a70*/ 	.word	0x00004630
        /*0a74*/ 	.word	0x000000ff
        /*0a78*/ 	.word	0x0002a830
        /*0a7c*/ 	.short	0x010a
        /*0a7e*/ 	.byte	0x06
	.zero		1


	//   ....[27]....
        /*0a80*/ 	.word	0x00004670
        /*0a84*/ 	.word	0x000000ff
        /*0a88*/ 	.word	0x0002a830
        /*0a8c*/ 	.short	0x010a
        /*0a8e*/ 	.byte	0x06
	.zero		1


	//   ....[28]....
        /*0a90*/ 	.word	0x00004ef0
        /*0a94*/ 	.word	0x000000ff
        /*0a98*/ 	.word	0x0002a850
        /*0a9c*/ 	.short	0x010a
        /*0a9e*/ 	.byte	0x0b
	.zero		1


	//   ....[29]....
        /*0aa0*/ 	.word	0x00004f30
        /*0aa4*/ 	.word	0x000000ff
        /*0aa8*/ 	.word	0x0002a850
        /*0aac*/ 	.short	0x010a
        /*0aae*/ 	.byte	0x0b
	.zero		1


	//   ....[30]....
        /*0ab0*/ 	.word	0x000052c0
        /*0ab4*/ 	.word	0x00000000
        /*0ab8*/ 	.word	0x00000000
        /*0abc*/ 	.short	0x0101
        /*0abe*/ 	.byte	0x3f
	.zero		1


	//   ....[31]....
        /*0ac0*/ 	.word	0x00006d00
        /*0ac4*/ 	.word	0x0000006f
        /*0ac8*/ 	.word	0x00000000
        /*0acc*/ 	.short	0x0101
        /*0ace*/ 	.byte	0x3f
	.zero		1


	//   ....[32]....
        /*0ad0*/ 	.word	0x00007610
        /*0ad4*/ 	.word	0x000000ff
        /*0ad8*/ 	.word	0x0002a830
        /*0adc*/ 	.short	0x010a
        /*0ade*/ 	.byte	0x05
	.zero		1


	//   ....[33]....
        /*0ae0*/ 	.word	0x00007650
        /*0ae4*/ 	.word	0x000000ff
        /*0ae8*/ 	.word	0x0002a830
        /*0aec*/ 	.short	0x010a
        /*0aee*/ 	.byte	0x05
	.zero		1


	//   ....[34]....
        /*0af0*/ 	.word	0x00007ed0
        /*0af4*/ 	.word	0x000000ff
        /*0af8*/ 	.word	0x0002a850
        /*0afc*/ 	.short	0x010a
        /*0afe*/ 	.byte	0x0a
	.zero		1


	//   ....[35]....
        /*0b00*/ 	.word	0x00007f10
        /*0b04*/ 	.word	0x000000ff
        /*0b08*/ 	.word	0x0002a850
        /*0b0c*/ 	.short	0x010a
        /*0b0e*/ 	.byte	0x0a
	.zero		1


	//   ....[36]....
        /*0b10*/ 	.word	0x00008e60
        /*0b14*/ 	.word	0x0000005a
        /*0b18*/ 	.word	0x00000000
        /*0b1c*/ 	.short	0x0101
        /*0b1e*/ 	.byte	0x3f
	.zero		1


	//   ....[37]....
        /*0b20*/ 	.word	0x00008ed0
        /*0b24*/ 	.word	0x0000005a
        /*0b28*/ 	.word	0x00000000
        /*0b2c*/ 	.short	0x0101
        /*0b2e*/ 	.byte	0x3f
	.zero		1


	//   ....[38]....
        /*0b30*/ 	.word	0x00009290
        /*0b34*/ 	.word	0x000000ff
        /*0b38*/ 	.word	0x0002a830
        /*0b3c*/ 	.short	0x010a
        /*0b3e*/ 	.byte	0x05
	.zero		1


	//   ....[39]....
        /*0b40*/ 	.word	0x000092d0
        /*0b44*/ 	.word	0x000000ff
        /*0b48*/ 	.word	0x0002a830
        /*0b4c*/ 	.short	0x010a
        /*0b4e*/ 	.byte	0x05
	.zero		1


	//   ....[40]....
        /*0b50*/ 	.word	0x00009b50
        /*0b54*/ 	.word	0x000000ff
        /*0b58*/ 	.word	0x0002a850
        /*0b5c*/ 	.short	0x010a
        /*0b5e*/ 	.byte	0x0a
	.zero		1


	//   ....[41]....
        /*0b60*/ 	.word	0x00009b90
        /*0b64*/ 	.word	0x000000ff
        /*0b68*/ 	.word	0x0002a850
        /*0b6c*/ 	.short	0x010a
        /*0b6e*/ 	.byte	0x0a
	.zero		1


	//   ....[42]....
        /*0b70*/ 	.word	0x00009f30
        /*0b74*/ 	.word	0x00000000
        /*0b78*/ 	.word	0x00000000
        /*0b7c*/ 	.short	0x0101
        /*0b7e*/ 	.byte	0x3f
	.zero		1


	//   ....[43]....
        /*0b80*/ 	.word	0x0000b620
        /*0b84*/ 	.word	0x0000006f
        /*0b88*/ 	.word	0x00000000
        /*0b8c*/ 	.short	0x0101
        /*0b8e*/ 	.byte	0x3f
	.zero		1


	//   ....[44]....
        /*0b90*/ 	.word	0x0000c3c0
        /*0b94*/ 	.word	0x000000ff
        /*0b98*/ 	.word	0x0002a850
        /*0b9c*/ 	.short	0x010a
        /*0b9e*/ 	.byte	0x05
	.zero		1


	//   ....[45]....
        /*0ba0*/ 	.word	0x0000c400
        /*0ba4*/ 	.word	0x000000ff
        /*0ba8*/ 	.word	0x0002a850
        /*0bac*/ 	.short	0x010a
        /*0bae*/ 	.byte	0x05
	.zero		1


	//   ....[46]....
        /*0bb0*/ 	.word	0x0000c8a0
        /*0bb4*/ 	.word	0x00000009
        /*0bb8*/ 	.word	0x00000000
        /*0bbc*/ 	.short	0x0101
        /*0bbe*/ 	.byte	0x3f
	.zero		1


	//   ....[47]....
        /*0bc0*/ 	.word	0x0000ddb0
        /*0bc4*/ 	.word	0x00000003
        /*0bc8*/ 	.word	0x00000000
        /*0bcc*/ 	.short	0x0101
        /*0bce*/ 	.byte	0x3f
	.zero		1


	//   ....[48]....
        /*0bd0*/ 	.word	0x00010af0
        /*0bd4*/ 	.word	0x00000000
        /*0bd8*/ 	.word	0x0002a840
        /*0bdc*/ 	.short	0x010a
        /*0bde*/ 	.byte	0x3f
	.zero		1


	//   ....[49]....
        /*0be0*/ 	.word	0x00011b00
        /*0be4*/ 	.word	0x0000000a
        /*0be8*/ 	.word	0x0002a800
        /*0bec*/ 	.short	0x0107
        /*0bee*/ 	.byte	0x3f
	.zero		1


	//   ....[50]....
        /*0bf0*/ 	.word	0x00011c10
        /*0bf4*/ 	.word	0x00000002
        /*0bf8*/ 	.word	0x0002a800
        /*0bfc*/ 	.short	0x0101
        /*0bfe*/ 	.byte	0x3f
	.zero		1


	//   ....[51]....
        /*0c00*/ 	.word	0x00011c30
        /*0c04*/ 	.word	0x00000002
        /*0c08*/ 	.word	0x0002a820
        /*0c0c*/ 	.short	0x010a
        /*0c0e*/ 	.byte	0x3f
	.zero		1


	//   ....[52]....
        /*0c10*/ 	.word	0x00011fb0
        /*0c14*/ 	.word	0x00000003
        /*0c18*/ 	.word	0x0002a840
        /*0c1c*/ 	.short	0x010a
        /*0c1e*/ 	.byte	0x3f
	.zero		1


	//   ....[53]....
        /*0c20*/ 	.word	0x00012460
        /*0c24*/ 	.word	0x00000003
        /*0c28*/ 	.word	0x00000060
        /*0c2c*/ 	.short	0x010a
        /*0c2e*/ 	.byte	0x3f
	.zero		1


	//   ....[54]....
        /*0c30*/ 	.word	0x00012b50
        /*0c34*/ 	.word	0x00000003
        /*0c38*/ 	.word	0x0002a840
        /*0c3c*/ 	.short	0x010a
        /*0c3e*/ 	.byte	0x3f
	.zero		1


	//   ....[55]....
        /*0c40*/ 	.word	0x00013000
        /*0c44*/ 	.word	0x00000002
        /*0c48*/ 	.word	0x00000060
        /*0c4c*/ 	.short	0x010a
        /*0c4e*/ 	.byte	0x3f
	.zero		1


	//   ....[56]....
        /*0c50*/ 	.word	0x00013610
        /*0c54*/ 	.word	0x00000002
        /*0c58*/ 	.word	0x0002a840
        /*0c5c*/ 	.short	0x010a
        /*0c5e*/ 	.byte	0x3f
	.zero		1


	//   ....[57]....
        /*0c60*/ 	.word	0x00013ac0
        /*0c64*/ 	.word	0x00000002
        /*0c68*/ 	.word	0x00000060
        /*0c6c*/ 	.short	0x010a
        /*0c6e*/ 	.byte	0x3f
	.zero		1


	//   ....[58]....
        /*0c70*/ 	.word	0x00014060
        /*0c74*/ 	.word	0x00000000
        /*0c78*/ 	.word	0x0002a860
        /*0c7c*/ 	.short	0x010a
        /*0c7e*/ 	.byte	0x3f
	.zero		1


	//   ....[59]....
        /*0c80*/ 	.word	0x00015160
        /*0c84*/ 	.word	0x00000000
        /*0c88*/ 	.word	0x0002a820
        /*0c8c*/ 	.short	0x010a
        /*0c8e*/ 	.byte	0x3f
	.zero		1


	//   ....[60]....
        /*0c90*/ 	.word	0x00015340
        /*0c94*/ 	.word	0x00000006
        /*0c98*/ 	.word	0x00000000
        /*0c9c*/ 	.short	0x010a
        /*0c9e*/ 	.byte	0x3f
	.zero		1


	//   ....[61]....
        /*0ca0*/ 	.word	0x000153b0
        /*0ca4*/ 	.word	0x00000007
        /*0ca8*/ 	.word	0x00000000
        /*0cac*/ 	.short	0x010a
        /*0cae*/ 	.byte	0x3f
	.zero		1


	//   ....[62]....
        /*0cb0*/ 	.word	0x00015420
        /*0cb4*/ 	.word	0x00000004
        /*0cb8*/ 	.word	0x00000000
        /*0cbc*/ 	.short	0x010a
        /*0cbe*/ 	.byte	0x3f
	.zero		1


	//   ....[63]....
        /*0cc0*/ 	.word	0x00015450
        /*0cc4*/ 	.word	0x00000003
        /*0cc8*/ 	.word	0x00000000
        /*0ccc*/ 	.short	0x010a
        /*0cce*/ 	.byte	0x3f
	.zero		1


	//   ....[64]....
        /*0cd0*/ 	.word	0x000154c0
        /*0cd4*/ 	.word	0x00000003
        /*0cd8*/ 	.word	0x0002a800
        /*0cdc*/ 	.short	0x010a
        /*0cde*/ 	.byte	0x3f
	.zero		1


	//   ....[65]....
        /*0ce0*/ 	.word	0x00015510
        /*0ce4*/ 	.word	0x00000007
        /*0ce8*/ 	.word	0x0002a830
        /*0cec*/ 	.short	0x010a
        /*0cee*/ 	.byte	0x3f
	.zero		1


	//   ....[66]....
        /*0cf0*/ 	.word	0x00015570
        /*0cf4*/ 	.word	0x0000000c
        /*0cf8*/ 	.word	0x0002a830
        /*0cfc*/ 	.short	0x010a
        /*0cfe*/ 	.byte	0x3f
	.zero		1


	//   ....[67]....
        /*0d00*/ 	.word	0x000155d0
        /*0d04*/ 	.word	0x00000009
        /*0d08*/ 	.word	0x0002a850
        /*0d0c*/ 	.short	0x010a
        /*0d0e*/ 	.byte	0x3f
	.zero		1


	//   ....[68]....
        /*0d10*/ 	.word	0x00015630
        /*0d14*/ 	.word	0x00000008
        /*0d18*/ 	.word	0x0002a830
        /*0d1c*/ 	.short	0x010a
        /*0d1e*/ 	.byte	0x3f
	.zero		1


	//   ....[69]....
        /*0d20*/ 	.word	0x00015690
        /*0d24*/ 	.word	0x00000003
        /*0d28*/ 	.word	0x0002a850
        /*0d2c*/ 	.short	0x010a
        /*0d2e*/ 	.byte	0x3f
	.zero		1


	//   ....[70]....
        /*0d30*/ 	.word	0x000156f0
        /*0d34*/ 	.word	0x00000008
        /*0d38*/ 	.word	0x0002a830
        /*0d3c*/ 	.short	0x010a
        /*0d3e*/ 	.byte	0x3f
	.zero		1


	//   ....[71]....
        /*0d40*/ 	.word	0x00015750
        /*0d44*/ 	.word	0x00000003
        /*0d48*/ 	.word	0x0002a850
        /*0d4c*/ 	.short	0x010a
        /*0d4e*/ 	.byte	0x3f
	.zero		1


	//   ....[72]....
        /*0d50*/ 	.word	0x000157b0
        /*0d54*/ 	.word	0x00000005
        /*0d58*/ 	.word	0x0002a850
        /*0d5c*/ 	.short	0x010a
        /*0d5e*/ 	.byte	0x3f
	.zero		1


	//   ....[73]....
        /*0d60*/ 	.word	0x00015950
        /*0d64*/ 	.word	0x00000000
        /*0d68*/ 	.word	0x0002a840
        /*0d6c*/ 	.short	0x010a
        /*0d6e*/ 	.byte	0x3f
	.zero		1


	//   ....[74]....
        /*0d70*/ 	.word	0x00016580
        /*0d74*/ 	.word	0x00000002
        /*0d78*/ 	.word	0x0002a820
        /*0d7c*/ 	.short	0x010a
        /*0d7e*/ 	.byte	0x3f
	.zero		1


	//   ....[75]....
        /*0d80*/ 	.word	0x000165d0
        /*0d84*/ 	.word	0x00000003
        /*0d88*/ 	.word	0x0002a840
        /*0d8c*/ 	.short	0x010a
        /*0d8e*/ 	.byte	0x3f
	.zero		1


	//   ....[76]....
        /*0d90*/ 	.word	0x00016620
        /*0d94*/ 	.word	0x00000003
        /*0d98*/ 	.word	0x00000060
        /*0d9c*/ 	.short	0x010a
        /*0d9e*/ 	.byte	0x3f
	.zero		1


	//   ....[77]....
        /*0da0*/ 	.word	0x00016670
        /*0da4*/ 	.word	0x00000003
        /*0da8*/ 	.word	0x0002a840
        /*0dac*/ 	.short	0x010a
        /*0dae*/ 	.byte	0x3f
	.zero		1


	//   ....[78]....
        /*0db0*/ 	.word	0x000166c0
        /*0db4*/ 	.word	0x00000002
        /*0db8*/ 	.word	0x00000060
        /*0dbc*/ 	.short	0x010a
        /*0dbe*/ 	.byte	0x3f
	.zero		1


	//   ....[79]....
        /*0dc0*/ 	.word	0x00016710
        /*0dc4*/ 	.word	0x00000002
        /*0dc8*/ 	.word	0x0002a840
        /*0dcc*/ 	.short	0x010a
        /*0dce*/ 	.byte	0x3f
	.zero		1


	//   ....[80]....
        /*0dd0*/ 	.word	0x00016760
        /*0dd4*/ 	.word	0x00000002
        /*0dd8*/ 	.word	0x00000060
        /*0ddc*/ 	.short	0x010a
        /*0dde*/ 	.byte	0x3f
	.zero		1


	//   ....[81]....
        /*0de0*/ 	.word	0x000167b0
        /*0de4*/ 	.word	0x00000000
        /*0de8*/ 	.word	0x0002a860
        /*0dec*/ 	.short	0x010a
        /*0dee*/ 	.byte	0x3f
	.zero		1


	//   ....[82]....
        /*0df0*/ 	.word	0x000171b0
        /*0df4*/ 	.word	0x00000000
        /*0df8*/ 	.word	0x0002a820
        /*0dfc*/ 	.short	0x010a
        /*0dfe*/ 	.byte	0x3f
	.zero		1


	//   ....[83]....
        /*0e00*/ 	.word	0x00017350
        /*0e04*/ 	.word	0x00000006
        /*0e08*/ 	.word	0x00000000
        /*0e0c*/ 	.short	0x010a
        /*0e0e*/ 	.byte	0x3f
	.zero		1


	//   ....[84]....
        /*0e10*/ 	.word	0x000173a0
        /*0e14*/ 	.word	0x00000007
        /*0e18*/ 	.word	0x00000000
        /*0e1c*/ 	.short	0x010a
        /*0e1e*/ 	.byte	0x3f
	.zero		1


	//   ....[85]....
        /*0e20*/ 	.word	0x000173f0
        /*0e24*/ 	.word	0x00000004
        /*0e28*/ 	.word	0x00000000
        /*0e2c*/ 	.short	0x010a
        /*0e2e*/ 	.byte	0x3f
	.zero		1


	//----- nvinfo : EIATTR_NUM_MBARRIERS
	.align		4
.L_247:
        /*0e30*/ 	.byte	0x03, 0x38
        /*0e32*/ 	.short	0x0016


	//----- nvinfo : EIATTR_EXIT_INSTR_OFFSETS
	.align		4
        /*0e34*/ 	.byte	0x04, 0x1c
        /*0e36*/ 	.short	(.L_249 - .L_248)


	//   ....[0]....
.L_248:
        /*0e38*/ 	.word	0x00000a60


	//   ....[1]....
        /*0e3c*/ 	.word	0x0000ec40


	//   ....[2]....
        /*0e40*/ 	.word	0x000154a0


	//----- nvinfo : EIATTR_MAX_THREADS
	.align		4
.L_249:
        /*0e44*/ 	.byte	0x04, 0x05
        /*0e46*/ 	.short	(.L_251 - .L_250)
.L_250:
        /*0e48*/ 	.word	0x00000180
        /*0e4c*/ 	.word	0x00000001
        /*0e50*/ 	.word	0x00000001


	//----- nvinfo : EIATTR_CRS_STACK_SIZE
	.align		4
.L_251:
        /*0e54*/ 	.byte	0x04, 0x1e
        /*0e56*/ 	.short	(.L_253 - .L_252)
.L_252:
        /*0e58*/ 	.word	0x00000000


	//----- nvinfo : EIATTR_CBANK_PARAM_SIZE
	.align		4
.L_253:
        /*0e5c*/ 	.byte	0x03, 0x19
        /*0e5e*/ 	.short	0x0af0


	//----- nvinfo : EIATTR_PARAM_CBANK
	.align		4
        /*0e60*/ 	.byte	0x04, 0x0a
        /*0e62*/ 	.short	(.L_255 - .L_254)
	.align		4
.L_254:
        /*0e64*/ 	.word	index@(.nv.constant0._ZN7cutlass13device_kernelIN5flash11enable_sm90INS1_16FlashAttnFwdSm90INS1_25CollectiveMainloopFwdSm90ILi2EN4cute5tupleIJNS5_1CILi1EEES8_S8_EEENS6_IJNS7_ILi128EEENS7_ILi96EEENS7_ILi192EEEEEELi128ENS_6half_tEfNS_4arch4Sm90ELb0ELb1ELb0ELb1ELb0ELb0ELb0ELb1ELb1ELb1ELb0ELb0EEENS1_21CollectiveEpilogueFwdINS6_IJSA_SA_SB_EEES9_SE_SG_Li256ELb1ELb1ELb0ELb0EEENS1_36VarlenDynamicPersistentTileSchedulerILi128ELi96ELi256ELi128ELb0ELb1ELb1ELb1ELb0ELb1EEEEEEEEEvNT_6ParamsE)
        /*0e68*/ 	.short	0x0210
        /*0e6a*/ 	.short	0x0af0


	//----- nvinfo : EIATTR_SW_WAR
	.align		4
.L_255:
        /*0e6c*/ 	.byte	0x04, 0x36
        /*0e6e*/ 	.short	(.L_257 - .L_256)
.L_256:
        /*0e70*/ 	.word	0x00000008
.L_257:


//--------------------- .nv.info._ZN7cutlass13device_kernelIN5flash11enable_sm90INS1_16FlashAttnFwdSm90INS1_25CollectiveMainloopFwdSm90ILi2EN4cute5tupleIJNS5_1CILi1EEES8_S8_EEENS6_IJNS7_ILi128EEENS7_ILi96EEENS7_ILi192EEEEEELi128ENS_6half_tEfNS_4arch4Sm90ELb0ELb1ELb0ELb1ELb0ELb1ELb0ELb1ELb1ELb1ELb0ELb0EEENS1_21CollectiveEpilogueFwdINS6_IJSA_SA_SB_EEES9_SE_SG_Li256ELb1ELb1ELb0ELb0EEENS1_36VarlenDynamicPersistentTileSchedulerILi128ELi96ELi256ELi128ELb0ELb1ELb1ELb1ELb0ELb1EEEEEEEEEvNT_6ParamsE --------------------------
	.section	.nv.info._ZN7cutlass13device_kernelIN5flash11enable_sm90INS1_16FlashAttnFwdSm90INS1_25CollectiveMainloopFwdSm90ILi2EN4cute5tupleIJNS5_1CILi1EEES8_S8_EEENS6_IJNS7_ILi128EEENS7_ILi96EEENS7_ILi192EEEEEELi128ENS_6half_tEfNS_4arch4Sm90ELb0ELb1ELb0ELb1ELb0ELb1ELb0ELb1ELb1ELb1ELb0ELb0EEENS1_21CollectiveEpilogueFwdINS6_IJSA_SA_SB_EEES9_SE_SG_Li256ELb1ELb1ELb0ELb0EEENS1_36VarlenDynamicPersistentTileSchedulerILi128ELi96ELi256ELi128ELb0ELb1ELb1ELb1ELb0ELb1EEEEEEEEEvNT_6ParamsE,"",@"SHT_CUDA_INFO"
	.sectionflags	@""
	.align	4


	//----- nvinfo : EIATTR_CUDA_API_VERSION
	.align		4
        /*0000*/ 	.byte	0x04, 0x37
        /*0002*/ 	.short	(.L_259 - .L_258)
.L_258:
        /*0004*/ 	.word	0x00000082


	//----- nvinfo : EIATTR_KPARAM_INFO
	.align		4
.L_259:
        /*0008*/ 	.byte	0x04, 0x17
        /*000a*/ 	.short	(.L_261 - .L_260)
.L_260:
        /*000c*/ 	.word	0x00000000
        /*0010*/ 	.short	0x0000
        /*0012*/ 	.short	0x0070
        /*0014*/ 	.byte	0x00, 0xf0, 0x01, 0x2a


	//----- nvinfo : EIATTR_SPARSE_MMA_MASK
	.align		4
.L_261:
        /*0018*/ 	.byte	0x03, 0x50
        /*001a*/ 	.short	0x0000


	//----- nvinfo : EIATTR_MAXREG_COUNT
	.align		4
        /*001c*/ 	.byte	0x03, 0x1b
        /*001e*/ 	.short	0x00a8


	//----- nvinfo : EIATTR_NUM_BARRIERS
	.align		4
        /*0020*/ 	.byte	0x02, 0x4c
        /*0022*/ 	.byte	0x10
	.zero		1


	//----- nvinfo : EIATTR_EXTERNS
	.align		4
        /*0024*/ 	.byte	0x04, 0x0f
        /*0026*/ 	.short	(.L_263 - .L_262)


	//   ....[0]....
	.align		4
.L_262:
        /*0028*/ 	.word	index@(__assertfail)


	//----- nvinfo : EIATTR_ANNOTATIONS
	.align		4
.L_263:
        /*002c*/ 	.byte	0x04, 0x55
        /*002e*/ 	.short	(.L_265 - .L_264)


	//   ....[0]....
.L_264:
        /* <DEDUP_REMOVED lines=96> */


	//----- nvinfo : EIATTR_MERCURY_ISA_VERSION
	.align		4
.L_265:
        /*0618*/ 	.byte	0x03, 0x5f
        /*061a*/ 	.short	0x0101


	//----- nvinfo : EIATTR_UNUSED_LOAD_BYTE_OFFSET
	.align		4
        /*061c*/ 	.byte	0x04, 0x44
        /*061e*/ 	.short	(.L_267 - .L_266)


	//   ....[0]....
.L_266:
        /*0620*/ 	.word	0x00000a80
        /*0624*/ 	.word	0x0000fff0


	//   ....[1]....
        /*0628*/ 	.word	0x0001e0e0
        /*062c*/ 	.word	0x0000fff0


	//----- nvinfo : EIATTR_INT_WARP_WIDE_INSTR_OFFSETS
	.align		4
.L_267:
        /*0630*/ 	.byte	0x04, 0x31
        /*0632*/ 	.short	(.L_269 - .L_268)


	//   ....[0]....
.L_268:
        /*0634*/ 	.word	0x00000190


	//   ....[1]....
        /*0638*/ 	.word	0x000001d0


	//   ....[2]....
        /*063c*/ 	.word	0x00000240


	//   ....[3]....
        /*0640*/ 	.word	0x000231c0


	//   ....[4]....
        /*0644*/ 	.word	0x00023260


	//   ....[5]....
        /*0648*/ 	.word	0x00026e80


	//   ....[6]....
        /*064c*/ 	.word	0x00026ef0


	//----- nvinfo : EIATTR_COOP_GROUP_MASK_REGIDS
	.align		4
.L_269:
        /*0650*/ 	.byte	0x04, 0x29
        /*0652*/ 	.short	(.L_271 - .L_270)


	//   ....[0]....
.L_270:
        /*0654*/ 	.word	0xffffffff


	//   ....[1]....
        /*0658*/ 	.word	0xffffffff


	//   ....[2]....
        /*065c*/ 	.word	0xffffffff


	//   ....[3]....
        /*0660*/ 	.word	0xffffffff


	//   ....[4]....
        /*0664*/ 	.word	0xffffffff


	//   ....[5]....
        /*0668*/ 	.word	0xffffffff


	//   ....[6]....
        /*066c*/ 	.word	0xffffffff


	//   ....[7]....
        /*0670*/ 	.word	0xffffffff


	//   ....[8]....
        /*0674*/ 	.word	0xffffffff


	//   ....[9]....
        /*0678*/ 	.word	0xffffffff


	//   ....[10]....
        /*067c*/ 	.word	0xffffffff


	//   ....[11]....
        /*0680*/ 	.word	0xffffffff


	//   ....[12]....
        /*0684*/ 	.word	0xffffffff


	//   ....[13]....
        /*0688*/ 	.word	0xffffffff


	//   ....[14]....
        /*068c*/ 	.word	0xffffffff


	//   ....[15]....
        /*0690*/ 	.word	0xffffffff


	//   ....[16]....
        /*0694*/ 	.word	0xffffffff


	//   ....[17]....
        /*0698*/ 	.word	0xffffffff


	//   ....[18]....
        /*069c*/ 	.word	0xffffffff


	//   ....[19]....
        /*06a0*/ 	.word	0xffffffff


	//   ....[20]....
        /*06a4*/ 	.word	0xffffffff


	//   ....[21]....
        /*06a8*/ 	.word	0xffffffff


	//   ....[22]....
        /*06ac*/ 	.word	0xffffffff


	//   ....[23]....
        /*06b0*/ 	.word	0xffffffff


	//   ....[24]....
        /*06b4*/ 	.word	0xffffffff


	//   ....[25]....
        /*06b8*/ 	.word	0xffffffff


	//   ....[26]....
        /*06bc*/ 	.word	0xffffffff


	//   ....[27]....
        /*06c0*/ 	.word	0xffffffff


	//   ....[28]....
        /*06c4*/ 	.word	0xffffffff


	//   ....[29]....
        /*06c8*/ 	.word	0xffffffff


	//   ....[30]....
        /*06cc*/ 	.word	0xffffffff


	//   ....[31]....
        /*06d0*/ 	.word	0xffffffff


	//   ....[32]....
        /*06d4*/ 	.word	0xffffffff


	//   ....[33]....
        /*06d8*/ 	.word	0xffffffff


	//   ....[34]....
        /*06dc*/ 	.word	0xffffffff


	//   ....[35]....
        /*06e0*/ 	.word	0xffffffff


	//   ....[36]....
        /*06e4*/ 	.word	0xffffffff


	//   ....[37]....
        /*06e8*/ 	.word	0xffffffff


	//   ....[38]....
        /*06ec*/ 	.word	0xffffffff


	//   ....[39]....
        /*06f0*/ 	.word	0xffffffff


	//   ....[40]....
        /*06f4*/ 	.word	0xffffffff


	//   ....[41]....
        /*06f8*/ 	.word	0xffffffff


	//   ....[42]....
        /*06fc*/ 	.word	0xffffffff


	//   ....[43]....
        /*0700*/ 	.word	0xffffffff


	//   ....[44]....
        /*0704*/ 	.word	0xffffffff


	//   ....[45]....
        /*0708*/ 	.word	0xffffffff


	//   ....[46]....
        /*070c*/ 	.word	0xffffffff


	//   ....[47]....
        /*0710*/ 	.word	0xffffffff


	//   ....[48]....
        /*0714*/ 	.word	0xffffffff


	//   ....[49]....
        /*0718*/ 	.word	0xffffffff


	//   ....[50]....
        /*071c*/ 	.word	0xffffffff


	//   ....[51]....
        /*0720*/ 	.word	0xffffffff


	//   ....[52]....
        /*0724*/ 	.word	0xffffffff


	//   ....[53]....
        /*0728*/ 	.word	0xffffffff


	//   ....[54]....
        /*072c*/ 	.word	0xffffffff


	//   ....[55]....
        /*0730*/ 	.word	0xffffffff


	//   ....[56]....
        /*0734*/ 	.word	0xffffffff


	//   ....[57]....
        /*0738*/ 	.word	0xffffffff


	//   ....[58]....
        /*073c*/ 	.word	0xffffffff


	//   ....[59]....
        /*0740*/ 	.word	0xffffffff


	//   ....[60]....
        /*0744*/ 	.word	0xffffffff


	//   ....[61]....
        /*0748*/ 	.word	0xffffffff


	//   ....[62]....
        /*074c*/ 	.word	0xffffffff


	//   ....[63]....
        /*0750*/ 	.word	0xffffffff


	//   ....[64]....
        /*0754*/ 	.word	0xffffffff


	//   ....[65]....
        /*0758*/ 	.word	0xffffffff


	//   ....[66]....
        /*075c*/ 	.word	0xffffffff


	//   ....[67]....
        /*0760*/ 	.word	0xffffffff


	//   ....[68]....
        /*0764*/ 	.word	0xffffffff


	//   ....[69]....
        /*0768*/ 	.word	0xffffffff


	//   ....[70]....
        /*076c*/ 	.word	0xffffffff


	//   ....[71]....
        /*0770*/ 	.word	0xffffffff


	//   ....[72]....
        /*0774*/ 	.word	0xffffffff


	//   ....[73]....
        /*0778*/ 	.word	0xffffffff


	//   ....[74]....
        /*077c*/ 	.word	0xffffffff


	//   ....[75]....
        /*0780*/ 	.word	0xffffffff


	//   ....[76]....
        /*0784*/ 	.word	0xffffffff


	//   ....[77]....
        /*0788*/ 	.word	0xffffffff


	//   ....[78]....
        /*078c*/ 	.word	0xffffffff


	//   ....[79]....
        /*0790*/ 	.word	0xffffffff


	//   ....[80]....
        /*0794*/ 	.word	0xffffffff


	//   ....[81]....
        /*0798*/ 	.word	0xffffffff


	//   ....[82]....
        /*079c*/ 	.word	0xffffffff


	//   ....[83]....
        /*07a0*/ 	.word	0xffffffff


	//   ....[84]....
        /*07a4*/ 	.word	0xffffffff


	//   ....[85]....
        /*07a8*/ 	.word	0xffffffff


	//   ....[86]....
        /*07ac*/ 	.word	0xffffffff


	//   ....[87]....
        /*07b0*/ 	.word	0xffffffff


	//   ....[88]....
        /*07b4*/ 	.word	0xffffffff


	//   ....[89]....
        /*07b8*/ 	.word	0xffffffff


	//   ....[90]....
        /*07bc*/ 	.word	0xffffffff


	//   ....[91]....
        /*07c0*/ 	.word	0xffffffff


	//   ....[92]....
        /*07c4*/ 	.word	0xffffffff


	//   ....[93]....
        /*07c8*/ 	.word	0xffffffff


	//   ....[94]....
        /*07cc*/ 	.word	0xffffffff


	//   ....[95]....
        /*07d0*/ 	.word	0xffffffff


	//   ....[96]....
        /*07d4*/ 	.word	0xffffffff


	//   ....[97]....
        /*07d8*/ 	.word	0xffffffff


	//   ....[98]....
        /*07dc*/ 	.word	0xffffffff


	//   ....[99]....
        /*07e0*/ 	.word	0xffffffff


	//   ....[100]....
        /*07e4*/ 	.word	0xffffffff


	//   ....[101]....
        /*07e8*/ 	.word	0xffffffff


	//   ....[102]....
        /*07ec*/ 	.word	0xffffffff


	//   ....[103]....
        /*07f0*/ 	.word	0xffffffff


	//   ....[104]....
        /*07f4*/ 	.word	0xffffffff


	//   ....[105]....
        /*07f8*/ 	.word	0xffffffff


	//   ....[106]....
        /*07fc*/ 	.word	0xffffffff


	//   ....[107]....
        /*0800*/ 	.word	0xffffffff


	//   ....[108]....
        /*0804*/ 	.word	0xffffffff


	//   ....[109]....
        /*0808*/ 	.word	0xffffffff


	//   ....[110]....
        /*080c*/ 	.word	0xffffffff


	//   ....[111]....
        /*0810*/ 	.word	0xffffffff


	//   ....[112]....
        /*0814*/ 	.word	0xffffffff


	//   ....[113]....
        /*0818*/ 	.word	0xffffffff


	//   ....[114]....
        /*081c*/ 	.word	0xffffffff


	//   ....[115]....
        /*0820*/ 	.word	0xffffffff


	//   ....[116]....
        /*0824*/ 	.word	0xffffffff


	//   ....[117]....
        /*0828*/ 	.word	0xffffffff


	//   ....[118]....
        /*082c*/ 	.word	0xffffffff


	//   ....[119]....
        /*0830*/ 	.word	0xffffffff


	//   ....[120]....
        /*0834*/ 	.word	0xffffffff


	//   ....[121]....
        /*0838*/ 	.word	0xffffffff


	//   ....[122]....
        /*083c*/ 	.word	0x0500000f


	//   ....[123]....
        /*0840*/ 	.word	0x0500000f


	//   ....[124]....
        /*0844*/ 	.word	0x0500000f


	//   ....[125]....
        /*0848*/ 	.word	0x0500000f


	//   ....[126]....
        /*084c*/ 	.word	0x0500000f


	//   ....[127]....
        /*0850*/ 	.word	0x0500000f


	//   ....[128]....
        /*0854*/ 	.word	0x0500000f


	//   ....[129]....
        /*0858*/ 	.word	0x0500000f


	//   ....[130]....
        /*085c*/ 	.word	0x0500000f


	//   ....[131]....
        /*0860*/ 	.word	0x0500000f


	//   ....[132]....
        /*0864*/ 	.word	0x0500000f


	//   ....[133]....
        /*0868*/ 	.word	0x0500000f


	//   ....[134]....
        /*086c*/ 	.word	0x0500000f


	//   ....[135]....
        /*0870*/ 	.word	0x0500000f


	//   ....[136]....
        /*0874*/ 	.word	0x0500000f


	//   ....[137]....
        /*0878*/ 	.word	0x0500000f


	//   ....[138]....
        /*087c*/ 	.word	0x0500000f


	//   ....[139]....
        /*0880*/ 	.word	0x0500000f


	//   ....[140]....
        /*0884*/ 	.word	0x0500000f


	//   ....[141]....
        /*0888*/ 	.word	0x0500000f


	//   ....[142]....
        /*088c*/ 	.word	0x0500000f


	//   ....[143]....
        /*0890*/ 	.word	0x0500000f


	//   ....[144]....
        /*0894*/ 	.word	0x0500000f


	//   ....[145]....
        /*0898*/ 	.word	0x0500000f


	//   ....[146]....
        /*089c*/ 	.word	0x0500000f


	//   ....[147]....
        /*08a0*/ 	.word	0x0500000f


	//   ....[148]....
        /*08a4*/ 	.word	0x0500000f


	//   ....[149]....
        /*08a8*/ 	.word	0x0500000f


	//   ....[150]....
        /*08ac*/ 	.word	0x0500000f


	//   ....[151]....
        /*08b0*/ 	.word	0x0500000f


	//   ....[152]....
        /*08b4*/ 	.word	0x0500000f


	//   ....[153]....
        /*08b8*/ 	.word	0x0500000f


	//   ....[154]....
        /*08bc*/ 	.word	0x0500000f


	//   ....[155]....
        /*08c0*/ 	.word	0x0500000f


	//   ....[156]....
        /*08c4*/ 	.word	0x0500000f


	//   ....[157]....
        /*08c8*/ 	.word	0x0500000f


	//   ....[158]....
        /*08cc*/ 	.word	0x0500000f


	//   ....[159]....
        /*08d0*/ 	.word	0x0500000f


	//   ....[160]....
        /*08d4*/ 	.word	0x0500000f


	//   ....[161]....
        /*08d8*/ 	.word	0x0500000f


	//   ....[162]....
        /*08dc*/ 	.word	0x0500000f


	//   ....[163]....
        /*08e0*/ 	.word	0x0500000f


	//   ....[164]....
        /*08e4*/ 	.word	0x0500000f


	//   ....[165]....
        /*08e8*/ 	.word	0x0500000f


	//   ....[166]....
        /*08ec*/ 	.word	0x0500000f


	//   ....[167]....
        /*08f0*/ 	.word	0x0500000f


	//   ....[168]....
        /*08f4*/ 	.word	0x0500000f


	//   ....[169]....
        /*08f8*/ 	.word	0x0500000f


	//   ....[170]....
        /*08fc*/ 	.word	0x0500000f


	//   ....[171]....
        /*0900*/ 	.word	0x0500000f


	//   ....[172]....
        /*0904*/ 	.word	0x0500000f


	//   ....[173]....
        /*0908*/ 	.word	0x0500000f


	//----- nvinfo : EIATTR_COOP_GROUP_INSTR_OFFSETS
	.align		4
.L_271:
        /*090c*/ 	.byte	0x04, 0x28
        /*090e*/ 	.short	(.L_273 - .L_272)


	//   ....[0]....
.L_272:
        /*0910*/ 	.word	0x00000060


	//   ....[1]....
        /*0914*/ 	.word	0x000001a0


	//   ....[2]....
        /*0918*/ 	.word	0x000001f0


	//   ....[3]....
        /*091c*/ 	.word	0x00000420


	//   ....[4]....
        /*0920*/ 	.word	0x00000580


	//   ....[5]....
        /*0924*/ 	.word	0x000006a0


	//   ....[6]....
        /*0928*/ 	.word	0x00000800


	//   ....[7]....
        /*092c*/ 	.word	0x0000af40


	//   ....[8]....
        /*0930*/ 	.word	0x0000b640


	//   ....[9]....
        /*0934*/ 	.word	0x0000b650


	//   ....[10]....
        /*0938*/ 	.word	0x0000b660


	//   ....[11]....
        /*093c*/ 	.word	0x0000b670


	//   ....[12]....
        /*0940*/ 	.word	0x0000be50


	//   ....[13]....
        /*0944*/ 	.word	0x0000be60


	//   ....[14]....
        /*0948*/ 	.word	0x0000be70


	//   ....[15]....
        /*094c*/ 	.word	0x0000be80


	//   ....[16]....
        /*0950*/ 	.word	0x0000ebf0


	//   ....[17]....
        /*0954*/ 	.word	0x0000ec00


	//   ....[18]....
        /*0958*/ 	.word	0x0000ec10


	//   ....[19]....
        /*095c*/ 	.word	0x0000ec20


	//   ....[20]....
        /*0960*/ 	.word	0x0000f220


	//   ....[21]....
        /*0964*/ 	.word	0x0000f230


	//   ....[22]....
        /*0968*/ 	.word	0x0000f240


	//   ....[23]....
        /*096c*/ 	.word	0x0000f250


	//   ....[24]....
        /*0970*/ 	.word	0x00012940


	//   ....[25]....
        /*0974*/ 	.word	0x00012d00


	//   ....[26]....
        /*0978*/ 	.word	0x00013910


	//   ....[27]....
        /*097c*/ 	.word	0x00013a20


	//   ....[28]....
        /*0980*/ 	.word	0x00013fe0


	//   ....[29]....
        /*0984*/ 	.word	0x00014050


	//   ....[30]....
        /*0988*/ 	.word	0x00015da0


	//   ....[31]....
        /*098c*/ 	.word	0x00016070


	//   ....[32]....
        /*0990*/ 	.word	0x00016da0


	//   ....[33]....
        /*0994*/ 	.word	0x00016ec0


	//   ....[34]....
        /*0998*/ 	.word	0x000174d0


	//   ....[35]....
        /*099c*/ 	.word	0x00017560


	//   ....[36]....
        /*09a0*/ 	.word	0x000191a0


	//   ....[37]....
        /*09a4*/ 	.word	0x00019220


	//   ....[38]....
        /*09a8*/ 	.word	0x00019540


	//   ....[39]....
        /*09ac*/ 	.word	0x00019620


	//   ....[40]....
        /*09b0*/ 	.word	0x0001b220


	//   ....[41]....
        /*09b4*/ 	.word	0x0001b480


	//   ....[42]....
        /*09b8*/ 	.word	0x0001c1d0


	//   ....[43]....
        /*09bc*/ 	.word	0x0001c2e0


	//   ....[44]....
        /*09c0*/ 	.word	0x0001c8d0


	//   ....[45]....
        /*09c4*/ 	.word	0x0001c960


	//   ....[46]....
        /*09c8*/ 	.word	0x0001d810


	//   ....[47]....
        /*09cc*/ 	.word	0x0001da50


	//   ....[48]....
        /*09d0*/ 	.word	0x0001db20


	//   ....[49]....
        /*09d4*/ 	.word	0x0001db50


	//   ....[50]....
        /*09d8*/ 	.word	0x0001eb80


	//   ....[51]....
        /*09dc*/ 	.word	0x0001ebc0


	//   ....[52]....
        /*09e0*/ 	.word	0x0001ec00


	//   ....[53]....
        /*09e4*/ 	.word	0x0001ec30


	//   ....[54]....
        /*09e8*/ 	.word	0x0001f1b0


	//   ....[55]....
        /*09ec*/ 	.word	0x0001f1c0


	//   ....[56]....
        /*09f0*/ 	.word	0x0001f290


	//   ....[57]....
        /*09f4*/ 	.word	0x0001f2b0


	//   ....[58]....
        /*09f8*/ 	.word	0x0001f380


	//   ....[59]....
        /*09fc*/ 	.word	0x0001f3a0


	//   ....[60]....
        /*0a00*/ 	.word	0x0001f480


	//   ....[61]....
        /*0a04*/ 	.word	0x0001f4a0


	//   ....[62]....
        /*0a08*/ 	.word	0x0001fd10


	//   ....[63]....
        /*0a0c*/ 	.word	0x0001fd30


	//   ....[64]....
        /*0a10*/ 	.word	0x0001fe00


	//   ....[65]....
        /*0a14*/ 	.word	0x0001fe20


	//   ....[66]....
        /*0a18*/ 	.word	0x0001fef0


	//   ....[67]....
        /*0a1c*/ 	.word	0x0001ff10


	//   ....[68]....
        /*0a20*/ 	.word	0x0001fff0


	//   ....[69]....
        /*0a24*/ 	.word	0x00020010


	//   ....[70]....
        /*0a28*/ 	.word	0x00020170


	//   ....[71]....
        /*0a2c*/ 	.word	0x00020350


	//   ....[72]....
        /*0a30*/ 	.word	0x00020380


	//   ....[73]....
        /*0a34*/ 	.word	0x000203b0


	//   ....[74]....
        /*0a38*/ 	.word	0x000203e0


	//   ....[75]....
        /*0a3c*/ 	.word	0x00020410


	//   ....[76]....
        /*0a40*/ 	.word	0x00020440


	//   ....[77]....
        /*0a44*/ 	.word	0x000205c0


	//   ....[78]....
        /*0a48*/ 	.word	0x000205f0


	//   ....[79]....
        /*0a4c*/ 	.word	0x00020620


	//   ....[80]....
        /*0a50*/ 	.word	0x00020650


	//   ....[81]....
        /*0a54*/ 	.word	0x00020680


	//   ....[82]....
        /*0a58*/ 	.word	0x000206b0


	//   ....[83]....
        /*0a5c*/ 	.word	0x00020760


	//   ....[84]....
        /*0a60*/ 	.word	0x000207c0


	//   ....[85]....
        /*0a64*/ 	.word	0x00020850


	//   ....[86]....
        /*0a68*/ 	.word	0x000219a0


	//   ....[87]....
        /*0a6c*/ 	.word	0x000237a0


	//   ....[88]....
        /*0a70*/ 	.word	0x00024450


	//   ....[89]....
        /*0a74*/ 	.word	0x00024470


	//   ....[90]....
        /*0a78*/ 	.word	0x00024480


	//   ....[91]....
        /*0a7c*/ 	.word	0x000244b0


	//   ....[92]....
        /*0a80*/ 	.word	0x000245d0


	//   ....[93]....
        /*0a84*/ 	.word	0x000245e0


	//   ....[94]....
        /*0a88*/ 	.word	0x00024680


	//   ....[95]....
        /*0a8c*/ 	.word	0x00024690


	//   ....[96]....
        /*0a90*/ 	.word	0x00024730


	//   ....[97]....
        /*0a94*/ 	.word	0x00024740


	//   ....[98]....
        /*0a98*/ 	.word	0x000247e0


	//   ....[99]....
        /*0a9c*/ 	.word	0x000247f0


	//   ....[100]....
        /*0aa0*/ 	.word	0x00024870


	//   ....[101]....
        /*0aa4*/ 	.word	0x000248a0


	//   ....[102]....
        /*0aa8*/ 	.word	0x000248f0


	//   ....[103]....
        /*0aac*/ 	.word	0x00024930


	//   ....[104]....
        /*0ab0*/ 	.word	0x000275f0


	//   ....[105]....
        /*0ab4*/ 	.word	0x00027620


	//   ....[106]....
        /*0ab8*/ 	.word	0x00027630


	//   ....[107]....
        /*0abc*/ 	.word	0x00027660


	//   ....[108]....
        /*0ac0*/ 	.word	0x00027690


	//   ....[109]....
        /*0ac4*/ 	.word	0x000276c0


	//   ....[110]....
        /*0ac8*/ 	.word	0x000276f0


	//   ....[111]....
        /*0acc*/ 	.word	0x00027700


	//   ....[112]....
        /*0ad0*/ 	.word	0x00027890


	//   ....[113]....
        /*0ad4*/ 	.word	0x000278c0


	//   ....[114]....
        /*0ad8*/ 	.word	0x000278f0


	//   ....[115]....
        /*0adc*/ 	.word	0x00027920


	//   ....[116]....
        /*0ae0*/ 	.word	0x00027950


	//   ....[117]....
        /*0ae4*/ 	.word	0x00027980


	//   ....[118]....
        /*0ae8*/ 	.word	0x00027a40


	//   ....[119]....
        /*0aec*/ 	.word	0x00027a60


	//   ....[120]....
        /*0af0*/ 	.word	0x00027ad0


	//   ....[121]....
        /*0af4*/ 	.word	0x000281b0


	//   ....[122]....
        /*0af8*/ 	.word	0x000285f0


	//   ....[123]....
        /*0afc*/ 	.word	0x00028680


	//   ....[124]....
        /*0b00*/ 	.word	0x000286d0


	//   ....[125]....
        /*0b04*/ 	.word	0x00028720


	//   ....[126]....
        /*0b08*/ 	.word	0x000287b0


	//   ....[127]....
        /*0b0c*/ 	.word	0x00028840


	//   ....[128]....
        /*0b10*/ 	.word	0x00028890


	//   ....[129]....
        /*0b14*/ 	.word	0x000288e0


	//   ....[130]....
        /*0b18*/ 	.word	0x000289d0


	//   ....[131]....
        /*0b1c*/ 	.word	0x00028a70


	//   ....[132]....
        /*0b20*/ 	.word	0x00028ac0


	//   ....[133]....
        /*0b24*/ 	.word	0x00028b20


	//   ....[134]....
        /*0b28*/ 	.word	0x00028bb0


	//   ....[135]....
        /*0b2c*/ 	.word	0x00028c40


	//   ....[136]....
        /*0b30*/ 	.word	0x00028ca0


	//   ....[137]....
        /*0b34*/ 	.word	0x00028d00


	//   ....[138]....
        /*0b38*/ 	.word	0x00029090


	//   ....[139]....
        /*0b3c*/ 	.word	0x00029380


	//   ....[140]....
        /*0b40*/ 	.word	0x00029560


	//   ....[141]....
        /*0b44*/ 	.word	0x000295b0


	//   ....[142]....
        /*0b48*/ 	.word	0x000296e0


	//   ....[143]....
        /*0b4c*/ 	.word	0x00029730


	//   ....[144]....
        /*0b50*/ 	.word	0x00029870


	//   ....[145]....
        /*0b54*/ 	.word	0x000298e0


	//   ....[146]....
        /*0b58*/ 	.word	0x00029a10


	//   ....[147]....
        /*0b5c*/ 	.word	0x00029a60


	//   ....[148]....
        /*0b60*/ 	.word	0x00029b90


	//   ....[149]....
        /*0b64*/ 	.word	0x00029be0


	//   ....[150]....
        /*0b68*/ 	.word	0x00029d10


	//   ....[151]....
        /*0b6c*/ 	.word	0x00029d60


	//   ....[152]....
        /*0b70*/ 	.word	0x00029e70


	//   ....[153]....
        /*0b74*/ 	.word	0x00029ee0


	//   ....[154]....
        /*0b78*/ 	.word	0x00029ff0


	//   ....[155]....
        /*0b7c*/ 	.word	0x0002a040


	//   ....[156]....
        /*0b80*/ 	.word	0x0002a370


	//   ....[157]....
        /*0b84*/ 	.word	0x0002a410


	//   ....[158]....
        /*0b88*/ 	.word	0x0002a540


	//   ....[159]....
        /*0b8c*/ 	.word	0x0002a5c0


	//   ....[160]....
        /*0b90*/ 	.word	0x0002a640


	//   ....[161]....
        /*0b94*/ 	.word	0x0002a6c0


	//   ....[162]....
        /*0b98*/ 	.word	0x0002a740


	//   ....[163]....
        /*0b9c*/ 	.word	0x0002a7d0


	//   ....[164]....
        /*0ba0*/ 	.word	0x0002a870


	//   ....[165]....
        /*0ba4*/ 	.word	0x0002a910


	//   ....[166]....
        /*0ba8*/ 	.word	0x0002a990


	//   ....[167]....
        /*0bac*/ 	.word	0x0002aa10


	//   ....[168]....
        /*0bb0*/ 	.word	0x0002aa90


	//   ....[169]....
        /*0bb4*/ 	.word	0x0002ab20


	//   ....[170]....
        /*0bb8*/ 	.word	0x0002aba0


	//   ....[171]....
        /*0bbc*/ 	.word	0x0002ac40


	//   ....[172]....
        /*0bc0*/ 	.word	0x0002acd0


	//   ....[173]....
        /*0bc4*/ 	.word	0x0002ae00


	//----- nvinfo : EIATTR_REG_RECONFIG
	.align		4
.L_273:
        /*0bc8*/ 	.byte	0x01, 0x54
	.zero		2


	//----- nvinfo : EIATTR_SYSCALL_OFFSETS
	.align		4
        /*0bcc*/ 	.byte	0x04, 0x46
        /*0bce*/ 	.short	(.L_275 - .L_274)


	//   ....[0]....
.L_274:
        /*0bd0*/ 	.word	0x00001dd0


	//   ....[1]....
        /*0bd4*/ 	.word	0x00001f20


	//   ....[2]....
        /*0bd8*/ 	.word	0x0000b0e0


	//   ....[3]....
        /*0bdc*/ 	.word	0x0000b400


	//   ....[4]....
        /*0be0*/ 	.word	0x000233d0


	//   ....[5]....
        /*0be4*/ 	.word	0x00023520


	//   ....[6]....
        /*0be8*/ 	.word	0x00023610


	//   ....[7]....
        /*0bec*/ 	.word	0x00023f50


	//----- nvinfo : EIATTR_MBARRIER_INSTR_OFFSETS
	.align		4
.L_275:
        /*0bf0*/ 	.byte	0x04, 0x39
        /*0bf2*/ 	.short	(.L_277 - .L_276)


	//   ....[0]....
.L_276:
        /*0bf4*/ 	.word	0x000002d0
        /*0bf8*/ 	.word	0x000000ff
        /*0bfc*/ 	.word	0x0002a800
        /*0c00*/ 	.short	0x0100
        /*0c02*/ 	.byte	0x08
	.zero		1


	//   ....[1]....
        /*0c04*/ 	.word	0x000002e0
        /*0c08*/ 	.word	0x000000ff
        /*0c0c*/ 	.word	0x0002a820
        /*0c10*/ 	.short	0x0100
        /*0c12*/ 	.byte	0x08
	.zero		1


	//   ....[2]....
        /*0c14*/ 	.word	0x000003d0
        /*0c18*/ 	.word	0x000000ff
        /*0c1c*/ 	.word	0x0002a830
        /*0c20*/ 	.short	0x0100
        /*0c22*/ 	.byte	0x08
	.zero		1


	//   ....[3]....
        /*0c24*/ 	.word	0x000003e0
        /*0c28*/ 	.word	0x000000ff
        /*0c2c*/ 	.word	0x0002a840
        /*0c30*/ 	.short	0x0100
        /*0c32*/ 	.byte	0x08
	.zero		1


	//   ....[4]....
        /*0c34*/ 	.word	0x000003f0
        /*0c38*/ 	.word	0x000000ff
        /*0c3c*/ 	.word	0x0002a838
        /*0c40*/ 	.short	0x0100
        /*0c42*/ 	.byte	0x08
	.zero		1


	//   ....[5]....
        /*0c44*/ 	.word	0x00000400
        /*0c48*/ 	.word	0x000000ff
        /*0c4c*/ 	.word	0x0002a848
        /*0c50*/ 	.short	0x0100
        /*0c52*/ 	.byte	0x08
	.zero		1


	//   ....[6]....
        /*0c54*/ 	.word	0x00000530
        /*0c58*/ 	.word	0x000000ff
        /*0c5c*/ 	.word	0x0002a850
        /*0c60*/ 	.short	0x0100
        /*0c62*/ 	.byte	0x08
	.zero		1


	//   ....[7]....
        /*0c64*/ 	.word	0x00000540
        /*0c68*/ 	.word	0x000000ff
        /*0c6c*/ 	.word	0x0002a860
        /*0c70*/ 	.short	0x0100
        /*0c72*/ 	.byte	0x08
	.zero		1


	//   ....[8]....
        /*0c74*/ 	.word	0x00000550
        /*0c78*/ 	.word	0x000000ff
        /*0c7c*/ 	.word	0x0002a858
        /*0c80*/ 	.short	0x0100
        /*0c82*/ 	.byte	0x08
	.zero		1


	//   ....[9]....
        /*0c84*/ 	.word	0x00000560
        /*0c88*/ 	.word	0x000000ff
        /*0c8c*/ 	.word	0x0002a868
        /*0c90*/ 	.short	0x0100
        /*0c92*/ 	.byte	0x08
	.zero		1


	//   ....[10]....
        /*0c94*/ 	.word	0x00000650
        /*0c98*/ 	.word	0x000000ff
        /*0c9c*/ 	.word	0x0002a870
        /*0ca0*/ 	.short	0x0100
        /*0ca2*/ 	.byte	0x06
	.zero		1


	//   ....[11]....
        /*0ca4*/ 	.word	0x00000660
        /*0ca8*/ 	.word	0x000000ff
        /*0cac*/ 	.word	0x0002a880
        /*0cb0*/ 	.short	0x0100
        /*0cb2*/ 	.byte	0x06
	.zero		1


	//   ....[12]....
        /*0cb4*/ 	.word	0x00000670
        /*0cb8*/ 	.word	0x000000ff
        /*0cbc*/ 	.word	0x0002a878
        /*0cc0*/ 	.short	0x0100
        /*0cc2*/ 	.byte	0x06
	.zero		1


	//   ....[13]....
        /*0cc4*/ 	.word	0x00000680
        /*0cc8*/ 	.word	0x000000ff
        /*0ccc*/ 	.word	0x0002a888
        /*0cd0*/ 	.short	0x0100
        /*0cd2*/ 	.byte	0x06
	.zero		1


	//   ....[14]....
        /*0cd4*/ 	.word	0x000007b0
        /*0cd8*/ 	.word	0x000000ff
        /*0cdc*/ 	.word	0x0002a890
        /*0ce0*/ 	.short	0x0100
        /*0ce2*/ 	.byte	0x08
	.zero		1


	//   ....[15]....
        /*0ce4*/ 	.word	0x000007c0
        /*0ce8*/ 	.word	0x000000ff
        /*0cec*/ 	.word	0x0002a8a0
        /*0cf0*/ 	.short	0x0100
        /*0cf2*/ 	.byte	0x08
	.zero		1


	//   ....[16]....
        /*0cf4*/ 	.word	0x000007d0
        /*0cf8*/ 	.word	0x000000ff
        /*0cfc*/ 	.word	0x0002a898
        /*0d00*/ 	.short	0x0100
        /*0d02*/ 	.byte	0x08
	.zero		1


	//   ....[17]....
        /*0d04*/ 	.word	0x000007e0
        /*0d08*/ 	.word	0x000000ff
        /*0d0c*/ 	.word	0x0002a8a8
        /*0d10*/ 	.short	0x0100
        /*0d12*/ 	.byte	0x08
	.zero		1


	//   ....[18]....
        /*0d14*/ 	.word	0x00000910
        /*0d18*/ 	.word	0x000000ff
        /*0d1c*/ 	.word	0x0002a8b0
        /*0d20*/ 	.short	0x0100
        /*0d22*/ 	.byte	0x08
	.zero		1


	//   ....[19]....
        /*0d24*/ 	.word	0x00000920
        /*0d28*/ 	.word	0x000000ff
        /*0d2c*/ 	.word	0x0002a8c0
        /*0d30*/ 	.short	0x0100
        /*0d32*/ 	.byte	0x08
	.zero		1


	//   ....[20]....
        /*0d34*/ 	.word	0x00000930
        /*0d38*/ 	.word	0x000000ff
        /*0d3c*/ 	.word	0x0002a8b8
        /*0d40*/ 	.short	0x0100
        /*0d42*/ 	.byte	0x08
	.zero		1


	//   ....[21]....
        /*0d44*/ 	.word	0x00000940
        /*0d48*/ 	.word	0x000000ff
        /*0d4c*/ 	.word	0x0002a8c8
        /*0d50*/ 	.short	0x0100
        /*0d52*/ 	.byte	0x08
	.zero		1


	//   ....[22]....
        /*0d54*/ 	.word	0x00003ae0
        /*0d58*/ 	.word	0x00000003
        /*0d5c*/ 	.word	0x0002a890
        /*0d60*/ 	.short	0x010a
        /*0d62*/ 	.byte	0x3f
	.zero		1


	//   ....[23]....
        /*0d64*/ 	.word	0x00006de0
        /*0d68*/ 	.word	0x00000003
        /*0d6c*/ 	.word	0x0002a890
        /*0d70*/ 	.short	0x010a
        /*0d72*/ 	.byte	0x3f
	.zero		1


	//   ....[24]....
        /*0d74*/ 	.word	0x00009ed0
        /*0d78*/ 	.word	0x00000003
        /*0d7c*/ 	.word	0x0002a890
        /*0d80*/ 	.short	0x010a
        /*0d82*/ 	.byte	0x3f
	.zero		1


	//   ....[25]....
        /*0d84*/ 	.word	0x0000a2c0
        /*0d88*/ 	.word	0x0000001c
        /*0d8c*/ 	.word	0x00000000
        /*0d90*/ 	.short	0x0101
        /*0d92*/ 	.byte	0x3f
	.zero		1


	//   ....[26]....
        /*0d94*/ 	.word	0x0000a300
        /*0d98*/ 	.word	0x00000003
        /*0d9c*/ 	.word	0x0002a8b0
        /*0da0*/ 	.short	0x010a
        /*0da2*/ 	.byte	0x3f
	.zero		1


	//   ....[27]....
        /*0da4*/ 	.word	0x0000a7c0
        /*0da8*/ 	.word	0x00000003
        /*0dac*/ 	.word	0x00000000
        /*0db0*/ 	.short	0x0101
        /*0db2*/ 	.byte	0x3f
	.zero		1


	//   ....[28]....
        /*0db4*/ 	.word	0x0000b160
        /*0db8*/ 	.word	0x00000010
        /*0dbc*/ 	.word	0x0002a800
        /*0dc0*/ 	.short	0x010a
        /*0dc2*/ 	.byte	0x3f
	.zero		1


	//   ....[29]....
        /*0dc4*/ 	.word	0x0000b1b0
        /*0dc8*/ 	.word	0x00000010
        /*0dcc*/ 	.word	0x0002a800
        /*0dd0*/ 	.short	0x010a
        /*0dd2*/ 	.byte	0x3f
	.zero		1


	//   ....[30]....
        /*0dd4*/ 	.word	0x0000c550
        /*0dd8*/ 	.word	0x00000010
        /*0ddc*/ 	.word	0x0002a800
        /*0de0*/ 	.short	0x010a
        /*0de2*/ 	.byte	0x3f
	.zero		1


	//   ....[31]....
        /*0de4*/ 	.word	0x0000f6d0
        /*0de8*/ 	.word	0x00000010
        /*0dec*/ 	.word	0x0002a800
        /*0df0*/ 	.short	0x010a
        /*0df2*/ 	.byte	0x3f
	.zero		1


	//   ....[32]....
        /*0df4*/ 	.word	0x00011ed0
        /*0df8*/ 	.word	0x00000007
        /*0dfc*/ 	.word	0x0002a830
        /*0e00*/ 	.short	0x010a
        /*0e02*/ 	.byte	0x3f
	.zero		1


	//   ....[33]....
        /*0e04*/ 	.word	0x00011f40
        /*0e08*/ 	.word	0x00000007
        /*0e0c*/ 	.word	0x0002a830
        /*0e10*/ 	.short	0x010a
        /*0e12*/ 	.byte	0x3f
	.zero		1


	//   ....[34]....
        /*0e14*/ 	.word	0x000129f0
        /*0e18*/ 	.word	0x00000000
        /*0e1c*/ 	.word	0x00000000
        /*0e20*/ 	.short	0x0101
        /*0e22*/ 	.byte	0x3f
	.zero		1


	//   ....[35]....
        /*0e24*/ 	.word	0x00014e30
        /*0e28*/ 	.word	0x00000007
        /*0e2c*/ 	.word	0x0002a830
        /*0e30*/ 	.short	0x010a
        /*0e32*/ 	.byte	0x3f
	.zero		1


	//   ....[36]....
        /*0e34*/ 	.word	0x00014ea0
        /*0e38*/ 	.word	0x00000007
        /*0e3c*/ 	.word	0x0002a830
        /*0e40*/ 	.short	0x010a
        /*0e42*/ 	.byte	0x3f
	.zero		1


	//   ....[37]....
        /*0e44*/ 	.word	0x00015a20
        /*0e48*/ 	.word	0x0000000e
        /*0e4c*/ 	.word	0x0002a850
        /*0e50*/ 	.short	0x010a
        /*0e52*/ 	.byte	0x3f
	.zero		1


	//   ....[38]....
        /*0e54*/ 	.word	0x00015ac0
        /*0e58*/ 	.word	0x0000000e
        /*0e5c*/ 	.word	0x0002a850
        /*0e60*/ 	.short	0x010a
        /*0e62*/ 	.byte	0x3f
	.zero		1


	//   ....[39]....
        /*0e64*/ 	.word	0x00015e90
        /*0e68*/ 	.word	0x00000007
        /*0e6c*/ 	.word	0x00000000
        /*0e70*/ 	.short	0x0101
        /*0e72*/ 	.byte	0x3f
	.zero		1


	//   ....[40]....
        /*0e74*/ 	.word	0x00017610
        /*0e78*/ 	.word	0x0000006d
        /*0e7c*/ 	.word	0x00000000
        /*0e80*/ 	.short	0x0101
        /*0e82*/ 	.byte	0x3f
	.zero		1


	//   ....[41]....
        /*0e84*/ 	.word	0x00018250
        /*0e88*/ 	.word	0x00000003
        /*0e8c*/ 	.word	0x0002a830
        /*0e90*/ 	.short	0x010a
        /*0e92*/ 	.byte	0x3f
	.zero		1


	//   ....[42]....
        /*0e94*/ 	.word	0x000182c0
        /*0e98*/ 	.word	0x00000003
        /*0e9c*/ 	.word	0x0002a830
        /*0ea0*/ 	.short	0x010a
        /*0ea2*/ 	.byte	0x3f
	.zero		1


	//   ....[43]....
        /*0ea4*/ 	.word	0x00018e40
        /*0ea8*/ 	.word	0x000000c6
        /*0eac*/ 	.word	0x0002a850
        /*0eb0*/ 	.short	0x010a
        /*0eb2*/ 	.byte	0x3f
	.zero		1


	//   ....[44]....
        /*0eb4*/ 	.word	0x00018e90
        /*0eb8*/ 	.word	0x000000c6
        /*0ebc*/ 	.word	0x0002a850
        /*0ec0*/ 	.short	0x010a
        /*0ec2*/ 	.byte	0x3f
	.zero		1


	//   ....[45]....
        /*0ec4*/ 	.word	0x00019cc0
        /*0ec8*/ 	.word	0x0000005b
        /*0ecc*/ 	.word	0x00000000
        /*0ed0*/ 	.short	0x0101
        /*0ed2*/ 	.byte	0x3f
	.zero		1


	//   ....[46]....
        /*0ed4*/ 	.word	0x00019d30
        /*0ed8*/ 	.word	0x000000c6
        /*0edc*/ 	.word	0x00000000
        /*0ee0*/ 	.short	0x0101
        /*0ee2*/ 	.byte	0x3f
	.zero		1


	//   ....[47]....
        /*0ee4*/ 	.word	0x0001a250
        /*0ee8*/ 	.word	0x00000003
        /*0eec*/ 	.word	0x0002a830
        /*0ef0*/ 	.short	0x010a
        /*0ef2*/ 	.byte	0x3f
	.zero		1


	//   ....[48]....
        /*0ef4*/ 	.word	0x0001a2c0
        /*0ef8*/ 	.word	0x00000003
        /*0efc*/ 	.word	0x0002a830
        /*0f00*/ 	.short	0x010a
        /*0f02*/ 	.byte	0x3f
	.zero		1


	//   ....[49]....
        /*0f04*/ 	.word	0x0001ae40
        /*0f08*/ 	.word	0x0000000c
        /*0f0c*/ 	.word	0x0002a850
        /*0f10*/ 	.short	0x010a
        /*0f12*/ 	.byte	0x3f
	.zero		1


	//   ....[50]....
        /*0f14*/ 	.word	0x0001aee0
        /*0f18*/ 	.word	0x0000000c
        /*0f1c*/ 	.word	0x0002a850
        /*0f20*/ 	.short	0x010a
        /*0f22*/ 	.byte	0x3f
	.zero		1


	//   ....[51]....
        /*0f24*/ 	.word	0x0001b2e0
        /*0f28*/ 	.word	0x00000000
        /*0f2c*/ 	.word	0x00000000
        /*0f30*/ 	.short	0x0101
        /*0f32*/ 	.byte	0x3f
	.zero		1


	//   ....[52]....
        /*0f34*/ 	.word	0x0001ca10
        /*0f38*/ 	.word	0x0000006b
        /*0f3c*/ 	.word	0x00000000
        /*0f40*/ 	.short	0x0101
        /*0f42*/ 	.byte	0x3f
	.zero		1


	//   ....[53]....
        /*0f44*/ 	.word	0x0001d700
        /*0f48*/ 	.word	0x0000000d
        /*0f4c*/ 	.word	0x0002a850
        /*0f50*/ 	.short	0x010a
        /*0f52*/ 	.byte	0x3f
	.zero		1


	//   ....[54]....
        /*0f54*/ 	.word	0x0001d7a0
        /*0f58*/ 	.word	0x0000000d
        /*0f5c*/ 	.word	0x0002a850
        /*0f60*/ 	.short	0x010a
        /*0f62*/ 	.byte	0x3f
	.zero		1


	//   ....[55]....
        /*0f64*/ 	.word	0x0001dc70
        /*0f68*/ 	.word	0x0000000b
        /*0f6c*/ 	.word	0x00000000
        /*0f70*/ 	.short	0x0101
        /*0f72*/ 	.byte	0x3f
	.zero		1


	//   ....[56]....
        /*0f74*/ 	.word	0x0001f1a0
        /*0f78*/ 	.word	0x00000000
        /*0f7c*/ 	.word	0x00000000
        /*0f80*/ 	.short	0x0101
        /*0f82*/ 	.byte	0x3f
	.zero		1


	//   ....[57]....
        /*0f84*/ 	.word	0x00021a90
        /*0f88*/ 	.word	0x00000007
        /*0f8c*/ 	.word	0x0002a820
        /*0f90*/ 	.short	0x010a
        /*0f92*/ 	.byte	0x3f
	.zero		1


	//   ....[58]....
        /*0f94*/ 	.word	0x00021b70
        /*0f98*/ 	.word	0x00000007
        /*0f9c*/ 	.word	0x0002a8a0
        /*0fa0*/ 	.short	0x010a
        /*0fa2*/ 	.byte	0x3f
	.zero		1


	//   ....[59]....
        /*0fa4*/ 	.word	0x00021fb0
        /*0fa8*/ 	.word	0x00000007
        /*0fac*/ 	.word	0x0002a8c0
        /*0fb0*/ 	.short	0x010a
        /*0fb2*/ 	.byte	0x3f
	.zero		1


	//   ....[60]....
        /*0fb4*/ 	.word	0x00022490
        /*0fb8*/ 	.word	0x00000008
        /*0fbc*/ 	.word	0x0002a8a0
        /*0fc0*/ 	.short	0x010a
        /*0fc2*/ 	.byte	0x3f
	.zero		1


	//   ....[61]....
        /*0fc4*/ 	.word	0x000228c0
        /*0fc8*/ 	.word	0x00000008
        /*0fcc*/ 	.word	0x0002a8c0
        /*0fd0*/ 	.short	0x010a
        /*0fd2*/ 	.byte	0x3f
	.zero		1


	//   ....[62]....
        /*0fd4*/ 	.word	0x00023a40
        /*0fd8*/ 	.word	0x00000000
        /*0fdc*/ 	.word	0x0002a840
        /*0fe0*/ 	.short	0x010a
        /*0fe2*/ 	.byte	0x3f
	.zero		1


	//   ....[63]....
        /*0fe4*/ 	.word	0x00024a70
        /*0fe8*/ 	.word	0x0000000a
        /*0fec*/ 	.word	0x0002a800
        /*0ff0*/ 	.short	0x0107
        /*0ff2*/ 	.byte	0x3f
	.zero		1


	//   ....[64]....
        /*0ff4*/ 	.word	0x00024b80
        /*0ff8*/ 	.word	0x00000002
        /*0ffc*/ 	.word	0x0002a800
        /*1000*/ 	.short	0x0101
        /*1002*/ 	.byte	0x3f
	.zero		1


	//   ....[65]....
        /*1004*/ 	.word	0x00024ba0
        /*1008*/ 	.word	0x00000002
        /*100c*/ 	.word	0x0002a820
        /*1010*/ 	.short	0x010a
        /*1012*/ 	.byte	0x3f
	.zero		1


	//   ....[66]....
        /*1014*/ 	.word	0x00024f30
        /*1018*/ 	.word	0x00000003
        /*101c*/ 	.word	0x0002a840
        /*1020*/ 	.short	0x010a
        /*1022*/ 	.byte	0x3f
	.zero		1


	//   ....[67]....
        /*1024*/ 	.word	0x000253e0
        /*1028*/ 	.word	0x00000003
        /*102c*/ 	.word	0x00000060
        /*1030*/ 	.short	0x010a
        /*1032*/ 	.byte	0x3f
	.zero		1


	//   ....[68]....
        /*1034*/ 	.word	0x00025ad0
        /*1038*/ 	.word	0x00000003
        /*103c*/ 	.word	0x0002a840
        /*1040*/ 	.short	0x010a
        /*1042*/ 	.byte	0x3f
	.zero		1


	//   ....[69]....
        /*1044*/ 	.word	0x00025f80
        /*1048*/ 	.word	0x00000002
        /*104c*/ 	.word	0x00000060
        /*1050*/ 	.short	0x010a
        /*1052*/ 	.byte	0x3f
	.zero		1


	//   ....[70]....
        /*1054*/ 	.word	0x000265a0
        /*1058*/ 	.word	0x00000002
        /*105c*/ 	.word	0x0002a840
        /*1060*/ 	.short	0x010a
        /*1062*/ 	.byte	0x3f
	.zero		1


	//   ....[71]....
        /*1064*/ 	.word	0x00026a50
        /*1068*/ 	.word	0x00000002
        /*106c*/ 	.word	0x00000060
        /*1070*/ 	.short	0x010a
        /*1072*/ 	.byte	0x3f
	.zero		1


	//   ....[72]....
        /*1074*/ 	.word	0x00027000
        /*1078*/ 	.word	0x00000000
        /*107c*/ 	.word	0x0002a860
        /*1080*/ 	.short	0x010a
        /*1082*/ 	.byte	0x3f
	.zero		1


	//   ....[73]....
        /*1084*/ 	.word	0x00028130
        /*1088*/ 	.word	0x00000000
        /*108c*/ 	.word	0x0002a820
        /*1090*/ 	.short	0x010a
        /*1092*/ 	.byte	0x3f
	.zero		1


	//   ....[74]....
        /*1094*/ 	.word	0x000282e0
        /*1098*/ 	.word	0x00000006
        /*109c*/ 	.word	0x00000000
        /*10a0*/ 	.short	0x010a
        /*10a2*/ 	.byte	0x3f
	.zero		1


	//   ....[75]....
        /*10a4*/ 	.word	0x00028350
        /*10a8*/ 	.word	0x00000007
        /*10ac*/ 	.word	0x00000000
        /*10b0*/ 	.short	0x010a
        /*10b2*/ 	.byte	0x3f
	.zero		1


	//   ....[76]....
        /*10b4*/ 	.word	0x000283c0
        /*10b8*/ 	.word	0x00000004
        /*10bc*/ 	.word	0x00000000
        /*10c0*/ 	.short	0x010a
        /*10c2*/ 	.byte	0x3f
	.zero		1


	//   ....[77]....
        /*10c4*/ 	.word	0x000283f0
        /*10c8*/ 	.word	0x00000003
        /*10cc*/ 	.word	0x00000000
        /*10d0*/ 	.short	0x010a
        /*10d2*/ 	.byte	0x3f
	.zero		1


	//   ....[78]....
        /*10d4*/ 	.word	0x00028450
        /*10d8*/ 	.word	0x00000003
        /*10dc*/ 	.word	0x0002a890
        /*10e0*/ 	.short	0x010a
        /*10e2*/ 	.byte	0x3f
	.zero		1


	//   ....[79]....
        /*10e4*/ 	.word	0x000284a0
        /*10e8*/ 	.word	0x00000003
        /*10ec*/ 	.word	0x0002a890
        /*10f0*/ 	.short	0x010a
        /*10f2*/ 	.byte	0x3f
	.zero		1


	//   ....[80]....
        /*10f4*/ 	.word	0x000284f0
        /*10f8*/ 	.word	0x00000003
        /*10fc*/ 	.word	0x0002a890
        /*1100*/ 	.short	0x010a
        /*1102*/ 	.byte	0x3f
	.zero		1


	//   ....[81]....
        /*1104*/ 	.word	0x00028540
        /*1108*/ 	.word	0x00000003
        /*110c*/ 	.word	0x0002a8b0
        /*1110*/ 	.short	0x010a
        /*1112*/ 	.byte	0x3f
	.zero		1


	//   ....[82]....
        /*1114*/ 	.word	0x00028920
        /*1118*/ 	.word	0x00000010
        /*111c*/ 	.word	0x0002a800
        /*1120*/ 	.short	0x010a
        /*1122*/ 	.byte	0x3f
	.zero		1


	//   ....[83]....
        /*1124*/ 	.word	0x00028d30
        /*1128*/ 	.word	0x00000010
        /*112c*/ 	.word	0x0002a800
        /*1130*/ 	.short	0x010a
        /*1132*/ 	.byte	0x3f
	.zero		1


	//   ....[84]....
        /*1134*/ 	.word	0x00028d80
        /*1138*/ 	.word	0x00000007
        /*113c*/ 	.word	0x0002a830
        /*1140*/ 	.short	0x010a
        /*1142*/ 	.byte	0x3f
	.zero		1


	//   ....[85]....
        /*1144*/ 	.word	0x00028dd0
        /*1148*/ 	.word	0x00000007
        /*114c*/ 	.word	0x0002a830
        /*1150*/ 	.short	0x010a
        /*1152*/ 	.byte	0x3f
	.zero		1


	//   ....[86]....
        /*1154*/ 	.word	0x00028e20
        /*1158*/ 	.word	0x0000000e
        /*115c*/ 	.word	0x0002a850
        /*1160*/ 	.short	0x010a
        /*1162*/ 	.byte	0x3f
	.zero		1


	//   ....[87]....
        /*1164*/ 	.word	0x00028e70
        /*1168*/ 	.word	0x00000003
        /*116c*/ 	.word	0x0002a830
        /*1170*/ 	.short	0x010a
        /*1172*/ 	.byte	0x3f
	.zero		1


	//   ....[88]....
        /*1174*/ 	.word	0x00028ec0
        /*1178*/ 	.word	0x000000c6
        /*117c*/ 	.word	0x0002a850
        /*1180*/ 	.short	0x010a
        /*1182*/ 	.byte	0x3f
	.zero		1


	//   ....[89]....
        /*1184*/ 	.word	0x00028f10
        /*1188*/ 	.word	0x00000003
        /*118c*/ 	.word	0x0002a830
        /*1190*/ 	.short	0x010a
        /*1192*/ 	.byte	0x3f
	.zero		1


	//   ....[90]....
        /*1194*/ 	.word	0x00028f60
        /*1198*/ 	.word	0x0000000c
        /*119c*/ 	.word	0x0002a850
        /*11a0*/ 	.short	0x010a
        /*11a2*/ 	.byte	0x3f
	.zero		1


	//   ....[91]....
        /*11a4*/ 	.word	0x00028fb0
        /*11a8*/ 	.word	0x0000000d
        /*11ac*/ 	.word	0x0002a850
        /*11b0*/ 	.short	0x010a
        /*11b2*/ 	.byte	0x3f
	.zero		1


	//   ....[92]....
        /*11b4*/ 	.word	0x00029160
        /*11b8*/ 	.word	0x00000006
        /*11bc*/ 	.word	0x0002a820
        /*11c0*/ 	.short	0x010a
        /*11c2*/ 	.byte	0x3f
	.zero		1


	//   ....[93]....
        /*11c4*/ 	.word	0x000291b0
        /*11c8*/ 	.word	0x00000007
        /*11cc*/ 	.word	0x0002a8a0
        /*11d0*/ 	.short	0x010a
        /*11d2*/ 	.byte	0x3f
	.zero		1


	//   ....[94]....
        /*11d4*/ 	.word	0x00029200
        /*11d8*/ 	.word	0x00000007
        /*11dc*/ 	.word	0x0002a8c0
        /*11e0*/ 	.short	0x010a
        /*11e2*/ 	.byte	0x3f
	.zero		1


	//   ....[95]....
        /*11e4*/ 	.word	0x00029250
        /*11e8*/ 	.word	0x00000008
        /*11ec*/ 	.word	0x0002a8a0
        /*11f0*/ 	.short	0x010a
        /*11f2*/ 	.byte	0x3f
	.zero		1


	//   ....[96]....
        /*11f4*/ 	.word	0x000292a0
        /*11f8*/ 	.word	0x00000008
        /*11fc*/ 	.word	0x0002a8c0
        /*1200*/ 	.short	0x010a
        /*1202*/ 	.byte	0x3f
	.zero		1


	//   ....[97]....
        /*1204*/ 	.word	0x00029440
        /*1208*/ 	.word	0x00000000
        /*120c*/ 	.word	0x0002a840
        /*1210*/ 	.short	0x010a
        /*1212*/ 	.byte	0x3f
	.zero		1


	//   ....[98]....
        /*1214*/ 	.word	0x0002a090
        /*1218*/ 	.word	0x00000002
        /*121c*/ 	.word	0x0002a820
        /*1220*/ 	.short	0x010a
        /*1222*/ 	.byte	0x3f
	.zero		1


	//   ....[99]....
        /*1224*/ 	.word	0x0002a0e0
        /*1228*/ 	.word	0x00000003
        /*122c*/ 	.word	0x0002a840
        /*1230*/ 	.short	0x010a
        /*1232*/ 	.byte	0x3f
	.zero		1


	//   ....[100]....
        /*1234*/ 	.word	0x0002a130
        /*1238*/ 	.word	0x00000003
        /*123c*/ 	.word	0x00000060
        /*1240*/ 	.short	0x010a
        /*1242*/ 	.byte	0x3f
	.zero		1


	//   ....[101]....
        /*1244*/ 	.word	0x0002a180
        /*1248*/ 	.word	0x00000003
        /*124c*/ 	.word	0x0002a840
        /*1250*/ 	.short	0x010a
        /*1252*/ 	.byte	0x3f
	.zero		1


	//   ....[102]....
        /*1254*/ 	.word	0x0002a1d0
        /*1258*/ 	.word	0x00000002
        /*125c*/ 	.word	0x00000060
        /*1260*/ 	.short	0x010a
        /*1262*/ 	.byte	0x3f
	.zero		1


	//   ....[103]....
        /*1264*/ 	.word	0x0002a220
        /*1268*/ 	.word	0x00000002
        /*126c*/ 	.word	0x0002a840
        /*1270*/ 	.short	0x010a
        /*1272*/ 	.byte	0x3f
	.zero		1


	//   ....[104]....
        /*1274*/ 	.word	0x0002a270
        /*1278*/ 	.word	0x00000002
        /*127c*/ 	.word	0x00000060
        /*1280*/ 	.short	0x010a
        /*1282*/ 	.byte	0x3f
	.zero		1


	//   ....[105]....
        /*1284*/ 	.word	0x0002a2c0
        /*1288*/ 	.word	0x00000000
        /*128c*/ 	.word	0x0002a860
        /*1290*/ 	.short	0x010a
        /*1292*/ 	.byte	0x3f
	.zero		1


	//   ....[106]....
        /*1294*/ 	.word	0x0002ad20
        /*1298*/ 	.word	0x00000000
        /*129c*/ 	.word	0x0002a820
        /*12a0*/ 	.short	0x010a
        /*12a2*/ 	.byte	0x3f
	.zero		1


	//   ....[107]....
        /*12a4*/ 	.word	0x0002aec0
        /*12a8*/ 	.word	0x00000006
        /*12ac*/ 	.word	0x00000000
        /*12b0*/ 	.short	0x010a
        /*12b2*/ 	.byte	0x3f
	.zero		1


	//   ....[108]....
        /*12b4*/ 	.word	0x0002af10
        /*12b8*/ 	.word	0x00000007
        /*12bc*/ 	.word	0x00000000
        /*12c0*/ 	.short	0x010a
        /*12c2*/ 	.byte	0x3f
	.zero		1


	//   ....[109]....
        /*12c4*/ 	.word	0x0002af60
        /*12c8*/ 	.word	0x00000004
        /*12cc*/ 	.word	0x00000000
        /*12d0*/ 	.short	0x010a
        /*12d2*/ 	.byte	0x3f
	.zero		1


	//----- nvinfo : EIATTR_NUM_MBARRIERS
	.align		4
.L_277:
        /*12d4*/ 	.byte	0x03, 0x38
        /*12d6*/ 	.short	0x0016


	//----- nvinfo : EIATTR_EXIT_INSTR_OFFSETS
	.align		4
        /*12d8*/ 	.byte	0x04, 0x1c
        /*12da*/ 	.short	(.L_279 - .L_278)


	//   ....[0]....
.L_278:
        /*12dc*/ 	.word	0x00028440


	//----- nvinfo : EIATTR_MAX_THREADS
	.align		4
.L_279:
        /*12e0*/ 	.byte	0x04, 0x05
        /*12e2*/ 	.short	(.L_281 - .L_280)
.L_280:
        /*12e4*/ 	.word	0x00000180
        /*12e8*/ 	.word	0x00000001
        /*12ec*/ 	.word	0x00000001


	//----- nvinfo : EIATTR_CRS_STACK_SIZE
	.align		4
.L_281:
        /*12f0*/ 	.byte	0x04, 0x1e
        /*12f2*/ 	.short	(.L_283 - .L_282)
.L_282:
        /*12f4*/ 	.word	0x00000000


	//----- nvinfo : EIATTR_CBANK_PARAM_SIZE
	.align		4
.L_283:
        /*12f8*/ 	.byte	0x03, 0x19
        /*12fa*/ 	.short	0x0af0


	//----- nvinfo : EIATTR_PARAM_CBANK
	.align		4
        /*12fc*/ 	.byte	0x04, 0x0a
        /*12fe*/ 	.short	(.L_285 - .L_284)
	.align		4
.L_284:
        /*1300*/ 	.word	index@(.nv.constant0._ZN7cutlass13device_kernelIN5flash11enable_sm90INS1_16FlashAttnFwdSm90INS1_25CollectiveMainloopFwdSm90ILi2EN4cute5tupleIJNS5_1CILi1EEES8_S8_EEENS6_IJNS7_ILi128EEENS7_ILi96EEENS7_ILi192EEEEEELi128ENS_6half_tEfNS_4arch4Sm90ELb0ELb1ELb0ELb1ELb0ELb1ELb0ELb1ELb1ELb1ELb0ELb0EEENS1_21CollectiveEpilogueFwdINS6_IJSA_SA_SB_EEES9_SE_SG_Li256ELb1ELb1ELb0ELb0EEENS1_36VarlenDynamicPersistentTileSchedulerILi128ELi96ELi256ELi128ELb0ELb1ELb1ELb1ELb0ELb1EEEEEEEEEvNT_6ParamsE)
        /*1304*/ 	.short	0x0210
        /*1306*/ 	.short	0x0af0


	//----- nvinfo : EIATTR_SW_WAR
	.align		4
.L_285:
        /*1308*/ 	.byte	0x04, 0x36
        /*130a*/ 	.short	(.L_287 - .L_286)
.L_286:
        /*130c*/ 	.word	0x00000008
.L_287:


//--------------------- .nv.info._ZN7cutlass13device_kernelIN5flash11enable_sm90INS1_16FlashAttnFwdSm90INS1_25CollectiveMainloopFwdSm90ILi2EN4cute5tupleIJNS5_1CILi1EEES8_S8_EEENS6_IJNS7_ILi128EEESA_NS7_ILi192EEEEEELi128ENS_6half_tEfNS_4arch4Sm90ELb1ELb0ELb0ELb0ELb0ELb0ELb0ELb1ELb1ELb1ELb0ELb0EEENS1_21CollectiveEpilogueFwdINS6_IJSA_SA_SA_EEES9_SD_SF_Li256ELb0ELb1ELb0ELb0EEENS1_30DynamicPersistentTileSchedulerILi256ELi128ELb0ELb1ELb1EEEEEEEEEvNT_6ParamsE --------------------------
	.section	.nv.info._ZN7cutlass13device_kernelIN5flash11enable_sm90INS1_16FlashAttnFwdSm90INS1_25CollectiveMainloopFwdSm90ILi2EN4cute5tupleIJNS5_1CILi1EEES8_S8_EEENS6_IJNS7_ILi128EEESA_NS7_ILi192EEEEEELi128ENS_6half_tEfNS_4arch4Sm90ELb1ELb0ELb0ELb0ELb0ELb0ELb0ELb1ELb1ELb1ELb0ELb0EEENS1_21CollectiveEpilogueFwdINS6_IJSA_SA_SA_EEES9_SD_SF_Li256ELb0ELb1ELb0ELb0EEENS1_30DynamicPersistentTileSchedulerILi256ELi128ELb0ELb1ELb1EEEEEEEEEvNT_6ParamsE,"",@"SHT_CUDA_INFO"
	.sectionflags	@""
	.align	4


	//----- nvinfo : EIATTR_CUDA_API_VERSION
	.align		4
        /*0000*/ 	.byte	0x04, 0x37
        /*0002*/ 	.short	(.L_289 - .L_288)
.L_288:
        /*0004*/ 	.word	0x00000082


	//----- nvinfo : EIATTR_KPARAM_INFO
	.align		4
.L_289:
        /*0008*/ 	.byte	0x04, 0x17
        /*000a*/ 	.short	(.L_291 - .L_290)
.L_290:
        /*000c*/ 	.word	0x00000000
        /*0010*/ 	.short	0x0000
        /*0012*/ 	.short	0x0070
        /*0014*/ 	.byte	0x00, 0xf0, 0x01, 0x2a


	//----- nvinfo : EIATTR_SPARSE_MMA_MASK
	.align		4
.L_291:
        /*0018*/ 	.byte	0x03, 0x50
        /*001a*/ 	.short	0x0000


	//----- nvinfo : EIATTR_MAXREG_COUNT
	.align		4
        /*001c*/ 	.byte	0x03, 0x1b
        /*001e*/ 	.short	0x00a8


	//----- nvinfo : EIATTR_NUM_BARRIERS
	.align		4
        /*0020*/ 	.byte	0x02, 0x4c
        /*0022*/ 	.byte	0x09
	.zero		1


	//----- nvinfo : EIATTR_EXTERNS
	.align		4
        /*0024*/ 	.byte	0x04, 0x0f
        /*0026*/ 	.short	(.L_293 - .L_292)


	//   ....[0]....
	.align		4
.L_292:
        /*0028*/ 	.word	index@(__assertfail)


	//----- nvinfo : EIATTR_ANNOTATIONS
	.align		4
.L_293:
        /*002c*/ 	.byte	0x04, 0x55
        /*002e*/ 	.short	(.L_295 - .L_294)


	//   ....[0]....
.L_294:
        /* <DEDUP_REMOVED lines=27> */


	//----- nvinfo : EIATTR_MERCURY_ISA_VERSION
	.align		4
.L_295:
        /*01c8*/ 	.byte	0x03, 0x5f
        /*01ca*/ 	.short	0x0101


	//----- nvinfo : EIATTR_INT_WARP_WIDE_INSTR_OFFSETS
	.align		4
        /*01cc*/ 	.byte	0x04, 0x31
        /*01ce*/ 	.short	(.L_297 - .L_296)


	//   ....[0]....
.L_296:
        /*01d0*/ 	.word	0x00000130


	//   ....[1]....
        /*01d4*/ 	.word	0x00000170


	//   ....[2]....
        /*01d8*/ 	.word	0x000001e0


	//   ....[3]....
        /*01dc*/ 	.word	0x0000be20


	//   ....[4]....
        /*01e0*/ 	.word	0x0000bec0


	//   ....[5]....
        /*01e4*/ 	.word	0x0000f620


	//   ....[6]....
        /*01e8*/ 	.word	0x0000f6c0


	//----- nvinfo : EIATTR_COOP_GROUP_MASK_REGIDS
	.align		4
.L_297:
        /*01ec*/ 	.byte	0x04, 0x29
        /*01ee*/ 	.short	(.L_299 - .L_298)


	//   ....[0]....
.L_298:
        /*01f0*/ 	.word	0xffffffff


	//   ....[1]....
        /*01f4*/ 	.word	0xffffffff


	//   ....[2]....
        /*01f8*/ 	.word	0xffffffff


	//   ....[3]....
        /*01fc*/ 	.word	0xffffffff


	//   ....[4]....
        /*0200*/ 	.word	0xffffffff


	//   ....[5]....
        /*0204*/ 	.word	0xffffffff


	//   ....[6]....
        /*0208*/ 	.word	0xffffffff


	//   ....[7]....
        /*020c*/ 	.word	0xffffffff


	//   ....[8]....
        /*0210*/ 	.word	0xffffffff


	//   ....[9]....
        /*0214*/ 	.word	0xffffffff


	//   ....[10]....
        /*0218*/ 	.word	0xffffffff


	//   ....[11]....
        /*021c*/ 	.word	0xffffffff


	//   ....[12]....
        /*0220*/ 	.word	0xffffffff


	//   ....[13]....
        /*0224*/ 	.word	0xffffffff


	//   ....[14]....
        /*0228*/ 	.word	0xffffffff


	//   ....[15]....
        /*022c*/ 	.word	0xffffffff


	//   ....[16]....
        /*0230*/ 	.word	0xffffffff


	//   ....[17]....
        /*0234*/ 	.word	0xffffffff


	//   ....[18]....
        /*0238*/ 	.word	0xffffffff


	//   ....[19]....
        /*023c*/ 	.word	0xffffffff


	//   ....[20]....
        /*0240*/ 	.word	0xffffffff


	//   ....[21]....
        /*0244*/ 	.word	0xffffffff


	//   ....[22]....
        /*0248*/ 	.word	0xffffffff


	//   ....[23]....
        /*024c*/ 	.word	0xffffffff


	//   ....[24]....
        /*0250*/ 	.word	0xffffffff


	//   ....[25]....
        /*0254*/ 	.word	0xffffffff


	//   ....[26]....
        /*0258*/ 	.word	0xffffffff


	//   ....[27]....
        /*025c*/ 	.word	0xffffffff


	//   ....[28]....
        /*0260*/ 	.word	0xffffffff


	//   ....[29]....
        /*0264*/ 	.word	0xffffffff


	//   ....[30]....
        /*0268*/ 	.word	0xffffffff


	//   ....[31]....
        /*026c*/ 	.word	0xffffffff


	//   ....[32]....
        /*0270*/ 	.word	0xffffffff


	//   ....[33]....
        /*0274*/ 	.word	0xffffffff


	//   ....[34]....
        /*0278*/ 	.word	0xffffffff


	//   ....[35]....
        /*027c*/ 	.word	0xffffffff


	//   ....[36]....
        /*0280*/ 	.word	0xffffffff


	//   ....[37]....
        /*0284*/ 	.word	0xffffffff


	//   ....[38]....
        /*0288*/ 	.word	0xffffffff


	//   ....[39]....
        /*028c*/ 	.word	0xffffffff


	//   ....[40]....
        /*0290*/ 	.word	0xffffffff


	//   ....[41]....
        /*0294*/ 	.word	0xffffffff


	//   ....[42]....
        /*0298*/ 	.word	0xffffffff


	//   ....[43]....
        /*029c*/ 	.word	0xffffffff


	//   ....[44]....
        /*02a0*/ 	.word	0xffffffff


	//   ....[45]....
        /*02a4*/ 	.word	0xffffffff


	//   ....[46]....
        /*02a8*/ 	.word	0xffffffff


	//   ....[47]....
        /*02ac*/ 	.word	0xffffffff


	//   ....[48]....
        /*02b0*/ 	.word	0xffffffff


	//   ....[49]....
        /*02b4*/ 	.word	0xffffffff


	//   ....[50]....
        /*02b8*/ 	.word	0xffffffff


	//   ....[51]....
        /*02bc*/ 	.word	0xffffffff


	//   ....[52]....
        /*02c0*/ 	.word	0xffffffff


	//   ....[53]....
        /*02c4*/ 	.word	0xffffffff


	//   ....[54]....
        /*02c8*/ 	.word	0xffffffff


	//   ....[55]....
        /*02cc*/ 	.word	0xffffffff


	//   ....[56]....
        /*02d0*/ 	.word	0xffffffff


	//   ....[57]....
        /*02d4*/ 	.word	0xffffffff


	//   ....[58]....
        /*02d8*/ 	.word	0xffffffff


	//   ....[59]....
        /*02dc*/ 	.word	0xffffffff


	//   ....[60]....
        /*02e0*/ 	.word	0xffffffff


	//   ....[61]....
        /*02e4*/ 	.word	0xffffffff


	//   ....[62]....
        /*02e8*/ 	.word	0xffffffff


	//   ....[63]....
        /*02ec*/ 	.word	0xffffffff


	//   ....[64]....
        /*02f0*/ 	.word	0xffffffff


	//   ....[65]....
        /*02f4*/ 	.word	0xffffffff


	//   ....[66]....
        /*02f8*/ 	.word	0xffffffff


	//   ....[67]....
        /*02fc*/ 	.word	0xffffffff


	//   ....[68]....
        /*0300*/ 	.word	0x0500000f


	//   ....[69]....
        /*0304*/ 	.word	0x0500000f


	//   ....[70]....
        /*0308*/ 	.word	0x0500000f


	//   ....[71]....
        /*030c*/ 	.word	0x0500000f


	//   ....[72]....
        /*0310*/ 	.word	0x0500000f


	//   ....[73]....
        /*0314*/ 	.word	0x0500000f


	//   ....[74]....
        /*0318*/ 	.word	0x0500000f


	//   ....[75]....
        /*031c*/ 	.word	0x0500000f


	//   ....[76]....
        /*0320*/ 	.word	0x0500000f


	//   ....[77]....
        /*0324*/ 	.word	0x0500000f


	//   ....[78]....
        /*0328*/ 	.word	0x0500000f


	//   ....[79]....
        /*032c*/ 	.word	0x0500000f


	//   ....[80]....
        /*0330*/ 	.word	0x0500000f


	//   ....[81]....
        /*0334*/ 	.word	0x0500000f


	//   ....[82]....
        /*0338*/ 	.word	0x0500000f


	//   ....[83]....
        /*033c*/ 	.word	0x0500000f


	//   ....[84]....
        /*0340*/ 	.word	0x0500000f


	//   ....[85]....
        /*0344*/ 	.word	0x0500000f


	//   ....[86]....
        /*0348*/ 	.word	0x0500000f


	//----- nvinfo : EIATTR_COOP_GROUP_INSTR_OFFSETS
	.align		4
.L_299:
        /*034c*/ 	.byte	0x04, 0x28
        /*034e*/ 	.short	(.L_301 - .L_300)


	//   ....[0]....
.L_300:
        /*0350*/ 	.word	0x00000060


	//   ....[1]....
        /*0354*/ 	.word	0x00000140


	//   ....[2]....
        /*0358*/ 	.word	0x00000190


	//   ....[3]....
        /*035c*/ 	.word	0x000003c0


	//   ....[4]....
        /*0360*/ 	.word	0x00000520


	//   ....[5]....
        /*0364*/ 	.word	0x00000640


	//   ....[6]....
        /*0368*/ 	.word	0x000007a0


	//   ....[7]....
        /*036c*/ 	.word	0x000014a0


	//   ....[8]....
        /*0370*/ 	.word	0x00001da0


	//   ....[9]....
        /*0374*/ 	.word	0x00001dc0


	//   ....[10]....
        /*0378*/ 	.word	0x00002780


	//   ....[11]....
        /*037c*/ 	.word	0x00002820


	//   ....[12]....
        /*0380*/ 	.word	0x00003260


	//   ....[13]....
        /*0384*/ 	.word	0x000032c0


	//   ....[14]....
        /*0388*/ 	.word	0x000049d0


	//   ....[15]....
        /*038c*/ 	.word	0x000051c0


	//   ....[16]....
        /*0390*/ 	.word	0x00005220


	//   ....[17]....
        /*0394*/ 	.word	0x00005230


	//   ....[18]....
        /*0398*/ 	.word	0x00005be0


	//   ....[19]....
        /*039c*/ 	.word	0x00005c80


	//   ....[20]....
        /*03a0*/ 	.word	0x00007660


	//   ....[21]....
        /*03a4*/ 	.word	0x00007690


	//   ....[22]....
        /*03a8*/ 	.word	0x00007c90


	//   ....[23]....
        /*03ac*/ 	.word	0x00007da0


	//   ....[24]....
        /*03b0*/ 	.word	0x00008f70


	//   ....[25]....
        /*03b4*/ 	.word	0x00008fb0


	//   ....[26]....
        /*03b8*/ 	.word	0x000090c0


	//   ....[27]....
        /*03bc*/ 	.word	0x000090e0


	//   ....[28]....
        /*03c0*/ 	.word	0x0000a270


	//   ....[29]....
        /*03c4*/ 	.word	0x0000a2d0


	//   ....[30]....
        /*03c8*/ 	.word	0x0000a340


	//   ....[31]....
        /*03cc*/ 	.word	0x0000a3b0


	//   ....[32]....
        /*03d0*/ 	.word	0x0000a810


	//   ....[33]....
        /*03d4*/ 	.word	0x0000a840


	//   ....[34]....
        /*03d8*/ 	.word	0x0000a910


	//   ....[35]....
        /*03dc*/ 	.word	0x0000a930


	//   ....[36]....
        /*03e0*/ 	.word	0x0000aa00


	//   ....[37]....
        /*03e4*/ 	.word	0x0000aa20


	//   ....[38]....
        /*03e8*/ 	.word	0x0000ab00


	//   ....[39]....
        /*03ec*/ 	.word	0x0000ab20


	//   ....[40]....
        /*03f0*/ 	.word	0x0000b250


	//   ....[41]....
        /*03f4*/ 	.word	0x0000b270


	//   ....[42]....
        /*03f8*/ 	.word	0x0000b340


	//   ....[43]....
        /*03fc*/ 	.word	0x0000b360


	//   ....[44]....
        /*0400*/ 	.word	0x0000b430


	//   ....[45]....
        /*0404*/ 	.word	0x0000b450


	//   ....[46]....
        /*0408*/ 	.word	0x0000b530


	//   ....[47]....
        /*040c*/ 	.word	0x0000b550


	//   ....[48]....
        /*0410*/ 	.word	0x0000b6c0


	//   ....[49]....
        /*0414*/ 	.word	0x0000c440


	//   ....[50]....
        /*0418*/ 	.word	0x0000cea0


	//   ....[51]....
        /*041c*/ 	.word	0x0000cee0


	//   ....[52]....
        /*0420*/ 	.word	0x0000cfb0


	//   ....[53]....
        /*0424*/ 	.word	0x0000cfc0


	//   ....[54]....
        /*0428*/ 	.word	0x0000d050


	//   ....[55]....
        /*042c*/ 	.word	0x0000d060


	//   ....[56]....
        /*0430*/ 	.word	0x0000d0f0


	//   ....[57]....
        /*0434*/ 	.word	0x0000d100


	//   ....[58]....
        /*0438*/ 	.word	0x0000d190


	//   ....[59]....
        /*043c*/ 	.word	0x0000d1a0


	//   ....[60]....
        /*0440*/ 	.word	0x0000d230


	//   ....[61]....
        /*0444*/ 	.word	0x0000d240


	//   ....[62]....
        /*0448*/ 	.word	0x0000d2d0


	//   ....[63]....
        /*044c*/ 	.word	0x0000d2e0


	//   ....[64]....
        /*0450*/ 	.word	0x0000d2f0


	//   ....[65]....
        /*0454*/ 	.word	0x0000d300


	//   ....[66]....
        /*0458*/ 	.word	0x0000fc20


	//   ....[67]....
        /*045c*/ 	.word	0x0000fe10


	//   ....[68]....
        /*0460*/ 	.word	0x000103a0


	//   ....[69]....
        /*0464*/ 	.word	0x00010500


	//   ....[70]....
        /*0468*/ 	.word	0x00010560


	//   ....[71]....
        /*046c*/ 	.word	0x000106b0


	//   ....[72]....
        /*0470*/ 	.word	0x00010700


	//   ....[73]....
        /*0474*/ 	.word	0x00010820


	//   ....[74]....
        /*0478*/ 	.word	0x00010870


	//   ....[75]....
        /*047c*/ 	.word	0x00010990


	//   ....[76]....
        /*0480*/ 	.word	0x000109e0


	//   ....[77]....
        /*0484*/ 	.word	0x00010b00


	//   ....[78]....
        /*0488*/ 	.word	0x00010b50


	//   ....[79]....
        /*048c*/ 	.word	0x00010c70


	//   ....[80]....
        /*0490*/ 	.word	0x00010cc0


	//   ....[81]....
        /*0494*/ 	.word	0x00010de0


	//   ....[82]....
        /*0498*/ 	.word	0x00010e30


	//   ....[83]....
        /*049c*/ 	.word	0x00010f30


	//   ....[84]....
        /*04a0*/ 	.word	0x00010f80


	//   ....[85]....
        /*04a4*/ 	.word	0x000112a0


	//   ....[86]....
        /*04a8*/ 	.word	0x000113c0


	//----- nvinfo : EIATTR_REG_RECONFIG
	.align		4
.L_301:
        /*04ac*/ 	.byte	0x01, 0x54
	.zero		2


	//----- nvinfo : EIATTR_SYSCALL_OFFSETS
	.align		4
        /*04b0*/ 	.byte	0x04, 0x46
        /*04b2*/ 	.short	(.L_303 - .L_302)


	//   ....[0]....
.L_302:
        /*04b4*/ 	.word	0x00001680


	//   ....[1]....
        /*04b8*/ 	.word	0x0000c030


	//   ....[2]....
        /*04bc*/ 	.word	0x0000c180


	//   ....[3]....
        /*04c0*/ 	.word	0x0000c270


	//   ....[4]....
        /*04c4*/ 	.word	0x0000ca70


	//----- nvinfo : EIATTR_MBARRIER_INSTR_OFFSETS
	.align		4
.L_303:
        /*04c8*/ 	.byte	0x04, 0x39
        /*04ca*/ 	.short	(.L_305 - .L_304)


	//   ....[0]....
.L_304:
        /*04cc*/ 	.word	0x00000270
        /*04d0*/ 	.word	0x000000ff
        /*04d4*/ 	.word	0x00034800
        /*04d8*/ 	.short	0x0100
        /*04da*/ 	.byte	0x08
	.zero		1


	//   ....[1]....
        /*04dc*/ 	.word	0x00000280
        /*04e0*/ 	.word	0x000000ff
        /*04e4*/ 	.word	0x00034820
        /*04e8*/ 	.short	0x0100
        /*04ea*/ 	.byte	0x08
	.zero		1


	//   ....[2]....
        /*04ec*/ 	.word	0x00000370
        /*04f0*/ 	.word	0x000000ff
        /*04f4*/ 	.word	0x00034830
        /*04f8*/ 	.short	0x0100
        /*04fa*/ 	.byte	0x08
	.zero		1


	//   ....[3]....
        /*04fc*/ 	.word	0x00000380
        /*0500*/ 	.word	0x000000ff
        /*0504*/ 	.word	0x00034840
        /*0508*/ 	.short	0x0100
        /*050a*/ 	.byte	0x08
	.zero		1


	//   ....[4]....
        /*050c*/ 	.word	0x00000390
        /*0510*/ 	.word	0x000000ff
        /*0514*/ 	.word	0x00034838
        /*0518*/ 	.short	0x0100
        /*051a*/ 	.byte	0x08
	.zero		1


	//   ....[5]....
        /*051c*/ 	.word	0x000003a0
        /*0520*/ 	.word	0x000000ff
        /*0524*/ 	.word	0x00034848
        /*0528*/ 	.short	0x0100
        /*052a*/ 	.byte	0x08
	.zero		1


	//   ....[6]....
        /*052c*/ 	.word	0x000004d0
        /*0530*/ 	.word	0x000000ff
        /*0534*/ 	.word	0x00034850
        /*0538*/ 	.short	0x0100
        /*053a*/ 	.byte	0x08
	.zero		1


	//   ....[7]....
        /*053c*/ 	.word	0x000004e0
        /*0540*/ 	.word	0x000000ff
        /*0544*/ 	.word	0x00034860
        /*0548*/ 	.short	0x0100
        /*054a*/ 	.byte	0x08
	.zero		1


	//   ....[8]....
        /*054c*/ 	.word	0x000004f0
        /*0550*/ 	.word	0x000000ff
        /*0554*/ 	.word	0x00034858
        /*0558*/ 	.short	0x0100
        /*055a*/ 	.byte	0x08
	.zero		1


	//   ....[9]....
        /*055c*/ 	.word	0x00000500
        /*0560*/ 	.word	0x000000ff
        /*0564*/ 	.word	0x00034868
        /*0568*/ 	.short	0x0100
        /*056a*/ 	.byte	0x08
	.zero		1


	//   ....[10]....
        /*056c*/ 	.word	0x000005f0
        /*0570*/ 	.word	0x000000ff
        /*0574*/ 	.word	0x00034870
        /*0578*/ 	.short	0x0100
        /*057a*/ 	.byte	0x06
	.zero		1


	//   ....[11]....
        /*057c*/ 	.word	0x00000600
        /*0580*/ 	.word	0x000000ff
        /*0584*/ 	.word	0x00034880
        /*0588*/ 	.short	0x0100
        /*058a*/ 	.byte	0x06
	.zero		1


	//   ....[12]....
        /*058c*/ 	.word	0x00000610
        /*0590*/ 	.word	0x000000ff
        /*0594*/ 	.word	0x00034878
        /*0598*/ 	.short	0x0100
        /*059a*/ 	.byte	0x06
	.zero		1


	//   ....[13]....
        /*059c*/ 	.word	0x00000620
        /*05a0*/ 	.word	0x000000ff
        /*05a4*/ 	.word	0x00034888
        /*05a8*/ 	.short	0x0100
        /*05aa*/ 	.byte	0x06
	.zero		1


	//   ....[14]....
        /*05ac*/ 	.word	0x00000750
        /*05b0*/ 	.word	0x000000ff
        /*05b4*/ 	.word	0x00034890
        /*05b8*/ 	.short	0x0100
        /*05ba*/ 	.byte	0x08
	.zero		1


	//   ....[15]....
        /*05bc*/ 	.word	0x00000760
        /*05c0*/ 	.word	0x000000ff
        /*05c4*/ 	.word	0x000348a0
        /*05c8*/ 	.short	0x0100
        /*05ca*/ 	.byte	0x08
	.zero		1


	//   ....[16]....
        /*05cc*/ 	.word	0x00000770
        /*05d0*/ 	.word	0x000000ff
        /*05d4*/ 	.word	0x00034898
        /*05d8*/ 	.short	0x0100
        /*05da*/ 	.byte	0x08
	.zero		1


	//   ....[17]....
        /*05dc*/ 	.word	0x00000780
        /*05e0*/ 	.word	0x000000ff
        /*05e4*/ 	.word	0x000348a8
        /*05e8*/ 	.short	0x0100
        /*05ea*/ 	.byte	0x08
	.zero		1


	//   ....[18]....
        /*05ec*/ 	.word	0x000008b0
        /*05f0*/ 	.word	0x000000ff
        /*05f4*/ 	.word	0x000348b0
        /*05f8*/ 	.short	0x0100
        /*05fa*/ 	.byte	0x08
	.zero		1


	//   ....[19]....
        /*05fc*/ 	.word	0x000008c0
        /*0600*/ 	.word	0x000000ff
        /*0604*/ 	.word	0x000348c0
        /*0608*/ 	.short	0x0100
        /*060a*/ 	.byte	0x08
	.zero		1


	//   ....[20]....
        /*060c*/ 	.word	0x000008d0
        /*0610*/ 	.word	0x000000ff
        /*0614*/ 	.word	0x000348b8
        /*0618*/ 	.short	0x0100
        /*061a*/ 	.byte	0x08
	.zero		1


	//   ....[21]....
        /*061c*/ 	.word	0x000008e0
        /*0620*/ 	.word	0x000000ff
        /*0624*/ 	.word	0x000348c8
        /*0628*/ 	.short	0x0100
        /*062a*/ 	.byte	0x08
	.zero		1


	//   ....[22]....
        /*062c*/ 	.word	0x00001720
        /*0630*/ 	.word	0x000000ff
        /*0634*/ 	.word	0x00034800
        /*0638*/ 	.short	0x010a
        /*063a*/ 	.byte	0x26
	.zero		1


	//   ....[23]....
        /*063c*/ 	.word	0x000017a0
        /*0640*/ 	.word	0x00000002
        /*0644*/ 	.word	0x00034830
        /*0648*/ 	.short	0x010a
        /*064a*/ 	.byte	0x3f
	.zero		1


	//   ....[24]....
        /*064c*/ 	.word	0x00001800
        /*0650*/ 	.word	0x00000002
        /*0654*/ 	.word	0x00034830
        /*0658*/ 	.short	0x010a
        /*065a*/ 	.byte	0x3f
	.zero		1


	//   ....[25]....
        /*065c*/ 	.word	0x00002140
        /*0660*/ 	.word	0x00000002
        /*0664*/ 	.word	0x00000000
        /*0668*/ 	.short	0x0101
        /*066a*/ 	.byte	0x3f
	.zero		1


	//   ....[26]....
        /*066c*/ 	.word	0x00003ed0
        /*0670*/ 	.word	0x000000ff
        /*0674*/ 	.word	0x00034830
        /*0678*/ 	.short	0x010a
        /*067a*/ 	.byte	0x07
	.zero		1


	//   ....[27]....
        /*067c*/ 	.word	0x00003f10
        /*0680*/ 	.word	0x000000ff
        /*0684*/ 	.word	0x00034830
        /*0688*/ 	.short	0x010a
        /*068a*/ 	.byte	0x07
	.zero		1


	//   ....[28]....
        /*068c*/ 	.word	0x00004830
        /*0690*/ 	.word	0x000000ff
        /*0694*/ 	.word	0x00034850
        /*0698*/ 	.short	0x010a
        /*069a*/ 	.byte	0x0a
	.zero		1


	//   ....[29]....
        /*069c*/ 	.word	0x00004870
        /*06a0*/ 	.word	0x000000ff
        /*06a4*/ 	.word	0x00034850
        /*06a8*/ 	.short	0x010a
        /*06aa*/ 	.byte	0x0a
	.zero		1


	//   ....[30]....
        /*06ac*/ 	.word	0x000062d0
        /*06b0*/ 	.word	0x0000000a
        /*06b4*/ 	.word	0x00000000
        /*06b8*/ 	.short	0x0101
        /*06ba*/ 	.byte	0x3f
	.zero		1


	//   ....[31]....
        /*06bc*/ 	.word	0x00006320
        /*06c0*/ 	.word	0x00000034
        /*06c4*/ 	.word	0x00000000
        /*06c8*/ 	.short	0x0101
        /*06ca*/ 	.byte	0x3f
	.zero		1


	//   ....[32]....
        /*06cc*/ 	.word	0x000069d0
        /*06d0*/ 	.word	0x000000ff
        /*06d4*/ 	.word	0x00034830
        /*06d8*/ 	.short	0x010a
        /*06da*/ 	.byte	0x07
	.zero		1


	//   ....[33]....
        /*06dc*/ 	.word	0x00006a10
        /*06e0*/ 	.word	0x000000ff
        /*06e4*/ 	.word	0x00034830
        /*06e8*/ 	.short	0x010a
        /*06ea*/ 	.byte	0x07
	.zero		1


	//   ....[34]....
        /*06ec*/ 	.word	0x00007330
        /*06f0*/ 	.word	0x000000ff
        /*06f4*/ 	.word	0x00034850
        /*06f8*/ 	.short	0x010a
        /*06fa*/ 	.byte	0x0b
	.zero		1


	//   ....[35]....
        /*06fc*/ 	.word	0x00007370
        /*0700*/ 	.word	0x000000ff
        /*0704*/ 	.word	0x00034850
        /*0708*/ 	.short	0x010a
        /*070a*/ 	.byte	0x0b
	.zero		1


	//   ....[36]....
        /*070c*/ 	.word	0x00008610
        /*0710*/ 	.word	0x0000001b
        /*0714*/ 	.word	0x00000000
        /*0718*/ 	.short	0x0101
        /*071a*/ 	.byte	0x3f
	.zero		1


	//   ....[37]....
        /*071c*/ 	.word	0x000086a0
        /*0720*/ 	.word	0x0000001f
        /*0724*/ 	.word	0x00000000
        /*0728*/ 	.short	0x0101
        /*072a*/ 	.byte	0x3f
	.zero		1


	//   ....[38]....
        /*072c*/ 	.word	0x00008ee0
        /*0730*/ 	.word	0x000000ff
        /*0734*/ 	.word	0x00034850
        /*0738*/ 	.short	0x010a
        /*073a*/ 	.byte	0x05
	.zero		1


	//   ....[39]....
        /*073c*/ 	.word	0x00008f20
        /*0740*/ 	.word	0x000000ff
        /*0744*/ 	.word	0x00034850
        /*0748*/ 	.short	0x010a
        /*074a*/ 	.byte	0x05
	.zero		1


	//   ....[40]....
        /*074c*/ 	.word	0x00009460
        /*0750*/ 	.word	0x00000000
        /*0754*/ 	.word	0x00000000
        /*0758*/ 	.short	0x0101
        /*075a*/ 	.byte	0x3f
	.zero		1


	//   ....[41]....
        /*075c*/ 	.word	0x0000a800
        /*0760*/ 	.word	0x00000000
        /*0764*/ 	.word	0x00000000
        /*0768*/ 	.short	0x0101
        /*076a*/ 	.byte	0x3f
	.zero		1


	//   ....[42]....
        /*076c*/ 	.word	0x0000c650
        /*0770*/ 	.word	0x00000000
        /*0774*/ 	.word	0x00034840
        /*0778*/ 	.short	0x010a
        /*077a*/ 	.byte	0x3f
	.zero		1


	//   ....[43]....
        /*077c*/ 	.word	0x0000d450
        /*0780*/ 	.word	0x00000011
        /*0784*/ 	.word	0x00034800
        /*0788*/ 	.short	0x0107
        /*078a*/ 	.byte	0x3f
	.zero		1


	//   ....[44]....
        /*078c*/ 	.word	0x0000d560
        /*0790*/ 	.word	0x00000011
        /*0794*/ 	.word	0x00034800
        /*0798*/ 	.short	0x0101
        /*079a*/ 	.byte	0x3f
	.zero		1


	//   ....[45]....
        /*079c*/ 	.word	0x0000d580
        /*07a0*/ 	.word	0x00000011
        /*07a4*/ 	.word	0x00034820
        /*07a8*/ 	.short	0x010a
        /*07aa*/ 	.byte	0x3f
	.zero		1


	//   ....[46]....
        /*07ac*/ 	.word	0x0000d8c0
        /*07b0*/ 	.word	0x00000002
        /*07b4*/ 	.word	0x00034840
        /*07b8*/ 	.short	0x010a
        /*07ba*/ 	.byte	0x3f
	.zero		1


	//   ....[47]....
        /*07bc*/ 	.word	0x0000dd20
        /*07c0*/ 	.word	0x00000003
        /*07c4*/ 	.word	0x00000060
        /*07c8*/ 	.short	0x010a
        /*07ca*/ 	.byte	0x3f
	.zero		1


	//   ....[48]....
        /*07cc*/ 	.word	0x0000e380
        /*07d0*/ 	.word	0x00000003
        /*07d4*/ 	.word	0x00034840
        /*07d8*/ 	.short	0x010a
        /*07da*/ 	.byte	0x3f
	.zero		1


	//   ....[49]....
        /*07dc*/ 	.word	0x0000e800
        /*07e0*/ 	.word	0x00000002
        /*07e4*/ 	.word	0x00000060
        /*07e8*/ 	.short	0x010a
        /*07ea*/ 	.byte	0x3f
	.zero		1


	//   ....[50]....
        /*07ec*/ 	.word	0x0000edb0
        /*07f0*/ 	.word	0x00000002
        /*07f4*/ 	.word	0x00034840
        /*07f8*/ 	.short	0x010a
        /*07fa*/ 	.byte	0x3f
	.zero		1


	//   ....[51]....
        /*07fc*/ 	.word	0x0000f230
        /*0800*/ 	.word	0x00000002
        /*0804*/ 	.word	0x00000060
        /*0808*/ 	.short	0x010a
        /*080a*/ 	.byte	0x3f
	.zero		1


	//   ....[52]....
        /*080c*/ 	.word	0x0000f790
        /*0810*/ 	.word	0x00000000
        /*0814*/ 	.word	0x00034860
        /*0818*/ 	.short	0x010a
        /*081a*/ 	.byte	0x3f
	.zero		1


	//   ....[53]....
        /*081c*/ 	.word	0x0000fd90
        /*0820*/ 	.word	0x00000000
        /*0824*/ 	.word	0x00034820
        /*0828*/ 	.short	0x010a
        /*082a*/ 	.byte	0x3f
	.zero		1


	//   ....[54]....
        /*082c*/ 	.word	0x0000ff80
        /*0830*/ 	.word	0x00000006
        /*0834*/ 	.word	0x00000000
        /*0838*/ 	.short	0x010a
        /*083a*/ 	.byte	0x3f
	.zero		1


	//   ....[55]....
        /*083c*/ 	.word	0x0000ffd0
        /*0840*/ 	.word	0x00000003
        /*0844*/ 	.word	0x00000000
        /*0848*/ 	.short	0x010a
        /*084a*/ 	.byte	0x3f
	.zero		1


	//   ....[56]....
        /*084c*/ 	.word	0x00010030
        /*0850*/ 	.word	0x00000012
        /*0854*/ 	.word	0x00000000
        /*0858*/ 	.short	0x010a
        /*085a*/ 	.byte	0x3f
	.zero		1


	//   ....[57]....
        /*085c*/ 	.word	0x00010060
        /*0860*/ 	.word	0x00000003
        /*0864*/ 	.word	0x00000000
        /*0868*/ 	.short	0x010a
        /*086a*/ 	.byte	0x3f
	.zero		1


	//   ....[58]....
        /*086c*/ 	.word	0x000100d0
        /*0870*/ 	.word	0x00000003
        /*0874*/ 	.word	0x00034800
        /*0878*/ 	.short	0x010a
        /*087a*/ 	.byte	0x3f
	.zero		1


	//   ....[59]....
        /*087c*/ 	.word	0x00010120
        /*0880*/ 	.word	0x00000002
        /*0884*/ 	.word	0x00034830
        /*0888*/ 	.short	0x010a
        /*088a*/ 	.byte	0x3f
	.zero		1


	//   ....[60]....
        /*088c*/ 	.word	0x00010180
        /*0890*/ 	.word	0x00000007
        /*0894*/ 	.word	0x00034830
        /*0898*/ 	.short	0x010a
        /*089a*/ 	.byte	0x3f
	.zero		1


	//   ....[61]....
        /*089c*/ 	.word	0x000101e0
        /*08a0*/ 	.word	0x00000003
        /*08a4*/ 	.word	0x00034850
        /*08a8*/ 	.short	0x010a
        /*08aa*/ 	.byte	0x3f
	.zero		1


	//   ....[62]....
        /*08ac*/ 	.word	0x00010240
        /*08b0*/ 	.word	0x00000007
        /*08b4*/ 	.word	0x00034830
        /*08b8*/ 	.short	0x010a
        /*08ba*/ 	.byte	0x3f
	.zero		1


	//   ....[63]....
        /*08bc*/ 	.word	0x000102a0
        /*08c0*/ 	.word	0x00000003
        /*08c4*/ 	.word	0x00034850
        /*08c8*/ 	.short	0x010a
        /*08ca*/ 	.byte	0x3f
	.zero		1


	//   ....[64]....
        /*08cc*/ 	.word	0x00010300
        /*08d0*/ 	.word	0x00000003
        /*08d4*/ 	.word	0x00034850
        /*08d8*/ 	.short	0x010a
        /*08da*/ 	.byte	0x3f
	.zero		1


	//   ....[65]....
        /*08dc*/ 	.word	0x00010450
        /*08e0*/ 	.word	0x00000000
        /*08e4*/ 	.word	0x00034840
        /*08e8*/ 	.short	0x010a
        /*08ea*/ 	.byte	0x3f
	.zero		1


	//   ....[66]....
        /*08ec*/ 	.word	0x00010fc0
        /*08f0*/ 	.word	0x00000011
        /*08f4*/ 	.word	0x00034820
        /*08f8*/ 	.short	0x010a
        /*08fa*/ 	.byte	0x3f
	.zero		1


	//   ....[67]....
        /*08fc*/ 	.word	0x00011010
        /*0900*/ 	.word	0x00000002
        /*0904*/ 	.word	0x00034840
        /*0908*/ 	.short	0x010a
        /*090a*/ 	.byte	0x3f
	.zero		1


	//   ....[68]....
        /*090c*/ 	.word	0x00011060
        /*0910*/ 	.word	0x00000003
        /*0914*/ 	.word	0x00000060
        /*0918*/ 	.short	0x010a
        /*091a*/ 	.byte	0x3f
	.zero		1


	//   ....[69]....
        /*091c*/ 	.word	0x000110b0
        /*0920*/ 	.word	0x00000003
        /*0924*/ 	.word	0x00034840
        /*0928*/ 	.short	0x010a
        /*092a*/ 	.byte	0x3f
	.zero		1


	//   ....[70]....
        /*092c*/ 	.word	0x00011100
        /*0930*/ 	.word	0x00000002
        /*0934*/ 	.word	0x00000060
        /*0938*/ 	.short	0x010a
        /*093a*/ 	.byte	0x3f
	.zero		1


	//   ....[71]....
        /*093c*/ 	.word	0x00011150
        /*0940*/ 	.word	0x00000002
        /*0944*/ 	.word	0x00034840
        /*0948*/ 	.short	0x010a
        /*094a*/ 	.byte	0x3f
	.zero		1


	//   ....[72]....
        /*094c*/ 	.word	0x000111a0
        /*0950*/ 	.word	0x00000002
        /*0954*/ 	.word	0x00000060
        /*0958*/ 	.short	0x010a
        /*095a*/ 	.byte	0x3f
	.zero		1


	//   ....[73]....
        /*095c*/ 	.word	0x000111f0
        /*0960*/ 	.word	0x00000000
        /*0964*/ 	.word	0x00034860
        /*0968*/ 	.short	0x010a
        /*096a*/ 	.byte	0x3f
	.zero		1


	//   ....[74]....
        /*096c*/ 	.word	0x000112e0
        /*0970*/ 	.word	0x00000000
        /*0974*/ 	.word	0x00034820
        /*0978*/ 	.short	0x010a
        /*097a*/ 	.byte	0x3f
	.zero		1


	//   ....[75]....
        /*097c*/ 	.word	0x00011480
        /*0980*/ 	.word	0x00000006
        /*0984*/ 	.word	0x00000000
        /*0988*/ 	.short	0x010a
        /*098a*/ 	.byte	0x3f
	.zero		1


	//   ....[76]....
        /*098c*/ 	.word	0x000114d0
        /*0990*/ 	.word	0x00000003
        /*0994*/ 	.word	0x00000000
        /*0998*/ 	.short	0x010a
        /*099a*/ 	.byte	0x3f
	.zero		1


	//   ....[77]....
        /*099c*/ 	.word	0x00011520
        /*09a0*/ 	.word	0x00000012
        /*09a4*/ 	.word	0x00000000
        /*09a8*/ 	.short	0x010a
        /*09aa*/ 	.byte	0x3f
	.zero		1


	//----- nvinfo : EIATTR_NUM_MBARRIERS
	.align		4
.L_305:
        /*09ac*/ 	.byte	0x03, 0x38
        /*09ae*/ 	.short	0x0016


	//----- nvinfo : EIATTR_EXIT_INSTR_OFFSETS
	.align		4
        /*09b0*/ 	.byte	0x04, 0x1c
        /*09b2*/ 	.short	(.L_307 - .L_306)


	//   ....[0]....
.L_306:
        /*09b4*/ 	.word	0x00000a10


	//   ....[1]....
        /*09b8*/ 	.word	0x0000b660


	//   ....[2]....
        /*09bc*/ 	.word	0x000100b0


	//----- nvinfo : EIATTR_MAX_THREADS
	.align		4
.L_307:
        /*09c0*/ 	.byte	0x04, 0x05
        /*09c2*/ 	.short	(.L_309 - .L_308)
.L_308:
        /*09c4*/ 	.word	0x00000180
        /*09c8*/ 	.word	0x00000001
        /*09cc*/ 	.word	0x00000001


	//----- nvinfo : EIATTR_CRS_STACK_SIZE
	.align		4
.L_309:
        /*09d0*/ 	.byte	0x04, 0x1e
        /*09d2*/ 	.short	(.L_311 - .L_310)
.L_310:
        /*09d4*/ 	.word	0x00000000


	//----- nvinfo : EIATTR_CBANK_PARAM_SIZE
	.align		4
.L_311:
        /*09d8*/ 	.byte	0x03, 0x19
        /*09da*/ 	.short	0x0af0


	//----- nvinfo : EIATTR_PARAM_CBANK
	.align		4
        /*09dc*/ 	.byte	0x04, 0x0a
        /*09de*/ 	.short	(.L_313 - .L_312)
	.align		4
.L_312:
        /*09e0*/ 	.word	index@(.nv.constant0._ZN7cutlass13device_kernelIN5flash11enable_sm90INS1_16FlashAttnFwdSm90INS1_25CollectiveMainloopFwdSm90ILi2EN4cute5tupleIJNS5_1CILi1EEES8_S8_EEENS6_IJNS7_ILi128EEESA_NS7_ILi192EEEEEELi128ENS_6half_tEfNS_4arch4Sm90ELb1ELb0ELb0ELb0ELb0ELb0ELb0ELb1ELb1ELb1ELb0ELb0EEENS1_21CollectiveEpilogueFwdINS6_IJSA_SA_SA_EEES9_SD_SF_Li256ELb0ELb1ELb0ELb0EEENS1_30DynamicPersistentTileSchedulerILi256ELi128ELb0ELb1ELb1EEEEEEEEEvNT_6ParamsE)
        /*09e4*/ 	.short	0x0210
        /*09e6*/ 	.short	0x0af0


	//----- nvinfo : EIATTR_SW_WAR
	.align		4
.L_313:
        /*09e8*/ 	.byte	0x04, 0x36
        /*09ea*/ 	.short	(.L_315 - .L_314)
.L_314:
        /*09ec*/ 	.word	0x00000008
.L_315:


//--------------------- .nv.info._ZN7cutlass13device_kernelIN5flash11enable_sm90INS1_16FlashAttnFwdSm90INS1_25CollectiveMainloopFwdSm90ILi2EN4cute5tupleIJNS5_1CILi1EEES8_S8_EEENS6_IJNS7_ILi128EEESA_NS7_ILi192EEEEEELi128ENS_6half_tEfNS_4arch4Sm90ELb1ELb0ELb0ELb1ELb0ELb0ELb0ELb1ELb1ELb1ELb0ELb0EEENS1_21CollectiveEpilogueFwdINS6_IJSA_SA_SA_EEES9_SD_SF_Li256ELb1ELb1ELb0ELb0EEENS1_36VarlenDynamicPersistentTileSchedulerILi128ELi128ELi256ELi128ELb0ELb1ELb1ELb1ELb1ELb1EEEEEEEEEvNT_6ParamsE --------------------------
	.section	.nv.info._ZN7cutlass13device_kernelIN5flash11enable_sm90INS1_16FlashAttnFwdSm90INS1_25CollectiveMainloopFwdSm90ILi2EN4cute5tupleIJNS5_1CILi1EEES8_S8_EEENS6_IJNS7_ILi128EEESA_NS7_ILi192EEEEEELi128ENS_6half_tEfNS_4arch4Sm90ELb1ELb0ELb0ELb1ELb0ELb0ELb0ELb1ELb1ELb1ELb0ELb0EEENS1_21CollectiveEpilogueFwdINS6_IJSA_SA_SA_EEES9_SD_SF_Li256ELb1ELb1ELb0ELb0EEENS1_36VarlenDynamicPersistentTileSchedulerILi128ELi128ELi256ELi128ELb0ELb1ELb1ELb1ELb1ELb1EEEEEEEEEvNT_6ParamsE,"",@"SHT_CUDA_INFO"
	.sectionflags	@""
	.align	4


	//----- nvinfo : EIATTR_CUDA_API_VERSION
	.align		4
        /*0000*/ 	.byte	0x04, 0x37
        /*0002*/ 	.short	(.L_317 - .L_316)
.L_316:
        /*0004*/ 	.word	0x00000082


	//----- nvinfo : EIATTR_KPARAM_INFO
	.align		4
.L_317:
        /*0008*/ 	.byte	0x04, 0x17
        /*000a*/ 	.short	(.L_319 - .L_318)
.L_318:
        /*000c*/ 	.word	0x00000000
        /*0010*/ 	.short	0x0000
        /*0012*/ 	.short	0x0070
        /*0014*/ 	.byte	0x00, 0xf0, 0x01, 0x2a


	//----- nvinfo : EIATTR_SPARSE_MMA_MASK
	.align		4
.L_319:
        /*0018*/ 	.byte	0x03, 0x50
        /*001a*/ 	.short	0x0000


	//----- nvinfo : EIATTR_MAXREG_COUNT
	.align		4
        /*001c*/ 	.byte	0x03, 0x1b
        /*001e*/ 	.short	0x00a8


	//----- nvinfo : EIATTR_NUM_BARRIERS
	.align		4
        /*0020*/ 	.byte	0x02, 0x4c
        /*0022*/ 	.byte	0x09
	.zero		1


	//----- nvinfo : EIATTR_EXTERNS
	.align		4
        /*0024*/ 	.byte	0x04, 0x0f
        /*0026*/ 	.short	(.L_321 - .L_320)


	//   ....[0]....
	.align		4
.L_320:
        /*0028*/ 	.word	index@(__assertfail)


	//----- nvinfo : EIATTR_ANNOTATIONS
	.align		4
.L_321:
        /*002c*/ 	.byte	0x04, 0x55
        /*002e*/ 	.short	(.L_323 - .L_322)


	//   ....[0]....
.L_322:
        /* <DEDUP_REMOVED lines=74> */


	//----- nvinfo : EIATTR_MERCURY_ISA_VERSION
	.align		4
.L_323:
        /*04c0*/ 	.byte	0x03, 0x5f
        /*04c2*/ 	.short	0x0101


	//----- nvinfo : EIATTR_UNUSED_LOAD_BYTE_OFFSET
	.align		4
        /*04c4*/ 	.byte	0x04, 0x44
        /*04c6*/ 	.short	(.L_325 - .L_324)


	//   ....[0]....
.L_324:
        /*04c8*/ 	.word	0x000009f0
        /*04cc*/ 	.word	0x0000fff0


	//   ....[1]....
        /*04d0*/ 	.word	0x00009530
        /*04d4*/ 	.word	0x0000fff0


	//----- nvinfo : EIATTR_INT_WARP_WIDE_INSTR_OFFSETS
	.align		4
.L_325:
        /*04d8*/ 	.byte	0x04, 0x31
        /*04da*/ 	.short	(.L_327 - .L_326)


	//   ....[0]....
.L_326:
        /*04dc*/ 	.word	0x00000120


	//   ....[1]....
        /*04e0*/ 	.word	0x00000160


	//   ....[2]....
        /*04e4*/ 	.word	0x00000220


	//   ....[3]....
        /*04e8*/ 	.word	0x0000c7f0


	//   ....[4]....
        /*04ec*/ 	.word	0x0000c880


	//   ....[5]....
        /*04f0*/ 	.word	0x00010480


	//   ....[6]....
        /*04f4*/ 	.word	0x000104e0


	//----- nvinfo : EIATTR_COOP_GROUP_MASK_REGIDS
	.align		4
.L_327:
        /*04f8*/ 	.byte	0x04, 0x29
        /*04fa*/ 	.short	(.L_329 - .L_328)


	//   ....[0]....
.L_328:
        /*04fc*/ 	.word	0xffffffff


	//   ....[1]....
        /*0500*/ 	.word	0xffffffff


	//   ....[2]....
        /*0504*/ 	.word	0xffffffff


	//   ....[3]....
        /*0508*/ 	.word	0xffffffff


	//   ....[4]....
        /*050c*/ 	.word	0xffffffff


	//   ....[5]....
        /*0510*/ 	.word	0xffffffff


	//   ....[6]....
        /*0514*/ 	.word	0xffffffff


	//   ....[7]....
        /*0518*/ 	.word	0xffffffff


	//   ....[8]....
        /*051c*/ 	.word	0xffffffff


	//   ....[9]....
        /*0520*/ 	.word	0xffffffff


	//   ....[10]....
        /*0524*/ 	.word	0xffffffff


	//   ....[11]....
        /*0528*/ 	.word	0xffffffff


	//   ....[12]....
        /*052c*/ 	.word	0xffffffff


	//   ....[13]....
        /*0530*/ 	.word	0xffffffff


	//   ....[14]....
        /*0534*/ 	.word	0xffffffff


	//   ....[15]....
        /*0538*/ 	.word	0xffffffff


	//   ....[16]....
        /*053c*/ 	.word	0xffffffff


	//   ....[17]....
        /*0540*/ 	.word	0xffffffff


	//   ....[18]....
        /*0544*/ 	.word	0xffffffff


	//   ....[19]....
        /*0548*/ 	.word	0xffffffff


	//   ....[20]....
        /*054c*/ 	.word	0xffffffff


	//   ....[21]....
        /*0550*/ 	.word	0xffffffff


	//   ....[22]....
        /*0554*/ 	.word	0xffffffff


	//   ....[23]....
        /*0558*/ 	.word	0xffffffff


	//   ....[24]....
        /*055c*/ 	.word	0xffffffff


	//   ....[25]....
        /*0560*/ 	.word	0xffffffff


	//   ....[26]....
        /*0564*/ 	.word	0xffffffff


	//   ....[27]....
        /*0568*/ 	.word	0xffffffff


	//   ....[28]....
        /*056c*/ 	.word	0xffffffff


	//   ....[29]....
        /*0570*/ 	.word	0xffffffff


	//   ....[30]....
        /*0574*/ 	.word	0xffffffff


	//   ....[31]....
        /*0578*/ 	.word	0xffffffff


	//   ....[32]....
        /*057c*/ 	.word	0xffffffff


	//   ....[33]....
        /*0580*/ 	.word	0xffffffff


	//   ....[34]....
        /*0584*/ 	.word	0xffffffff


	//   ....[35]....
        /*0588*/ 	.word	0xffffffff


	//   ....[36]....
        /*058c*/ 	.word	0xffffffff


	//   ....[37]....
        /*0590*/ 	.word	0xffffffff


	//   ....[38]....
        /*0594*/ 	.word	0xffffffff


	//   ....[39]....
        /*0598*/ 	.word	0xffffffff


	//   ....[40]....
        /*059c*/ 	.word	0xffffffff


	//   ....[41]....
        /*05a0*/ 	.word	0xffffffff


	//   ....[42]....
        /*05a4*/ 	.word	0xffffffff


	//   ....[43]....
        /*05a8*/ 	.word	0xffffffff


	//   ....[44]....
        /*05ac*/ 	.word	0xffffffff


	//   ....[45]....
        /*05b0*/ 	.word	0xffffffff


	//   ....[46]....
        /*05b4*/ 	.word	0xffffffff


	//   ....[47]....
        /*05b8*/ 	.word	0xffffffff


	//   ....[48]....
        /*05bc*/ 	.word	0xffffffff


	//   ....[49]....
        /*05c0*/ 	.word	0xffffffff


	//   ....[50]....
        /*05c4*/ 	.word	0xffffffff


	//   ....[51]....
        /*05c8*/ 	.word	0xffffffff


	//   ....[52]....
        /*05cc*/ 	.word	0xffffffff


	//   ....[53]....
        /*05d0*/ 	.word	0xffffffff


	//   ....[54]....
        /*05d4*/ 	.word	0xffffffff


	//   ....[55]....
        /*05d8*/ 	.word	0xffffffff


	//   ....[56]....
        /*05dc*/ 	.word	0xffffffff


	//   ....[57]....
        /*05e0*/ 	.word	0xffffffff


	//   ....[58]....
        /*05e4*/ 	.word	0xffffffff


	//   ....[59]....
        /*05e8*/ 	.word	0xffffffff


	//   ....[60]....
        /*05ec*/ 	.word	0xffffffff


	//   ....[61]....
        /*05f0*/ 	.word	0xffffffff


	//   ....[62]....
        /*05f4*/ 	.word	0xffffffff


	//   ....[63]....
        /*05f8*/ 	.word	0xffffffff


	//   ....[64]....
        /*05fc*/ 	.word	0xffffffff


	//   ....[65]....
        /*0600*/ 	.word	0xffffffff


	//   ....[66]....
        /*0604*/ 	.word	0xffffffff


	//   ....[67]....
        /*0608*/ 	.word	0xffffffff


	//   ....[68]....
        /*060c*/ 	.word	0xffffffff


	//   ....[69]....
        /*0610*/ 	.word	0xffffffff


	//   ....[70]....
        /*0614*/ 	.word	0xffffffff


	//   ....[71]....
        /*0618*/ 	.word	0xffffffff


	//   ....[72]....
        /*061c*/ 	.word	0xffffffff


	//   ....[73]....
        /*0620*/ 	.word	0xffffffff


	//   ....[74]....
        /*0624*/ 	.word	0xffffffff


	//   ....[75]....
        /*0628*/ 	.word	0xffffffff


	//   ....[76]....
        /*062c*/ 	.word	0xffffffff


	//   ....[77]....
        /*0630*/ 	.word	0xffffffff


	//   ....[78]....
        /*0634*/ 	.word	0xffffffff


	//   ....[79]....
        /*0638*/ 	.word	0xffffffff


	//   ....[80]....
        /*063c*/ 	.word	0xffffffff


	//   ....[81]....
        /*0640*/ 	.word	0xffffffff


	//   ....[82]....
        /*0644*/ 	.word	0xffffffff


	//   ....[83]....
        /*0648*/ 	.word	0xffffffff


	//   ....[84]....
        /*064c*/ 	.word	0xffffffff


	//   ....[85]....
        /*0650*/ 	.word	0xffffffff


	//   ....[86]....
        /*0654*/ 	.word	0xffffffff


	//   ....[87]....
        /*0658*/ 	.word	0xffffffff


	//   ....[88]....
        /*065c*/ 	.word	0xffffffff


	//   ....[89]....
        /*0660*/ 	.word	0xffffffff


	//   ....[90]....
        /*0664*/ 	.word	0xffffffff


	//   ....[91]....
        /*0668*/ 	.word	0xffffffff


	//   ....[92]....
        /*066c*/ 	.word	0xffffffff


	//   ....[93]....
        /*0670*/ 	.word	0xffffffff


	//   ....[94]....
        /*0674*/ 	.word	0xffffffff


	//   ....[95]....
        /*0678*/ 	.word	0xffffffff


	//   ....[96]....
        /*067c*/ 	.word	0xffffffff


	//   ....[97]....
        /*0680*/ 	.word	0xffffffff


	//   ....[98]....
        /*0684*/ 	.word	0xffffffff


	//   ....[99]....
        /*0688*/ 	.word	0x0500000f


	//   ....[100]....
        /*068c*/ 	.word	0x0500000f


	//   ....[101]....
        /*0690*/ 	.word	0x0500000f


	//   ....[102]....
        /*0694*/ 	.word	0x0500000f


	//   ....[103]....
        /*0698*/ 	.word	0x0500000f


	//   ....[104]....
        /*069c*/ 	.word	0x0500000f


	//   ....[105]....
        /*06a0*/ 	.word	0x0500000f


	//   ....[106]....
        /*06a4*/ 	.word	0x0500000f


	//   ....[107]....
        /*06a8*/ 	.word	0x0500000f


	//   ....[108]....
        /*06ac*/ 	.word	0x0500000f


	//   ....[109]....
        /*06b0*/ 	.word	0x0500000f


	//   ....[110]....
        /*06b4*/ 	.word	0x0500000f


	//   ....[111]....
        /*06b8*/ 	.word	0x0500000f


	//   ....[112]....
        /*06bc*/ 	.word	0x0500000f


	//   ....[113]....
        /*06c0*/ 	.word	0x0500000f


	//   ....[114]....
        /*06c4*/ 	.word	0x0500000f


	//   ....[115]....
        /*06c8*/ 	.word	0x0500000f


	//   ....[116]....
        /*06cc*/ 	.word	0x0500000f


	//   ....[117]....
        /*06d0*/ 	.word	0x0500000f


	//   ....[118]....
        /*06d4*/ 	.word	0x0500000f


	//   ....[119]....
        /*06d8*/ 	.word	0x0500000f


	//   ....[120]....
        /*06dc*/ 	.word	0x0500000f


	//   ....[121]....
        /*06e0*/ 	.word	0x0500000f


	//   ....[122]....
        /*06e4*/ 	.word	0x0500000f


	//   ....[123]....
        /*06e8*/ 	.word	0x0500000f


	//   ....[124]....
        /*06ec*/ 	.word	0x0500000f


	//   ....[125]....
        /*06f0*/ 	.word	0x0500000f


	//   ....[126]....
        /*06f4*/ 	.word	0x0500000f


	//   ....[127]....
        /*06f8*/ 	.word	0x0500000f


	//   ....[128]....
        /*06fc*/ 	.word	0x0500000f


	//   ....[129]....
        /*0700*/ 	.word	0x0500000f


	//   ....[130]....
        /*0704*/ 	.word	0x0500000f


	//   ....[131]....
        /*0708*/ 	.word	0x0500000f


	//   ....[132]....
        /*070c*/ 	.word	0x0500000f


	//   ....[133]....
        /*0710*/ 	.word	0x0500000f


	//----- nvinfo : EIATTR_COOP_GROUP_INSTR_OFFSETS
	.align		4
.L_329:
        /*0714*/ 	.byte	0x04, 0x28
        /*0716*/ 	.short	(.L_331 - .L_330)


	//   ....[0]....
.L_330:
        /*0718*/ 	.word	0x00000060


	//   ....[1]....
        /*071c*/ 	.word	0x00000130


	//   ....[2]....
        /*0720*/ 	.word	0x00000230


	//   ....[3]....
        /*0724*/ 	.word	0x000003a0


	//   ....[4]....
        /*0728*/ 	.word	0x00000500


	//   ....[5]....
        /*072c*/ 	.word	0x00000620


	//   ....[6]....
        /*0730*/ 	.word	0x00000780


	//   ....[7]....
        /*0734*/ 	.word	0x000014c0


	//   ....[8]....
        /*0738*/ 	.word	0x00001d20


	//   ....[9]....
        /*073c*/ 	.word	0x000025f0


	//   ....[10]....
        /*0740*/ 	.word	0x00002610


	//   ....[11]....
        /*0744*/ 	.word	0x00002620


	//   ....[12]....
        /*0748*/ 	.word	0x000030b0


	//   ....[13]....
        /*074c*/ 	.word	0x00003120


	//   ....[14]....
        /*0750*/ 	.word	0x00004790


	//   ....[15]....
        /*0754*/ 	.word	0x00004f70


	//   ....[16]....
        /*0758*/ 	.word	0x00004fd0


	//   ....[17]....
        /*075c*/ 	.word	0x00004fe0


	//   ....[18]....
        /*0760*/ 	.word	0x00005a20


	//   ....[19]....
        /*0764*/ 	.word	0x00005ab0


	//   ....[20]....
        /*0768*/ 	.word	0x00007330


	//   ....[21]....
        /*076c*/ 	.word	0x00007360


	//   ....[22]....
        /*0770*/ 	.word	0x00007960


	//   ....[23]....
        /*0774*/ 	.word	0x000079e0


	//   ....[24]....
        /*0778*/ 	.word	0x00008c00


	//   ....[25]....
        /*077c*/ 	.word	0x00008c30


	//   ....[26]....
        /*0780*/ 	.word	0x00008d30


	//   ....[27]....
        /*0784*/ 	.word	0x00008d40


	//   ....[28]....
        /*0788*/ 	.word	0x00009fa0


	//   ....[29]....
        /*078c*/ 	.word	0x00009fe0


	//   ....[30]....
        /*0790*/ 	.word	0x0000a020


	//   ....[31]....
        /*0794*/ 	.word	0x0000a050


	//   ....[32]....
        /*0798*/ 	.word	0x0000a5c0


	//   ....[33]....
        /*079c*/ 	.word	0x0000a5e0


	//   ....[34]....
        /*07a0*/ 	.word	0x0000a6b0


	//   ....[35]....
        /*07a4*/ 	.word	0x0000a6d0


	//   ....[36]....
        /*07a8*/ 	.word	0x0000a790


	//   ....[37]....
        /*07ac*/ 	.word	0x0000a7b0


	//   ....[38]....
        /*07b0*/ 	.word	0x0000a880


	//   ....[39]....
        /*07b4*/ 	.word	0x0000a8a0


	//   ....[40]....
        /*07b8*/ 	.word	0x0000b080


	//   ....[41]....
        /*07bc*/ 	.word	0x0000b0b0


	//   ....[42]....
        /*07c0*/ 	.word	0x0000b180


	//   ....[43]....
        /*07c4*/ 	.word	0x0000b1a0


	//   ....[44]....
        /*07c8*/ 	.word	0x0000b260


	//   ....[45]....
        /*07cc*/ 	.word	0x0000b280


	//   ....[46]....
        /*07d0*/ 	.word	0x0000b350


	//   ....[47]....
        /*07d4*/ 	.word	0x0000b370


	//   ....[48]....
        /*07d8*/ 	.word	0x0000b4b0


	//   ....[49]....
        /*07dc*/ 	.word	0x0000b680


	//   ....[50]....
        /*07e0*/ 	.word	0x0000b6b0


	//   ....[51]....
        /*07e4*/ 	.word	0x0000b6e0


	//   ....[52]....
        /*07e8*/ 	.word	0x0000b710


	//   ....[53]....
        /*07ec*/ 	.word	0x0000b740


	//   ....[54]....
        /*07f0*/ 	.word	0x0000b770


	//   ....[55]....
        /*07f4*/ 	.word	0x0000b8e0


	//   ....[56]....
        /*07f8*/ 	.word	0x0000b910


	//   ....[57]....
        /*07fc*/ 	.word	0x0000b940


	//   ....[58]....
        /*0800*/ 	.word	0x0000b970


	//   ....[59]....
        /*0804*/ 	.word	0x0000b9a0


	//   ....[60]....
        /*0808*/ 	.word	0x0000b9d0


	//   ....[61]....
        /*080c*/ 	.word	0x0000ba70


	//   ....[62]....
        /*0810*/ 	.word	0x0000bad0


	//   ....[63]....
        /*0814*/ 	.word	0x0000bb60


	//   ....[64]....
        /*0818*/ 	.word	0x0000cdf0


	//   ....[65]....
        /*081c*/ 	.word	0x0000da80


	//   ....[66]....
        /*0820*/ 	.word	0x0000da90


	//   ....[67]....
        /*0824*/ 	.word	0x0000daa0


	//   ....[68]....
        /*0828*/ 	.word	0x0000daf0


	//   ....[69]....
        /*082c*/ 	.word	0x0000dbc0


	//   ....[70]....
        /*0830*/ 	.word	0x0000dc00


	//   ....[71]....
        /*0834*/ 	.word	0x0000dcb0


	//   ....[72]....
        /*0838*/ 	.word	0x0000dcd0


	//   ....[73]....
        /*083c*/ 	.word	0x0000dd70


	//   ....[74]....
        /*0840*/ 	.word	0x0000dd90


	//   ....[75]....
        /*0844*/ 	.word	0x0000de30


	//   ....[76]....
        /*0848*/ 	.word	0x0000de50


	//   ....[77]....
        /*084c*/ 	.word	0x0000def0


	//   ....[78]....
        /*0850*/ 	.word	0x0000df10


	//   ....[79]....
        /*0854*/ 	.word	0x0000df20


	//   ....[80]....
        /*0858*/ 	.word	0x0000df30


	//   ....[81]....
        /*085c*/ 	.word	0x00010ba0


	//   ....[82]....
        /*0860*/ 	.word	0x00010c00


	//   ....[83]....
        /*0864*/ 	.word	0x00010c30


	//   ....[84]....
        /*0868*/ 	.word	0x00010c40


	//   ....[85]....
        /*086c*/ 	.word	0x00010c70


	//   ....[86]....
        /*0870*/ 	.word	0x00010ca0


	//   ....[87]....
        /*0874*/ 	.word	0x00010cd0


	//   ....[88]....
        /*0878*/ 	.word	0x00010d00


	//   ....[89]....
        /*087c*/ 	.word	0x00010e80


	//   ....[90]....
        /*0880*/ 	.word	0x00010eb0


	//   ....[91]....
        /*0884*/ 	.word	0x00010ee0


	//   ....[92]....
        /*0888*/ 	.word	0x00010f10


	//   ....[93]....
        /*088c*/ 	.word	0x00010f40


	//   ....[94]....
        /*0890*/ 	.word	0x00010f70


	//   ....[95]....
        /*0894*/ 	.word	0x00011030


	//   ....[96]....
        /*0898*/ 	.word	0x00011050


	//   ....[97]....
        /*089c*/ 	.word	0x000110c0


	//   ....[98]....
        /*08a0*/ 	.word	0x00011790


	//   ....[99]....
        /*08a4*/ 	.word	0x00011d60


	//   ....[100]....
        /*08a8*/ 	.word	0x00011f20


	//   ....[101]....
        /*08ac*/ 	.word	0x00011f70


	//   ....[102]....
        /*08b0*/ 	.word	0x00011fd0


	//   ....[103]....
        /*08b4*/ 	.word	0x00012070


	//   ....[104]....
        /*08b8*/ 	.word	0x00012140


	//   ....[105]....
        /*08bc*/ 	.word	0x000121e0


	//   ....[106]....
        /*08c0*/ 	.word	0x000122b0


	//   ....[107]....
        /*08c4*/ 	.word	0x000123e0


	//   ....[108]....
        /*08c8*/ 	.word	0x00012440


	//   ....[109]....
        /*08cc*/ 	.word	0x00012560


	//   ....[110]....
        /*08d0*/ 	.word	0x000125c0


	//   ....[111]....
        /*08d4*/ 	.word	0x000126e0


	//   ....[112]....
        /*08d8*/ 	.word	0x00012740


	//   ....[113]....
        /*08dc*/ 	.word	0x00012850


	//   ....[114]....
        /*08e0*/ 	.word	0x000128b0


	//   ....[115]....
        /*08e4*/ 	.word	0x00012950


	//   ....[116]....
        /*08e8*/ 	.word	0x00012ce0


	//   ....[117]....
        /*08ec*/ 	.word	0x00012d80


	//   ....[118]....
        /*08f0*/ 	.word	0x00012ea0


	//   ....[119]....
        /*08f4*/ 	.word	0x00012f10


	//   ....[120]....
        /*08f8*/ 	.word	0x00012f90


	//   ....[121]....
        /*08fc*/ 	.word	0x00013010


	//   ....[122]....
        /*0900*/ 	.word	0x00013090


	//   ....[123]....
        /*0904*/ 	.word	0x00013120


	//   ....[124]....
        /*0908*/ 	.word	0x000131c0


	//   ....[125]....
        /*090c*/ 	.word	0x00013260


	//   ....[126]....
        /*0910*/ 	.word	0x000132d0


	//   ....[127]....
        /*0914*/ 	.word	0x00013340


	//   ....[128]....
        /*0918*/ 	.word	0x000133b0


	//   ....[129]....
        /*091c*/ 	.word	0x00013430


	//   ....[130]....
        /*0920*/ 	.word	0x000134b0


	//   ....[131]....
        /*0924*/ 	.word	0x00013550


	//   ....[132]....
        /*0928*/ 	.word	0x000135e0


	//   ....[133]....
        /*092c*/ 	.word	0x00013710


	//----- nvinfo : EIATTR_REG_RECONFIG
	.align		4
.L_331:
        /*0930*/ 	.byte	0x01, 0x54
	.zero		2


	//----- nvinfo : EIATTR_SYSCALL_OFFSETS
	.align		4
        /*0934*/ 	.byte	0x04, 0x46
        /*0936*/ 	.short	(.L_333 - .L_332)


	//   ....[0]....
.L_332:
        /*0938*/ 	.word	0x000016a0


	//   ....[1]....
        /*093c*/ 	.word	0x0000c9f0


	//   ....[2]....
        /*0940*/ 	.word	0x0000cb50


	//   ....[3]....
        /*0944*/ 	.word	0x0000cc50


	//   ....[4]....
        /*0948*/ 	.word	0x0000d630


	//----- nvinfo : EIATTR_MBARRIER_INSTR_OFFSETS
	.align		4
.L_333:
        /*094c*/ 	.byte	0x04, 0x39
        /*094e*/ 	.short	(.L_335 - .L_334)


	//   ....[0]....
.L_334:
        /*0950*/ 	.word	0x00000250
        /*0954*/ 	.word	0x000000ff
        /*0958*/ 	.word	0x00034800
        /*095c*/ 	.short	0x0100
        /*095e*/ 	.byte	0x08
	.zero		1


	//   ....[1]....
        /*0960*/ 	.word	0x00000260
        /*0964*/ 	.word	0x000000ff
        /*0968*/ 	.word	0x00034820
        /*096c*/ 	.short	0x0100
        /*096e*/ 	.byte	0x08
	.zero		1


	//   ....[2]....
        /*0970*/ 	.word	0x00000350
        /*0974*/ 	.word	0x000000ff
        /*0978*/ 	.word	0x00034830
        /*097c*/ 	.short	0x0100
        /*097e*/ 	.byte	0x08
	.zero		1


	//   ....[3]....
        /*0980*/ 	.word	0x00000360
        /*0984*/ 	.word	0x000000ff
        /*0988*/ 	.word	0x00034840
        /*098c*/ 	.short	0x0100
        /*098e*/ 	.byte	0x08
	.zero		1


	//   ....[4]....
        /*0990*/ 	.word	0x00000370
        /*0994*/ 	.word	0x000000ff
        /*0998*/ 	.word	0x00034838
        /*099c*/ 	.short	0x0100
        /*099e*/ 	.byte	0x08
	.zero		1


	//   ....[5]....
        /*09a0*/ 	.word	0x00000380
        /*09a4*/ 	.word	0x000000ff
        /*09a8*/ 	.word	0x00034848
        /*09ac*/ 	.short	0x0100
        /*09ae*/ 	.byte	0x08
	.zero		1


	//   ....[6]....
        /*09b0*/ 	.word	0x000004b0
        /*09b4*/ 	.word	0x000000ff
        /*09b8*/ 	.word	0x00034850
        /*09bc*/ 	.short	0x0100
        /*09be*/ 	.byte	0x08
	.zero		1


	//   ....[7]....
        /*09c0*/ 	.word	0x000004c0
        /*09c4*/ 	.word	0x000000ff
        /*09c8*/ 	.word	0x00034860
        /*09cc*/ 	.short	0x0100
        /*09ce*/ 	.byte	0x08
	.zero		1


	//   ....[8]....
        /*09d0*/ 	.word	0x000004d0
        /*09d4*/ 	.word	0x000000ff
        /*09d8*/ 	.word	0x00034858
        /*09dc*/ 	.short	0x0100
        /*09de*/ 	.byte	0x08
	.zero		1


	//   ....[9]....
        /*09e0*/ 	.word	0x000004e0
        /*09e4*/ 	.word	0x000000ff
        /*09e8*/ 	.word	0x00034868
        /*09ec*/ 	.short	0x0100
        /*09ee*/ 	.byte	0x08
	.zero		1


	//   ....[10]....
        /*09f0*/ 	.word	0x000005d0
        /*09f4*/ 	.word	0x000000ff
        /*09f8*/ 	.word	0x00034870
        /*09fc*/ 	.short	0x0100
        /*09fe*/ 	.byte	0x06
	.zero		1


	//   ....[11]....
        /*0a00*/ 	.word	0x000005e0
        /*0a04*/ 	.word	0x000000ff
        /*0a08*/ 	.word	0x00034880
        /*0a0c*/ 	.short	0x0100
        /*0a0e*/ 	.byte	0x06
	.zero		1


	//   ....[12]....
        /*0a10*/ 	.word	0x000005f0
        /*0a14*/ 	.word	0x000000ff
        /*0a18*/ 	.word	0x00034878
        /*0a1c*/ 	.short	0x0100
        /*0a1e*/ 	.byte	0x06
	.zero		1


	//   ....[13]....
        /*0a20*/ 	.word	0x00000600
        /*0a24*/ 	.word	0x000000ff
        /*0a28*/ 	.word	0x00034888
        /*0a2c*/ 	.short	0x0100
        /*0a2e*/ 	.byte	0x06
	.zero		1


	//   ....[14]....
        /*0a30*/ 	.word	0x00000730
        /*0a34*/ 	.word	0x000000ff
        /*0a38*/ 	.word	0x00034890
        /*0a3c*/ 	.short	0x0100
        /*0a3e*/ 	.byte	0x08
	.zero		1


	//   ....[15]....
        /*0a40*/ 	.word	0x00000740
        /*0a44*/ 	.word	0x000000ff
        /*0a48*/ 	.word	0x000348a0
        /*0a4c*/ 	.short	0x0100
        /*0a4e*/ 	.byte	0x08
	.zero		1


	//   ....[16]....
        /*0a50*/ 	.word	0x00000750
        /*0a54*/ 	.word	0x000000ff
        /*0a58*/ 	.word	0x00034898
        /*0a5c*/ 	.short	0x0100
        /*0a5e*/ 	.byte	0x08
	.zero		1


	//   ....[17]....
        /*0a60*/ 	.word	0x00000760
        /*0a64*/ 	.word	0x000000ff
        /*0a68*/ 	.word	0x000348a8
        /*0a6c*/ 	.short	0x0100
        /*0a6e*/ 	.byte	0x08
	.zero		1


	//   ....[18]....
        /*0a70*/ 	.word	0x00000890
        /*0a74*/ 	.word	0x000000ff
        /*0a78*/ 	.word	0x000348b0
        /*0a7c*/ 	.short	0x0100
        /*0a7e*/ 	.byte	0x08
	.zero		1


	//   ....[19]....
        /*0a80*/ 	.word	0x000008a0
        /*0a84*/ 	.word	0x000000ff
        /*0a88*/ 	.word	0x000348c0
        /*0a8c*/ 	.short	0x0100
        /*0a8e*/ 	.byte	0x08
	.zero		1


	//   ....[20]....
        /*0a90*/ 	.word	0x000008b0
        /*0a94*/ 	.word	0x000000ff
        /*0a98*/ 	.word	0x000348b8
        /*0a9c*/ 	.short	0x0100
        /*0a9e*/ 	.byte	0x08
	.zero		1


	//   ....[21]....
        /*0aa0*/ 	.word	0x000008c0
        /*0aa4*/ 	.word	0x000000ff
        /*0aa8*/ 	.word	0x000348c8
        /*0aac*/ 	.short	0x0100
        /*0aae*/ 	.byte	0x08
	.zero		1


	//   ....[22]....
        /*0ab0*/ 	.word	0x00001700
        /*0ab4*/ 	.word	0x000000ff
        /*0ab8*/ 	.word	0x00034800
        /*0abc*/ 	.short	0x010a
        /*0abe*/ 	.byte	0x25
	.zero		1


	//   ....[23]....
        /*0ac0*/ 	.word	0x00001780
        /*0ac4*/ 	.word	0x00000002
        /*0ac8*/ 	.word	0x00034830
        /*0acc*/ 	.short	0x010a
        /*0ace*/ 	.byte	0x3f
	.zero		1


	//   ....[24]....
        /*0ad0*/ 	.word	0x000017e0
        /*0ad4*/ 	.word	0x00000002
        /*0ad8*/ 	.word	0x00034830
        /*0adc*/ 	.short	0x010a
        /*0ade*/ 	.byte	0x3f
	.zero		1


	//   ....[25]....
        /*0ae0*/ 	.word	0x00002020
        /*0ae4*/ 	.word	0x00000002
        /*0ae8*/ 	.word	0x00000000
        /*0aec*/ 	.short	0x0101
        /*0aee*/ 	.byte	0x3f
	.zero		1


	//   ....[26]....
        /*0af0*/ 	.word	0x00003d90
        /*0af4*/ 	.word	0x000000ff
        /*0af8*/ 	.word	0x00034830
        /*0afc*/ 	.short	0x010a
        /*0afe*/ 	.byte	0x3a
	.zero		1


	//   ....[27]....
        /*0b00*/ 	.word	0x00003dd0
        /*0b04*/ 	.word	0x000000ff
        /*0b08*/ 	.word	0x00034830
        /*0b0c*/ 	.short	0x010a
        /*0b0e*/ 	.byte	0x3a
	.zero		1


	//   ....[28]....
        /*0b10*/ 	.word	0x00004600
        /*0b14*/ 	.word	0x000000ff
        /*0b18*/ 	.word	0x00034850
        /*0b1c*/ 	.short	0x010a
        /*0b1e*/ 	.byte	0x07
	.zero		1


	//   ....[29]....
        /*0b20*/ 	.word	0x00004640
        /*0b24*/ 	.word	0x000000ff
        /*0b28*/ 	.word	0x00034850
        /*0b2c*/ 	.short	0x010a
        /*0b2e*/ 	.byte	0x07
	.zero		1


	//   ....[30]....
        /*0b30*/ 	.word	0x00006000
        /*0b34*/ 	.word	0x00000008
        /*0b38*/ 	.word	0x00000000
        /*0b3c*/ 	.short	0x0101
        /*0b3e*/ 	.byte	0x3f
	.zero		1


	//   ....[31]....
        /*0b40*/ 	.word	0x00006060
        /*0b44*/ 	.word	0x00000008
        /*0b48*/ 	.word	0x00000000
        /*0b4c*/ 	.short	0x0101
        /*0b4e*/ 	.byte	0x3f
	.zero		1


	//   ....[32]....
        /*0b50*/ 	.word	0x00006760
        /*0b54*/ 	.word	0x000000ff
        /*0b58*/ 	.word	0x00034830
        /*0b5c*/ 	.short	0x010a
        /*0b5e*/ 	.byte	0x06
	.zero		1


	//   ....[33]....
        /*0b60*/ 	.word	0x000067a0
        /*0b64*/ 	.word	0x000000ff
        /*0b68*/ 	.word	0x00034830
        /*0b6c*/ 	.short	0x010a
        /*0b6e*/ 	.byte	0x06
	.zero		1


	//   ....[34]....
        /*0b70*/ 	.word	0x00006fd0
        /*0b74*/ 	.word	0x000000ff
        /*0b78*/ 	.word	0x00034850
        /*0b7c*/ 	.short	0x010a
        /*0b7e*/ 	.byte	0x07
	.zero		1


	//   ....[35]....
        /*0b80*/ 	.word	0x00007010
        /*0b84*/ 	.word	0x000000ff
        /*0b88*/ 	.word	0x00034850
        /*0b8c*/ 	.short	0x010a
        /*0b8e*/ 	.byte	0x07
	.zero		1


	//   ....[36]....
        /*0b90*/ 	.word	0x000082a0
        /*0b94*/ 	.word	0x0000001b
        /*0b98*/ 	.word	0x00000000
        /*0b9c*/ 	.short	0x0101
        /*0b9e*/ 	.byte	0x3f
	.zero		1


	//   ....[37]....
        /*0ba0*/ 	.word	0x00008330
        /*0ba4*/ 	.word	0x0000001f
        /*0ba8*/ 	.word	0x00000000
        /*0bac*/ 	.short	0x0101
        /*0bae*/ 	.byte	0x3f
	.zero		1


	//   ....[38]....
        /*0bb0*/ 	.word	0x00008b70
        /*0bb4*/ 	.word	0x000000ff
        /*0bb8*/ 	.word	0x00034850
        /*0bbc*/ 	.short	0x010a
        /*0bbe*/ 	.byte	0x05
	.zero		1


	//   ....[39]....
        /*0bc0*/ 	.word	0x00008bb0
        /*0bc4*/ 	.word	0x000000ff
        /*0bc8*/ 	.word	0x00034850
        /*0bcc*/ 	.short	0x010a
        /*0bce*/ 	.byte	0x05
	.zero		1


	//   ....[40]....
        /*0bd0*/ 	.word	0x000090d0
        /*0bd4*/ 	.word	0x00000000
        /*0bd8*/ 	.word	0x00000000
        /*0bdc*/ 	.short	0x0101
        /*0bde*/ 	.byte	0x3f
	.zero		1


	//   ....[41]....
        /*0be0*/ 	.word	0x0000a5b0
        /*0be4*/ 	.word	0x00000000
        /*0be8*/ 	.word	0x00000000
        /*0bec*/ 	.short	0x0101
        /*0bee*/ 	.byte	0x3f
	.zero		1


	//   ....[42]....
        /*0bf0*/ 	.word	0x0000d080
        /*0bf4*/ 	.word	0x00000000
        /*0bf8*/ 	.word	0x00034840
        /*0bfc*/ 	.short	0x010a
        /*0bfe*/ 	.byte	0x3f
	.zero		1


	//   ....[43]....
        /*0c00*/ 	.word	0x0000e0b0
        /*0c04*/ 	.word	0x00000009
        /*0c08*/ 	.word	0x00034800
        /*0c0c*/ 	.short	0x0107
        /*0c0e*/ 	.byte	0x3f
	.zero		1


	//   ....[44]....
        /*0c10*/ 	.word	0x0000e1c0
        /*0c14*/ 	.word	0x00000002
        /*0c18*/ 	.word	0x00034800
        /*0c1c*/ 	.short	0x0101
        /*0c1e*/ 	.byte	0x3f
	.zero		1


	//   ....[45]....
        /*0c20*/ 	.word	0x0000e1e0
        /*0c24*/ 	.word	0x00000002
        /*0c28*/ 	.word	0x00034820
        /*0c2c*/ 	.short	0x010a
        /*0c2e*/ 	.byte	0x3f
	.zero		1


	//   ....[46]....
        /*0c30*/ 	.word	0x0000e540
        /*0c34*/ 	.word	0x00000002
        /*0c38*/ 	.word	0x00034840
        /*0c3c*/ 	.short	0x010a
        /*0c3e*/ 	.byte	0x3f
	.zero		1


	//   ....[47]....
        /*0c40*/ 	.word	0x0000e9f0
        /*0c44*/ 	.word	0x00000002
        /*0c48*/ 	.word	0x00000060
        /*0c4c*/ 	.short	0x010a
        /*0c4e*/ 	.byte	0x3f
	.zero		1


	//   ....[48]....
        /*0c50*/ 	.word	0x0000f0c0
        /*0c54*/ 	.word	0x00000003
        /*0c58*/ 	.word	0x00034840
        /*0c5c*/ 	.short	0x010a
        /*0c5e*/ 	.byte	0x3f
	.zero		1


	//   ....[49]....
        /*0c60*/ 	.word	0x0000f570
        /*0c64*/ 	.word	0x00000002
        /*0c68*/ 	.word	0x00000060
        /*0c6c*/ 	.short	0x010a
        /*0c6e*/ 	.byte	0x3f
	.zero		1


	//   ....[50]....
        /*0c70*/ 	.word	0x0000fb90
        /*0c74*/ 	.word	0x00000002
        /*0c78*/ 	.word	0x00034840
        /*0c7c*/ 	.short	0x010a
        /*0c7e*/ 	.byte	0x3f
	.zero		1


	//   ....[51]....
        /*0c80*/ 	.word	0x00010040
        /*0c84*/ 	.word	0x00000002
        /*0c88*/ 	.word	0x00000060
        /*0c8c*/ 	.short	0x010a
        /*0c8e*/ 	.byte	0x3f
	.zero		1


	//   ....[52]....
        /*0c90*/ 	.word	0x000105f0
        /*0c94*/ 	.word	0x00000000
        /*0c98*/ 	.word	0x00034860
        /*0c9c*/ 	.short	0x010a
        /*0c9e*/ 	.byte	0x3f
	.zero		1


	//   ....[53]....
        /*0ca0*/ 	.word	0x00011710
        /*0ca4*/ 	.word	0x00000000
        /*0ca8*/ 	.word	0x00034820
        /*0cac*/ 	.short	0x010a
        /*0cae*/ 	.byte	0x3f
	.zero		1


	//   ....[54]....
        /*0cb0*/ 	.word	0x000118d0
        /*0cb4*/ 	.word	0x00000006
        /*0cb8*/ 	.word	0x00000000
        /*0cbc*/ 	.short	0x010a
        /*0cbe*/ 	.byte	0x3f
	.zero		1


	//   ....[55]....
        /*0cc0*/ 	.word	0x00011940
        /*0cc4*/ 	.word	0x00000007
        /*0cc8*/ 	.word	0x00000000
        /*0ccc*/ 	.short	0x010a
        /*0cce*/ 	.byte	0x3f
	.zero		1


	//   ....[56]....
        /*0cd0*/ 	.word	0x000119b0
        /*0cd4*/ 	.word	0x00000004
        /*0cd8*/ 	.word	0x00000000
        /*0cdc*/ 	.short	0x010a
        /*0cde*/ 	.byte	0x3f
	.zero		1


	//   ....[57]....
        /*0ce0*/ 	.word	0x000119e0
        /*0ce4*/ 	.word	0x00000003
        /*0ce8*/ 	.word	0x00000000
        /*0cec*/ 	.short	0x010a
        /*0cee*/ 	.byte	0x3f
	.zero		1


	//   ....[58]....
        /*0cf0*/ 	.word	0x00011a50
        /*0cf4*/ 	.word	0x00000003
        /*0cf8*/ 	.word	0x00034800
        /*0cfc*/ 	.short	0x010a
        /*0cfe*/ 	.byte	0x3f
	.zero		1


	//   ....[59]....
        /*0d00*/ 	.word	0x00011aa0
        /*0d04*/ 	.word	0x00000002
        /*0d08*/ 	.word	0x00034830
        /*0d0c*/ 	.short	0x010a
        /*0d0e*/ 	.byte	0x3f
	.zero		1


	//   ....[60]....
        /*0d10*/ 	.word	0x00011b00
        /*0d14*/ 	.word	0x00000007
        /*0d18*/ 	.word	0x00034830
        /*0d1c*/ 	.short	0x010a
        /*0d1e*/ 	.byte	0x3f
	.zero		1


	//   ....[61]....
        /*0d20*/ 	.word	0x00011b60
        /*0d24*/ 	.word	0x00000003
        /*0d28*/ 	.word	0x00034850
        /*0d2c*/ 	.short	0x010a
        /*0d2e*/ 	.byte	0x3f
	.zero		1


	//   ....[62]....
        /*0d30*/ 	.word	0x00011bc0
        /*0d34*/ 	.word	0x00000007
        /*0d38*/ 	.word	0x00034830
        /*0d3c*/ 	.short	0x010a
        /*0d3e*/ 	.byte	0x3f
	.zero		1


	//   ....[63]....
        /*0d40*/ 	.word	0x00011c20
        /*0d44*/ 	.word	0x00000003
        /*0d48*/ 	.word	0x00034850
        /*0d4c*/ 	.short	0x010a
        /*0d4e*/ 	.byte	0x3f
	.zero		1


	//   ....[64]....
        /*0d50*/ 	.word	0x00011c80
        /*0d54*/ 	.word	0x00000003
        /*0d58*/ 	.word	0x00034850
        /*0d5c*/ 	.short	0x010a
        /*0d5e*/ 	.byte	0x3f
	.zero		1


	//   ....[65]....
        /*0d60*/ 	.word	0x00011e20
        /*0d64*/ 	.word	0x00000000
        /*0d68*/ 	.word	0x00034840
        /*0d6c*/ 	.short	0x010a
        /*0d6e*/ 	.byte	0x3f
	.zero		1


	//   ....[66]....
        /*0d70*/ 	.word	0x00012a00
        /*0d74*/ 	.word	0x00000002
        /*0d78*/ 	.word	0x00034820
        /*0d7c*/ 	.short	0x010a
        /*0d7e*/ 	.byte	0x3f
	.zero		1


	//   ....[67]....
        /*0d80*/ 	.word	0x00012a50
        /*0d84*/ 	.word	0x00000002
        /*0d88*/ 	.word	0x00034840
        /*0d8c*/ 	.short	0x010a
        /*0d8e*/ 	.byte	0x3f
	.zero		1


	//   ....[68]....
        /*0d90*/ 	.word	0x00012aa0
        /*0d94*/ 	.word	0x00000002
        /*0d98*/ 	.word	0x00000060
        /*0d9c*/ 	.short	0x010a
        /*0d9e*/ 	.byte	0x3f
	.zero		1


	//   ....[69]....
        /*0da0*/ 	.word	0x00012af0
        /*0da4*/ 	.word	0x00000003
        /*0da8*/ 	.word	0x00034840
        /*0dac*/ 	.short	0x010a
        /*0dae*/ 	.byte	0x3f
	.zero		1


	//   ....[70]....
        /*0db0*/ 	.word	0x00012b40
        /*0db4*/ 	.word	0x00000002
        /*0db8*/ 	.word	0x00000060
        /*0dbc*/ 	.short	0x010a
        /*0dbe*/ 	.byte	0x3f
	.zero		1


	//   ....[71]....
        /*0dc0*/ 	.word	0x00012b90
        /*0dc4*/ 	.word	0x00000002
        /*0dc8*/ 	.word	0x00034840
        /*0dcc*/ 	.short	0x010a
        /*0dce*/ 	.byte	0x3f
	.zero		1


	//   ....[72]....
        /*0dd0*/ 	.word	0x00012be0
        /*0dd4*/ 	.word	0x00000002
        /*0dd8*/ 	.word	0x00000060
        /*0ddc*/ 	.short	0x010a
        /*0dde*/ 	.byte	0x3f
	.zero		1


	//   ....[73]....
        /*0de0*/ 	.word	0x00012c30
        /*0de4*/ 	.word	0x00000000
        /*0de8*/ 	.word	0x00034860
        /*0dec*/ 	.short	0x010a
        /*0dee*/ 	.byte	0x3f
	.zero		1


	//   ....[74]....
        /*0df0*/ 	.word	0x00013630
        /*0df4*/ 	.word	0x00000000
        /*0df8*/ 	.word	0x00034820
        /*0dfc*/ 	.short	0x010a
        /*0dfe*/ 	.byte	0x3f
	.zero		1


	//   ....[75]....
        /*0e00*/ 	.word	0x000137d0
        /*0e04*/ 	.word	0x00000006
        /*0e08*/ 	.word	0x00000000
        /*0e0c*/ 	.short	0x010a
        /*0e0e*/ 	.byte	0x3f
	.zero		1


	//   ....[76]....
        /*0e10*/ 	.word	0x00013820
        /*0e14*/ 	.word	0x00000007
        /*0e18*/ 	.word	0x00000000
        /*0e1c*/ 	.short	0x010a
        /*0e1e*/ 	.byte	0x3f
	.zero		1


	//   ....[77]....
        /*0e20*/ 	.word	0x00013870
        /*0e24*/ 	.word	0x00000004
        /*0e28*/ 	.word	0x00000000
        /*0e2c*/ 	.short	0x010a
        /*0e2e*/ 	.byte	0x3f
	.zero		1


	//----- nvinfo : EIATTR_NUM_MBARRIERS
	.align		4
.L_335:
        /*0e30*/ 	.byte	0x03, 0x38
        /*0e32*/ 	.short	0x0016


	//----- nvinfo : EIATTR_EXIT_INSTR_OFFSETS
	.align		4
        /*0e34*/ 	.byte	0x04, 0x1c
        /*0e36*/ 	.short	(.L_337 - .L_336)


	//   ....[0]....
.L_336:
        /*0e38*/ 	.word	0x00000a30


	//   ....[1]....
        /*0e3c*/ 	.word	0x0000b460


	//   ....[2]....
        /*0e40*/ 	.word	0x00011a30


	//----- nvinfo : EIATTR_MAX_THREADS
	.align		4
.L_337:
        /*0e44*/ 	.byte	0x04, 0x05
        /*0e46*/ 	.short	(.L_339 - .L_338)
.L_338:
        /*0e48*/ 	.word	0x00000180
        /*0e4c*/ 	.word	0x00000001
        /*0e50*/ 	.word	0x00000001


	//----- nvinfo : EIATTR_CRS_STACK_SIZE
	.align		4
.L_339:
        /*0e54*/ 	.byte	0x04, 0x1e
        /*0e56*/ 	.short	(.L_341 - .L_340)
.L_340:
        /*0e58*/ 	.word	0x00000000


	//----- nvinfo : EIATTR_CBANK_PARAM_SIZE
	.align		4
.L_341:
        /*0e5c*/ 	.byte	0x03, 0x19
        /*0e5e*/ 	.short	0x0af0


	//----- nvinfo : EIATTR_PARAM_CBANK
	.align		4
        /*0e60*/ 	.byte	0x04, 0x0a
        /*0e62*/ 	.short	(.L_343 - .L_342)
	.align		4
.L_342:
        /*0e64*/ 	.word	index@(.nv.constant0._ZN7cutlass13device_kernelIN5flash11enable_sm90INS1_16FlashAttnFwdSm90INS1_25CollectiveMainloopFwdSm90ILi2EN4cute5tupleIJNS5_1CILi1EEES8_S8_EEENS6_IJNS7_ILi128EEESA_NS7_ILi192EEEEEELi128ENS_6half_tEfNS_4arch4Sm90ELb1ELb0ELb0ELb1ELb0ELb0ELb0ELb1ELb1ELb1ELb0ELb0EEENS1_21CollectiveEpilogueFwdINS6_IJSA_SA_SA_EEES9_SD_SF_Li256ELb1ELb1ELb0ELb0EEENS1_36VarlenDynamicPersistentTileSchedulerILi128ELi128ELi256ELi128ELb0ELb1ELb1ELb1ELb1ELb1EEEEEEEEEvNT_6ParamsE)
        /*0e68*/ 	.short	0x0210
        /*0e6a*/ 	.short	0x0af0


	//----- nvinfo : EIATTR_SW_WAR
	.align		4
.L_343:
        /*0e6c*/ 	.byte	0x04, 0x36
        /*0e6e*/ 	.short	(.L_345 - .L_344)
.L_344:
        /*0e70*/ 	.word	0x00000008
.L_345:


//--------------------- .nv.info._ZN7cutlass13device_kernelIN5flash11enable_sm90INS1_16FlashAttnFwdSm90INS1_25CollectiveMainloopFwdSm90ILi2EN4cute5tupleIJNS5_1CILi1EEES8_S8_EEENS6_IJNS7_ILi128EEESA_NS7_ILi192EEEEEELi128ENS_6half_tEfNS_4arch4Sm90ELb1ELb0ELb0ELb1ELb0ELb1ELb0ELb1ELb1ELb1ELb0ELb0EEENS1_21CollectiveEpilogueFwdINS6_IJSA_SA_SA_EEES9_SD_SF_Li256ELb1ELb1ELb0ELb0EEENS1_36VarlenDynamicPersistentTileSchedulerILi128ELi128ELi256ELi128ELb0ELb1ELb1ELb1ELb1ELb1EEEEEEEEEvNT_6ParamsE --------------------------
	.section	.nv.info._ZN7cutlass13device_kernelIN5flash11enable_sm90INS1_16FlashAttnFwdSm90INS1_25CollectiveMainloopFwdSm90ILi2EN4cute5tupleIJNS5_1CILi1EEES8_S8_EEENS6_IJNS7_ILi128EEESA_NS7_ILi192EEEEEELi128ENS_6half_tEfNS_4arch4Sm90ELb1ELb0ELb0ELb1ELb0ELb1ELb0ELb1ELb1ELb1ELb0ELb0EEENS1_21CollectiveEpilogueFwdINS6_IJSA_SA_SA_EEES9_SD_SF_Li256ELb1ELb1ELb0ELb0EEENS1_36VarlenDynamicPersistentTileSchedulerILi128ELi128ELi256ELi128ELb0ELb1ELb1ELb1ELb1ELb1EEEEEEEEEvNT_6ParamsE,"",@"SHT_CUDA_INFO"
	.sectionflags	@""
	.align	4


	//----- nvinfo : EIATTR_CUDA_API_VERSION
	.align		4
        /*0000*/ 	.byte	0x04, 0x37
        /*0002*/ 	.short	(.L_347 - .L_346)
.L_346:
        /*0004*/ 	.word	0x00000082


	//----- nvinfo : EIATTR_KPARAM_INFO
	.align		4
.L_347:
        /*0008*/ 	.byte	0x04, 0x17
        /*000a*/ 	.short	(.L_349 - .L_348)
.L_348:
        /*000c*/ 	.word	0x00000000
        /*0010*/ 	.short	0x0000
        /*0012*/ 	.short	0x0070
        /*0014*/ 	.byte	0x00, 0xf0, 0x01, 0x2a


	//----- nvinfo : EIATTR_SPARSE_MMA_MASK
	.align		4
.L_349:
        /*0018*/ 	.byte	0x03, 0x50
        /*001a*/ 	.short	0x0000


	//----- nvinfo : EIATTR_MAXREG_COUNT
	.align		4
        /*001c*/ 	.byte	0x03, 0x1b
        /*001e*/ 	.short	0x00a8


	//----- nvinfo : EIATTR_NUM_BARRIERS
	.align		4
        /*0020*/ 	.byte	0x02, 0x4c
        /*0022*/ 	.byte	0x10
	.zero		1


	//----- nvinfo : EIATTR_EXTERNS
	.align		4
        /*0024*/ 	.byte	0x04, 0x0f
        /*0026*/ 	.short	(.L_351 - .L_350)


	//   ....[0]....
	.align		4
.L_350:
        /*0028*/ 	.word	index@(__assertfail)


	//----- nvinfo : EIATTR_ANNOTATIONS
	.align		4
.L_351:
        /*002c*/ 	.byte	0x04, 0x55
        /*002e*/ 	.short	(.L_353 - .L_352)


	//   ....[0]....
.L_352:
        /* <DEDUP_REMOVED lines=114> */


	//----- nvinfo : EIATTR_MERCURY_ISA_VERSION
	.align		4
.L_353:
        /*0740*/ 	.byte	0x03, 0x5f
        /*0742*/ 	.short	0x0101


	//----- nvinfo : EIATTR_UNUSED_LOAD_BYTE_OFFSET
	.align		4
        /*0744*/ 	.byte	0x04, 0x44
        /*0746*/ 	.short	(.L_355 - .L_354)


	//   ....[0]....
.L_354:
        /*0748*/ 	.word	0x00000ab0
        /*074c*/ 	.word	0x0000fff0


	//   ....[1]....
        /*0750*/ 	.word	0x0001a2e0
        /*0754*/ 	.word	0x0000fff0


	//----- nvinfo : EIATTR_INT_WARP_WIDE_INSTR_OFFSETS
	.align		4
.L_355:
        /*0758*/ 	.byte	0x04, 0x31
        /*075a*/ 	.short	(.L_357 - .L_356)


	//   ....[0]....
.L_356:
        /*075c*/ 	.word	0x00000190


	//   ....[1]....
        /*0760*/ 	.word	0x000001d0


	//   ....[2]....
        /*0764*/ 	.word	0x00000240


	//   ....[3]....
        /*0768*/ 	.word	0x0001ec30


	//   ....[4]....
        /*076c*/ 	.word	0x0001ecc0


	//   ....[5]....
        /*0770*/ 	.word	0x00022900


	//   ....[6]....
        /*0774*/ 	.word	0x00022960


	//----- nvinfo : EIATTR_COOP_GROUP_MASK_REGIDS
	.align		4
.L_357:
        /*0778*/ 	.byte	0x04, 0x29
        /*077a*/ 	.short	(.L_359 - .L_358)


	//   ....[0]....
.L_358:
        /*077c*/ 	.word	0xffffffff


	//   ....[1]....
        /*0780*/ 	.word	0xffffffff


	//   ....[2]....
        /*0784*/ 	.word	0xffffffff


	//   ....[3]....
        /*0788*/ 	.word	0xffffffff


	//   ....[4]....
        /*078c*/ 	.word	0xffffffff


	//   ....[5]....
        /*0790*/ 	.word	0xffffffff


	//   ....[6]....
        /*0794*/ 	.word	0xffffffff


	//   ....[7]....
        /*0798*/ 	.word	0xffffffff


	//   ....[8]....
        /*079c*/ 	.word	0xffffffff


	//   ....[9]....
        /*07a0*/ 	.word	0xffffffff


	//   ....[10]....
        /*07a4*/ 	.word	0xffffffff


	//   ....[11]....
        /*07a8*/ 	.word	0xffffffff


	//   ....[12]....
        /*07ac*/ 	.word	0xffffffff


	//   ....[13]....
        /*07b0*/ 	.word	0xffffffff


	//   ....[14]....
        /*07b4*/ 	.word	0xffffffff


	//   ....[15]....
        /*07b8*/ 	.word	0xffffffff


	//   ....[16]....
        /*07bc*/ 	.word	0xffffffff


	//   ....[17]....
        /*07c0*/ 	.word	0xffffffff


	//   ....[18]....
        /*07c4*/ 	.word	0xffffffff


	//   ....[19]....
        /*07c8*/ 	.word	0xffffffff


	//   ....[20]....
        /*07cc*/ 	.word	0xffffffff


	//   ....[21]....
        /*07d0*/ 	.word	0xffffffff


	//   ....[22]....
        /*07d4*/ 	.word	0xffffffff


	//   ....[23]....
        /*07d8*/ 	.word	0xffffffff


	//   ....[24]....
        /*07dc*/ 	.word	0xffffffff


	//   ....[25]....
        /*07e0*/ 	.word	0xffffffff


	//   ....[26]....
        /*07e4*/ 	.word	0xffffffff


	//   ....[27]....
        /*07e8*/ 	.word	0xffffffff


	//   ....[28]....
        /*07ec*/ 	.word	0xffffffff


	//   ....[29]....
        /*07f0*/ 	.word	0xffffffff


	//   ....[30]....
        /*07f4*/ 	.word	0xffffffff


	//   ....[31]....
        /*07f8*/ 	.word	0xffffffff


	//   ....[32]....
        /*07fc*/ 	.word	0xffffffff


	//   ....[33]....
        /*0800*/ 	.word	0xffffffff


	//   ....[34]....
        /*0804*/ 	.word	0xffffffff


	//   ....[35]....
        /*0808*/ 	.word	0xffffffff


	//   ....[36]....
        /*080c*/ 	.word	0xffffffff


	//   ....[37]....
        /*0810*/ 	.word	0xffffffff


	//   ....[38]....
        /*0814*/ 	.word	0xffffffff


	//   ....[39]....
        /*0818*/ 	.word	0xffffffff


	//   ....[40]....
        /*081c*/ 	.word	0xffffffff


	//   ....[41]....
        /*0820*/ 	.word	0xffffffff


	//   ....[42]....
        /*0824*/ 	.word	0xffffffff


	//   ....[43]....
        /*0828*/ 	.word	0xffffffff


	//   ....[44]....
        /*082c*/ 	.word	0xffffffff


	//   ....[45]....
        /*0830*/ 	.word	0xffffffff


	//   ....[46]....
        /*0834*/ 	.word	0xffffffff


	//   ....[47]....
        /*0838*/ 	.word	0xffffffff


	//   ....[48]....
        /*083c*/ 	.word	0xffffffff


	//   ....[49]....
        /*0840*/ 	.word	0xffffffff


	//   ....[50]....
        /*0844*/ 	.word	0xffffffff


	//   ....[51]....
        /*0848*/ 	.word	0xffffffff


	//   ....[52]....
        /*084c*/ 	.word	0xffffffff


	//   ....[53]....
        /*0850*/ 	.word	0xffffffff


	//   ....[54]....
        /*0854*/ 	.word	0xffffffff


	//   ....[55]....
        /*0858*/ 	.word	0xffffffff


	//   ....[56]....
        /*085c*/ 	.word	0xffffffff


	//   ....[57]....
        /*0860*/ 	.word	0xffffffff


	//   ....[58]....
        /*0864*/ 	.word	0xffffffff


	//   ....[59]....
        /*0868*/ 	.word	0xffffffff


	//   ....[60]....
        /*086c*/ 	.word	0xffffffff


	//   ....[61]....
        /*0870*/ 	.word	0xffffffff


	//   ....[62]....
        /*0874*/ 	.word	0xffffffff


	//   ....[63]....
        /*0878*/ 	.word	0xffffffff


	//   ....[64]....
        /*087c*/ 	.word	0xffffffff


	//   ....[65]....
        /*0880*/ 	.word	0xffffffff


	//   ....[66]....
        /*0884*/ 	.word	0xffffffff


	//   ....[67]....
        /*0888*/ 	.word	0xffffffff


	//   ....[68]....
        /*088c*/ 	.word	0xffffffff


	//   ....[69]....
        /*0890*/ 	.word	0xffffffff


	//   ....[70]....
        /*0894*/ 	.word	0xffffffff


	//   ....[71]....
        /*0898*/ 	.word	0xffffffff


	//   ....[72]....
        /*089c*/ 	.word	0xffffffff


	//   ....[73]....
        /*08a0*/ 	.word	0xffffffff


	//   ....[74]....
        /*08a4*/ 	.word	0xffffffff


	//   ....[75]....
        /*08a8*/ 	.word	0xffffffff


	//   ....[76]....
        /*08ac*/ 	.word	0xffffffff


	//   ....[77]....
        /*08b0*/ 	.word	0xffffffff


	//   ....[78]....
        /*08b4*/ 	.word	0xffffffff


	//   ....[79]....
        /*08b8*/ 	.word	0xffffffff


	//   ....[80]....
        /*08bc*/ 	.word	0xffffffff


	//   ....[81]....
        /*08c0*/ 	.word	0xffffffff


	//   ....[82]....
        /*08c4*/ 	.word	0xffffffff


	//   ....[83]....
        /*08c8*/ 	.word	0xffffffff


	//   ....[84]....
        /*08cc*/ 	.word	0xffffffff


	//   ....[85]....
        /*08d0*/ 	.word	0xffffffff


	//   ....[86]....
        /*08d4*/ 	.word	0xffffffff


	//   ....[87]....
        /*08d8*/ 	.word	0xffffffff


	//   ....[88]....
        /*08dc*/ 	.word	0xffffffff


	//   ....[89]....
        /*08e0*/ 	.word	0xffffffff


	//   ....[90]....
        /*08e4*/ 	.word	0xffffffff


	//   ....[91]....
        /*08e8*/ 	.word	0xffffffff


	//   ....[92]....
        /*08ec*/ 	.word	0xffffffff


	//   ....[93]....
        /*08f0*/ 	.word	0xffffffff


	//   ....[94]....
        /*08f4*/ 	.word	0xffffffff


	//   ....[95]....
        /*08f8*/ 	.word	0xffffffff


	//   ....[96]....
        /*08fc*/ 	.word	0xffffffff


	//   ....[97]....
        /*0900*/ 	.word	0xffffffff


	//   ....[98]....
        /*0904*/ 	.word	0xffffffff


	//   ....[99]....
        /*0908*/ 	.word	0xffffffff


	//   ....[100]....
        /*090c*/ 	.word	0xffffffff


	//   ....[101]....
        /*0910*/ 	.word	0xffffffff


	//   ....[102]....
        /*0914*/ 	.word	0xffffffff


	//   ....[103]....
        /*0918*/ 	.word	0xffffffff


	//   ....[104]....
        /*091c*/ 	.word	0xffffffff


	//   ....[105]....
        /*0920*/ 	.word	0xffffffff


	//   ....[106]....
        /*0924*/ 	.word	0xffffffff


	//   ....[107]....
        /*0928*/ 	.word	0xffffffff


	//   ....[108]....
        /*092c*/ 	.word	0xffffffff


	//   ....[109]....
        /*0930*/ 	.word	0xffffffff


	//   ....[110]....
        /*0934*/ 	.word	0xffffffff


	//   ....[111]....
        /*0938*/ 	.word	0xffffffff


	//   ....[112]....
        /*093c*/ 	.word	0xffffffff


	//   ....[113]....
        /*0940*/ 	.word	0xffffffff


	//   ....[114]....
        /*0944*/ 	.word	0xffffffff


	//   ....[115]....
        /*0948*/ 	.word	0xffffffff


	//   ....[116]....
        /*094c*/ 	.word	0x0500000f


	//   ....[117]....
        /*0950*/ 	.word	0x0500000f


	//   ....[118]....
        /*0954*/ 	.word	0x0500000f


	//   ....[119]....
        /*0958*/ 	.word	0x0500000f


	//   ....[120]....
        /*095c*/ 	.word	0x0500000f


	//   ....[121]....
        /*0960*/ 	.word	0x0500000f


	//   ....[122]....
        /*0964*/ 	.word	0x0500000f


	//   ....[123]....
        /*0968*/ 	.word	0x0500000f


	//   ....[124]....
        /*096c*/ 	.word	0x0500000f


	//   ....[125]....
        /*0970*/ 	.word	0x0500000f


	//   ....[126]....
        /*0974*/ 	.word	0x0500000f


	//   ....[127]....
        /*0978*/ 	.word	0x0500000f


	//   ....[128]....
        /*097c*/ 	.word	0x0500000f


	//   ....[129]....
        /*0980*/ 	.word	0x0500000f


	//   ....[130]....
        /*0984*/ 	.word	0x0500000f


	//   ....[131]....
        /*0988*/ 	.word	0x0500000f


	//   ....[132]....
        /*098c*/ 	.word	0x0500000f


	//   ....[133]....
        /*0990*/ 	.word	0x0500000f


	//   ....[134]....
        /*0994*/ 	.word	0x0500000f


	//   ....[135]....
        /*0998*/ 	.word	0x0500000f


	//   ....[136]....
        /*099c*/ 	.word	0x0500000f


	//   ....[137]....
        /*09a0*/ 	.word	0x0500000f


	//   ....[138]....
        /*09a4*/ 	.word	0x0500000f


	//   ....[139]....
        /*09a8*/ 	.word	0x0500000f


	//   ....[140]....
        /*09ac*/ 	.word	0x0500000f


	//   ....[141]....
        /*09b0*/ 	.word	0x0500000f


	//   ....[142]....
        /*09b4*/ 	.word	0x0500000f


	//   ....[143]....
        /*09b8*/ 	.word	0x0500000f


	//   ....[144]....
        /*09bc*/ 	.word	0x0500000f


	//   ....[145]....
        /*09c0*/ 	.word	0x0500000f


	//   ....[146]....
        /*09c4*/ 	.word	0x0500000f


	//   ....[147]....
        /*09c8*/ 	.word	0x0500000f


	//   ....[148]....
        /*09cc*/ 	.word	0x0500000f


	//   ....[149]....
        /*09d0*/ 	.word	0x0500000f


	//   ....[150]....
        /*09d4*/ 	.word	0x0500000f


	//   ....[151]....
        /*09d8*/ 	.word	0x0500000f


	//   ....[152]....
        /*09dc*/ 	.word	0x0500000f


	//   ....[153]....
        /*09e0*/ 	.word	0x0500000f


	//   ....[154]....
        /*09e4*/ 	.word	0x0500000f


	//   ....[155]....
        /*09e8*/ 	.word	0x0500000f


	//   ....[156]....
        /*09ec*/ 	.word	0x0500000f


	//   ....[157]....
        /*09f0*/ 	.word	0x0500000f


	//   ....[158]....
        /*09f4*/ 	.word	0x0500000f


	//   ....[159]....
        /*09f8*/ 	.word	0x0500000f


	//   ....[160]....
        /*09fc*/ 	.word	0x0500000f


	//   ....[161]....
        /*0a00*/ 	.word	0x0500000f


	//   ....[162]....
        /*0a04*/ 	.word	0x0500000f


	//   ....[163]....
        /*0a08*/ 	.word	0x0500000f


	//   ....[164]....
        /*0a0c*/ 	.word	0x0500000f


	//   ....[165]....
        /*0a10*/ 	.word	0x0500000f


	//   ....[166]....
        /*0a14*/ 	.word	0x0500000f


	//   ....[167]....
        /*0a18*/ 	.word	0x0500000f


	//----- nvinfo : EIATTR_COOP_GROUP_INSTR_OFFSETS
	.align		4
.L_359:
        /*0a1c*/ 	.byte	0x04, 0x28
        /*0a1e*/ 	.short	(.L_361 - .L_360)


	//   ....[0]....
.L_360:
        /*0a20*/ 	.word	0x00000060


	//   ....[1]....
        /*0a24*/ 	.word	0x000001a0


	//   ....[2]....
        /*0a28*/ 	.word	0x000001f0


	//   ....[3]....
        /*0a2c*/ 	.word	0x00000420


	//   ....[4]....
        /*0a30*/ 	.word	0x00000580


	//   ....[5]....
        /*0a34*/ 	.word	0x000006a0


	//   ....[6]....
        /*0a38*/ 	.word	0x00000800


	//   ....[7]....
        /*0a3c*/ 	.word	0x0000a760


	//   ....[8]....
        /*0a40*/ 	.word	0x0000ae40


	//   ....[9]....
        /*0a44*/ 	.word	0x0000ae50


	//   ....[10]....
        /*0a48*/ 	.word	0x0000ae60


	//   ....[11]....
        /*0a4c*/ 	.word	0x0000ae70


	//   ....[12]....
        /*0a50*/ 	.word	0x0000b640


	//   ....[13]....
        /*0a54*/ 	.word	0x0000b650


	//   ....[14]....
        /*0a58*/ 	.word	0x0000b660


	//   ....[15]....
        /*0a5c*/ 	.word	0x0000b670


	//   ....[16]....
        /*0a60*/ 	.word	0x0000e3d0


	//   ....[17]....
        /*0a64*/ 	.word	0x0000e3e0


	//   ....[18]....
        /*0a68*/ 	.word	0x0000e3f0


	//   ....[19]....
        /*0a6c*/ 	.word	0x0000e400


	//   ....[20]....
        /*0a70*/ 	.word	0x0000e9f0


	//   ....[21]....
        /*0a74*/ 	.word	0x0000ea00


	//   ....[22]....
        /*0a78*/ 	.word	0x0000ea10


	//   ....[23]....
        /*0a7c*/ 	.word	0x0000ea20


	//   ....[24]....
        /*0a80*/ 	.word	0x00012130


	//   ....[25]....
        /*0a84*/ 	.word	0x000128a0


	//   ....[26]....
        /*0a88*/ 	.word	0x00012900


	//   ....[27]....
        /*0a8c*/ 	.word	0x000129a0


	//   ....[28]....
        /*0a90*/ 	.word	0x000132f0


	//   ....[29]....
        /*0a94*/ 	.word	0x00013350


	//   ....[30]....
        /*0a98*/ 	.word	0x00014ee0


	//   ....[31]....
        /*0a9c*/ 	.word	0x000155f0


	//   ....[32]....
        /*0aa0*/ 	.word	0x000156b0


	//   ....[33]....
        /*0aa4*/ 	.word	0x000156d0


	//   ....[34]....
        /*0aa8*/ 	.word	0x00016000


	//   ....[35]....
        /*0aac*/ 	.word	0x000160e0


	//   ....[36]....
        /*0ab0*/ 	.word	0x00018040


	//   ....[37]....
        /*0ab4*/ 	.word	0x00018070


	//   ....[38]....
        /*0ab8*/ 	.word	0x000185a0


	//   ....[39]....
        /*0abc*/ 	.word	0x00018600


	//   ....[40]....
        /*0ac0*/ 	.word	0x00019c90


	//   ....[41]....
        /*0ac4*/ 	.word	0x00019ca0


	//   ....[42]....
        /*0ac8*/ 	.word	0x00019cf0


	//   ....[43]....
        /*0acc*/ 	.word	0x00019d00


	//   ....[44]....
        /*0ad0*/ 	.word	0x0001ad40


	//   ....[45]....
        /*0ad4*/ 	.word	0x0001ad80


	//   ....[46]....
        /*0ad8*/ 	.word	0x0001adc0


	//   ....[47]....
        /*0adc*/ 	.word	0x0001adf0


	//   ....[48]....
        /*0ae0*/ 	.word	0x0001b370


	//   ....[49]....
        /*0ae4*/ 	.word	0x0001b380


	//   ....[50]....
        /*0ae8*/ 	.word	0x0001b440


	//   ....[51]....
        /*0aec*/ 	.word	0x0001b460


	//   ....[52]....
        /*0af0*/ 	.word	0x0001b520


	//   ....[53]....
        /*0af4*/ 	.word	0x0001b540


	//   ....[54]....
        /*0af8*/ 	.word	0x0001b610


	//   ....[55]....
        /*0afc*/ 	.word	0x0001b630


	//   ....[56]....
        /*0b00*/ 	.word	0x0001be30


	//   ....[57]....
        /*0b04*/ 	.word	0x0001be50


	//   ....[58]....
        /*0b08*/ 	.word	0x0001bf10


	//   ....[59]....
        /*0b0c*/ 	.word	0x0001bf30


	//   ....[60]....
        /*0b10*/ 	.word	0x0001bff0


	//   ....[61]....
        /*0b14*/ 	.word	0x0001c010


	//   ....[62]....
        /*0b18*/ 	.word	0x0001c0e0


	//   ....[63]....
        /*0b1c*/ 	.word	0x0001c100


	//   ....[64]....
        /*0b20*/ 	.word	0x0001c250


	//   ....[65]....
        /*0b24*/ 	.word	0x0001c420


	//   ....[66]....
        /*0b28*/ 	.word	0x0001c450


	//   ....[67]....
        /*0b2c*/ 	.word	0x0001c480


	//   ....[68]....
        /*0b30*/ 	.word	0x0001c4b0


	//   ....[69]....
        /*0b34*/ 	.word	0x0001c4e0


	//   ....[70]....
        /*0b38*/ 	.word	0x0001c510


	//   ....[71]....
        /*0b3c*/ 	.word	0x0001c680


	//   ....[72]....
        /*0b40*/ 	.word	0x0001c6b0


	//   ....[73]....
        /*0b44*/ 	.word	0x0001c6e0


	//   ....[74]....
        /*0b48*/ 	.word	0x0001c710


	//   ....[75]....
        /*0b4c*/ 	.word	0x0001c740


	//   ....[76]....
        /*0b50*/ 	.word	0x0001c770


	//   ....[77]....
        /*0b54*/ 	.word	0x0001c810


	//   ....[78]....
        /*0b58*/ 	.word	0x0001c870


	//   ....[79]....
        /*0b5c*/ 	.word	0x0001c900


	//   ....[80]....
        /*0b60*/ 	.word	0x0001d740


	//   ....[81]....
        /*0b64*/ 	.word	0x0001f230


	//   ....[82]....
        /*0b68*/ 	.word	0x0001ff00


	//   ....[83]....
        /*0b6c*/ 	.word	0x0001ff20


	//   ....[84]....
        /*0b70*/ 	.word	0x0001ff40


	//   ....[85]....
        /*0b74*/ 	.word	0x0001ff60


	//   ....[86]....
        /*0b78*/ 	.word	0x00020040


	//   ....[87]....
        /*0b7c*/ 	.word	0x000200a0


	//   ....[88]....
        /*0b80*/ 	.word	0x000200d0


	//   ....[89]....
        /*0b84*/ 	.word	0x00020150


	//   ....[90]....
        /*0b88*/ 	.word	0x00020180


	//   ....[91]....
        /*0b8c*/ 	.word	0x00020210


	//   ....[92]....
        /*0b90*/ 	.word	0x00020240


	//   ....[93]....
        /*0b94*/ 	.word	0x000202d0


	//   ....[94]....
        /*0b98*/ 	.word	0x00020300


	//   ....[95]....
        /*0b9c*/ 	.word	0x00020390


	//   ....[96]....
        /*0ba0*/ 	.word	0x000203a0


	//   ....[97]....
        /*0ba4*/ 	.word	0x00020430


	//   ....[98]....
        /*0ba8*/ 	.word	0x00023020


	//   ....[99]....
        /*0bac*/ 	.word	0x00023080


	//   ....[100]....
        /*0bb0*/ 	.word	0x000230b0


	//   ....[101]....
        /*0bb4*/ 	.word	0x000230c0


	//   ....[102]....
        /*0bb8*/ 	.word	0x000230f0


	//   ....[103]....
        /*0bbc*/ 	.word	0x00023120


	//   ....[104]....
        /*0bc0*/ 	.word	0x00023150


	//   ....[105]....
        /*0bc4*/ 	.word	0x00023180


	//   ....[106]....
        /*0bc8*/ 	.word	0x00023300


	//   ....[107]....
        /*0bcc*/ 	.word	0x00023330


	//   ....[108]....
        /*0bd0*/ 	.word	0x00023360


	//   ....[109]....
        /*0bd4*/ 	.word	0x00023390


	//   ....[110]....
        /*0bd8*/ 	.word	0x000233c0


	//   ....[111]....
        /*0bdc*/ 	.word	0x000233f0


	//   ....[112]....
        /*0be0*/ 	.word	0x000234b0


	//   ....[113]....
        /*0be4*/ 	.word	0x000234d0


	//   ....[114]....
        /*0be8*/ 	.word	0x00023540


	//   ....[115]....
        /*0bec*/ 	.word	0x00023c10


	//   ....[116]....
        /*0bf0*/ 	.word	0x00024070


	//   ....[117]....
        /*0bf4*/ 	.word	0x00024100


	//   ....[118]....
        /*0bf8*/ 	.word	0x00024150


	//   ....[119]....
        /*0bfc*/ 	.word	0x000241a0


	//   ....[120]....
        /*0c00*/ 	.word	0x00024230


	//   ....[121]....
        /*0c04*/ 	.word	0x000242c0


	//   ....[122]....
        /*0c08*/ 	.word	0x00024310


	//   ....[123]....
        /*0c0c*/ 	.word	0x00024360


	//   ....[124]....
        /*0c10*/ 	.word	0x00024450


	//   ....[125]....
        /*0c14*/ 	.word	0x000244e0


	//   ....[126]....
        /*0c18*/ 	.word	0x00024530


	//   ....[127]....
        /*0c1c*/ 	.word	0x00024580


	//   ....[128]....
        /*0c20*/ 	.word	0x00024630


	//   ....[129]....
        /*0c24*/ 	.word	0x000246c0


	//   ....[130]....
        /*0c28*/ 	.word	0x00024720


	//   ....[131]....
        /*0c2c*/ 	.word	0x00024780


	//   ....[132]....
        /*0c30*/ 	.word	0x00024a70


	//   ....[133]....
        /*0c34*/ 	.word	0x00024d60


	//   ....[134]....
        /*0c38*/ 	.word	0x00024ed0


	//   ....[135]....
        /*0c3c*/ 	.word	0x00024f20


	//   ....[136]....
        /*0c40*/ 	.word	0x00024f80


	//   ....[137]....
        /*0c44*/ 	.word	0x00025020


	//   ....[138]....
        /*0c48*/ 	.word	0x000250d0


	//   ....[139]....
        /*0c4c*/ 	.word	0x000251f0


	//   ....[140]....
        /*0c50*/ 	.word	0x000252d0


	//   ....[141]....
        /*0c54*/ 	.word	0x00025360


	//   ....[142]....
        /*0c58*/ 	.word	0x00025440


	//   ....[143]....
        /*0c5c*/ 	.word	0x000254d0


	//   ....[144]....
        /*0c60*/ 	.word	0x000255c0


	//   ....[145]....
        /*0c64*/ 	.word	0x00025650


	//   ....[146]....
        /*0c68*/ 	.word	0x00025740


	//   ....[147]....
        /*0c6c*/ 	.word	0x000257d0


	//   ....[148]....
        /*0c70*/ 	.word	0x000258b0


	//   ....[149]....
        /*0c74*/ 	.word	0x000259c0


	//   ....[150]....
        /*0c78*/ 	.word	0x00025cf0


	//   ....[151]....
        /*0c7c*/ 	.word	0x00025d90


	//   ....[152]....
        /*0c80*/ 	.word	0x00025eb0


	//   ....[153]....
        /*0c84*/ 	.word	0x00025f30


	//   ....[154]....
        /*0c88*/ 	.word	0x00025fb0


	//   ....[155]....
        /*0c8c*/ 	.word	0x00026030


	//   ....[156]....
        /*0c90*/ 	.word	0x000260b0


	//   ....[157]....
        /*0c94*/ 	.word	0x00026140


	//   ....[158]....
        /*0c98*/ 	.word	0x000261e0


	//   ....[159]....
        /*0c9c*/ 	.word	0x00026290


	//   ....[160]....
        /*0ca0*/ 	.word	0x00026310


	//   ....[161]....
        /*0ca4*/ 	.word	0x00026390


	//   ....[162]....
        /*0ca8*/ 	.word	0x00026410


	//   ....[163]....
        /*0cac*/ 	.word	0x000264a0


	//   ....[164]....
        /*0cb0*/ 	.word	0x00026520


	//   ....[165]....
        /*0cb4*/ 	.word	0x000265c0


	//   ....[166]....
        /*0cb8*/ 	.word	0x00026650


	//   ....[167]....
        /*0cbc*/ 	.word	0x00026780


	//----- nvinfo : EIATTR_REG_RECONFIG
	.align		4
.L_361:
        /*0cc0*/ 	.byte	0x01, 0x54
	.zero		2


	//----- nvinfo : EIATTR_SYSCALL_OFFSETS
	.align		4
        /*0cc4*/ 	.byte	0x04, 0x46
        /*0cc6*/ 	.short	(.L_363 - .L_362)


	//   ....[0]....
.L_362:
        /*0cc8*/ 	.word	0x00001ae0


	//   ....[1]....
        /*0ccc*/ 	.word	0x00001c30


	//   ....[2]....
        /*0cd0*/ 	.word	0x0000a910


	//   ....[3]....
        /*0cd4*/ 	.word	0x0000ac00


	//   ....[4]....
        /*0cd8*/ 	.word	0x0001ee30


	//   ....[5]....
        /*0cdc*/ 	.word	0x0001ef90


	//   ....[6]....
        /*0ce0*/ 	.word	0x0001f090


	//   ....[7]....
        /*0ce4*/ 	.word	0x0001fab0


	//----- nvinfo : EIATTR_MBARRIER_INSTR_OFFSETS
	.align		4
.L_363:
        /*0ce8*/ 	.byte	0x04, 0x39
        /*0cea*/ 	.short	(.L_365 - .L_364)


	//   ....[0]....
.L_364:
        /*0cec*/ 	.word	0x000002d0
        /*0cf0*/ 	.word	0x000000ff
        /*0cf4*/ 	.word	0x00034800
        /*0cf8*/ 	.short	0x0100
        /*0cfa*/ 	.byte	0x08
	.zero		1


	//   ....[1]....
        /*0cfc*/ 	.word	0x000002e0
        /*0d00*/ 	.word	0x000000ff
        /*0d04*/ 	.word	0x00034820
        /*0d08*/ 	.short	0x0100
        /*0d0a*/ 	.byte	0x08
	.zero		1


	//   ....[2]....
        /*0d0c*/ 	.word	0x000003d0
        /*0d10*/ 	.word	0x000000ff
        /*0d14*/ 	.word	0x00034830
        /*0d18*/ 	.short	0x0100
        /*0d1a*/ 	.byte	0x08
	.zero		1


	//   ....[3]....
        /*0d1c*/ 	.word	0x000003e0
        /*0d20*/ 	.word	0x000000ff
        /*0d24*/ 	.word	0x00034840
        /*0d28*/ 	.short	0x0100
        /*0d2a*/ 	.byte	0x08
	.zero		1


	//   ....[4]....
        /*0d2c*/ 	.word	0x000003f0
        /*0d30*/ 	.word	0x000000ff
        /*0d34*/ 	.word	0x00034838
        /*0d38*/ 	.short	0x0100
        /*0d3a*/ 	.byte	0x08
	.zero		1


	//   ....[5]....
        /*0d3c*/ 	.word	0x00000400
        /*0d40*/ 	.word	0x000000ff
        /*0d44*/ 	.word	0x00034848
        /*0d48*/ 	.short	0x0100
        /*0d4a*/ 	.byte	0x08
	.zero		1


	//   ....[6]....
        /*0d4c*/ 	.word	0x00000530
        /*0d50*/ 	.word	0x000000ff
        /*0d54*/ 	.word	0x00034850
        /*0d58*/ 	.short	0x0100
        /*0d5a*/ 	.byte	0x08
	.zero		1


	//   ....[7]....
        /*0d5c*/ 	.word	0x00000540
        /*0d60*/ 	.word	0x000000ff
        /*0d64*/ 	.word	0x00034860
        /*0d68*/ 	.short	0x0100
        /*0d6a*/ 	.byte	0x08
	.zero		1


	//   ....[8]....
        /*0d6c*/ 	.word	0x00000550
        /*0d70*/ 	.word	0x000000ff
        /*0d74*/ 	.word	0x00034858
        /*0d78*/ 	.short	0x0100
        /*0d7a*/ 	.byte	0x08
	.zero		1


	//   ....[9]....
        /*0d7c*/ 	.word	0x00000560
        /*0d80*/ 	.word	0x000000ff
        /*0d84*/ 	.word	0x00034868
        /*0d88*/ 	.short	0x0100
        /*0d8a*/ 	.byte	0x08
	.zero		1


	//   ....[10]....
        /*0d8c*/ 	.word	0x00000650
        /*0d90*/ 	.word	0x000000ff
        /*0d94*/ 	.word	0x00034870
        /*0d98*/ 	.short	0x0100
        /*0d9a*/ 	.byte	0x06
	.zero		1


	//   ....[11]....
        /*0d9c*/ 	.word	0x00000660
        /*0da0*/ 	.word	0x000000ff
        /*0da4*/ 	.word	0x00034880
        /*0da8*/ 	.short	0x0100
        /*0daa*/ 	.byte	0x06
	.zero		1


	//   ....[12]....
        /*0dac*/ 	.word	0x00000670
        /*0db0*/ 	.word	0x000000ff
        /*0db4*/ 	.word	0x00034878
        /*0db8*/ 	.short	0x0100
        /*0dba*/ 	.byte	0x06
	.zero		1


	//   ....[13]....
        /*0dbc*/ 	.word	0x00000680
        /*0dc0*/ 	.word	0x000000ff
        /*0dc4*/ 	.word	0x00034888
        /*0dc8*/ 	.short	0x0100
        /*0dca*/ 	.byte	0x06
	.zero		1


	//   ....[14]....
        /*0dcc*/ 	.word	0x000007b0
        /*0dd0*/ 	.word	0x000000ff
        /*0dd4*/ 	.word	0x00034890
        /*0dd8*/ 	.short	0x0100
        /*0dda*/ 	.byte	0x08
	.zero		1


	//   ....[15]....
        /*0ddc*/ 	.word	0x000007c0
        /*0de0*/ 	.word	0x000000ff
        /*0de4*/ 	.word	0x000348a0
        /*0de8*/ 	.short	0x0100
        /*0dea*/ 	.byte	0x08
	.zero		1


	//   ....[16]....
        /*0dec*/ 	.word	0x000007d0
        /*0df0*/ 	.word	0x000000ff
        /*0df4*/ 	.word	0x00034898
        /*0df8*/ 	.short	0x0100
        /*0dfa*/ 	.byte	0x08
	.zero		1


	//   ....[17]....
        /*0dfc*/ 	.word	0x000007e0
        /*0e00*/ 	.word	0x000000ff
        /*0e04*/ 	.word	0x000348a8
        /*0e08*/ 	.short	0x0100
        /*0e0a*/ 	.byte	0x08
	.zero		1


	//   ....[18]....
        /*0e0c*/ 	.word	0x00000910
        /*0e10*/ 	.word	0x000000ff
        /*0e14*/ 	.word	0x000348b0
        /*0e18*/ 	.short	0x0100
        /*0e1a*/ 	.byte	0x08
	.zero		1


	//   ....[19]....
        /*0e1c*/ 	.word	0x00000920
        /*0e20*/ 	.word	0x000000ff
        /*0e24*/ 	.word	0x000348c0
        /*0e28*/ 	.short	0x0100
        /*0e2a*/ 	.byte	0x08
	.zero		1


	//   ....[20]....
        /*0e2c*/ 	.word	0x00000930
        /*0e30*/ 	.word	0x000000ff
        /*0e34*/ 	.word	0x000348b8
        /*0e38*/ 	.short	0x0100
        /*0e3a*/ 	.byte	0x08
	.zero		1


	//   ....[21]....
        /*0e3c*/ 	.word	0x00000940
        /*0e40*/ 	.word	0x000000ff
        /*0e44*/ 	.word	0x000348c8
        /*0e48*/ 	.short	0x0100
        /*0e4a*/ 	.byte	0x08
	.zero		1


	//   ....[22]....
        /*0e4c*/ 	.word	0x00003790
        /*0e50*/ 	.word	0x00000003
        /*0e54*/ 	.word	0x00034890
        /*0e58*/ 	.short	0x010a
        /*0e5a*/ 	.byte	0x3f
	.zero		1


	//   ....[23]....
        /*0e5c*/ 	.word	0x000069d0
        /*0e60*/ 	.word	0x00000003
        /*0e64*/ 	.word	0x00034890
        /*0e68*/ 	.short	0x010a
        /*0e6a*/ 	.byte	0x3f
	.zero		1


	//   ....[24]....
        /*0e6c*/ 	.word	0x00009a80
        /*0e70*/ 	.word	0x00000003
        /*0e74*/ 	.word	0x00034890
        /*0e78*/ 	.short	0x010a
        /*0e7a*/ 	.byte	0x3f
	.zero		1


	//   ....[25]....
        /*0e7c*/ 	.word	0x00009e50
        /*0e80*/ 	.word	0x00000020
        /*0e84*/ 	.word	0x00000000
        /*0e88*/ 	.short	0x0101
        /*0e8a*/ 	.byte	0x3f
	.zero		1


	//   ....[26]....
        /*0e8c*/ 	.word	0x00009e90
        /*0e90*/ 	.word	0x00000003
        /*0e94*/ 	.word	0x000348b0
        /*0e98*/ 	.short	0x010a
        /*0e9a*/ 	.byte	0x3f
	.zero		1


	//   ....[27]....
        /*0e9c*/ 	.word	0x0000a340
        /*0ea0*/ 	.word	0x00000003
        /*0ea4*/ 	.word	0x00000000
        /*0ea8*/ 	.short	0x0101
        /*0eaa*/ 	.byte	0x3f
	.zero		1


	//   ....[28]....
        /*0eac*/ 	.word	0x0000a990
        /*0eb0*/ 	.word	0x00000010
        /*0eb4*/ 	.word	0x00034800
        /*0eb8*/ 	.short	0x010a
        /*0eba*/ 	.byte	0x3f
	.zero		1


	//   ....[29]....
        /*0ebc*/ 	.word	0x0000a9e0
        /*0ec0*/ 	.word	0x00000010
        /*0ec4*/ 	.word	0x00034800
        /*0ec8*/ 	.short	0x010a
        /*0eca*/ 	.byte	0x3f
	.zero		1


	//   ....[30]....
        /*0ecc*/ 	.word	0x0000bd20
        /*0ed0*/ 	.word	0x00000010
        /*0ed4*/ 	.word	0x00034800
        /*0ed8*/ 	.short	0x010a
        /*0eda*/ 	.byte	0x3f
	.zero		1


	//   ....[31]....
        /*0edc*/ 	.word	0x0000ee80
        /*0ee0*/ 	.word	0x00000010
        /*0ee4*/ 	.word	0x00034800
        /*0ee8*/ 	.short	0x010a
        /*0eea*/ 	.byte	0x3f
	.zero		1


	//   ....[32]....
        /*0eec*/ 	.word	0x000116d0
        /*0ef0*/ 	.word	0x00000003
        /*0ef4*/ 	.word	0x00034830
        /*0ef8*/ 	.short	0x010a
        /*0efa*/ 	.byte	0x3f
	.zero		1


	//   ....[33]....
        /*0efc*/ 	.word	0x00011740
        /*0f00*/ 	.word	0x00000003
        /*0f04*/ 	.word	0x00034830
        /*0f08*/ 	.short	0x010a
        /*0f0a*/ 	.byte	0x3f
	.zero		1


	//   ....[34]....
        /*0f0c*/ 	.word	0x00012310
        /*0f10*/ 	.word	0x00000003
        /*0f14*/ 	.word	0x00000000
        /*0f18*/ 	.short	0x0101
        /*0f1a*/ 	.byte	0x3f
	.zero		1


	//   ....[35]....
        /*0f1c*/ 	.word	0x00014070
        /*0f20*/ 	.word	0x0000000f
        /*0f24*/ 	.word	0x00034830
        /*0f28*/ 	.short	0x010a
        /*0f2a*/ 	.byte	0x3f
	.zero		1


	//   ....[36]....
        /*0f2c*/ 	.word	0x000140e0
        /*0f30*/ 	.word	0x0000000f
        /*0f34*/ 	.word	0x00034830
        /*0f38*/ 	.short	0x010a
        /*0f3a*/ 	.byte	0x3f
	.zero		1


	//   ....[37]....
        /*0f3c*/ 	.word	0x00014cc0
        /*0f40*/ 	.word	0x0000000c
        /*0f44*/ 	.word	0x00034850
        /*0f48*/ 	.short	0x010a
        /*0f4a*/ 	.byte	0x3f
	.zero		1


	//   ....[38]....
        /*0f4c*/ 	.word	0x00014d10
        /*0f50*/ 	.word	0x0000000c
        /*0f54*/ 	.word	0x00034850
        /*0f58*/ 	.short	0x010a
        /*0f5a*/ 	.byte	0x3f
	.zero		1


	//   ....[39]....
        /*0f5c*/ 	.word	0x00016880
        /*0f60*/ 	.word	0x0000000f
        /*0f64*/ 	.word	0x00000000
        /*0f68*/ 	.short	0x0101
        /*0f6a*/ 	.byte	0x3f
	.zero		1


	//   ....[40]....
        /*0f6c*/ 	.word	0x000168c0
        /*0f70*/ 	.word	0x00000007
        /*0f74*/ 	.word	0x00000000
        /*0f78*/ 	.short	0x0101
        /*0f7a*/ 	.byte	0x3f
	.zero		1


	//   ....[41]....
        /*0f7c*/ 	.word	0x00016f40
        /*0f80*/ 	.word	0x00000000
        /*0f84*/ 	.word	0x00034830
        /*0f88*/ 	.short	0x010a
        /*0f8a*/ 	.byte	0x3f
	.zero		1


	//   ....[42]....
        /*0f8c*/ 	.word	0x00016fb0
        /*0f90*/ 	.word	0x00000000
        /*0f94*/ 	.word	0x00034830
        /*0f98*/ 	.short	0x010a
        /*0f9a*/ 	.byte	0x3f
	.zero		1


	//   ....[43]....
        /*0f9c*/ 	.word	0x00017b90
        /*0fa0*/ 	.word	0x0000000f
        /*0fa4*/ 	.word	0x00034850
        /*0fa8*/ 	.short	0x010a
        /*0faa*/ 	.byte	0x3f
	.zero		1


	//   ....[44]....
        /*0fac*/ 	.word	0x00017be0
        /*0fb0*/ 	.word	0x0000000f
        /*0fb4*/ 	.word	0x00034850
        /*0fb8*/ 	.short	0x010a
        /*0fba*/ 	.byte	0x3f
	.zero		1


	//   ....[45]....
        /*0fbc*/ 	.word	0x00018da0
        /*0fc0*/ 	.word	0x0000000b
        /*0fc4*/ 	.word	0x00000000
        /*0fc8*/ 	.short	0x0101
        /*0fca*/ 	.byte	0x3f
	.zero		1


	//   ....[46]....
        /*0fcc*/ 	.word	0x00018e30
        /*0fd0*/ 	.word	0x0000000f
        /*0fd4*/ 	.word	0x00000000
        /*0fd8*/ 	.short	0x0101
        /*0fda*/ 	.byte	0x3f
	.zero		1


	//   ....[47]....
        /*0fdc*/ 	.word	0x00019820
        /*0fe0*/ 	.word	0x0000000b
        /*0fe4*/ 	.word	0x00034850
        /*0fe8*/ 	.short	0x010a
        /*0fea*/ 	.byte	0x3f
	.zero		1


	//   ....[48]....
        /*0fec*/ 	.word	0x000198c0
        /*0ff0*/ 	.word	0x0000000b
        /*0ff4*/ 	.word	0x00034850
        /*0ff8*/ 	.short	0x010a
        /*0ffa*/ 	.byte	0x3f
	.zero		1


	//   ....[49]....
        /*0ffc*/ 	.word	0x00019ea0
        /*1000*/ 	.word	0x00000008
        /*1004*/ 	.word	0x00000000
        /*1008*/ 	.short	0x0101
        /*100a*/ 	.byte	0x3f
	.zero		1


	//   ....[50]....
        /*100c*/ 	.word	0x0001b360
        /*1010*/ 	.word	0x00000000
        /*1014*/ 	.word	0x00000000
        /*1018*/ 	.short	0x0101
        /*101a*/ 	.byte	0x3f
	.zero		1


	//   ....[51]....
        /*101c*/ 	.word	0x0001d830
        /*1020*/ 	.word	0x00000005
        /*1024*/ 	.word	0x00034820
        /*1028*/ 	.short	0x010a
        /*102a*/ 	.byte	0x3f
	.zero		1


	//   ....[52]....
        /*102c*/ 	.word	0x0001d910
        /*1030*/ 	.word	0x00000005
        /*1034*/ 	.word	0x000348a0
        /*1038*/ 	.short	0x010a
        /*103a*/ 	.byte	0x3f
	.zero		1


	//   ....[53]....
        /*103c*/ 	.word	0x0001dd50
        /*1040*/ 	.word	0x00000005
        /*1044*/ 	.word	0x000348c0
        /*1048*/ 	.short	0x010a
        /*104a*/ 	.byte	0x3f
	.zero		1


	//   ....[54]....
        /*104c*/ 	.word	0x0001e270
        /*1050*/ 	.word	0x00000007
        /*1054*/ 	.word	0x000348a0
        /*1058*/ 	.short	0x010a
        /*105a*/ 	.byte	0x3f
	.zero		1


	//   ....[55]....
        /*105c*/ 	.word	0x0001e6a0
        /*1060*/ 	.word	0x00000007
        /*1064*/ 	.word	0x000348c0
        /*1068*/ 	.short	0x010a
        /*106a*/ 	.byte	0x3f
	.zero		1


	//   ....[56]....
        /*106c*/ 	.word	0x0001f4e0
        /*1070*/ 	.word	0x00000000
        /*1074*/ 	.word	0x00034840
        /*1078*/ 	.short	0x010a
        /*107a*/ 	.byte	0x3f
	.zero		1


	//   ....[57]....
        /*107c*/ 	.word	0x00020530
        /*1080*/ 	.word	0x00000009
        /*1084*/ 	.word	0x00034800
        /*1088*/ 	.short	0x0107
        /*108a*/ 	.byte	0x3f
	.zero		1


	//   ....[58]....
        /*108c*/ 	.word	0x00020640
        /*1090*/ 	.word	0x00000002
        /*1094*/ 	.word	0x00034800
        /*1098*/ 	.short	0x0101
        /*109a*/ 	.byte	0x3f
	.zero		1


	//   ....[59]....
        /*109c*/ 	.word	0x00020660
        /*10a0*/ 	.word	0x00000002
        /*10a4*/ 	.word	0x00034820
        /*10a8*/ 	.short	0x010a
        /*10aa*/ 	.byte	0x3f
	.zero		1


	//   ....[60]....
        /*10ac*/ 	.word	0x000209c0
        /*10b0*/ 	.word	0x00000003
        /*10b4*/ 	.word	0x00034840
        /*10b8*/ 	.short	0x010a
        /*10ba*/ 	.byte	0x3f
	.zero		1


	//   ....[61]....
        /*10bc*/ 	.word	0x00020e70
        /*10c0*/ 	.word	0x00000003
        /*10c4*/ 	.word	0x00000060
        /*10c8*/ 	.short	0x010a
        /*10ca*/ 	.byte	0x3f
	.zero		1


	//   ....[62]....
        /*10cc*/ 	.word	0x00021540
        /*10d0*/ 	.word	0x00000003
        /*10d4*/ 	.word	0x00034840
        /*10d8*/ 	.short	0x010a
        /*10da*/ 	.byte	0x3f
	.zero		1


	//   ....[63]....
        /*10dc*/ 	.word	0x000219f0
        /*10e0*/ 	.word	0x00000002
        /*10e4*/ 	.word	0x00000060
        /*10e8*/ 	.short	0x010a
        /*10ea*/ 	.byte	0x3f
	.zero		1


	//   ....[64]....
        /*10ec*/ 	.word	0x00022010
        /*10f0*/ 	.word	0x00000002
        /*10f4*/ 	.word	0x00034840
        /*10f8*/ 	.short	0x010a
        /*10fa*/ 	.byte	0x3f
	.zero		1


	//   ....[65]....
        /*10fc*/ 	.word	0x000224c0
        /*1100*/ 	.word	0x00000002
        /*1104*/ 	.word	0x00000060
        /*1108*/ 	.short	0x010a
        /*110a*/ 	.byte	0x3f
	.zero		1


	//   ....[66]....
        /*110c*/ 	.word	0x00022a70
        /*1110*/ 	.word	0x00000000
        /*1114*/ 	.word	0x00034860
        /*1118*/ 	.short	0x010a
        /*111a*/ 	.byte	0x3f
	.zero		1


	//   ....[67]....
        /*111c*/ 	.word	0x00023b90
        /*1120*/ 	.word	0x00000000
        /*1124*/ 	.word	0x00034820
        /*1128*/ 	.short	0x010a
        /*112a*/ 	.byte	0x3f
	.zero		1


	//   ....[68]....
        /*112c*/ 	.word	0x00023d60
        /*1130*/ 	.word	0x00000006
        /*1134*/ 	.word	0x00000000
        /*1138*/ 	.short	0x010a
        /*113a*/ 	.byte	0x3f
	.zero		1


	//   ....[69]....
        /*113c*/ 	.word	0x00023dd0
        /*1140*/ 	.word	0x00000007
        /*1144*/ 	.word	0x00000000
        /*1148*/ 	.short	0x010a
        /*114a*/ 	.byte	0x3f
	.zero		1


	//   ....[70]....
        /*114c*/ 	.word	0x00023e40
        /*1150*/ 	.word	0x00000004
        /*1154*/ 	.word	0x00000000
        /*1158*/ 	.short	0x010a
        /*115a*/ 	.byte	0x3f
	.zero		1


	//   ....[71]....
        /*115c*/ 	.word	0x00023e70
        /*1160*/ 	.word	0x00000003
        /*1164*/ 	.word	0x00000000
        /*1168*/ 	.short	0x010a
        /*116a*/ 	.byte	0x3f
	.zero		1


	//   ....[72]....
        /*116c*/ 	.word	0x00023ed0
        /*1170*/ 	.word	0x00000003
        /*1174*/ 	.word	0x00034890
        /*1178*/ 	.short	0x010a
        /*117a*/ 	.byte	0x3f
	.zero		1


	//   ....[73]....
        /*117c*/ 	.word	0x00023f20
        /*1180*/ 	.word	0x00000003
        /*1184*/ 	.word	0x00034890
        /*1188*/ 	.short	0x010a
        /*118a*/ 	.byte	0x3f
	.zero		1


	//   ....[74]....
        /*118c*/ 	.word	0x00023f70
        /*1190*/ 	.word	0x00000003
        /*1194*/ 	.word	0x00034890
        /*1198*/ 	.short	0x010a
        /*119a*/ 	.byte	0x3f
	.zero		1


	//   ....[75]....
        /*119c*/ 	.word	0x00023fc0
        /*11a0*/ 	.word	0x00000003
        /*11a4*/ 	.word	0x000348b0
        /*11a8*/ 	.short	0x010a
        /*11aa*/ 	.byte	0x3f
	.zero		1


	//   ....[76]....
        /*11ac*/ 	.word	0x000243a0
        /*11b0*/ 	.word	0x00000010
        /*11b4*/ 	.word	0x00034800
        /*11b8*/ 	.short	0x010a
        /*11ba*/ 	.byte	0x3f
	.zero		1


	//   ....[77]....
        /*11bc*/ 	.word	0x000247b0
        /*11c0*/ 	.word	0x00000010
        /*11c4*/ 	.word	0x00034800
        /*11c8*/ 	.short	0x010a
        /*11ca*/ 	.byte	0x3f
	.zero		1


	//   ....[78]....
        /*11cc*/ 	.word	0x00024800
        /*11d0*/ 	.word	0x00000003
        /*11d4*/ 	.word	0x00034830
        /*11d8*/ 	.short	0x010a
        /*11da*/ 	.byte	0x3f
	.zero		1


	//   ....[79]....
        /*11dc*/ 	.word	0x00024850
        /*11e0*/ 	.word	0x0000000f
        /*11e4*/ 	.word	0x00034830
        /*11e8*/ 	.short	0x010a
        /*11ea*/ 	.byte	0x3f
	.zero		1


	//   ....[80]....
        /*11ec*/ 	.word	0x000248a0
        /*11f0*/ 	.word	0x0000000c
        /*11f4*/ 	.word	0x00034850
        /*11f8*/ 	.short	0x010a
        /*11fa*/ 	.byte	0x3f
	.zero		1


	//   ....[81]....
        /*11fc*/ 	.word	0x000248f0
        /*1200*/ 	.word	0x00000000
        /*1204*/ 	.word	0x00034830
        /*1208*/ 	.short	0x010a
        /*120a*/ 	.byte	0x3f
	.zero		1


	//   ....[82]....
        /*120c*/ 	.word	0x00024940
        /*1210*/ 	.word	0x0000000f
        /*1214*/ 	.word	0x00034850
        /*1218*/ 	.short	0x010a
        /*121a*/ 	.byte	0x3f
	.zero		1


	//   ....[83]....
        /*121c*/ 	.word	0x00024990
        /*1220*/ 	.word	0x0000000b
        /*1224*/ 	.word	0x00034850
        /*1228*/ 	.short	0x010a
        /*122a*/ 	.byte	0x3f
	.zero		1


	//   ....[84]....
        /*122c*/ 	.word	0x00024b40
        /*1230*/ 	.word	0x00000004
        /*1234*/ 	.word	0x00034820
        /*1238*/ 	.short	0x010a
        /*123a*/ 	.byte	0x3f
	.zero		1


	//   ....[85]....
        /*123c*/ 	.word	0x00024b90
        /*1240*/ 	.word	0x00000005
        /*1244*/ 	.word	0x000348a0
        /*1248*/ 	.short	0x010a
        /*124a*/ 	.byte	0x3f
	.zero		1


	//   ....[86]....
        /*124c*/ 	.word	0x00024be0
        /*1250*/ 	.word	0x00000005
        /*1254*/ 	.word	0x000348c0
        /*1258*/ 	.short	0x010a
        /*125a*/ 	.byte	0x3f
	.zero		1


	//   ....[87]....
        /*125c*/ 	.word	0x00024c30
        /*1260*/ 	.word	0x00000007
        /*1264*/ 	.word	0x000348a0
        /*1268*/ 	.short	0x010a
        /*126a*/ 	.byte	0x3f
	.zero		1


	//   ....[88]....
        /*126c*/ 	.word	0x00024c80
        /*1270*/ 	.word	0x00000007
        /*1274*/ 	.word	0x000348c0
        /*1278*/ 	.short	0x010a
        /*127a*/ 	.byte	0x3f
	.zero		1


	//   ....[89]....
        /*127c*/ 	.word	0x00024e20
        /*1280*/ 	.word	0x00000000
        /*1284*/ 	.word	0x00034840
        /*1288*/ 	.short	0x010a
        /*128a*/ 	.byte	0x3f
	.zero		1


	//   ....[90]....
        /*128c*/ 	.word	0x00025a10
        /*1290*/ 	.word	0x00000002
        /*1294*/ 	.word	0x00034820
        /*1298*/ 	.short	0x010a
        /*129a*/ 	.byte	0x3f
	.zero		1


	//   ....[91]....
        /*129c*/ 	.word	0x00025a60
        /*12a0*/ 	.word	0x00000003
        /*12a4*/ 	.word	0x00034840
        /*12a8*/ 	.short	0x010a
        /*12aa*/ 	.byte	0x3f
	.zero		1


	//   ....[92]....
        /*12ac*/ 	.word	0x00025ab0
        /*12b0*/ 	.word	0x00000003
        /*12b4*/ 	.word	0x00000060
        /*12b8*/ 	.short	0x010a
        /*12ba*/ 	.byte	0x3f
	.zero		1


	//   ....[93]....
        /*12bc*/ 	.word	0x00025b00
        /*12c0*/ 	.word	0x00000003
        /*12c4*/ 	.word	0x00034840
        /*12c8*/ 	.short	0x010a
        /*12ca*/ 	.byte	0x3f
	.zero		1


	//   ....[94]....
        /*12cc*/ 	.word	0x00025b50
        /*12d0*/ 	.word	0x00000002
        /*12d4*/ 	.word	0x00000060
        /*12d8*/ 	.short	0x010a
        /*12da*/ 	.byte	0x3f
	.zero		1


	//   ....[95]....
        /*12dc*/ 	.word	0x00025ba0
        /*12e0*/ 	.word	0x00000002
        /*12e4*/ 	.word	0x00034840
        /*12e8*/ 	.short	0x010a
        /*12ea*/ 	.byte	0x3f
	.zero		1


	//   ....[96]....
        /*12ec*/ 	.word	0x00025bf0
        /*12f0*/ 	.word	0x00000002
        /*12f4*/ 	.word	0x00000060
        /*12f8*/ 	.short	0x010a
        /*12fa*/ 	.byte	0x3f
	.zero		1


	//   ....[97]....
        /*12fc*/ 	.word	0x00025c40
        /*1300*/ 	.word	0x00000000
        /*1304*/ 	.word	0x00034860
        /*1308*/ 	.short	0x010a
        /*130a*/ 	.byte	0x3f
	.zero		1


	//   ....[98]....
        /*130c*/ 	.word	0x000266a0
        /*1310*/ 	.word	0x00000000
        /*1314*/ 	.word	0x00034820
        /*1318*/ 	.short	0x010a
        /*131a*/ 	.byte	0x3f
	.zero		1


	//   ....[99]....
        /*131c*/ 	.word	0x00026840
        /*1320*/ 	.word	0x00000006
        /*1324*/ 	.word	0x00000000
        /*1328*/ 	.short	0x010a
        /*132a*/ 	.byte	0x3f
	.zero		1


	//   ....[100]....
        /*132c*/ 	.word	0x00026890
        /*1330*/ 	.word	0x00000007
        /*1334*/ 	.word	0x00000000
        /*1338*/ 	.short	0x010a
        /*133a*/ 	.byte	0x3f
	.zero		1


	//   ....[101]....
        /*133c*/ 	.word	0x000268e0
        /*1340*/ 	.word	0x00000004
        /*1344*/ 	.word	0x00000000
        /*1348*/ 	.short	0x010a
        /*134a*/ 	.byte	0x3f
	.zero		1


	//----- nvinfo : EIATTR_NUM_MBARRIERS
	.align		4
.L_365:
        /*134c*/ 	.byte	0x03, 0x38
        /*134e*/ 	.short	0x0016


	//----- nvinfo : EIATTR_EXIT_INSTR_OFFSETS
	.align		4
        /*1350*/ 	.byte	0x04, 0x1c
        /*1352*/ 	.short	(.L_367 - .L_366)


	//   ....[0]....
.L_366:
        /*1354*/ 	.word	0x00023ec0


	//----- nvinfo : EIATTR_MAX_THREADS
	.align		4
.L_367:
        /*1358*/ 	.byte	0x04, 0x05
        /*135a*/ 	.short	(.L_369 - .L_368)
.L_368:
        /*135c*/ 	.word	0x00000180
        /*1360*/ 	.word	0x00000001
        /*1364*/ 	.word	0x00000001


	//----- nvinfo : EIATTR_CRS_STACK_SIZE
	.align		4
.L_369:
        /*1368*/ 	.byte	0x04, 0x1e
        /*136a*/ 	.short	(.L_371 - .L_370)
.L_370:
        /*136c*/ 	.word	0x00000000


	//----- nvinfo : EIATTR_CBANK_PARAM_SIZE
	.align		4
.L_371:
        /*1370*/ 	.byte	0x03, 0x19
        /*1372*/ 	.short	0x0af0


	//----- nvinfo : EIATTR_PARAM_CBANK
	.align		4
        /*1374*/ 	.byte	0x04, 0x0a
        /*1376*/ 	.short	(.L_373 - .L_372)
	.align		4
.L_372:
        /*1378*/ 	.word	index@(.nv.constant0._ZN7cutlass13device_kernelIN5flash11enable_sm90INS1_16FlashAttnFwdSm90INS1_25CollectiveMainloopFwdSm90ILi2EN4cute5tupleIJNS5_1CILi1EEES8_S8_EEENS6_IJNS7_ILi128EEESA_NS7_ILi192EEEEEELi128ENS_6half_tEfNS_4arch4Sm90ELb1ELb0ELb0ELb1ELb0ELb1ELb0ELb1ELb1ELb1ELb0ELb0EEENS1_21CollectiveEpilogueFwdINS6_IJSA_SA_SA_EEES9_SD_SF_Li256ELb1ELb1ELb0ELb0EEENS1_36VarlenDynamicPersistentTileSchedulerILi128ELi128ELi256ELi128ELb0ELb1ELb1ELb1ELb1ELb1EEEEEEEEEvNT_6ParamsE)
        /*137c*/ 	.short	0x0210
        /*137e*/ 	.short	0x0af0


	//----- nvinfo : EIATTR_SW_WAR
	.align		4
.L_373:
        /*1380*/ 	.byte	0x04, 0x36
        /*1382*/ 	.short	(.L_375 - .L_374)
.L_374:
        /*1384*/ 	.word	0x00000008
.L_375:


//--------------------- .nv.callgraph             --------------------------
	.section	.nv.callgraph,"",@"SHT_CUDA_CALLGRAPH"
	.align	4
	.sectionentsize	8
	.align		4
        /*0000*/ 	.word	0x00000000
	.align		4
        /*0004*/ 	.word	0xffffffff
	.align		4
        /*0008*/ 	.word	index@(_ZN7cutlass13device_kernelIN5flash11enable_sm90INS1_16FlashAttnFwdSm90INS1_25CollectiveMainloopFwdSm90ILi2EN4cute5tupleIJNS5_1CILi1EEES8_S8_EEENS6_IJNS7_ILi128EEESA_NS7_ILi192EEEEEELi128ENS_6half_tEfNS_4arch4Sm90ELb0ELb0ELb0ELb0ELb0ELb0ELb0ELb1ELb1ELb1ELb0ELb0EEENS1_21CollectiveEpilogueFwdINS6_IJSA_SA_SA_EEES9_SD_SF_Li256ELb0ELb1ELb0ELb0EEENS1_29StaticPersistentTileSchedulerILb0EEEEEEEEEvNT_6ParamsE)
	.align		4
        /*000c*/ 	.word	index@(__assertfail)
	.align		4
        /*0010*/ 	.word	index@(_ZN7cutlass13device_kernelIN5flash11enable_sm90INS1_16FlashAttnFwdSm90INS1_25CollectiveMainloopFwdSm90ILi2EN4cute5tupleIJNS5_1CILi2EEENS7_ILi1EEES9_EEENS6_IJNS7_ILi128EEESB_NS7_ILi192EEEEEELi128ENS_6half_tEfNS_4arch4Sm90ELb0ELb0ELb0ELb0ELb0ELb0ELb0ELb1ELb1ELb1ELb0ELb0EEENS1_21CollectiveEpilogueFwdINS6_IJSB_SB_SB_EEESA_SE_SG_Li256ELb0ELb1ELb0ELb0EEENS1_29StaticPersistentTileSchedulerILb0EEEEEEEEEvNT_6ParamsE)
	.align		4
        /*0014*/ 	.word	index@(__assertfail)
	.align		4
        /*0018*/ 	.word	index@(_ZN7cutlass13device_kernelIN5flash11enable_sm90INS1_16FlashAttnFwdSm90INS1_25CollectiveMainloopFwdSm90ILi2EN4cute5tupleIJNS5_1CILi1EEES8_S8_EEENS6_IJNS7_ILi128EEESA_NS7_ILi192EEEEEELi128ENS_6half_tEfNS_4arch4Sm90ELb0ELb0ELb0ELb1ELb0ELb0ELb0ELb1ELb1ELb1ELb0ELb0EEENS1_21CollectiveEpilogueFwdINS6_IJSA_SA_SA_EEES9_SD_SF_Li256ELb1ELb1ELb0ELb0EEENS1_36VarlenDynamicPersistentTileSchedulerILi128ELi128ELi256ELi128ELb0ELb1ELb1ELb0ELb1ELb1EEEEEEEEEvNT_6ParamsE)
	.align		4
        /*001c*/ 	.word	index@(__assertfail)
	.align		4
        /*0020*/ 	.word	index@(_ZN7cutlass13device_kernelIN5flash11enable_sm90INS1_16FlashAttnFwdSm90INS1_25CollectiveMainloopFwdSm90ILi2EN4cute5tupleIJNS5_1CILi1EEES8_S8_EEENS6_IJNS7_ILi128EEESA_NS7_ILi192EEEEEELi128ENS_6half_tEfNS_4arch4Sm90ELb0ELb0ELb0ELb1ELb0ELb1ELb0ELb1ELb1ELb1ELb0ELb0EEENS1_21CollectiveEpilogueFwdINS6_IJSA_SA_SA_EEES9_SD_SF_Li256ELb1ELb1ELb0ELb0EEENS1_36VarlenDynamicPersistentTileSchedulerILi128ELi128ELi256ELi128ELb0ELb1ELb1ELb0ELb1ELb1EEEEEEEEEvNT_6ParamsE)
	.align		4
        /*0024*/ 	.word	index@(__assertfail)
	.align		4
        /*0028*/ 	.word	index@(_ZN7cutlass13device_kernelIN5flash11enable_sm90INS1_16FlashAttnFwdSm90INS1_25CollectiveMainloopFwdSm90ILi2EN4cute5tupleIJNS5_1CILi1EEES8_S8_EEENS6_IJNS7_ILi128EEENS7_ILi96EEENS7_ILi192EEEEEELi128ENS_6half_tEfNS_4arch4Sm90ELb0ELb1ELb0ELb0ELb0ELb0ELb0ELb1ELb1ELb1ELb0ELb0EEENS1_21CollectiveEpilogueFwdINS6_IJSA_SA_SB_EEES9_SE_SG_Li256ELb0ELb1ELb0ELb0EEENS1_30DynamicPersistentTileSchedulerILi256ELi128ELb0ELb1ELb1EEEEEEEEEvNT_6ParamsE)
	.align		4
        /*002c*/ 	.word	index@(__assertfail)
	.align		4
        /*0030*/ 	.word	index@(_ZN7cutlass13device_kernelIN5flash11enable_sm90INS1_16FlashAttnFwdSm90INS1_25CollectiveMainloopFwdSm90ILi2EN4cute5tupleIJNS5_1CILi1EEES8_S8_EEENS6_IJNS7_ILi128EEENS7_ILi96EEENS7_ILi192EEEEEELi128ENS_6half_tEfNS_4arch4Sm90ELb0ELb1ELb0ELb1ELb0ELb0ELb0ELb1ELb1ELb1ELb0ELb0EEENS1_21CollectiveEpilogueFwdINS6_IJSA_SA_SB_EEES9_SE_SG_Li256ELb1ELb1ELb0ELb0EEENS1_36VarlenDynamicPersistentTileSchedulerILi128ELi96ELi256ELi128ELb0ELb1ELb1ELb1ELb0ELb1EEEEEEEEEvNT_6ParamsE)
	.align		4
        /*0034*/ 	.word	index@(__assertfail)
	.align		4
        /*0038*/ 	.word	index@(_ZN7cutlass13device_kernelIN5flash11enable_sm90INS1_16FlashAttnFwdSm90INS1_25CollectiveMainloopFwdSm90ILi2EN4cute5tupleIJNS5_1CILi1EEES8_S8_EEENS6_IJNS7_ILi128EEENS7_ILi96EEENS7_ILi192EEEEEELi128ENS_6half_tEfNS_4arch4Sm90ELb0ELb1ELb0ELb1ELb0ELb1ELb0ELb1ELb1ELb1ELb0ELb0EEENS1_21CollectiveEpilogueFwdINS6_IJSA_SA_SB_EEES9_SE_SG_Li256ELb1ELb1ELb0ELb0EEENS1_36VarlenDynamicPersistentTileSchedulerILi128ELi96ELi256ELi128ELb0ELb1ELb1ELb1ELb0ELb1EEEEEEEEEvNT_6ParamsE)
	.align		4
        /*003c*/ 	.word	index@(__assertfail)
	.align		4
        /*0040*/ 	.word	index@(_ZN7cutlass13device_kernelIN5flash11enable_sm90INS1_16FlashAttnFwdSm90INS1_25CollectiveMainloopFwdSm90ILi2EN4cute5tupleIJNS5_1CILi1EEES8_S8_EEENS6_IJNS7_ILi128EEESA_NS7_ILi192EEEEEELi128ENS_6half_tEfNS_4arch4Sm90ELb1ELb0ELb0ELb0ELb0ELb0ELb0ELb1ELb1ELb1ELb0ELb0EEENS1_21CollectiveEpilogueFwdINS6_IJSA_SA_SA_EEES9_SD_SF_Li256ELb0ELb1ELb0ELb0EEENS1_30DynamicPersistentTileSchedulerILi256ELi128ELb0ELb1ELb1EEEEEEEEEvNT_6ParamsE)
	.align		4
        /*0044*/ 	.word	index@(__assertfail)
	.align		4
        /*0048*/ 	.word	index@(_ZN7cutlass13device_kernelIN5flash11enable_sm90INS1_16FlashAttnFwdSm90INS1_25CollectiveMainloopFwdSm90ILi2EN4cute5tupleIJNS5_1CILi1EEES8_S8_EEENS6_IJNS7_ILi128EEESA_NS7_ILi192EEEEEELi128ENS_6half_tEfNS_4arch4Sm90ELb1ELb0ELb0ELb1ELb0ELb0ELb0ELb1ELb1ELb1ELb0ELb0EEENS1_21CollectiveEpilogueFwdINS6_IJSA_SA_SA_EEES9_SD_SF_Li256ELb1ELb1ELb0ELb0EEENS1_36VarlenDynamicPersistentTileSchedulerILi128ELi128ELi256ELi128ELb0ELb1ELb1ELb1ELb1ELb1EEEEEEEEEvNT_6ParamsE)
	.align		4
        /*004c*/ 	.word	index@(__assertfail)
	.align		4
        /*0050*/ 	.word	index@(_ZN7cutlass13device_kernelIN5flash11enable_sm90INS1_16FlashAttnFwdSm90INS1_25CollectiveMainloopFwdSm90ILi2EN4cute5tupleIJNS5_1CILi1EEES8_S8_EEENS6_IJNS7_ILi128EEESA_NS7_ILi192EEEEEELi128ENS_6half_tEfNS_4arch4Sm90ELb1ELb0ELb0ELb1ELb0ELb1ELb0ELb1ELb1ELb1ELb0ELb0EEENS1_21CollectiveEpilogueFwdINS6_IJSA_SA_SA_EEES9_SD_SF_Li256ELb1ELb1ELb0ELb0EEENS1_36VarlenDynamicPersistentTileSchedulerILi128ELi128ELi256ELi128ELb0ELb1ELb1ELb1ELb1ELb1EEEEEEEEEvNT_6ParamsE)
	.align		4
        /*0054*/ 	.word	index@(__assertfail)
	.align		4
        /*0058*/ 	.word	0x00000000
	.align		4
        /*005c*/ 	.word	0xfffffffe
	.align		4
        /*0060*/ 	.word	0x00000000
	.align		4
        /*0064*/ 	.word	0xfffffffd
	.align		4
        /*0068*/ 	.word	0x00000000
	.align		4
        /*006c*/ 	.word	0xfffffffc


//--------------------- .nv.constant4             --------------------------
	.section	.nv.constant4,"a",@progbits
	.align	8
	.align		8
.nv.constant4:
        /*0000*/ 	.dword	__assertfail
	.align		8
        /*0008*/ 	.dword	__unnamed_1
	.align		8
        /*0010*/ 	.dword	__unnamed_2
	.align		8
        /*0018*/ 	.dword	__unnamed_3
	.align		8
        /*0020*/ 	.dword	__unnamed_4
	.align		8
        /*0028*/ 	.dword	__unnamed_5
	.align		8
        /*0030*/ 	.dword	__unnamed_6
	.align		8
        /*0038*/ 	.dword	__unnamed_7
	.align		8
        /*0040*/ 	.dword	__unnamed_8
	.align		8
        /*0048*/ 	.dword	__unnamed_9
	.align		8
        /*0050*/ 	.dword	__unnamed_10
	.align		8
        /*0058*/ 	.dword	__unnamed_11
	.align		8
        /*0060*/ 	.dword	_ZN78_INTERNAL_f72df8e3_42_flash_fwd_hdim192_128_fp16_packgqa_sm90_cu_526fb41a_30624cuda3std3__45__cpo5beginE
	.align		8
        /*0068*/ 	.dword	_ZN78_INTERNAL_f72df8e3_42_flash_fwd_hdim192_128_fp16_packgqa_sm90_cu_526fb41a_30624cuda3std3__45__cpo3endE
	.align		8
        /*0070*/ 	.dword	_ZN78_INTERNAL_f72df8e3_42_flash_fwd_hdim192_128_fp16_packgqa_sm90_cu_526fb41a_30624cuda3std3__45__cpo6cbeginE
	.align		8
        /*0078*/ 	.dword	_ZN78_INTERNAL_f72df8e3_42_flash_fwd_hdim192_128_fp16_packgqa_sm90_cu_526fb41a_30624cuda3std3__45__cpo4cendE
	.align		8
        /*0080*/ 	.dword	_ZN78_INTERNAL_f72df8e3_42_flash_fwd_hdim192_128_fp16_packgqa_sm90_cu_526fb41a_30624cuda3std3__480_GLOBAL__N__f72df8e3_42_flash_fwd_hdim192_128_fp16_packgqa_sm90_cu_526fb41a_30626ignoreE
	.align		8
        /*0088*/ 	.dword	_ZN78_INTERNAL_f72df8e3_42_flash_fwd_hdim192_128_fp16_packgqa_sm90_cu_526fb41a_30624cuda3std3__419piecewise_constructE
	.align		8
        /*0090*/ 	.dword	_ZN78_INTERNAL_f72df8e3_42_flash_fwd_hdim192_128_fp16_packgqa_sm90_cu_526fb41a_30624cuda3std3__48in_placeE
	.align		8
        /*0098*/ 	.dword	_ZN78_INTERNAL_f72df8e3_42_flash_fwd_hdim192_128_fp16_packgqa_sm90_cu_526fb41a_30624cuda3std6ranges3__45__cpo4swapE
	.align		8
        /*00a0*/ 	.dword	_ZN78_INTERNAL_f72df8e3_42_flash_fwd_hdim192_128_fp16_packgqa_sm90_cu_526fb41a_30624cuda3std6ranges3__45__cpo9iter_moveE
	.align		8
        /*00a8*/ 	.dword	_ZN78_INTERNAL_f72df8e3_42_flash_fwd_hdim192_128_fp16_packgqa_sm90_cu_526fb41a_30624cute7productE
	.align		8
        /*00b0*/ 	.dword	_ZN78_INTERNAL_f72df8e3_42_flash_fwd_hdim192_128_fp16_packgqa_sm90_cu_526fb41a_30624cute1_E
	.align		8
        /*00b8*/ 	.dword	$str$23
	.align		8
        /*00c0*/ 	.dword	$str$24


//--------------------- .text._ZN7cutlass13device_kernelIN5flash11enable_sm90INS1_16FlashAttnFwdSm90INS1_25CollectiveMainloopFwdSm90ILi2EN4cute5tupleIJNS5_1CILi1EEES8_S8_EEENS6_IJNS7_ILi128EEESA_NS7_ILi192EEEEEELi128ENS_6half_tEfNS_4arch4Sm90ELb0ELb0ELb0ELb0ELb0ELb0ELb0ELb1ELb1ELb1ELb0ELb0EEENS1_21CollectiveEpilogueFwdINS6_IJSA_SA_SA_EEES9_SD_SF_Li256ELb0ELb1ELb0ELb0EEENS1_29StaticPersistentTileSchedulerILb0EEEEEEEEEvNT_6ParamsE --------------------------
	.section	.text._ZN7cutlass13device_kernelIN5flash11enable_sm90INS1_16FlashAttnFwdSm90INS1_25CollectiveMainloopFwdSm90ILi2EN4cute5tupleIJNS5_1CILi1EEES8_S8_EEENS6_IJNS7_ILi128EEESA_NS7_ILi192EEEEEELi128ENS_6half_tEfNS_4arch4Sm90ELb0ELb0ELb0ELb0ELb0ELb0ELb0ELb1ELb1ELb1ELb0ELb0EEENS1_21CollectiveEpilogueFwdINS6_IJSA_SA_SA_EEES9_SD_SF_Li256ELb0ELb1ELb0ELb0EEENS1_29StaticPersistentTileSchedulerILb0EEEEEEEEEvNT_6ParamsE,"ax",@progbits
	.align	128
.text._ZN7cutlass13device_kernelIN5flash11enable_sm90INS1_16FlashAttnFwdSm90INS1_25CollectiveMainloopFwdSm90ILi2EN4cute5tupleIJNS5_1CILi1EEES8_S8_EEENS6_IJNS7_ILi128EEESA_NS7_ILi192EEEEEELi128ENS_6half_tEfNS_4arch4Sm90ELb0ELb0ELb0ELb0ELb0ELb0ELb0ELb1ELb1ELb1ELb0ELb0EEENS1_21CollectiveEpilogueFwdINS6_IJSA_SA_SA_EEES9_SD_SF_Li256ELb0ELb1ELb0ELb0EEENS1_29StaticPersistentTileSchedulerILb0EEEEEEEEEvNT_6ParamsE:
        .type           _ZN7cutlass13device_kernelIN5flash11enable_sm90INS1_16FlashAttnFwdSm90INS1_25CollectiveMainloopFwdSm90ILi2EN4cute5tupleIJNS5_1CILi1EEES8_S8_EEENS6_IJNS7_ILi128EEESA_NS7_ILi192EEEEEELi128ENS_6half_tEfNS_4arch4Sm90ELb0ELb0ELb0ELb0ELb0ELb0ELb0ELb1ELb1ELb1ELb0ELb0EEENS1_21CollectiveEpilogueFwdINS6_IJSA_SA_SA_EEES9_SD_SF_Li256ELb0ELb1ELb0ELb0EEENS1_29StaticPersistentTileSchedulerILb0EEEEEEEEEvNT_6ParamsE,@function
        .size           _ZN7cutlass13device_kernelIN5flash11enable_sm90INS1_16FlashAttnFwdSm90INS1_25CollectiveMainloopFwdSm90ILi2EN4cute5tupleIJNS5_1CILi1EEES8_S8_EEENS6_IJNS7_ILi128EEESA_NS7_ILi192EEEEEELi128ENS_6half_tEfNS_4arch4Sm90ELb0ELb0ELb0ELb0ELb0ELb0ELb0ELb1ELb1ELb1ELb0ELb0EEENS1_21CollectiveEpilogueFwdINS6_IJSA_SA_SA_EEES9_SD_SF_Li256ELb0ELb1ELb0ELb0EEENS1_29StaticPersistentTileSchedulerILb0EEEEEEEEEvNT_6ParamsE,(.L_x_3193 - _ZN7cutlass13device_kernelIN5flash11enable_sm90INS1_16FlashAttnFwdSm90INS1_25CollectiveMainloopFwdSm90ILi2EN4cute5tupleIJNS5_1CILi1EEES8_S8_EEENS6_IJNS7_ILi128EEESA_NS7_ILi192EEEEEELi128ENS_6half_tEfNS_4arch4Sm90ELb0ELb0ELb0ELb0ELb0ELb0ELb0ELb1ELb1ELb1ELb0ELb0EEENS1_21CollectiveEpilogueFwdINS6_IJSA_SA_SA_EEES9_SD_SF_Li256ELb0ELb1ELb0ELb0EEENS1_29StaticPersistentTileSchedulerILb0EEEEEEEEEvNT_6ParamsE)
        .other          _ZN7cutlass13device_kernelIN5flash11enable_sm90INS1_16FlashAttnFwdSm90INS1_25CollectiveMainloopFwdSm90ILi2EN4cute5tupleIJNS5_1CILi1EEES8_S8_EEENS6_IJNS7_ILi128EEESA_NS7_ILi192EEEEEELi128ENS_6half_tEfNS_4arch4Sm90ELb0ELb0ELb0ELb0ELb0ELb0ELb0ELb1ELb1ELb1ELb0ELb0EEENS1_21CollectiveEpilogueFwdINS6_IJSA_SA_SA_EEES9_SD_SF_Li256ELb0ELb1ELb0ELb0EEENS1_29StaticPersistentTileSchedulerILb0EEEEEEEEEvNT_6ParamsE,@"STO_CUDA_ENTRY STV_DEFAULT"
_ZN7cutlass13device_kernelIN5flash11enable_sm90INS1_16FlashAttnFwdSm90INS1_25CollectiveMainloopFwdSm90ILi2EN4cute5tupleIJNS5_1CILi1EEES8_S8_EEENS6_IJNS7_ILi128EEESA_NS7_ILi192EEEEEELi128ENS_6half_tEfNS_4arch4Sm90ELb0ELb0ELb0ELb0ELb0ELb0ELb0ELb1ELb1ELb1ELb0ELb0EEENS1_21CollectiveEpilogueFwdINS6_IJSA_SA_SA_EEES9_SD_SF_Li256ELb0ELb1ELb0ELb0EEENS1_29StaticPersistentTileSchedulerILb0EEEEEEEEEvNT_6ParamsE:
[----:B------:R-:W0:Y:S02]  /*0000*/  LDC R1, c[0x0][0x28] ;  /* 0x00000a00ff017b82 */ /* 0x000e240000000800 */
[----:B0-----:R-:W-:Y:S01]  /*0010*/  VIADD R1, R1, 0xffffffc8 ;  /* 0xffffffc801017836 */ /* 0x001fe20000000000 */
[----:B------:R-:W0:Y:S01]  /*0020*/  S2R R0, SR_TID.X ;  /* 0x0000000000007919 */ /* 0x000e220000002100 */
[----:B------:R-:W-:Y:S01]  /*0030*/  ELECT P0, URZ, PT ;  /* 0x00000000003f782f */ /* 0x000fe20003800000 */
[----:B------:R-:W-:Y:S01]  /*0040*/  BSSY B0, `(.L_x_0) ;  /* 0x000000d000007945 */ /* 0x000fe20003800000 */
[----:B0-----:R-:W-:-:S05]  /*0050*/  SHF.R.U32.HI R2, RZ, 0x5, R0 ;  /* 0x00000005ff027819 */ /* 0x001fca0000011600 */
[----:B------:R-:W0:Y:S02]  /*0060*/  SHFL.IDX PT, R3, R2, RZ, 0x1f ;  /* 0x00001fff02037589 */ /* 0x000e2400000e0000 */
[----:B0-----:R-:W-:-:S13]  /*0070*/  ISETP.EQ.AND P0, PT, R3, RZ, P0 ;  /* 0x000000ff0300720c */ /* 0x001fda0000702270 */
[----:B------:R-:W-:Y:S05]  /*0080*/  @!P0 BRA `(.L_x_1) ;  /* 0x0000000000208947 */ /* 0x000fea0003800000 */
[----:B------:R-:W-:Y:S02]  /*0090*/  ULDC.64 UR4, c[0x0][0x198] ;  /* 0x0000660000047ab9 */ /* 0x000fe40000000a00 */
[----:B------:R-:W-:Y:S02]  /*00a0*/  UIADD3 UR6, UP0, UR4, 0x370, URZ ;  /* 0x0000037004067890 */ /* 0x000fe4000ff1e03f */
[----:B------:R-:W-:Y:S02]  /*00b0*/  UIADD3 UR4, UP1, UR4, 0x470, URZ ;  /* 0x0000047004047890 */ /* 0x000fe4000ff3e03f */
[----:B------:R-:W-:Y:S02]  /*00c0*/  UIADD3.X UR7, URZ, UR5, URZ, UP0, !UPT ;  /* 0x000000053f077290 */ /* 0x000fe400087fe43f */
[----:B------:R-:W-:-:S07]  /*00d0*/  UIADD3.X UR5, URZ, UR5, URZ, UP1, !UPT ;  /* 0x000000053f057290 */ /* 0x000fce0008ffe43f */
[----:B------:R0:W-:Y:S02]  /*00e0*/  UTMACCTL.PF [UR6] ;  /* 0x00000000060079b9 */ /* 0x0001e40008040000 */
[----:B------:R0:W-:Y:S02]  /*00f0*/  UTMACCTL.PF [UR4] ;  /* 0x00000000040079b9 */ /* 0x0001e40008040000 */
[----:B0-----:R-:W-:Y:S01]  /*0100*/  NOP ;  /* 0x0000000000007918 */ /* 0x001fe20000000000 */
.L_x_1:
[----:B------:R-:W-:Y:S05]  /*0110*/  BSYNC B0 ;  /* 0x0000000000007941 */ /* 0x000fea0003800000 */
.L_x_0:
[----:B------:R-:W-:Y:S01]  /*0120*/  VOTEU.ANY UP0, P0 ;  /* 0x00000000003f7886 */ /* 0x000fe20000000100 */
[----:B------:R-:W0:Y:S01]  /*0130*/  SHFL.IDX PT, R3, R2, RZ, 0x1f ;  /* 0x00001fff02037589 */ /* 0x000e2200000e0000 */
[----:B------:R-:W-:Y:S01]  /*0140*/  UMOV UR4, 0x80 ;  /* 0x0000008000047882 */ /* 0x000fe20000000000 */
[----:B------:R-:W-:Y:S01]  /*0150*/  UMOV UR7, 0x100 ;  /* 0x0000010000077882 */ /* 0x000fe20000000000 */
[----:B------:R-:W-:Y:S01]  /*0160*/  VOTEU.ANY UP1, P0 ;  /* 0x00000000003f7886 */ /* 0x000fe20000020100 */
[----:B------:R-:W1:Y:S01]  /*0170*/  @UP0 S2UR UR8, SR_CgaCtaId ;  /* 0x00000000000809c3 */ /* 0x000e620000008800 */
[----:B------:R-:W-:Y:S01]  /*0180*/  @UP0 UMOV UR6, 0x400 ;  /* 0x0000040000060882 */ /* 0x000fe20000000000 */
[----:B------:R-:W-:-:S04]  /*0190*/  @UP0 UIADD3 UR4, -UR4, 0x100000, URZ ;  /* 0x0010000004040890 */ /* 0x000fc8000fffe13f */
[----:B------:R-:W-:Y:S02]  /*01a0*/  @UP0 USHF.L.U32 UR5, UR4, 0xb, URZ ;  /* 0x0000000b04050899 */ /* 0x000fe4000800063f */
[----:B------:R-:W-:Y:S01]  /*01b0*/  @UP0 USHF.L.U32 UR4, UR4, 0x1, URZ ;  /* 0x0000000104040899 */ /* 0x000fe2000800063f */
[----:B0-----:R-:W-:Y:S02]  /*01c0*/  ISETP.NE.AND P1, PT, R3, RZ, PT ;  /* 0x000000ff0300720c */ /* 0x001fe40003f25270 */
[----:B------:R-:W-:Y:S01]  /*01d0*/  SHF.R.U32.HI R3, RZ, 0x7, R0 ;  /* 0x00000007ff037819 */ /* 0x000fe20000011600 */
[----:B-1----:R-:W-:Y:S02]  /*01e0*/  @UP0 ULEA UR8, UR8, UR6, 0x18 ;  /* 0x0000000608080291 */ /* 0x002fe4000f8ec03f */
[----:B------:R-:W-:-:S04]  /*01f0*/  @UP0 UIADD3 UR6, -UR7, 0x100000, URZ ;  /* 0x0010000007060890 */ /* 0x000fc8000fffe13f */
[----:B------:R-:W-:Y:S02]  /*0200*/  @UP0 USHF.L.U32 UR7, UR6, 0xb, URZ ;  /* 0x0000000b06070899 */ /* 0x000fe4000800063f */
[----:B------:R-:W-:Y:S01]  /*0210*/  @UP0 USHF.L.U32 UR6, UR6, 0x1, URZ ;  /* 0x0000000106060899 */ /* 0x000fe2000800063f */
[----:B------:R-:W-:Y:S01]  /*0220*/  VOTEU.ANY UP0, P0 ;  /* 0x00000000003f7886 */ /* 0x000fe20000000100 */
[----:B------:R-:W0:Y:S04]  /*0230*/  SHFL.IDX PT, R3, R3, RZ, 0x1f ;  /* 0x00001fff03037589 */ /* 0x000e2800000e0000 */
[----:B------:R-:W1:Y:S02]  /*0240*/  FENCE.VIEW.ASYNC.S ;  /* 0x00000000000073c6 */ /* 0x000e640000000000 */
[----:B-1----:R1:W2:Y:S04]  /*0250*/  @UP0 SYNCS.EXCH.64 URZ, [UR8+0x34800], UR4 ;  /* 0x03480004083f05b2 */ /* 0x0022a80008000100 */
[----:B------:R1:W3:Y:S01]  /*0260*/  @UP1 SYNCS.EXCH.64 URZ, [UR8+0x34820], UR6 ;  /* 0x03482006083f15b2 */ /* 0x0002e20008000100 */
[----:B------:R-:W-:Y:S05]  /*0270*/  @P1 BRA `(.L_x_2) ;  /* 0x0000000000481947 */ /* 0x000fea0003800000 */
[----:B-1----:R-:W1:Y:S01]  /*0280*/  S2UR UR5, SR_CgaCtaId ;  /* 0x00000000000579c3 */ /* 0x002e620000008800 */
[----:B------:R-:W-:Y:S01]  /*0290*/  UMOV UR4, 0x400 ;  /* 0x0000040000047882 */ /* 0x000fe20000000000 */
[----:B------:R-:W-:Y:S01]  /*02a0*/  UMOV UR6, 0x1 ;  /* 0x0000000100067882 */ /* 0x000fe20000000000 */
[----:B------:R-:W-:Y:S01]  /*02b0*/  UMOV UR7, 0x2 ;  /* 0x0000000200077882 */ /* 0x000fe20000000000 */
[----:B------:R-:W-:Y:S01]  /*02c0*/  ELECT P0, URZ, PT ;  /* 0x00000000003f782f */ /* 0x000fe20003800000 */
[----:B-1----:R-:W-:Y:S02]  /*02d0*/  ULEA UR8, UR5, UR4, 0x18 ;  /* 0x0000000405087291 */ /* 0x002fe4000f8ec03f */
[----:B------:R-:W-:-:S04]  /*02e0*/  UIADD3 UR4, -UR6, 0x100000, URZ ;  /* 0x0010000006047890 */ /* 0x000fc8000fffe13f */
[----:B------:R-:W-:Y:S02]  /*02f0*/  USHF.L.U32 UR5, UR4, 0xb, URZ ;  /* 0x0000000b04057899 */ /* 0x000fe4000800063f */
[----:B------:R-:W-:Y:S02]  /*0300*/  USHF.L.U32 UR4, UR4, 0x1, URZ ;  /* 0x0000000104047899 */ /* 0x000fe4000800063f */
[----:B------:R-:W-:-:S04]  /*0310*/  UIADD3 UR6, -UR7, 0x100000, URZ ;  /* 0x0010000007067890 */ /* 0x000fc8000fffe13f */
[----:B------:R-:W-:Y:S02]  /*0320*/  USHF.L.U32 UR7, UR6, 0xb, URZ ;  /* 0x0000000b06077899 */ /* 0x000fe4000800063f */
[----:B------:R-:W-:Y:S01]  /*0330*/  USHF.L.U32 UR6, UR6, 0x1, URZ ;  /* 0x0000000106067899 */ /* 0x000fe2000800063f */
[----:B------:R-:W1:Y:S03]  /*0340*/  FENCE.VIEW.ASYNC.S ;  /* 0x00000000000073c6 */ /* 0x000e660000000000 */
[----:B-1----:R4:W1:Y:S08]  /*0350*/  SYNCS.EXCH.64 URZ, [UR8+0x34830], UR4 ;  /* 0x03483004083f75b2 */ /* 0x0028700008000100 */
[----:B------:R4:W0:Y:S01]  /*0360*/  SYNCS.EXCH.64 URZ, [UR8+0x34840], UR6 ;  /* 0x03484006083f75b2 */ /* 0x0008220008000100 */
[----:B------:R4:W0:Y:S01]  /*0370*/  SYNCS.EXCH.64 URZ, [UR8+0x34838], UR4 ;  /* 0x03483804083f75b2 */ /* 0x0008220008000100 */
[----:B------:R4:W0:Y:S02]  /*0380*/  SYNCS.EXCH.64 URZ, [UR8+0x34848], UR6 ;  /* 0x03484806083f75b2 */ /* 0x0008240008000100 */
[----:B----4-:R-:W-:Y:S01]  /*0390*/  NOP ;  /* 0x0000000000007918 */ /* 0x010fe20000000000 */
.L_x_2:
[----:B------:R-:W4:Y:S01]  /*03a0*/  SHFL.IDX PT, R4, R2, RZ, 0x1f ;  /* 0x00001fff02047589 */ /* 0x000f2200000e0000 */
[----:B------:R-:W-:Y:S01]  /*03b0*/  NOP ;  /* 0x0000000000007918 */ /* 0x000fe20000000000 */
[----:B----4-:R-:W-:-:S13]  /*03c0*/  ISETP.NE.AND P0, PT, R4, RZ, PT ;  /* 0x000000ff0400720c */ /* 0x010fda0003f05270 */
        /* <DEDUP_REMOVED lines=19> */
.L_x_3:
[----:B------:R-:W4:Y:S01]  /*0500*/  SHFL.IDX PT, R4, R2, RZ, 0x1f ;  /* 0x00001fff02047589 */ /* 0x000f2200000e0000 */
[----:B------:R-:W-:Y:S01]  /*0510*/  NOP ;  /* 0x0000000000007918 */ /* 0x000fe20000000000 */
[----:B----4-:R-:W-:-:S13]  /*0520*/  ISETP.NE.AND P0, PT, R4, RZ, PT ;  /* 0x000000ff0400720c */ /* 0x010fda0003f05270 */
[----:B------:R-:W-:Y:S05]  /*0530*/  @P0 BRA `(.L_x_4) ;  /* 0x0000000000380947 */ /* 0x000fea0003800000 */
[----:B-1----:R-:W1:Y:S01]  /*0540*/  S2UR UR5, SR_CgaCtaId ;  /* 0x00000000000579c3 */ /* 0x002e620000008800 */
[----:B------:R-:W-:Y:S01]  /*0550*/  UMOV UR4, 0x400 ;  /* 0x0000040000047882 */ /* 0x000fe20000000000 */
[----:B------:R-:W-:Y:S01]  /*0560*/  UMOV UR7, 0x1 ;  /* 0x0000000100077882 */ /* 0x000fe20000000000 */
[----:B------:R-:W-:Y:S01]  /*0570*/  ELECT P0, URZ, PT ;  /* 0x00000000003f782f */ /* 0x000fe20003800000 */
[----:B-1----:R-:W-:Y:S02]  /*0580*/  ULEA UR6, UR5, UR4, 0x18 ;  /* 0x0000000405067291 */ /* 0x002fe4000f8ec03f */
[----:B------:R-:W-:-:S04]  /*0590*/  UIADD3 UR4, -UR7, 0x100000, URZ ;  /* 0x0010000007047890 */ /* 0x000fc8000fffe13f */
[----:B------:R-:W-:Y:S02]  /*05a0*/  USHF.L.U32 UR5, UR4, 0xb, URZ ;  /* 0x0000000b04057899 */ /* 0x000fe4000800063f */
[----:B------:R-:W-:Y:S01]  /*05b0*/  USHF.L.U32 UR4, UR4, 0x1, URZ ;  /* 0x0000000104047899 */ /* 0x000fe2000800063f */
[----:B------:R-:W1:Y:S11]  /*05c0*/  FENCE.VIEW.ASYNC.S ;  /* 0x00000000000073c6 */ /* 0x000e760000000000 */
[----:B-1----:R4:W1:Y:S01]  /*05d0*/  SYNCS.EXCH.64 URZ, [UR6+0x34870], UR4 ;  /* 0x03487004063f75b2 */ /* 0x0028620008000100 */
[----:B------:R4:W0:Y:S01]  /*05e0*/  SYNCS.EXCH.64 URZ, [UR6+0x34880], UR4 ;  /* 0x03488004063f75b2 */ /* 0x0008220008000100 */
[----:B------:R4:W0:Y:S01]  /*05f0*/  SYNCS.EXCH.64 URZ, [UR6+0x34878], UR4 ;  /* 0x03487804063f75b2 */ /* 0x0008220008000100 */
[----:B------:R4:W0:Y:S02]  /*0600*/  SYNCS.EXCH.64 URZ, [UR6+0x34888], UR4 ;  /* 0x03488804063f75b2 */ /* 0x0008240008000100 */
[----:B----4-:R-:W-:Y:S01]  /*0610*/  NOP ;  /* 0x0000000000007918 */ /* 0x010fe20000000000 */
.L_x_4:
        /* <DEDUP_REMOVED lines=22> */
.L_x_5:
        /* <DEDUP_REMOVED lines=22> */
.L_x_6:
[----:B0-----:R-:W-:Y:S01]  /*08e0*/  ISETP.NE.AND P0, PT, R3, RZ, PT ;  /* 0x000000ff0300720c */ /* 0x001fe20003f05270 */
[----:B------:R-:W-:Y:S01]  /*08f0*/  IMAD.MOV.U32 R3, RZ, RZ, 0x1 ;  /* 0x00000001ff037424 */ /* 0x000fe200078e00ff */
[----:B------:R-:W-:Y:S01]  /*0900*/  NOP ;  /* 0x0000000000007918 */ /* 0x000fe20000000000 */
[----:B------:R-:W-:-:S03]  /*0910*/  ULDC.64 UR60, c[0x0][0x208] ;  /* 0x00008200003c7ab9 */ /* 0x000fc60000000a00 */
[----:B------:R-:W-:-:S05]  /*0920*/  SEL R3, R3, 0x2, !P0 ;  /* 0x0000000203037807 */ /* 0x000fca0004000000 */
[----:B------:R0:W-:Y:S01]  /*0930*/  STL [R1+0x30], R3 ;  /* 0x0000300301007387 */ /* 0x0001e20000100800 */
[----:B-123--:R-:W-:Y:S06]  /*0940*/  BAR.SYNC.DEFER_BLOCKING 0x0 ;  /* 0x0000000000007b1d */ /* 0x00efec0000010000 */
[----:B------:R-:W-:Y:S05]  /*0950*/  @!P0 BRA `(.L_x_7) ;  /* 0x00000070008c8947 */ /* 0x000fea0003800000 */
.L_x_8:
[----:B------:R-:W-:-:S08]  /*0960*/  NOP ;  /* 0x0000000000007918 */ /* 0x000fd00000000000 */
[----:B------:R-:W1:Y:S02]  /*0970*/  USETMAXREG.TRY_ALLOC.CTAPOOL UP0, 0xf0 ;  /* 0x000000f0000079c8 */ /* 0x000e640008000600 */
[----:B-1----:R-:W-:-:S13]  /*0980*/  PLOP3.LUT P0, PT, PT, PT, UP0, 0x80, 0x0 ;  /* 0x000000000000781c */ /* 0x002fda0003f0f008 */
[----:B------:R-:W-:Y:S05]  /*0990*/  @!P0 BRA `(.L_x_8) ;  /* 0xfffffffc00f08947 */ /* 0x000fea000383ffff */
[----:B------:R-:W1:Y:S08]  /*09a0*/  S2UR UR4, SR_CTAID.X ;  /* 0x00000000000479c3 */ /* 0x000e700000002500 */
[----:B------:R-:W-:Y:S08]  /*09b0*/  BAR.ARV 0x8, 0x180 ;  /* 0x0206000000007b1d */ /* 0x000ff00000002000 */
[----:B------:R-:W1:Y:S02]  /*09c0*/  LDC R2, c[0x0][0xc34] ;  /* 0x00030d00ff027b82 */ /* 0x000e640000000800 */
[----:B-1----:R-:W-:-:S13]  /*09d0*/  ISETP.LE.AND P0, PT, R2, UR4, PT ;  /* 0x0000000402007c0c */ /* 0x002fda000bf03270 */
[----:B------:R-:W-:Y:S05]  /*09e0*/  @P0 EXIT ;  /* 0x000000000000094d */ /* 0x000fea0003800000 */
[----:B------:R-:W2:Y:S01]  /*09f0*/  LDL.LU R12, [R1+0x30] ;  /* 0x00003000010c7983 */ /* 0x000ea20000300800 */
[----:B------:R-:W-:Y:S01]  /*0a00*/  VIADD R0, R0, 0xffffff80 ;  /* 0xffffff8000007836 */ /* 0x000fe20000000000 */
[----:B------:R-:W-:Y:S01]  /*0a10*/  UMOV UR37, URZ ;  /* 0x0000003f00257c82 */ /* 0x000fe20008000000 */
[----:B------:R-:W-:Y:S01]  /*0a20*/  IMAD.U32 R19, RZ, RZ, UR4 ;  /* 0x00000004ff137e24 */ /* 0x000fe2000f8e00ff */
[----:B------:R-:W-:Y:S01]  /*0a30*/  UMOV UR36, URZ ;  /* 0x0000003f00247c82 */ /* 0x000fe20008000000 */
[----:B------:R-:W-:Y:S01]  /*0a40*/  IMAD.MOV.U32 R22, RZ, RZ, RZ ;  /* 0x000000ffff167224 */ /* 0x000fe200078e00ff */
[----:B0-----:R-:W-:-:S04]  /*0a50*/  SHF.R.S32.HI R3, RZ, 0x1f, R0 ;  /* 0x0000001fff037819 */ /* 0x001fc80000011400 */
[CC--:B------:R-:W-:Y:S02]  /*0a60*/  LEA.HI R2, R3.reuse, R0.reuse, RZ, 0x7 ;  /* 0x0000000003027211 */ /* 0x0c0fe400078f38ff */
[CC--:B------:R-:W-:Y:S02]  /*0a70*/  LEA.HI R4, R3.reuse, R0.reuse, RZ, 0x5 ;  /* 0x0000000003047211 */ /* 0x0c0fe400078f28ff */
[----:B------:R-:W-:Y:S02]  /*0a80*/  LOP3.LUT R5, R2, 0xffffff80, RZ, 0xc0, !PT ;  /* 0xffffff8002057812 */ /* 0x000fe400078ec0ff */
[CC--:B------:R-:W-:Y:S01]  /*0a90*/  LEA.HI R6, R3.reuse, R0.reuse, RZ, 0x4 ;  /* 0x0000000003067211 */ /* 0x0c0fe200078f20ff */
[----:B------:R-:W-:Y:S01]  /*0aa0*/  IMAD.SHL.U32 R4, R4, 0x20, RZ ;  /* 0x0000002004047824 */ /* 0x000fe200078e00ff */
[----:B------:R-:W-:Y:S01]  /*0ab0*/  LEA.HI R10, R3, R0, RZ, 0x2 ;  /* 0x00000000030a7211 */ /* 0x000fe200078f10ff */
[----:B------:R-:W-:Y:S01]  /*0ac0*/  IMAD.IADD R184, R0, 0x1, -R5 ;  /* 0x0000000100b87824 */ /* 0x000fe200078e0a05 */
[----:B------:R-:W-:-:S02]  /*0ad0*/  LOP3.LUT R7, R6, 0x3fffff0, RZ, 0xc0, !PT ;  /* 0x03fffff006077812 */ /* 0x000fc400078ec0ff */
[----:B------:R-:W-:Y:S02]  /*0ae0*/  SHF.R.S32.HI R9, RZ, 0x4, R6 ;  /* 0x00000004ff097819 */ /* 0x000fe40000011406 */
[----:B------:R-:W-:Y:S01]  /*0af0*/  SHF.R.S32.HI R5, RZ, 0x1f, R184 ;  /* 0x0000001fff057819 */ /* 0x000fe200000114b8 */
[----:B------:R-:W-:Y:S01]  /*0b00*/  IMAD.IADD R7, R0, 0x1, -R7 ;  /* 0x0000000100077824 */ /* 0x000fe200078e0a07 */
[----:B------:R-:W-:Y:S02]  /*0b10*/  LOP3.LUT R8, R4, 0xfffffc00, RZ, 0xc0, !PT ;  /* 0xfffffc0004087812 */ /* 0x000fe400078ec0ff */
[----:B------:R-:W-:Y:S02]  /*0b20*/  LEA.HI R4, R5, R184, RZ, 0x2 ;  /* 0x000000b805047211 */ /* 0x000fe400078f10ff */
[----:B------:R-:W-:Y:S01]  /*0b30*/  LEA.HI R6, R6, R9, RZ, 0x1 ;  /* 0x0000000906067211 */ /* 0x000fe200078f08ff */
[----:B------:R-:W-:Y:S01]  /*0b40*/  IMAD R7, R7, 0x40, R8 ;  /* 0x0000004007077824 */ /* 0x000fe200078e0208 */
[----:B------:R-:W-:-:S02]  /*0b50*/  SHF.R.S32.HI R8, RZ, 0x2, R4 ;  /* 0x00000002ff087819 */ /* 0x000fc40000011404 */
[----:B------:R-:W-:Y:S02]  /*0b60*/  SHF.R.S32.HI R11, RZ, 0x1f, R4 ;  /* 0x0000001fff0b7819 */ /* 0x000fe40000011404 */
[----:B------:R-:W-:Y:S02]  /*0b70*/  LEA.HI R23, R3, R0, RZ, 0x3 ;  /* 0x0000000003177211 */ /* 0x000fe400078f18ff */
[----:B------:R-:W-:Y:S02]  /*0b80*/  LOP3.LUT R6, R6, 0x1ffffffe, RZ, 0xc0, !PT ;  /* 0x1ffffffe06067812 */ /* 0x000fe400078ec0ff */
[----:B------:R-:W-:Y:S02]  /*0b90*/  LOP3.LUT R3, R10, 0xfffffffc, RZ, 0xc0, !PT ;  /* 0xfffffffc0a037812 */ /* 0x000fe400078ec0ff */
[----:B------:R-:W-:Y:S01]  /*0ba0*/  LEA.HI R11, R11, R8, RZ, 0x3 ;  /* 0x000000080b0b7211 */ /* 0x000fe200078f18ff */
[----:B------:R-:W-:Y:S01]  /*0bb0*/  IMAD.IADD R6, R9, 0x1, -R6 ;  /* 0x0000000109067824 */ /* 0x000fe200078e0a06 */
[----:B------:R-:W-:Y:S01]  /*0bc0*/  SHF.R.S32.HI R187, RZ, 0x7, R2 ;  /* 0x00000007ffbb7819 */ /* 0x000fe20000011402 */
[----:B------:R-:W-:Y:S01]  /*0bd0*/  IMAD.IADD R9, R0, 0x1, -R3 ;  /* 0x0000000100097824 */ /* 0x000fe200078e0a03 */
[----:B------:R-:W-:Y:S01]  /*0be0*/  LOP3.LUT R13, R23, 0xfffffff8, RZ, 0xc0, !PT ;  /* 0xfffffff8170d7812 */ /* 0x000fe200078ec0ff */
[----:B------:R-:W-:Y:S01]  /*0bf0*/  IMAD R190, R6, 0x8, R7 ;  /* 0x0000000806be7824 */ /* 0x000fe200078e0207 */
[----:B------:R-:W-:Y:S01]  /*0c00*/  LOP3.LUT R11, R11, 0xfffffff8, RZ, 0xc0, !PT ;  /* 0xfffffff80b0b7812 */ /* 0x000fe200078ec0ff */
[----:B------:R-:W-:Y:S01]  /*0c10*/  IMAD.MOV.U32 R6, RZ, RZ, -0x2 ;  /* 0xfffffffeff067424 */ /* 0x000fe200078e00ff */
[----:B------:R-:W-:Y:S01]  /*0c20*/  LEA.HI R5, R5, R184, RZ, 0x5 ;  /* 0x000000b805057211 */ /* 0x000fe200078f28ff */
[----:B------:R-:W-:Y:S01]  /*0c30*/  IMAD.IADD R18, R0, 0x1, -R13 ;  /* 0x0000000100127824 */ /* 0x000fe200078e0a0d */
[----:B------:R-:W-:Y:S01]  /*0c40*/  LEA.HI R2, R2, R187, RZ, 0x1 ;  /* 0x000000bb02027211 */ /* 0x000fe200078f08ff */
[----:B------:R-:W-:Y:S01]  /*0c50*/  IMAD.IADD R8, R8, 0x1, -R11 ;  /* 0x0000000108087824 */ /* 0x000fe200078e0a0b */
[----:B------:R-:W-:Y:S01]  /*0c60*/  LEA.HI R0, R9, R9, RZ, 0x1 ;  /* 0x0000000909007211 */ /* 0x000fe200078f08ff */
[----:B------:R-:W-:Y:S01]  /*0c70*/  IMAD.SHL.U32 R16, R18, 0x8, RZ ;  /* 0x0000000812107824 */ /* 0x000fe200078e00ff */
[----:B------:R-:W-:-:S02]  /*0c80*/  SHF.R.S32.HI R5, RZ, 0x5, R5 ;  /* 0x00000005ff057819 */ /* 0x000fc40000011405 */
[----:B------:R-:W-:Y:S01]  /*0c90*/  LOP3.LUT R2, R2, 0x3fffffe, RZ, 0xc0, !PT ;  /* 0x03fffffe02027812 */ /* 0x000fe200078ec0ff */
[----:B------:R-:W-:Y:S01]  /*0ca0*/  VIADD R17, R16, 0x40 ;  /* 0x0000004010117836 */ /* 0x000fe20000000000 */
[----:B------:R-:W-:Y:S01]  /*0cb0*/  LOP3.LUT R3, R4, 0x7ffffffc, RZ, 0xc0, !PT ;  /* 0x7ffffffc04037812 */ /* 0x000fe200078ec0ff */
[----:B------:R-:W-:Y:S01]  /*0cc0*/  IMAD R5, R5, 0x10, R8 ;  /* 0x0000001005057824 */ /* 0x000fe200078e0208 */
[----:B------:R-:W-:Y:S01]  /*0cd0*/  LOP3.LUT R0, R0, 0x1ffffffe, RZ, 0xc0, !PT ;  /* 0x1ffffffe00007812 */ /* 0x000fe200078ec0ff */
[----:B------:R-:W-:Y:S01]  /*0ce0*/  IMAD.IADD R2, R187, 0x1, -R2 ;  /* 0x00000001bb027824 */ /* 0x000fe200078e0a02 */
[----:B------:R-:W-:Y:S01]  /*0cf0*/  SHF.R.S32.HI R23, RZ, 0x3, R23 ;  /* 0x00000003ff177819 */ /* 0x000fe20000011417 */
[----:B------:R-:W-:Y:S01]  /*0d00*/  IMAD.IADD R3, R184, 0x1, -R3 ;  /* 0x00000001b8037824 */ /* 0x000fe200078e0a03 */
[----:B------:R-:W-:Y:S01]  /*0d10*/  SHF.R.S32.HI R192, RZ, 0x1f, R17 ;  /* 0x0000001fffc07819 */ /* 0x000fe20000011411 */
[----:B------:R-:W-:Y:S02]  /*0d20*/  IMAD.IADD R189, R9, 0x1, -R0 ;  /* 0x0000000109bd7824 */ /* 0x000fe400078e0a00 */
[----:B------:R-:W-:-:S02]  /*0d30*/  IMAD R188, R2, 0x40, R5 ;  /* 0x0000004002bc7824 */ /* 0x000fc400078e0205 */
[----:B------:R-:W-:Y:S02]  /*0d40*/  IMAD R191, R3, R6, 0x80 ;  /* 0x0000008003bf7424 */ /* 0x000fe400078e0206 */
[----:B------:R-:W-:Y:S01]  /*0d50*/  IMAD R189, R189, 0x8, R188 ;  /* 0x00000008bdbd7824 */ /* 0x000fe200078e02bc */
[----:B--2---:R-:W-:-:S07]  /*0d60*/  LOP3.LUT R2, R12, 0x1, RZ, 0xfc, !PT ;  /* 0x000000010c027812 */ /* 0x004fce00078efcff */
.L_x_37:
[----:B------:R-:W0:Y:S01]  /*0d70*/  SHFL.IDX PT, R0, R187, RZ, 0x1f ;  /* 0x00001fffbb007589 */ /* 0x000e2200000e0000 */
[----:B-1----:R-:W1:Y:S01]  /*0d80*/  S2UR UR4, SR_CgaCtaId ;  /* 0x00000000000479c3 */ /* 0x002e620000008800 */
[----:B------:R-:W-:Y:S01]  /*0d90*/  ULDC UR5, c[0x0][0xc38] ;  /* 0x00030e0000057ab9 */ /* 0x000fe20000000800 */
[----:B------:R-:W-:Y:S01]  /*0da0*/  R2UR UR11, R19 ;  /* 0x00000000130b72ca */ /* 0x000fe200000e0000 */
[----:B------:R-:W-:Y:S01]  /*0db0*/  ULDC.64 UR8, c[0x0][0x418] ;  /* 0x0001060000087ab9 */ /* 0x000fe20000000a00 */
[----:B------:R-:W-:Y:S02]  /*0dc0*/  UISETP.NE.AND UP1, UPT, UR5, 0x1, UPT ;  /* 0x000000010500788c */ /* 0x000fe4000bf25270 */
[----:B------:R-:W-:Y:S02]  /*0dd0*/  UISETP.NE.U32.AND UP0, UPT, UR8, URZ, UPT ;  /* 0x0000003f0800728c */ /* 0x000fe4000bf05070 */
[----:B---3-5:R-:W2:Y:S01]  /*0de0*/  LDC R88, c[0x0][0x2f0] ;  /* 0x0000bc00ff587b82 */ /* 0x028ea20000000800 */
[----:B------:R-:W-:Y:S01]  /*0df0*/  UMOV UR38, 0x400 ;  /* 0x0000040000267882 */ /* 0x000fe20000000000 */
[----:B------:R-:W-:Y:S01]  /*0e00*/  UISETP.NE.AND.EX UP0, UPT, UR9, URZ, UPT, UP0 ;  /* 0x0000003f0900728c */ /* 0x000fe2000bf05300 */
[----:B------:R-:W-:Y:S01]  /*0e10*/  ULDC UR5, c[0x0][0xc44] ;  /* 0x0003110000057ab9 */ /* 0x000fe20000000800 */
[----:B------:R-:W-:Y:S01]  /*0e20*/  ULDC UR6, c[0x0][0x424] ;  /* 0x0001090000067ab9 */ /* 0x000fe20000000800 */
[----:B------:R-:W-:-:S02]  /*0e30*/  UISETP.NE.AND UP2, UPT, UR5, 0x1, UPT ;  /* 0x000000010500788c */ /* 0x000fc4000bf45270 */
[----:B------:R-:W-:Y:S01]  /*0e40*/  USEL UR6, UR6, 0x1, UP0 ;  /* 0x0000000106067887 */ /* 0x000fe20008000000 */
[----:B------:R-:W-:Y:S01]  /*0e50*/  @UP1 ULDC UR10, c[0x0][0xc40] ;  /* 0x00031000000a1ab9 */ /* 0x000fe20000000800 */
[----:B------:R-:W-:Y:S01]  /*0e60*/  UMOV UR12, UR11 ;  /* 0x0000000b000c7c82 */ /* 0x000fe20008000000 */
[----:B0-----:R-:W-:Y:S01]  /*0e70*/  R2UR UR7, R0 ;  /* 0x00000000000772ca */ /* 0x001fe200000e0000 */
[----:B-1----:R-:W-:-:S03]  /*0e80*/  ULEA UR38, UR4, UR38, 0x18 ;  /* 0x0000002604267291 */ /* 0x002fc6000f8ec03f */
[----:B------:R-:W-:Y:S01]  /*0e90*/  @UP1 ULDC UR4, c[0x0][0xc3c] ;  /* 0x00030f0000041ab9 */ /* 0x000fe20000000800 */
[----:B------:R-:W-:Y:S02]  /*0ea0*/  UIADD3 UR9, UR38, 0x10400, URZ ;  /* 0x0001040026097890 */ /* 0x000fe4000fffe03f */
[----:B------:R-:W-:Y:S02]  /*0eb0*/  UIMAD.WIDE.U32 UR4, UR11, UR4, URZ ;  /* 0x000000040b0472a5 */ /* 0x000fe4000f8e003f */
[----:B------:R-:W-:Y:S01]  /*0ec0*/  ULOP3.LUT UP0, URZ, UR9, 0x3ff, URZ, 0xc0, !UPT ;  /* 0x000003ff093f7892 */ /* 0x000fe2000f80c03f */
[----:B--2---:R-:W-:Y:S01]  /*0ed0*/  IMAD R88, R88, UR6, RZ ;  /* 0x0000000658587c24 */ /* 0x004fe2000f8e02ff */
[----:B------:R-:W-:Y:S02]  /*0ee0*/  @UP1 USHF.R.U32.HI UR12, URZ, UR10, UR5 ;  /* 0x0000000a3f0c1299 */ /* 0x000fe40008011605 */
[----:B------:R-:W-:Y:S01]  /*0ef0*/  ULEA.HI UR8, UR7, UR7, URZ, 0x1 ;  /* 0x0000000707087291 */ /* 0x000fe2000f8f083f */
[----:B------:R-:W-:Y:S01]  /*0f00*/  VIADD R0, R88, 0x7f ;  /* 0x0000007f58007836 */ /* 0x000fe20000000000 */
[----:B------:R-:W-:-:S02]  /*0f10*/  PLOP3.LUT P0, PT, PT, PT, UP0, 0x80, 0x0 ;  /* 0x000000000000781c */ /* 0x000fc40003f0f008 */
[----:B------:R-:W-:Y:S01]  /*0f20*/  ULOP3.LUT UR8, UR8, 0x1e, URZ, 0xc0, !UPT ;  /* 0x0000001e08087892 */ /* 0x000fe2000f8ec03f */
[----:B------:R-:W-:Y:S01]  /*0f30*/  IMAD.U32 R186, RZ, RZ, UR12 ;  /* 0x0000000cffba7e24 */ /* 0x000fe2000f8e00ff */
[----:B------:R-:W-:Y:S01]  /*0f40*/  SHF.R.S32.HI R3, RZ, 0x1f, R0 ;  /* 0x0000001fff037819 */ /* 0x000fe20000011400 */
[----:B------:R-:W-:Y:S01]  /*0f50*/  UMOV UR39, UR12 ;  /* 0x0000000c00277c82 */ /* 0x000fe20008000000 */
[----:B------:R-:W-:Y:S02]  /*0f60*/  UIADD3 UR8, UR7, -UR8, URZ ;  /* 0x8000000807087290 */ /* 0x000fe4000fffe03f */
[----:B------:R-:W-:Y:S01]  /*0f70*/  LEA.HI R3, R3, R0, RZ, 0x7 ;  /* 0x0000000003037211 */ /* 0x000fe200078f38ff */
[----:B------:R-:W-:Y:S01]  /*0f80*/  @UP2 ULDC.64 UR6, c[0x0][0xc48] ;  /* 0x0003120000062ab9 */ /* 0x000fe20000000a00 */
[----:B------:R-:W-:Y:S02]  /*0f90*/  ULEA UR8, UR8, UR9, 0xd ;  /* 0x0000000908087291 */ /* 0x000fe4000f8e683f */
[----:B------:R-:W-:Y:S01]  /*0fa0*/  UIMAD.WIDE.U32 UR4, UR12, UR6, URZ ;  /* 0x000000060c0472a5 */ /* 0x000fe2000f8e003f */
[----:B------:R-:W-:Y:S01]  /*0fb0*/  SHF.R.S32.HI R193, RZ, 0x7, R3 ;  /* 0x00000007ffc17819 */ /* 0x000fe20000011403 */
[----:B------:R-:W-:-:S02]  /*0fc0*/  USHF.R.U32.HI UR8, URZ, 0x4, UR8 ;  /* 0x000000043f087899 */ /* 0x000fc40008011608 */
[----:B------:R-:W-:Y:S02]  /*0fd0*/  @UP2 USHF.R.U32.HI UR39, URZ, UR7, UR5 ;  /* 0x000000073f272299 */ /* 0x000fe40008011605 */
[----:B------:R-:W-:Y:S01]  /*0fe0*/  ULOP3.LUT UR40, UR8, 0x3fff, URZ, 0xc0, !UPT ;  /* 0x00003fff08287892 */ /* 0x000fe2000f8ec03f */
[----:B------:R-:W-:Y:S02]  /*0ff0*/  UMOV UR4, UR11 ;  /* 0x0000000b00047c82 */ /* 0x000fe40008000000 */
[----:B------:R-:W-:Y:S01]  /*1000*/  IMAD.U32 R185, RZ, RZ, UR4 ;  /* 0x00000004ffb97e24 */ /* 0x000fe2000f8e00ff */
[----:B------:R-:W-:Y:S08]  /*1010*/  @!P0 BRA `(.L_x_9) ;  /* 0x0000000000408947 */ /* 0x000ff00003800000 */
[----:B------:R-:W-:Y:S01]  /*1020*/  MOV R0, 0x0 ;  /* 0x0000000000007802 */ /* 0x000fe20000000f00 */
[----:B------:R-:W-:Y:S01]  /*1030*/  ULDC.64 UR4, c[0x4][0xb8] ;  /* 0x01002e0000047ab9 */ /* 0x000fe20000000a00 */
[----:B------:R-:W-:Y:S01]  /*1040*/  ULDC.64 UR6, c[0x4][0x30] ;  /* 0x01000c0000067ab9 */ /* 0x000fe20000000a00 */
[----:B------:R-:W-:Y:S01]  /*1050*/  IMAD.U32 R4, RZ, RZ, UR4 ;  /* 0x00000004ff047e24 */ /* 0x000fe2000f8e00ff */
[----:B------:R0:W1:Y:S01]  /*1060*/  LDC.64 R14, c[0x4][R0] ;  /* 0x01000000000e7b82 */ /* 0x0000620000000a00 */
[----:B------:R-:W-:Y:S01]  /*1070*/  IMAD.U32 R5, RZ, RZ, UR5 ;  /* 0x00000005ff057e24 */ /* 0x000fe2000f8e00ff */
[----:B------:R-:W-:Y:S01]  /*1080*/  ULDC.64 UR4, c[0x4][0xc0] ;  /* 0x0100300000047ab9 */ /* 0x000fe20000000a00 */
[----:B------:R-:W-:Y:S02]  /*1090*/  IMAD.U32 R10, RZ, RZ, UR6 ;  /* 0x00000006ff0a7e24 */ /* 0x000fe4000f8e00ff */
[----:B------:R-:W-:Y:S02]  /*10a0*/  IMAD.U32 R6, RZ, RZ, UR4 ;  /* 0x00000004ff067e24 */ /* 0x000fe4000f8e00ff */
[----:B------:R-:W-:-:S02]  /*10b0*/  IMAD.U32 R7, RZ, RZ, UR5 ;  /* 0x00000005ff077e24 */ /* 0x000fc4000f8e00ff */
[----:B------:R-:W-:Y:S02]  /*10c0*/  IMAD.U32 R11, RZ, RZ, UR7 ;  /* 0x00000007ff0b7e24 */ /* 0x000fe4000f8e00ff */
[----:B------:R-:W-:Y:S02]  /*10d0*/  IMAD.MOV.U32 R8, RZ, RZ, 0x70 ;  /* 0x00000070ff087424 */ /* 0x000fe400078e00ff */
[----:B------:R-:W-:Y:S02]  /*10e0*/  IMAD.MOV.U32 R12, RZ, RZ, 0x1 ;  /* 0x00000001ff0c7424 */ /* 0x000fe400078e00ff */
[----:B0-----:R-:W-:-:S07]  /*10f0*/  IMAD.MOV.U32 R13, RZ, RZ, RZ ;  /* 0x000000ffff0d7224 */ /* 0x001fce00078e00ff */
[----:B------:R-:W-:-:S07]  /*1100*/  LEPC R20, `(.L_x_9) ;  /* 0x000000001014794e */ /* 0x000fce0000000000 */
[----:B-1----:R-:W-:Y:S05]  /*1110*/  CALL.ABS.NOINC R14 ;  /* 0x000000000e007343 */ /* 0x002fea0003c00000 */
.L_x_9:
[----:B------:R-:W-:Y:S02]  /*1120*/  LOP3.LUT R0, R22, 0x1, RZ, 0xc0, !PT ;  /* 0x0000000116007812 */ /* 0x000fe400078ec0ff */
[----:B------:R-:W-:Y:S02]  /*1130*/  ISETP.NE.AND P0, PT, R2, 0x3, PT ;  /* 0x000000030200780c */ /* 0x000fe40003f05270 */
[----:B------:R-:W-:-:S04]  /*1140*/  SHF.L.U32 R0, R0, 0x1f, RZ ;  /* 0x0000001f00007819 */ /* 0x000fc800000006ff */
[----:B------:R-:W0:Y:S02]  /*1150*/  SYNCS.PHASECHK.TRANS64.TRYWAIT P1, [UR38+0x34800], R0 ;  /* 0x03480000ff0075a7 */ /* 0x000e240008020166 */
[----:B0-----:R-:W-:Y:S05]  /*1160*/  @!P1 BRA `(.L_x_10) ;  /* 0x000000ac00409947 */ /* 0x001fea0003800000 */
.L_x_127:
[----:B------:R-:W-:Y:S05]  /*1170*/  @!P0 BRA `(.L_x_11) ;  /* 0x0000000000048947 */ /* 0x000fea0003800000 */
[----:B------:R-:W-:Y:S01]  /*1180*/  BPT.TRAP 0x1 ;  /* 0x000000040000795c */ /* 0x000fe20000300000 */
.L_x_11:
[----:B------:R-:W-:Y:S02]  /*1190*/  IMAD.U32 R6, RZ, RZ, UR36 ;  /* 0x00000024ff067e24 */ /* 0x000fe4000f8e00ff */
[----:B0-----:R-:W-:-:S03]  /*11a0*/  IMAD.U32 R3, RZ, RZ, UR37 ;  /* 0x00000025ff037e24 */ /* 0x001fc6000f8e00ff */
[----:B------:R-:W-:Y:S02]  /*11b0*/  LEA R6, R6, UR38, 0x3 ;  /* 0x0000002606067c11 */ /* 0x000fe4000f8e18ff */
[----:B------:R-:W-:-:S04]  /*11c0*/  SHF.L.U32 R3, R3, 0x1f, RZ ;  /* 0x0000001f03037819 */ /* 0x000fc800000006ff */
[----:B------:R0:W1:Y:S01]  /*11d0*/  SYNCS.PHASECHK.TRANS64.TRYWAIT P2, [R6+URZ+0x34830], R3 ;  /* 0x03483003060075a7 */ /* 0x000062000804017f */
[----:B------:R-:W-:Y:S05]  /*11e0*/  @!P0 BRA `(.L_x_12) ;  /* 0x0000000000048947 */ /* 0x000fea0003800000 */
[----:B------:R-:W-:Y:S01]  /*11f0*/  BPT.TRAP 0x1 ;  /* 0x000000040000795c */ /* 0x000fe20000300000 */
.L_x_12:
[----:B------:R-:W2:Y:S01]  /*1200*/  S2R R0, SR_TID.X ;  /* 0x0000000000007919 */ /* 0x000ea20000002100 */
[----:B------:R-:W-:Y:S01]  /*1210*/  IMAD.MOV.U32 R151, RZ, RZ, RZ ;  /* 0x000000ffff977224 */ /* 0x000fe200078e00ff */
[----:B--2---:R-:W-:-:S04]  /*1220*/  LOP3.LUT R0, R0, 0x7f, RZ, 0xc0, !PT ;  /* 0x0000007f00007812 */ /* 0x004fc800078ec0ff */
[----:B------:R-:W-:Y:S01]  /*1230*/  ISETP.NE.AND P1, PT, R0, RZ, PT ;  /* 0x000000ff0000720c */ /* 0x000fe20003f25270 */
[----:B-1----:R-:W-:-:S12]  /*1240*/  @P2 BRA `(.L_x_13) ;  /* 0x0000000000082947 */ /* 0x002fd80003800000 */
[----:B------:R-:W1:Y:S02]  /*1250*/  SYNCS.PHASECHK.TRANS64.TRYWAIT P2, [R6+URZ+0x34830], R3 ;  /* 0x03483003060075a7 */ /* 0x000e64000804017f */
[----:B-1----:R-:W-:Y:S05]  /*1260*/  @!P2 BRA `(.L_x_14) ;  /* 0x000000ac0018a947 */ /* 0x002fea0003800000 */
.L_x_13:
[----:B------:R-:W-:Y:S05]  /*1270*/  WARPSYNC.ALL ;  /* 0x0000000000007948 */ /* 0x000fea0003800000 */
[----:B------:R-:W-:Y:S01]  /*1280*/  UIADD3 UR38, UR38, 0x1c400, URZ ;  /* 0x0001c40026267890 */ /* 0x000fe2000fffe03f */
[----:B------:R-:W-:Y:S01]  /*1290*/  WARPGROUP.ARRIVE ;  /* 0x00000000000079c5 */ /* 0x000fe20000000000 */
[----:B------:R-:W-:Y:S01]  /*12a0*/  ULOP3.LUT UR5, UR40, 0x10000, URZ, 0xfc, !UPT ;  /* 0x0001000028057892 */ /* 0x000fe2000f8efc3f */
[----:B------:R-:W-:Y:S01]  /*12b0*/  IMAD.IADD R0, R191, 0x1, R88 ;  /* 0x00000001bf007824 */ /* 0x000fe200078e0258 */
[----:B------:R-:W-:Y:S01]  /*12c0*/  USHF.R.U32.HI UR38, URZ, 0x4, UR38 ;  /* 0x000000043f267899 */ /* 0x000fe20008011626 */
[----:B------:R-:W-:Y:S01]  /*12d0*/  P2R R89, PR, RZ, 0x2 ;  /* 0x00000002ff597803 */ /* 0x000fe20000000000 */
[----:B------:R-:W-:Y:S01]  /*12e0*/  UMOV UR9, 0x40000040 ;  /* 0x4000004000097882 */ /* 0x000fe20000000000 */
[----:B------:R-:W-:Y:S01]  /*12f0*/  UMOV UR11, 0x40000040 ;  /* 0x40000040000b7882 */ /* 0x000fe20000000000 */
[----:B------:R-:W-:Y:S01]  /*1300*/  ULOP3.LUT UR38, UR38, 0x3fff, URZ, 0xc0, !UPT ;  /* 0x00003fff26267892 */ /* 0x000fe2000f8ec03f */
[----:B------:R-:W-:Y:S01]  /*1310*/  IMAD.U32 R5, RZ, RZ, UR9 ;  /* 0x00000009ff057e24 */ /* 0x000fe2000f8e00ff */
[----:B------:R-:W-:Y:S01]  /*1320*/  UMOV UR8, UR5 ;  /* 0x0000000500087c82 */ /* 0x000fe20008000000 */
[----:B------:R-:W-:Y:S01]  /*1330*/  UIADD3 UR56, UR5, 0x2, URZ ;  /* 0x0000000205387890 */ /* 0x000fe2000fffe03f */
[----:B------:R-:W-:Y:S01]  /*1340*/  IMAD.U32 R4, RZ, RZ, UR8 ;  /* 0x00000008ff047e24 */ /* 0x000fe2000f8e00ff */
[----:B------:R-:W-:Y:S01]  /*1350*/  ULOP3.LUT UR38, UR38, 0x10000, URZ, 0xfc, !UPT ;  /* 0x0001000026267892 */ /* 0x000fe2000f8efc3f */
[----:B------:R-:W-:Y:S01]  /*1360*/  IMAD R7, R193, -0x80, R0 ;  /* 0xffffff80c1077824 */ /* 0x000fe200078e0200 */
[----:B------:R-:W-:Y:S01]  /*1370*/  UMOV UR57, 0x40000040 ;  /* 0x4000004000397882 */ /* 0x000fe20000000000 */
[----:B------:R-:W-:Y:S01]  /*1380*/  UMOV UR59, 0x40000040 ;  /* 0x40000040003b7882 */ /* 0x000fe20000000000 */
[----:B------:R-:W-:Y:S01]  /*1390*/  UIMAD UR4, UR36, 0xc00, UR38 ;  /* 0x00000c00240478a4 */ /* 0x000fe2000f8e0226 */
[----:B------:R-:W-:Y:S01]  /*13a0*/  P2R R91, PR, RZ, 0x1 ;  /* 0x00000001ff5b7803 */ /* 0x000fe20000000000 */
[----:B------:R-:W-:Y:S01]  /*13b0*/  UIADD3 UR52, UR5, 0x4, URZ ;  /* 0x0000000405347890 */ /* 0x000fe2000fffe03f */
[C---:B------:R-:W-:Y:S01]  /*13c0*/  ISETP.GT.AND P4, PT, R7.reuse, RZ, PT ;  /* 0x000000ff0700720c */ /* 0x040fe20003f84270 */
[----:B------:R-:W-:Y:S01]  /*13d0*/  UIADD3 UR58, UR4, 0x2, URZ ;  /* 0x00000002043a7890 */ /* 0x000fe2000fffe03f */
[C---:B------:R-:W-:Y:S01]  /*13e0*/  ISETP.GT.AND P3, PT, R7.reuse, 0x1, PT ;  /* 0x000000010700780c */ /* 0x040fe20003f64270 */
[----:B------:R-:W-:Y:S01]  /*13f0*/  UIADD3 UR54, UR4, 0x4, URZ ;  /* 0x0000000404367890 */ /* 0x000fe2000fffe03f */
[C---:B------:R-:W-:Y:S01]  /*1400*/  ISETP.GT.AND P2, PT, R7.reuse, 0x8, PT ;  /* 0x000000080700780c */ /* 0x040fe20003f44270 */
[----:B------:R-:W-:Y:S01]  /*1410*/  UMOV UR10, UR4 ;  /* 0x00000004000a7c82 */ /* 0x000fe20008000000 */
[----:B------:R-:W-:Y:S01]  /*1420*/  UMOV UR53, 0x40000040 ;  /* 0x4000004000357882 */ /* 0x000fe20000000000 */
[----:B------:R-:W-:Y:S01]  /*1430*/  HGMMA.64x128x16.F32 R24, gdesc[UR8], RZ, !UPT, gsb0 ;  /* 0x01e00000081879f0 */ /* 0x000fe2000c0008ff */
[----:B------:R-:W-:Y:S01]  /*1440*/  UMOV UR55, 0x40000040 ;  /* 0x4000004000377882 */ /* 0x000fe20000000000 */
[----:B------:R-:W-:Y:S01]  /*1450*/  UIADD3 UR8, UR5, 0x6, URZ ;  /* 0x0000000605087890 */ /* 0x000fe2000fffe03f */
[C---:B------:R-:W-:Y:S01]  /*1460*/  ISETP.GT.AND P6, PT, R7.reuse, 0x9, PT ;  /* 0x000000090700780c */ /* 0x040fe20003fc4270 */
[----:B------:R-:W-:Y:S01]  /*1470*/  UIADD3 UR10, UR4, 0x6, URZ ;  /* 0x00000006040a7890 */ /* 0x000fe2000fffe03f */
[C---:B------:R-:W-:Y:S01]  /*1480*/  ISETP.GT.AND P5, PT, R7.reuse, 0x10, PT ;  /* 0x000000100700780c */ /* 0x040fe20003fa4270 */
[----:B------:R-:W-:Y:S01]  /*1490*/  UMOV UR9, 0x40000040 ;  /* 0x4000004000097882 */ /* 0x000fe20000000000 */
[----:B------:R-:W-:Y:S01]  /*14a0*/  UMOV UR11, 0x40000040 ;  /* 0x40000040000b7882 */ /* 0x000fe20000000000 */
[----:B------:R-:W-:Y:S01]  /*14b0*/  UIADD3 UR12, UR5, 0x400, URZ ;  /* 0x00000400050c7890 */ /* 0x000fe2000fffe03f */
[C---:B------:R-:W-:Y:S01]  /*14c0*/  ISETP.GT.AND P1, PT, R7.reuse, 0x59, PT ;  /* 0x000000590700780c */ /* 0x040fe20003f24270 */
[----:B------:R-:W-:Y:S01]  /*14d0*/  UIADD3 UR14, UR4, 0x400, URZ ;  /* 0x00000400040e7890 */ /* 0x000fe2000fffe03f */
[----:B------:R-:W-:Y:S01]  /*14e0*/  ISETP.GT.AND P0, PT, R7, 0x60, PT ;  /* 0x000000600700780c */ /* 0x000fe20003f04270 */
[----:B------:R-:W-:Y:S01]  /*14f0*/  UMOV UR13, 0x40000040 ;  /* 0x40000040000d7882 */ /* 0x000fe20000000000 */
[----:B------:R-:W-:Y:S01]  /*1500*/  UMOV UR15, 0x40000040 ;  /* 0x40000040000f7882 */ /* 0x000fe20000000000 */
[----:B------:R-:W-:Y:S01]  /*1510*/  UIADD3 UR16, UR5, 0x402, URZ ;  /* 0x0000040205107890 */ /* 0x000fe2000fffe03f */
[--C-:B------:R-:W-:Y:S01]  /*1520*/  IMAD.MOV.U32 R150, RZ, RZ, R151.reuse ;  /* 0x000000ffff967224 */ /* 0x100fe200078e0097 */
[----:B------:R-:W-:Y:S01]  /*1530*/  UIADD3 UR18, UR4, 0x402, URZ ;  /* 0x0000040204127890 */ /* 0x000fe2000fffe03f */
[--C-:B------:R-:W-:Y:S01]  /*1540*/  IMAD.MOV.U32 R149, RZ, RZ, R151.reuse ;  /* 0x000000ffff957224 */ /* 0x100fe200078e0097 */
        /* <DEDUP_REMOVED lines=38> */
[----:B------:R-:W-:Y:S01]  /*17b0*/  ULDC UR4, c[0x0][0x988] ;  /* 0x0002620000047ab9 */ /* 0x000fe20000000800 */
[----:B------:R-:W-:-:S02]  /*17c0*/  IMAD.MOV.U32 R136, RZ, RZ, R151 ;  /* 0x000000ffff887224 */ /* 0x000fc400078e0097 */
[--C-:B------:R-:W-:Y:S02]  /*17d0*/  IMAD.MOV.U32 R135, RZ, RZ, R151.reuse ;  /* 0x000000ffff877224 */ /* 0x100fe400078e0097 */
[--C-:B------:R-:W-:Y:S02]  /*17e0*/  IMAD.MOV.U32 R133, RZ, RZ, R151.reuse ;  /* 0x000000ffff857224 */ /* 0x100fe400078e0097 */
[--C-:B------:R-:W-:Y:S02]  /*17f0*/  IMAD.MOV.U32 R131, RZ, RZ, R151.reuse ;  /* 0x000000ffff837224 */ /* 0x100fe400078e0097 */
[--C-:B------:R-:W-:Y:S02]  /*1800*/  IMAD.MOV.U32 R129, RZ, RZ, R151.reuse ;  /* 0x000000ffff817224 */ /* 0x100fe400078e0097 */
[--C-:B------:R-:W-:Y:S02]  /*1810*/  IMAD.MOV.U32 R127, RZ, RZ, R151.reuse ;  /* 0x000000ffff7f7224 */ /* 0x100fe400078e0097 */
        /* <DEDUP_REMOVED lines=16> */
[----:B------:R-:W-:Y:S01]  /*1920*/  IMAD.MOV.U32 R93, RZ, RZ, R151 ;  /* 0x000000ffff5d7224 */ /* 0x000fe200078e0097 */
[----:B------:R-:W-:Y:S02]  /*1930*/  WARPGROUP.DEPBAR.LE gsb0, 0x0 ;  /* 0x00008000000079c5 */ /* 0x000fe40000010000 */
[----:B------:R-:W-:-:S06]  /*1940*/  WARPGROUP.ARRIVE ;  /* 0x00000000000079c5 */ /* 0x000fcc0000000000 */
[----:B------:R-:W-:Y:S03]  /*1950*/  HGMMA.64x128x16.F32 R24, gdesc[UR56], R24, gsb0 ;  /* 0x01e00000381879f0 */ /* 0x000fe60008000818 */
[----:B------:R-:W-:Y:S02]  /*1960*/  WARPGROUP.DEPBAR.LE gsb0, 0x0 ;  /* 0x00008000000079c5 */ /* 0x000fe40000010000 */
[----:B------:R-:W-:-:S07]  /*1970*/  WARPGROUP.ARRIVE ;  /* 0x00000000000079c5 */ /* 0x000fce0000000000 */
        /* <DEDUP_REMOVED lines=29> */
[----:B------:R-:W-:Y:S02]  /*1b50*/  FSEL R10, R24, -INF , P4 ;  /* 0xff800000180a7808 */ /* 0x000fe40002000000 */
[----:B------:R-:W-:Y:S02]  /*1b60*/  FSEL R25, R25, -INF , P3 ;  /* 0xff80000019197808 */ /* 0x000fe40001800000 */
[----:B------:R-:W-:Y:S02]  /*1b70*/  FSEL R90, R28, -INF , P2 ;  /* 0xff8000001c5a7808 */ /* 0x000fe40001000000 */
[----:B01----:R-:W-:-:S02]  /*1b80*/  FMNMX.FTZ R3, R10, R25, !PT ;  /* 0x000000190a037209 */ /* 0x003fc40007810000 */
[----:B------:R-:W-:Y:S02]  /*1b90*/  FSEL R92, R29, -INF , P6 ;  /* 0xff8000001d5c7808 */ /* 0x000fe40003000000 */
[----:B------:R-:W-:Y:S02]  /*1ba0*/  FMNMX.FTZ R3, R90, R3, !PT ;  /* 0x000000035a037209 */ /* 0x000fe40007810000 */
[----:B------:R-:W-:Y:S02]  /*1bb0*/  FSEL R26, R26, -INF , P4 ;  /* 0xff8000001a1a7808 */ /* 0x000fe40002000000 */
[----:B------:R-:W-:Y:S02]  /*1bc0*/  ISETP.GT.AND P4, PT, R7, 0x11, PT ;  /* 0x000000110700780c */ /* 0x000fe40003f84270 */
[----:B------:R-:W-:Y:S02]  /*1bd0*/  FSEL R94, R32, -INF , P5 ;  /* 0xff800000205e7808 */ /* 0x000fe40002800000 */
[----:B------:R-:W-:-:S02]  /*1be0*/  FMNMX.FTZ R3, R92, R3, !PT ;  /* 0x000000035c037209 */ /* 0x000fc40007810000 */
[----:B------:R-:W-:Y:S02]  /*1bf0*/  FSEL R27, R27, -INF , P3 ;  /* 0xff8000001b1b7808 */ /* 0x000fe40001800000 */
[----:B------:R-:W-:Y:S02]  /*1c00*/  ISETP.GT.AND P3, PT, R7, 0x18, PT ;  /* 0x000000180700780c */ /* 0x000fe40003f64270 */
[----:B------:R-:W-:Y:S02]  /*1c10*/  FSEL R96, R33, -INF , P4 ;  /* 0xff80000021607808 */ /* 0x000fe40002000000 */
[----:B------:R-:W-:Y:S02]  /*1c20*/  FMNMX.FTZ R3, R94, R3, !PT ;  /* 0x000000035e037209 */ /* 0x000fe40007810000 */
[----:B------:R-:W-:Y:S02]  /*1c30*/  FSEL R30, R30, -INF , P2 ;  /* 0xff8000001e1e7808 */ /* 0x000fe40001000000 */
[----:B------:R-:W-:-:S02]  /*1c40*/  ISETP.GT.AND P2, PT, R7, 0x19, PT ;  /* 0x000000190700780c */ /* 0x000fc40003f44270 */
        /* <DEDUP_REMOVED lines=63> */
[----:B------:R-:W-:Y:S02]  /*2040*/  FMNMX.FTZ R3, R122, R3, !PT ;  /* 0x000000037a037209 */ /* 0x000fe40007810000 */
[----:B------:R-:W-:Y:S02]  /*2050*/  FSEL R124, R69, -INF , P1 ;  /* 0xff800000457c7808 */ /* 0x000fe40000800000 */
[----:B------:R-:W-:-:S02]  /*2060*/  FMNMX.FTZ R3, R68, R3, !PT ;  /* 0x0000000344037209 */ /* 0x000fc40007810000 */
[C---:B------:R-:W-:Y:S02]  /*2070*/  ISETP.GT.AND P1, PT, R7.reuse, 0x61, PT ;  /* 0x000000610700780c */ /* 0x040fe40003f24270 */
[----:B------:R-:W-:Y:S02]  /*2080*/  FSEL R72, R72, -INF , P0 ;  /* 0xff80000048487808 */ /* 0x000fe40000000000 */
[----:B------:R-:W-:Y:S02]  /*2090*/  FMNMX.FTZ R3, R124, R3, !PT ;  /* 0x000000037c037209 */ /* 0x000fe40007810000 */
        /* <DEDUP_REMOVED lines=8> */
[----:B------:R-:W-:-:S02]  /*2120*/  FSEL R128, R77, -INF , P2 ;  /* 0xff8000004d807808 */ /* 0x000fc40001000000 */
[----:B------:R-:W-:Y:S02]  /*2130*/  FMNMX.FTZ R3, R76, R3, !PT ;  /* 0x000000034c037209 */ /* 0x000fe40007810000 */
[C---:B------:R-:W-:Y:S02]  /*2140*/  ISETP.GT.AND P3, PT, R7.reuse, 0x70, PT ;  /* 0x000000700700780c */ /* 0x040fe40003f64270 */
[----:B------:R-:W-:Y:S02]  /*2150*/  FSEL R66, R66, -INF , P4 ;  /* 0xff80000042427808 */ /* 0x000fe40002000000 */
[----:B------:R-:W-:Y:S02]  /*2160*/  FSEL R130, R80, -INF , P3 ;  /* 0xff80000050827808 */ /* 0x000fe40001800000 */
[----:B------:R-:W-:Y:S02]  /*2170*/  FMNMX.FTZ R3, R128, R3, !PT ;  /* 0x0000000380037209 */ /* 0x000fe40007810000 */
[----:B------:R-:W-:-:S02]  /*2180*/  ISETP.GT.AND P4, PT, R7, 0x71, PT ;  /* 0x000000710700780c */ /* 0x000fc40003f84270 */
[----:B------:R-:W-:Y:S02]  /*2190*/  FSEL R40, R63, -INF , P5 ;  /* 0xff8000003f287808 */ /* 0x000fe40002800000 */
[----:B------:R-:W-:Y:S02]  /*21a0*/  FSEL R132, R81, -INF , P4 ;  /* 0xff80000051847808 */ /* 0x000fe40002000000 */
[----:B------:R-:W-:Y:S02]  /*21b0*/  FMNMX.FTZ R3, R130, R3, !PT ;  /* 0x0000000382037209 */ /* 0x000fe40007810000 */
[----:B------:R-:W-:Y:S02]  /*21c0*/  ISETP.GT.AND P5, PT, R7, 0x78, PT ;  /* 0x000000780700780c */ /* 0x000fe40003fa4270 */
[----:B------:R-:W-:Y:S02]  /*21d0*/  FSEL R62, R62, -INF , P6 ;  /* 0xff8000003e3e7808 */ /* 0x000fe40003000000 */
[----:B------:R-:W-:-:S02]  /*21e0*/  FSEL R84, R84, -INF , P5 ;  /* 0xff80000054547808 */ /* 0x000fc40002800000 */
[----:B------:R-:W-:Y:S02]  /*21f0*/  FMNMX.FTZ R3, R132, R3, !PT ;  /* 0x0000000384037209 */ /* 0x000fe40007810000 */
[----:B------:R-:W-:Y:S02]  /*2200*/  ISETP.GT.AND P6, PT, R7, 0x79, PT ;  /* 0x000000790700780c */ /* 0x000fe40003fc4270 */
[----:B------:R-:W-:Y:S02]  /*2210*/  FMNMX.FTZ R3, R84, R3, !PT ;  /* 0x0000000354037209 */ /* 0x000fe40007810000 */
[----:B------:R-:W-:Y:S02]  /*2220*/  FSEL R134, R85, -INF , P6 ;  /* 0xff80000055867808 */ /* 0x000fe40003000000 */
[----:B------:R-:W-:Y:S02]  /*2230*/  P2R R15, PR, RZ, 0x4 ;  /* 0x00000004ff0f7803 */ /* 0x000fe40000000000 */
[----:B------:R-:W-:Y:S01]  /*2240*/  FMNMX.FTZ R9, R134, R3, !PT ;  /* 0x0000000386097209 */ /* 0x000fe20007810000 */
[----:B------:R-:W-:Y:S01]  /*2250*/  IMAD.U32 R3, RZ, RZ, UR4 ;  /* 0x00000004ff037e24 */ /* 0x000fe2000f8e00ff */
[----:B------:R-:W-:-:S02]  /*2260*/  P2R R21, PR, RZ, 0x1 ;  /* 0x00000001ff157803 */ /* 0x000fc40000000000 */
[----:B------:R-:W-:Y:S01]  /*2270*/  ISETP.GT.AND P0, PT, R7, 0x59, PT ;  /* 0x000000590700780c */ /* 0x000fe20003f04270 */
[----:B------:R-:W0:Y:S01]  /*2280*/  SHFL.BFLY PT, R0, R9, 0x2, 0x1f ;  /* 0x0c401f0009007f89 */ /* 0x000e2200000e0000 */
[----:B------:R-:W-:Y:S02]  /*2290*/  P2R R29, PR, RZ, 0x2 ;  /* 0x00000002ff1d7803 */ /* 0x000fe40000000000 */
[----:B------:R-:W-:Y:S02]  /*22a0*/  FSEL R48, R71, -INF , P0 ;  /* 0xff80000047307808 */ /* 0x000fe40000000000 */
[----:B------:R-:W-:Y:S02]  /*22b0*/  ISETP.NE.AND P0, PT, R21, RZ, PT ;  /* 0x000000ff1500720c */ /* 0x000fe40003f05270 */
[----:B------:R-:W-:Y:S02]  /*22c0*/  ISETP.GT.AND P1, PT, R7, 0x60, PT ;  /* 0x000000600700780c */ /* 0x000fe40003f24270 */
[----:B------:R-:W-:-:S02]  /*22d0*/  FSEL R78, R78, -INF , P0 ;  /* 0xff8000004e4e7808 */ /* 0x000fc40000000000 */
[----:B------:R-:W-:Y:S02]  /*22e0*/  FSEL R74, R74, -INF , P1 ;  /* 0xff8000004a4a7808 */ /* 0x000fe40000800000 */
[----:B------:R-:W-:Y:S02]  /*22f0*/  ISETP.NE.AND P1, PT, R29, RZ, PT ;  /* 0x000000ff1d00720c */ /* 0x000fe40003f25270 */
[----:B------:R-:W-:Y:S02]  /*2300*/  FSEL R82, R82, -INF , P3 ;  /* 0xff80000052527808 */ /* 0x000fe40001800000 */
[----:B------:R-:W-:Y:S02]  /*2310*/  FSEL R52, R75, -INF , P1 ;  /* 0xff8000004b347808 */ /* 0x000fe40000800000 */
[----:B------:R-:W-:Y:S02]  /*2320*/  FSEL R86, R86, -INF , P5 ;  /* 0xff80000056567808 */ /* 0x000fe40002800000 */
[----:B------:R-:W-:Y:S01]  /*2330*/  ISETP.NE.AND P1, PT, R89, RZ, PT ;  /* 0x000000ff5900720c */ /* 0x000fe20003f25270 */
[--C-:B------:R-:W-:Y:S01]  /*2340*/  IMAD.MOV.U32 R89, RZ, RZ, R151.reuse ;  /* 0x000000ffff597224 */ /* 0x100fe200078e0097 */
[----:B------:R-:W-:Y:S01]  /*2350*/  ISETP.NE.AND P0, PT, R91, RZ, PT ;  /* 0x000000ff5b00720c */ /* 0x000fe20003f05270 */
[----:B------:R-:W-:Y:S01]  /*2360*/  IMAD.MOV.U32 R91, RZ, RZ, R151 ;  /* 0x000000ffff5b7224 */ /* 0x000fe200078e0097 */
[----:B0-----:R-:W-:-:S05]  /*2370*/  FMNMX.FTZ R11, R9, R0, !PT ;  /* 0x00000000090b7209 */ /* 0x001fca0007810000 */
[----:B------:R-:W0:Y:S04]  /*2380*/  SHFL.BFLY PT, R0, R11, 0x1, 0x1f ;  /* 0x0c201f000b007f89 */ /* 0x000e2800000e0000 */
[----:B------:R-:W-:-:S05]  /*2390*/  @!P1 VIADD R6, R6, 0x34840 ;  /* 0x0003484006069836 */ /* 0x000fca0000000000 */
[----:B------:R-:W-:-:S04]  /*23a0*/  @!P1 PRMT R6, RZ, 0x654, R6 ;  /* 0x00000654ff069816 */ /* 0x000fc80000000006 */
[----:B------:R1:W-:Y:S01]  /*23b0*/  @!P1 SYNCS.ARRIVE.TRANS64.RED.A1T0 RZ, [R6+URZ], RZ ;  /* 0x000000ff06ff99a7 */ /* 0x0003e2000810043f */
[----:B0-----:R-:W-:Y:S02]  /*23c0*/  FMNMX.FTZ R0, R11, R0, !PT ;  /* 0x000000000b007209 */ /* 0x001fe40007810000 */
[----:B------:R-:W-:Y:S02]  /*23d0*/  FMNMX.FTZ R11, R26, R27, !PT ;  /* 0x0000001b1a0b7209 */ /* 0x000fe40007810000 */
[C---:B------:R-:W-:Y:S01]  /*23e0*/  FSETP.NEU.FTZ.AND P2, PT, R0.reuse, -INF , PT ;  /* 0xff8000000000780b */ /* 0x040fe20003f5d000 */
[----:B------:R-:W-:Y:S01]  /*23f0*/  FMUL.FTZ R13, R0, R3 ;  /* 0x00000003000d7220 */ /* 0x000fe20000410000 */
[----:B------:R-:W-:-:S04]  /*2400*/  FMNMX.FTZ R11, R30, R11, !PT ;  /* 0x0000000b1e0b7209 */ /* 0x000fc80007810000 */
[----:B------:R-:W-:Y:S02]  /*2410*/  FMNMX.FTZ R11, R8, R11, !PT ;  /* 0x0000000b080b7209 */ /* 0x000fe40007810000 */
[----:B------:R-:W-:Y:S02]  /*2420*/  FSEL R39, R13, RZ, P2 ;  /* 0x000000ff0d277208 */ /* 0x000fe40001000000 */
[----:B------:R-:W-:Y:S02]  /*2430*/  FMNMX.FTZ R11, R34, R11, !PT ;  /* 0x0000000b220b7209 */ /* 0x000fe40007810000 */
[----:B------:R-:W-:Y:S01]  /*2440*/  ISETP.NE.AND P2, PT, R15, RZ, PT ;  /* 0x000000ff0f00720c */ /* 0x000fe20003f45270 */
[--C-:B------:R-:W-:Y:S01]  /*2450*/  FFMA.FTZ R7, R25, R3, -R39.reuse ;  /* 0x0000000319077223 */ /* 0x100fe20000010827 */
[----:B------:R-:W-:Y:S01]  /*2460*/  FMNMX.FTZ R13, R12, R11, !PT ;  /* 0x0000000b0c0d7209 */ /* 0x000fe20007810000 */
[-CC-:B------:R-:W-:Y:S01]  /*2470*/  FFMA.FTZ R152, R56, R3.reuse, -R39.reuse ;  /* 0x0000000338987223 */ /* 0x180fe20000010827 */
[----:B------:R-:W-:Y:S01]  /*2480*/  FSEL R80, R79, -INF , P2 ;  /* 0xff8000004f507808 */ /* 0x000fe20001000000 */
[--C-:B------:R-:W-:Y:S01]  /*2490*/  FFMA.FTZ R182, R90, R3, -R39.reuse ;  /* 0x000000035ab67223 */ /* 0x100fe20000010827 */
[----:B------:R-:W-:Y:S01]  /*24a0*/  FMNMX.FTZ R13, R38, R13, !PT ;  /* 0x0000000d260d7209 */ /* 0x000fe20007810000 */
[--C-:B------:R-:W-:Y:S01]  /*24b0*/  FFMA.FTZ R180, R10, R3, -R39.reuse ;  /* 0x000000030ab47223 */ /* 0x100fe20000010827 */
[----:B------:R-:W-:Y:S01]  /*24c0*/  FSEL R56, R83, -INF , P4 ;  /* 0xff80000053387808 */ /* 0x000fe20002000000 */
[----:B------:R-:W-:Y:S01]  /*24d0*/  MUFU.EX2 R7, R7 ;  /* 0x0000000700077308 */ /* 0x000fe20000000800 */
[----:B------:R-:W-:Y:S01]  /*24e0*/  FMNMX.FTZ R13, R14, R13, !PT ;  /* 0x0000000d0e0d7209 */ /* 0x000fe20007810000 */
[-CC-:B------:R-:W-:Y:S01]  /*24f0*/  FFMA.FTZ R9, R92, R3.reuse, -R39.reuse ;  /* 0x000000035c097223 */ /* 0x180fe20000010827 */
[----:B------:R-:W-:Y:S01]  /*2500*/  FSEL R90, R87, -INF , P6 ;  /* 0xff800000575a7808 */ /* 0x000fe20003000000 */
[--C-:B------:R-:W-:Y:S01]  /*2510*/  FFMA.FTZ R176, R94, R3, -R39.reuse ;  /* 0x000000035eb07223 */ /* 0x100fe20000010827 */
[----:B------:R-:W-:Y:S01]  /*2520*/  FMNMX.FTZ R13, R42, R13, !PT ;  /* 0x0000000d2a0d7209 */ /* 0x000fe20007810000 */
[-CC-:B------:R-:W-:Y:S01]  /*2530*/  FFMA.FTZ R96, R96, R3.reuse, -R39.reuse ;  /* 0x0000000360607223 */ /* 0x180fe20000010827 */
[--C-:B------:R-:W-:Y:S01]  /*2540*/  FFMA.FTZ R178, R98, R3, -R39.reuse ;  /* 0x0000000362b27223 */ /* 0x100fe20000010827 */
[----:B------:R-:W0:Y:S01]  /*2550*/  MUFU.EX2 R180, R180 ;  /* 0x000000b400b47308 */ /* 0x000e220000000800 */
[----:B------:R-:W-:Y:S01]  /*2560*/  FMNMX.FTZ R15, R20, R13, !PT ;  /* 0x0000000d140f7209 */ /* 0x000fe20007810000 */
[-CC-:B------:R-:W-:Y:S01]  /*2570*/  FFMA.FTZ R100, R100, R3.reuse, -R39.reuse ;  /* 0x0000000364647223 */ /* 0x180fe20000010827 */
[-CC-:B------:R-:W-:Y:S01]  /*2580*/  FFMA.FTZ R172, R102, R3.reuse, -R39.reuse ;  /* 0x0000000366ac7223 */ /* 0x180fe20000010827 */
[--C-:B------:R-:W-:Y:S01]  /*2590*/  FFMA.FTZ R104, R104, R3, -R39.reuse ;  /* 0x0000000368687223 */ /* 0x100fe20000010827 */
[----:B------:R-:W-:Y:S01]  /*25a0*/  FMNMX.FTZ R15, R46, R15, !PT ;  /* 0x0000000f2e0f7209 */ /* 0x000fe20007810000 */
[-CC-:B------:R-:W-:Y:S01]  /*25b0*/  FFMA.FTZ R174, R106, R3.reuse, -R39.reuse ;  /* 0x000000036aae7223 */ /* 0x180fe20000010827 */
[--C-:B------:R-:W-:Y:S01]  /*25c0*/  FFMA.FTZ R108, R108, R3, -R39.reuse ;  /* 0x000000036c6c7223 */ /* 0x100fe20000010827 */
[----:B------:R-:W2:Y:S01]  /*25d0*/  MUFU.EX2 R182, R182 ;  /* 0x000000b600b67308 */ /* 0x000ea20000000800 */
[----:B------:R-:W-:Y:S01]  /*25e0*/  FMNMX.FTZ R15, R24, R15, !PT ;  /* 0x0000000f180f7209 */ /* 0x000fe20007810000 */
[-CC-:B------:R-:W-:Y:S01]  /*25f0*/  FFMA.FTZ R168, R110, R3.reuse, -R39.reuse ;  /* 0x000000036ea87223 */ /* 0x180fe20000010827 */
[-CC-:B------:R-:W-:Y:S01]  /*2600*/  FFMA.FTZ R112, R112, R3.reuse, -R39.reuse ;  /* 0x0000000370707223 */ /* 0x180fe20000010827 */
[--C-:B------:R-:W-:Y:S01]  /*2610*/  FFMA.FTZ R170, R114, R3, -R39.reuse ;  /* 0x0000000372aa7223 */ /* 0x100fe20000010827 */
[----:B------:R-:W-:Y:S01]  /*2620*/  FMNMX.FTZ R15, R50, R15, !PT ;  /* 0x0000000f320f7209 */ /* 0x000fe20007810000 */
[-CC-:B------:R-:W-:Y:S01]  /*2630*/  FFMA.FTZ R116, R116, R3.reuse, -R39.reuse ;  /* 0x0000000374747223 */ /* 0x180fe20000010827 */
[----:B------:R-:W-:Y:S01]  /*2640*/  FFMA.FTZ R118, R118, R3, -R39 ;  /* 0x0000000376767223 */ /* 0x000fe20000010827 */
[----:B------:R-:W3:Y:S01]  /*2650*/  MUFU.EX2 R9, R9 ;  /* 0x0000000900097308 */ /* 0x000ee20000000800 */
[----:B------:R-:W-:Y:S01]  /*2660*/  FMNMX.FTZ R21, R28, R15, !PT ;  /* 0x0000000f1c157209 */ /* 0x000fe20007810000 */
[----:B0-----:R-:W-:Y:S01]  /*2670*/  FADD.FTZ R49, R180, R7 ;  /* 0x00000007b4317221 */ /* 0x001fe20000010000 */
[-CC-:B------:R-:W-:Y:S01]  /*2680*/  FFMA.FTZ R154, R60, R3.reuse, -R39.reuse ;  /* 0x000000033c9a7223 */ /* 0x180fe20000010827 */
        /* <DEDUP_REMOVED lines=12> */
[----:B------:R4:W5:Y:S01]  /*2750*/  MUFU.EX2 R11, R96 ;  /* 0x00000060000b7308 */ /* 0x0009620000000800 */
[----:B------:R-:W-:Y:S01]  /*2760*/  FMNMX.FTZ R25, R36, R21, !PT ;  /* 0x0000001524197209 */ /* 0x000fe20007810000 */
[-CC-:B------:R-:W-:Y:S01]  /*2770*/  FFMA.FTZ R130, R130, R3.reuse, -R39.reuse ;  /* 0x0000000382827223 */ /* 0x180fe20000010827 */
[----:B------:R-:W-:Y:S01]  /*2780*/  F2FP.F16.F32.PACK_AB R180, R7, R180 ;  /* 0x000000b407b4723e */ /* 0x000fe200000000ff */
[--C-:B------:R-:W-:Y:S01]  /*2790*/  FFMA.FTZ R132, R132, R3, -R39.reuse ;  /* 0x0000000384847223 */ /* 0x100fe20000010827 */
[----:B------:R-:W-:Y:S01]  /*27a0*/  FMNMX.FTZ R25, R62, R25, !PT ;  /* 0x000000193e197209 */ /* 0x000fe20007810000 */
[----:B------:R-:W-:Y:S01]  /*27b0*/  FFMA.FTZ R84, R84, R3, -R39 ;  /* 0x0000000354547223 */ /* 0x000fe20000010827 */
[--C-:B------:R-:W-:Y:S01]  /*27c0*/  IMAD.MOV.U32 R122, RZ, RZ, R151.reuse ;  /* 0x000000ffff7a7224 */ /* 0x100fe200078e0097 */
[----:B------:R-:W1:Y:S01]  /*27d0*/  MUFU.EX2 R178, R178 ;  /* 0x000000b200b27308 */ /* 0x000e620000000800 */
[----:B------:R-:W-:Y:S01]  /*27e0*/  FMNMX.FTZ R25, R40, R25, !PT ;  /* 0x0000001928197209 */ /* 0x000fe20007810000 */
[----:B------:R-:W-:-:S02]  /*27f0*/  IMAD.MOV.U32 R114, RZ, RZ, R151 ;  /* 0x000000ffff727224 */ /* 0x000fc400078e0097 */
[--C-:B------:R-:W-:Y:S01]  /*2800*/  IMAD.MOV.U32 R110, RZ, RZ, R151.reuse ;  /* 0x000000ffff6e7224 */ /* 0x100fe200078e0097 */
[----:B------:R-:W-:Y:S01]  /*2810*/  FMNMX.FTZ R25, R66, R25, !PT ;  /* 0x0000001942197209 */ /* 0x000fe20007810000 */
[--C-:B------:R-:W-:Y:S02]  /*2820*/  IMAD.MOV.U32 R106, RZ, RZ, R151.reuse ;  /* 0x000000ffff6a7224 */ /* 0x100fe400078e0097 */
[----:B------:R2:W1:Y:S01]  /*2830*/  MUFU.EX2 R13, R100 ;  /* 0x00000064000d7308 */ /* 0x0004620000000800 */
[----:B------:R-:W-:Y:S01]  /*2840*/  FMNMX.FTZ R29, R44, R25, !PT ;  /* 0x000000192c1d7209 */ /* 0x000fe20007810000 */
[--C-:B------:R-:W-:Y:S02]  /*2850*/  IMAD.MOV.U32 R102, RZ, RZ, R151.reuse ;  /* 0x000000ffff667224 */ /* 0x100fe400078e0097 */
[--C-:B------:R-:W-:Y:S01]  /*2860*/  IMAD.MOV.U32 R98, RZ, RZ, R151.reuse ;  /* 0x000000ffff627224 */ /* 0x100fe200078e0097 */
[----:B------:R-:W-:Y:S01]  /*2870*/  FMNMX.FTZ R29, R70, R29, !PT ;  /* 0x0000001d461d7209 */ /* 0x000fe20007810000 */
[----:B----4-:R-:W-:-:S02]  /*2880*/  IMAD.MOV.U32 R96, RZ, RZ, R151 ;  /* 0x000000ffff607224 */ /* 0x010fc400078e0097 */
[----:B------:R-:W-:Y:S01]  /*2890*/  MUFU.EX2 R172, R172 ;  /* 0x000000ac00ac7308 */ /* 0x000fe20000000800 */
[----:B------:R-:W-:Y:S01]  /*28a0*/  FMNMX.FTZ R29, R48, R29, !PT ;  /* 0x0000001d301d7209 */ /* 0x000fe20007810000 */
[--C-:B--2---:R-:W-:Y:S02]  /*28b0*/  IMAD.MOV.U32 R100, RZ, RZ, R151.reuse ;  /* 0x000000ffff647224 */ /* 0x104fe400078e0097 */
[--C-:B------:R-:W-:Y:S01]  /*28c0*/  IMAD.MOV.U32 R94, RZ, RZ, R151.reuse ;  /* 0x000000ffff5e7224 */ /* 0x100fe200078e0097 */
[----:B------:R-:W-:Y:S01]  /*28d0*/  FMNMX.FTZ R29, R74, R29, !PT ;  /* 0x0000001d4a1d7209 */ /* 0x000fe20007810000 */
[----:B------:R-:W-:Y:S02]  /*28e0*/  IMAD.MOV.U32 R92, RZ, RZ, R151 ;  /* 0x000000ffff5c7224 */ /* 0x000fe400078e0097 */
[----:B------:R2:W-:Y:S01]  /*28f0*/  MUFU.EX2 R15, R104 ;  /* 0x00000068000f7308 */ /* 0x0005e20000000800 */
[----:B------:R-:W-:-:S04]  /*2900*/  FMNMX.FTZ R31, R52, R29, !PT ;  /* 0x0000001d341f7209 */ /* 0x000fc80007810000 */
[----:B------:R-:W-:-:S03]  /*2910*/  FMNMX.FTZ R31, R78, R31, !PT ;  /* 0x0000001f4e1f7209 */ /* 0x000fc60007810000 */
[----:B------:R-:W-:Y:S01]  /*2920*/  MUFU.EX2 R174, R174 ;  /* 0x000000ae00ae7308 */ /* 0x000fe20000000800 */
[----:B------:R-:W-:Y:S01]  /*2930*/  FMNMX.FTZ R31, R80, R31, !PT ;  /* 0x0000001f501f7209 */ /* 0x000fe20007810000 */
[----:B--2---:R-:W-:-:S03]  /*2940*/  IMAD.MOV.U32 R104, RZ, RZ, R151 ;  /* 0x000000ffff687224 */ /* 0x004fc600078e0097 */
[----:B------:R-:W-:-:S03]  /*2950*/  FMNMX.FTZ R31, R82, R31, !PT ;  /* 0x0000001f521f7209 */ /* 0x000fc60007810000 */
[----:B------:R2:W-:Y:S01]  /*2960*/  MUFU.EX2 R21, R108 ;  /* 0x0000006c00157308 */ /* 0x0005e20000000800 */
[----:B------:R-:W-:-:S04]  /*2970*/  FMNMX.FTZ R33, R56, R31, !PT ;  /* 0x0000001f38217209 */ /* 0x000fc80007810000 */
[----:B------:R-:W-:-:S03]  /*2980*/  FMNMX.FTZ R33, R86, R33, !PT ;  /* 0x0000002156217209 */ /* 0x000fc60007810000 */
[----:B------:R-:W-:Y:S01]  /*2990*/  MUFU.EX2 R168, R168 ;  /* 0x000000a800a87308 */ /* 0x000fe20000000800 */
[----:B------:R-:W-:Y:S01]  /*29a0*/  FMNMX.FTZ R10, R90, R33, !PT ;  /* 0x000000215a0a7209 */ /* 0x000fe20007810000 */
[-CC-:B------:R-:W-:Y:S01]  /*29b0*/  FFMA.FTZ R33, R120, R3.reuse, -R39.reuse ;  /* 0x0000000378217223 */ /* 0x180fe20000010827 */
[----:B------:R-:W-:Y:S01]  /*29c0*/  FFMA.FTZ R39, R134, R3, -R39 ;  /* 0x0000000386277223 */ /* 0x000fe20000010827 */
[--C-:B------:R-:W-:Y:S02]  /*29d0*/  IMAD.MOV.U32 R134, RZ, RZ, R151.reuse ;  /* 0x000000ffff867224 */ /* 0x100fe400078e0097 */
[----:B------:R-:W4:Y:S01]  /*29e0*/  SHFL.BFLY PT, R37, R10, 0x2, 0x1f ;  /* 0x0c401f000a257f89 */ /* 0x000f2200000e0000 */
[--C-:B------:R-:W-:Y:S01]  /*29f0*/  IMAD.MOV.U32 R120, RZ, RZ, R151.reuse ;  /* 0x000000ffff787224 */ /* 0x100fe200078e0097 */
[----:B------:R3:W-:Y:S01]  /*2a00*/  MUFU.EX2 R25, R112 ;  /* 0x0000007000197308 */ /* 0x0007e20000000800 */
[----:B--2---:R-:W-:-:S07]  /*2a10*/  IMAD.MOV.U32 R108, RZ, RZ, R151 ;  /* 0x000000ffff6c7224 */ /* 0x004fce00078e0097 */
[----:B------:R-:W-:Y:S01]  /*2a20*/  MUFU.EX2 R170, R170 ;  /* 0x000000aa00aa7308 */ /* 0x000fe20000000800 */
[----:B---3--:R-:W-:-:S07]  /*2a30*/  IMAD.MOV.U32 R112, RZ, RZ, R151 ;  /* 0x000000ffff707224 */ /* 0x008fce00078e0097 */
[----:B------:R2:W-:Y:S01]  /*2a40*/  MUFU.EX2 R29, R116 ;  /* 0x00000074001d7308 */ /* 0x0005e20000000800 */
[----:B----4-:R-:W-:-:S07]  /*2a50*/  FMNMX.FTZ R37, R10, R37, !PT ;  /* 0x000000250a257209 */ /* 0x010fce0007810000 */
[----:B------:R-:W-:Y:S01]  /*2a60*/  MUFU.EX2 R152, R152 ;  /* 0x0000009800987308 */ /* 0x000fe20000000800 */
[--C-:B--2---:R-:W-:Y:S01]  /*2a70*/  IMAD.MOV.U32 R116, RZ, RZ, R151.reuse ;  /* 0x000000ffff747224 */ /* 0x104fe200078e0097 */
[----:B------:R-:W2:Y:S06]  /*2a80*/  SHFL.BFLY PT, R10, R37, 0x1, 0x1f ;  /* 0x0c201f00250a7f89 */ /* 0x000eac00000e0000 */
[----:B------:R3:W-:Y:S08]  /*2a90*/  MUFU.EX2 R31, R118 ;  /* 0x00000076001f7308 */ /* 0x0007f00000000800 */
[----:B------:R-:W-:Y:S01]  /*2aa0*/  MUFU.EX2 R154, R154 ;  /* 0x0000009a009a7308 */ /* 0x000fe20000000800 */
[----:B---3--:R-:W-:-:S07]  /*2ab0*/  IMAD.MOV.U32 R118, RZ, RZ, R151 ;  /* 0x000000ffff767224 */ /* 0x008fce00078e0097 */
[----:B------:R-:W-:Y:S01]  /*2ac0*/  MUFU.EX2 R33, R33 ;  /* 0x0000002100217308 */ /* 0x000fe20000000800 */
[----:B--2---:R-:W-:-:S04]  /*2ad0*/  FMNMX.FTZ R10, R37, R10, !PT ;  /* 0x0000000a250a7209 */ /* 0x004fc80007810000 */
[C---:B------:R-:W-:Y:S01]  /*2ae0*/  FSETP.NEU.FTZ.AND P2, PT, R10.reuse, -INF , PT ;  /* 0xff8000000a00780b */ /* 0x040fe20003f5d000 */
[-C--:B------:R-:W-:Y:S02]  /*2af0*/  FMUL.FTZ R47, R10, R3.reuse ;  /* 0x000000030a2f7220 */ /* 0x080fe40000410000 */
[----:B------:R-:W-:Y:S03]  /*2b00*/  MUFU.EX2 R156, R156 ;  /* 0x0000009c009c7308 */ /* 0x000fe60000000800 */
[----:B------:R-:W-:Y:S02]  /*2b10*/  FSEL R47, R47, RZ, P2 ;  /* 0x000000ff2f2f7208 */ /* 0x000fe40001000000 */
[----:B------:R-:W-:Y:S01]  /*2b20*/  ISETP.GE.AND P2, PT, R88, 0x81, PT ;  /* 0x000000815800780c */ /* 0x000fe20003f46270 */
[----:B------:R-:W-:Y:S02]  /*2b30*/  IMAD.MOV.U32 R88, RZ, RZ, R151 ;  /* 0x000000ffff587224 */ /* 0x000fe400078e0097 */
[----:B------:R-:W-:Y:S01]  /*2b40*/  MUFU.EX2 R35, R35 ;  /* 0x0000002300237308 */ /* 0x000fe20000000800 */
[-CC-:B------:R-:W-:Y:S01]  /*2b50*/  FFMA.FTZ R26, R26, R3.reuse, -R47.reuse ;  /* 0x000000031a1a7223 */ /* 0x180fe2000001082f */
[-CC-:B------:R-:W-:Y:S01]  /*2b60*/  FFMA.FTZ R27, R27, R3.reuse, -R47.reuse ;  /* 0x000000031b1b7223 */ /* 0x180fe2000001082f */
[-CC-:B------:R-:W-:Y:S01]  /*2b70*/  FFMA.FTZ R8, R8, R3.reuse, -R47.reuse ;  /* 0x0000000308087223 */ /* 0x180fe2000001082f */
[-CC-:B------:R-:W-:Y:S01]  /*2b80*/  FFMA.FTZ R30, R30, R3.reuse, -R47.reuse ;  /* 0x000000031e1e7223 */ /* 0x180fe2000001082f */
[-CC-:B------:R-:W-:Y:S01]  /*2b90*/  FFMA.FTZ R34, R34, R3.reuse, -R47.reuse ;  /* 0x0000000322227223 */ /* 0x180fe2000001082f */
[-CC-:B------:R-:W-:Y:S01]  /*2ba0*/  FFMA.FTZ R12, R12, R3.reuse, -R47.reuse ;  /* 0x000000030c0c7223 */ /* 0x180fe2000001082f */
[-CC-:B------:R-:W-:Y:S01]  /*2bb0*/  FFMA.FTZ R38, R38, R3.reuse, -R47.reuse ;  /* 0x0000000326267223 */ /* 0x180fe2000001082f */
[----:B------:R2:W-:Y:S01]  /*2bc0*/  MUFU.EX2 R183, R8 ;  /* 0x0000000800b77308 */ /* 0x0005e20000000800 */
[-CC-:B------:R-:W-:Y:S01]  /*2bd0*/  FFMA.FTZ R14, R14, R3.reuse, -R47.reuse ;  /* 0x000000030e0e7223 */ /* 0x180fe2000001082f */
[-CC-:B------:R-:W-:Y:S01]  /*2be0*/  FFMA.FTZ R42, R42, R3.reuse, -R47.reuse ;  /* 0x000000032a2a7223 */ /* 0x180fe2000001082f */
[-CC-:B------:R-:W-:Y:S01]  /*2bf0*/  FFMA.FTZ R20, R20, R3.reuse, -R47.reuse ;  /* 0x0000000314147223 */ /* 0x180fe2000001082f */
[-CC-:B------:R-:W-:Y:S01]  /*2c00*/  FFMA.FTZ R46, R46, R3.reuse, -R47.reuse ;  /* 0x000000032e2e7223 */ /* 0x180fe2000001082f */
[-CC-:B------:R-:W-:Y:S01]  /*2c10*/  FFMA.FTZ R24, R24, R3.reuse, -R47.reuse ;  /* 0x0000000318187223 */ /* 0x180fe2000001082f */
[-CC-:B------:R-:W-:Y:S01]  /*2c20*/  FFMA.FTZ R50, R50, R3.reuse, -R47.reuse ;  /* 0x0000000332327223 */ /* 0x180fe2000001082f */
[-C--:B------:R-:W-:Y:S01]  /*2c30*/  FFMA.FTZ R28, R28, R3.reuse, -R47 ;  /* 0x000000031c1c7223 */ /* 0x080fe2000001082f */
[----:B------:R-:W-:Y:S01]  /*2c40*/  MUFU.EX2 R26, R26 ;  /* 0x0000001a001a7308 */ /* 0x000fe20000000800 */
[----:B--2---:R-:W-:Y:S01]  /*2c50*/  FADD.FTZ R8, R182, R49 ;  /* 0x00000031b6087221 */ /* 0x004fe20000010000 */
[-CC-:B------:R-:W-:Y:S01]  /*2c60*/  FFMA.FTZ R54, R54, R3.reuse, -R47.reuse ;  /* 0x0000000336367223 */ /* 0x180fe2000001082f */
[-CC-:B------:R-:W-:Y:S01]  /*2c70*/  FFMA.FTZ R32, R32, R3.reuse, -R47.reuse ;  /* 0x0000000320207223 */ /* 0x180fe2000001082f */
[-CC-:B------:R-:W-:Y:S01]  /*2c80*/  FFMA.FTZ R58, R58, R3.reuse, -R47.reuse ;  /* 0x000000033a3a7223 */ /* 0x180fe2000001082f */
[----:B------:R-:W-:Y:S01]  /*2c90*/  FADD.FTZ R49, R9, R8 ;  /* 0x0000000809317221 */ /* 0x000fe20000010000 */
[-CC-:B------:R-:W-:Y:S01]  /*2ca0*/  FFMA.FTZ R36, R36, R3.reuse, -R47.reuse ;  /* 0x0000000324247223 */ /* 0x180fe2000001082f */
[-C--:B------:R-:W-:Y:S01]  /*2cb0*/  FFMA.FTZ R62, R62, R3.reuse, -R47 ;  /* 0x000000033e3e7223 */ /* 0x080fe2000001082f */
[----:B------:R-:W2:Y:S01]  /*2cc0*/  MUFU.EX2 R27, R27 ;  /* 0x0000001b001b7308 */ /* 0x000ea20000000800 */
[----:B0-----:R-:W-:Y:S01]  /*2cd0*/  FADD.FTZ R8, R176, R49 ;  /* 0x00000031b0087221 */ /* 0x001fe20000010000 */
[-CC-:B------:R-:W-:Y:S01]  /*2ce0*/  FFMA.FTZ R40, R40, R3.reuse, -R47.reuse ;  /* 0x0000000328287223 */ /* 0x180fe2000001082f */
[-CC-:B------:R-:W-:Y:S01]  /*2cf0*/  FFMA.FTZ R66, R66, R3.reuse, -R47.reuse ;  /* 0x0000000342427223 */ /* 0x180fe2000001082f */
[-CC-:B------:R-:W-:Y:S01]  /*2d00*/  FFMA.FTZ R44, R44, R3.reuse, -R47.reuse ;  /* 0x000000032c2c7223 */ /* 0x180fe2000001082f */
[----:B-----5:R-:W-:Y:S01]  /*2d10*/  FADD.FTZ R49, R11, R8 ;  /* 0x000000080b317221 */ /* 0x020fe20000010000 */
[-C--:B------:R-:W-:Y:S01]  /*2d20*/  FFMA.FTZ R70, R70, R3.reuse, -R47 ;  /* 0x0000000346467223 */ /* 0x080fe2000001082f */
[----:B------:R-:W-:Y:S01]  /*2d30*/  F2FP.F16.F32.PACK_AB R182, R9, R182 ;  /* 0x000000b609b6723e */ /* 0x000fe200000000ff */
[----:B------:R-:W0:Y:S01]  /*2d40*/  MUFU.EX2 R30, R30 ;  /* 0x0000001e001e7308 */ /* 0x000e220000000800 */
[----:B-1----:R-:W-:Y:S01]  /*2d50*/  FADD.FTZ R8, R178, R49 ;  /* 0x00000031b2087221 */ /* 0x002fe20000010000 */
[-CC-:B------:R-:W-:Y:S01]  /*2d60*/  FFMA.FTZ R48, R48, R3.reuse, -R47.reuse ;  /* 0x0000000330307223 */ /* 0x180fe2000001082f */
[-CC-:B------:R-:W-:Y:S01]  /*2d70*/  FFMA.FTZ R74, R74, R3.reuse, -R47.reuse ;  /* 0x000000034a4a7223 */ /* 0x180fe2000001082f */
[-CC-:B------:R-:W-:Y:S01]  /*2d80*/  FFMA.FTZ R52, R52, R3.reuse, -R47.reuse ;  /* 0x0000000334347223 */ /* 0x180fe2000001082f */
[----:B------:R-:W-:Y:S01]  /*2d90*/  FADD.FTZ R51, R13, R8 ;  /* 0x000000080d337221 */ /* 0x000fe20000010000 */
[-CC-:B------:R-:W-:Y:S01]  /*2da0*/  FFMA.FTZ R78, R78, R3.reuse, -R47.reuse ;  /* 0x000000034e4e7223 */ /* 0x180fe2000001082f */
[-C--:B------:R-:W-:Y:S01]  /*2db0*/  FFMA.FTZ R80, R80, R3.reuse, -R47 ;  /* 0x0000000350507223 */ /* 0x080fe2000001082f */
[----:B------:R-:W1:Y:S01]  /*2dc0*/  MUFU.EX2 R34, R34 ;  /* 0x0000002200227308 */ /* 0x000e620000000800 */
[----:B--2---:R-:W-:Y:S01]  /*2dd0*/  FADD.FTZ R49, R26, R27 ;  /* 0x0000001b1a317221 */ /* 0x004fe20000010000 */
[-CC-:B------:R-:W-:Y:S01]  /*2de0*/  FFMA.FTZ R82, R82, R3.reuse, -R47.reuse ;  /* 0x0000000352527223 */ /* 0x180fe2000001082f */
[-CC-:B------:R-:W-:Y:S01]  /*2df0*/  FFMA.FTZ R56, R56, R3.reuse, -R47.reuse ;  /* 0x0000000338387223 */ /* 0x180fe2000001082f */
[-CC-:B------:R-:W-:Y:S01]  /*2e00*/  FFMA.FTZ R86, R86, R3.reuse, -R47.reuse ;  /* 0x0000000356567223 */ /* 0x180fe2000001082f */
[----:B------:R-:W-:Y:S01]  /*2e10*/  FFMA.FTZ R47, R90, R3, -R47 ;  /* 0x000000035a2f7223 */ /* 0x000fe2000001082f */
[----:B------:R-:W-:Y:S01]  /*2e20*/  F2FP.F16.F32.PACK_AB R176, R11, R176 ;  /* 0x000000b00bb0723e */ /* 0x000fe200000000ff */
[----:B------:R-:W-:Y:S01]  /*2e30*/  IMAD.MOV.U32 R90, RZ, RZ, R151 ;  /* 0x000000ffff5a7224 */ /* 0x000fe200078e0097 */
[----:B------:R2:W3:Y:S01]  /*2e40*/  MUFU.EX2 R177, R12 ;  /* 0x0000000c00b17308 */ /* 0x0004e20000000800 */
[----:B0-----:R-:W-:Y:S01]  /*2e50*/  FADD.FTZ R8, R30, R49 ;  /* 0x000000311e087221 */ /* 0x001fe20000010000 */
[----:B------:R-:W-:-:S02]  /*2e60*/  F2FP.F16.F32.PACK_AB R178, R13, R178 ;  /* 0x000000b20db2723e */ /* 0x000fc400000000ff */
[----:B------:R-:W-:Y:S01]  /*2e70*/  F2FP.F16.F32.PACK_AB R181, R27, R26 ;  /* 0x0000001a1bb5723e */ /* 0x000fe200000000ff */
[C---:B------:R-:W-:Y:S01]  /*2e80*/  FADD.FTZ R49, R183.reuse, R8 ;  /* 0x00000008b7317221 */ /* 0x040fe20000010000 */
[----:B------:R-:W-:Y:S02]  /*2e90*/  F2FP.F16.F32.PACK_AB R183, R183, R30 ;  /* 0x0000001eb7b7723e */ /* 0x000fe400000000ff */
[----:B------:R-:W0:Y:S01]  /*2ea0*/  MUFU.EX2 R38, R38 ;  /* 0x0000002600267308 */ /* 0x000e220000000800 */
[----:B--2---:R-:W-:Y:S01]  /*2eb0*/  FADD.FTZ R12, R172, R51 ;  /* 0x00000033ac0c7221 */ /* 0x004fe20000010000 */
[----:B-1----:R-:W-:Y:S01]  /*2ec0*/  FADD.FTZ R8, R34, R49 ;  /* 0x0000003122087221 */ /* 0x002fe20000010000 */
[C---:B------:R-:W-:Y:S02]  /*2ed0*/  F2FP.F16.F32.PACK_AB R172, R15.reuse, R172 ;  /* 0x000000ac0fac723e */ /* 0x040fe400000000ff */
[----:B------:R-:W-:-:S03]  /*2ee0*/  FADD.FTZ R51, R15, R12 ;  /* 0x0000000c0f337221 */ /* 0x000fc60000010000 */
[----:B------:R-:W1:Y:S01]  /*2ef0*/  MUFU.EX2 R179, R14 ;  /* 0x0000000e00b37308 */ /* 0x000e620000000800 */
[----:B------:R-:W-:Y:S01]  /*2f00*/  FADD.FTZ R12, R174, R51 ;  /* 0x00000033ae0c7221 */ /* 0x000fe20000010000 */
[----:B---3--:R-:W-:Y:S01]  /*2f10*/  FADD.FTZ R49, R177, R8 ;  /* 0x00000008b1317221 */ /* 0x008fe20000010000 */
[C---:B------:R-:W-:Y:S02]  /*2f20*/  F2FP.F16.F32.PACK_AB R174, R21.reuse, R174 ;  /* 0x000000ae15ae723e */ /* 0x040fe400000000ff */
[----:B------:R-:W-:Y:S01]  /*2f30*/  FADD.FTZ R51, R21, R12 ;  /* 0x0000000c15337221 */ /* 0x000fe20000010000 */
[----:B------:R-:W-:Y:S02]  /*2f40*/  F2FP.F16.F32.PACK_AB R177, R177, R34 ;  /* 0x00000022b1b1723e */ /* 0x000fe400000000ff */
[----:B------:R-:W2:Y:S01]  /*2f50*/  MUFU.EX2 R42, R42 ;  /* 0x0000002a002a7308 */ /* 0x000ea20000000800 */
[----:B0-----:R-:W-:Y:S01]  /*2f60*/  FADD.FTZ R8, R38, R49 ;  /* 0x0000003126087221 */ /* 0x001fe20000010000 */
[----:B------:R-:W-:Y:S01]  /*2f70*/  FADD.FTZ R12, R168, R51 ;  /* 0x00000033a80c7221 */ /* 0x000fe20000010000 */
[----:B------:R-:W-:-:S03]  /*2f80*/  F2FP.F16.F32.PACK_AB R168, R25, R168 ;  /* 0x000000a819a8723e */ /* 0x000fc600000000ff */
[----:B------:R-:W-:Y:S02]  /*2f90*/  FADD.FTZ R51, R25, R12 ;  /* 0x0000000c19337221 */ /* 0x000fe40000010000 */
[----:B------:R-:W0:Y:S01]  /*2fa0*/  MUFU.EX2 R173, R20 ;  /* 0x0000001400ad7308 */ /* 0x000e220000000800 */
[----:B-1----:R-:W-:Y:S01]  /*2fb0*/  FADD.FTZ R49, R179, R8 ;  /* 0x00000008b3317221 */ /* 0x002fe20000010000 */
[----:B------:R-:W-:Y:S01]  /*2fc0*/  FADD.FTZ R12, R170, R51 ;  /* 0x00000033aa0c7221 */ /* 0x000fe20000010000 */
[----:B------:R-:W-:Y:S02]  /*2fd0*/  F2FP.F16.F32.PACK_AB R170, R29, R170 ;  /* 0x000000aa1daa723e */ /* 0x000fe400000000ff */
[----:B------:R-:W-:Y:S01]  /*2fe0*/  F2FP.F16.F32.PACK_AB R179, R179, R38 ;  /* 0x00000026b3b3723e */ /* 0x000fe200000000ff */
[----:B------:R-:W-:Y:S01]  /*2ff0*/  FADD.FTZ R51, R29, R12 ;  /* 0x0000000c1d337221 */ /* 0x000fe20000010000 */
[----:B------:R-:W-:Y:S01]  /*3000*/  IMAD.MOV.U32 R12, RZ, RZ, 0x3f800000 ;  /* 0x3f800000ff0c7424 */ /* 0x000fe200078e00ff */
[----:B------:R-:W1:Y:S01]  /*3010*/  MUFU.EX2 R46, R46 ;  /* 0x0000002e002e7308 */ /* 0x000e620000000800 */
[----:B--2---:R-:W-:-:S07]  /*3020*/  FADD.FTZ R8, R42, R49 ;  /* 0x000000312a087221 */ /* 0x004fce0000010000 */
[----:B------:R-:W2:Y:S01]  /*3030*/  MUFU.EX2 R175, R24 ;  /* 0x0000001800af7308 */ /* 0x000ea20000000800 */
[----:B0-----:R-:W-:Y:S01]  /*3040*/  FADD.FTZ R49, R173, R8 ;  /* 0x00000008ad317221 */ /* 0x001fe20000010000 */
[----:B------:R-:W-:Y:S01]  /*3050*/  FADD.FTZ R8, R152, R51 ;  /* 0x0000003398087221 */ /* 0x000fe20000010000 */
[----:B------:R-:W-:Y:S02]  /*3060*/  F2FP.F16.F32.PACK_AB R152, R31, R152 ;  /* 0x000000981f98723e */ /* 0x000fe400000000ff */
[----:B------:R-:W-:Y:S01]  /*3070*/  F2FP.F16.F32.PACK_AB R173, R173, R42 ;  /* 0x0000002aadad723e */ /* 0x000fe200000000ff */
[----:B------:R-:W-:Y:S02]  /*3080*/  FADD.FTZ R51, R31, R8 ;  /* 0x000000081f337221 */ /* 0x000fe40000010000 */
[----:B------:R-:W0:Y:S01]  /*3090*/  MUFU.EX2 R50, R50 ;  /* 0x0000003200327308 */ /* 0x000e220000000800 */
[----:B-1----:R-:W-:Y:S01]  /*30a0*/  FADD.FTZ R6, R46, R49 ;  /* 0x000000312e067221 */ /* 0x002fe20000010000 */
[----:B------:R-:W-:Y:S01]  /*30b0*/  FADD.FTZ R8, R154, R51 ;  /* 0x000000339a087221 */ /* 0x000fe20000010000 */
[----:B------:R-:W-:-:S03]  /*30c0*/  F2FP.F16.F32.PACK_AB R154, R33, R154 ;  /* 0x0000009a219a723e */ /* 0x000fc600000000ff */
[----:B------:R-:W-:Y:S02]  /*30d0*/  FADD.FTZ R51, R33, R8 ;  /* 0x0000000821337221 */ /* 0x000fe40000010000 */
[----:B------:R-:W1:Y:S01]  /*30e0*/  MUFU.EX2 R169, R28 ;  /* 0x0000001c00a97308 */ /* 0x000e620000000800 */
[----:B--2---:R-:W-:Y:S01]  /*30f0*/  FADD.FTZ R49, R175, R6 ;  /* 0x00000006af317221 */ /* 0x004fe20000010000 */
[----:B------:R-:W-:Y:S01]  /*3100*/  FADD.FTZ R8, R156, R51 ;  /* 0x000000339c087221 */ /* 0x000fe20000010000 */
[----:B------:R-:W-:Y:S02]  /*3110*/  F2FP.F16.F32.PACK_AB R156, R35, R156 ;  /* 0x0000009c239c723e */ /* 0x000fe400000000ff */
[----:B------:R-:W-:Y:S01]  /*3120*/  F2FP.F16.F32.PACK_AB R175, R175, R46 ;  /* 0x0000002eafaf723e */ /* 0x000fe200000000ff */
[----:B------:R-:W-:Y:S02]  /*3130*/  FADD.FTZ R51, R35, R8 ;  /* 0x0000000823337221 */ /* 0x000fe40000010000 */
[----:B------:R-:W2:Y:S01]  /*3140*/  MUFU.EX2 R54, R54 ;  /* 0x0000003600367308 */ /* 0x000ea20000000800 */
[----:B0-----:R-:W-:-:S07]  /*3150*/  FADD.FTZ R6, R50, R49 ;  /* 0x0000003132067221 */ /* 0x001fce0000010000 */
[----:B------:R-:W0:Y:S01]  /*3160*/  MUFU.EX2 R171, R32 ;  /* 0x0000002000ab7308 */ /* 0x000e220000000800 */
[C---:B-1----:R-:W-:Y:S01]  /*3170*/  FADD.FTZ R49, R169.reuse, R6 ;  /* 0x00000006a9317221 */ /* 0x042fe20000010000 */
[----:B------:R-:W-:-:S06]  /*3180*/  F2FP.F16.F32.PACK_AB R169, R169, R50 ;  /* 0x00000032a9a9723e */ /* 0x000fcc00000000ff */
[----:B------:R-:W1:Y:S01]  /*3190*/  MUFU.EX2 R58, R58 ;  /* 0x0000003a003a7308 */ /* 0x000e620000000800 */
[----:B--2---:R-:W-:-:S07]  /*31a0*/  FADD.FTZ R6, R54, R49 ;  /* 0x0000003136067221 */ /* 0x004fce0000010000 */
[----:B------:R-:W2:Y:S01]  /*31b0*/  MUFU.EX2 R158, R158 ;  /* 0x0000009e009e7308 */ /* 0x000ea20000000800 */
[C---:B0-----:R-:W-:Y:S01]  /*31c0*/  FADD.FTZ R49, R171.reuse, R6 ;  /* 0x00000006ab317221 */ /* 0x041fe20000010000 */
[----:B------:R-:W-:-:S06]  /*31d0*/  F2FP.F16.F32.PACK_AB R171, R171, R54 ;  /* 0x00000036abab723e */ /* 0x000fcc00000000ff */
[----:B------:R-:W0:Y:S01]  /*31e0*/  MUFU.EX2 R153, R36 ;  /* 0x0000002400997308 */ /* 0x000e220000000800 */
[----:B-1----:R-:W-:-:S07]  /*31f0*/  FADD.FTZ R6, R58, R49 ;  /* 0x000000313a067221 */ /* 0x002fce0000010000 */
[----:B------:R1:W3:Y:S01]  /*3200*/  MUFU.EX2 R41, R124 ;  /* 0x0000007c00297308 */ /* 0x0002e20000000800 */
[----:B--2---:R-:W-:-:S07]  /*3210*/  FADD.FTZ R8, R158, R51 ;  /* 0x000000339e087221 */ /* 0x004fce0000010000 */
[----:B------:R-:W2:Y:S01]  /*3220*/  MUFU.EX2 R62, R62 ;  /* 0x0000003e003e7308 */ /* 0x000ea20000000800 */
[C---:B0-----:R-:W-:Y:S01]  /*3230*/  FADD.FTZ R7, R153.reuse, R6 ;  /* 0x0000000699077221 */ /* 0x041fe20000010000 */
[----:B------:R-:W-:Y:S01]  /*3240*/  F2FP.F16.F32.PACK_AB R153, R153, R58 ;  /* 0x0000003a9999723e */ /* 0x000fe200000000ff */
[----:B-1----:R-:W-:-:S05]  /*3250*/  IMAD.MOV.U32 R124, RZ, RZ, R151 ;  /* 0x000000ffff7c7224 */ /* 0x002fca00078e0097 */
[----:B------:R-:W0:Y:S01]  /*3260*/  MUFU.EX2 R72, R72 ;  /* 0x0000004800487308 */ /* 0x000e220000000800 */
[C---:B---3--:R-:W-:Y:S01]  /*3270*/  FADD.FTZ R9, R41.reuse, R8 ;  /* 0x0000000829097221 */ /* 0x048fe20000010000 */
[----:B------:R-:W-:-:S06]  /*3280*/  F2FP.F16.F32.PACK_AB R158, R41, R158 ;  /* 0x0000009e299e723e */ /* 0x000fcc00000000ff */
[----:B------:R-:W1:Y:S01]  /*3290*/  MUFU.EX2 R155, R40 ;  /* 0x00000028009b7308 */ /* 0x000e620000000800 */
[----:B--2---:R-:W-:-:S07]  /*32a0*/  FADD.FTZ R6, R62, R7 ;  /* 0x000000073e067221 */ /* 0x004fce0000010000 */
[----:B------:R2:W3:Y:S01]  /*32b0*/  MUFU.EX2 R43, R126 ;  /* 0x0000007e002b7308 */ /* 0x0004e20000000800 */
[----:B0-----:R-:W-:-:S07]  /*32c0*/  FADD.FTZ R8, R72, R9 ;  /* 0x0000000948087221 */ /* 0x001fce0000010000 */
[----:B------:R-:W0:Y:S01]  /*32d0*/  MUFU.EX2 R66, R66 ;  /* 0x0000004200427308 */ /* 0x000e220000000800 */
[C---:B-1----:R-:W-:Y:S01]  /*32e0*/  FADD.FTZ R7, R155.reuse, R6 ;  /* 0x000000069b077221 */ /* 0x042fe20000010000 */
[----:B------:R-:W-:Y:S01]  /*32f0*/  F2FP.F16.F32.PACK_AB R155, R155, R62 ;  /* 0x0000003e9b9b723e */ /* 0x000fe200000000ff */
[----:B--2---:R-:W-:-:S05]  /*3300*/  IMAD.MOV.U32 R126, RZ, RZ, R151 ;  /* 0x000000ffff7e7224 */ /* 0x004fca00078e0097 */
[----:B------:R-:W1:Y:S01]  /*3310*/  MUFU.EX2 R76, R76 ;  /* 0x0000004c004c7308 */ /* 0x000e620000000800 */
[C---:B---3--:R-:W-:Y:S01]  /*3320*/  FADD.FTZ R9, R43.reuse, R8 ;  /* 0x000000082b097221 */ /* 0x048fe20000010000 */
[----:B------:R-:W-:-:S06]  /*3330*/  F2FP.F16.F32.PACK_AB R160, R43, R72 ;  /* 0x000000482ba0723e */ /* 0x000fcc00000000ff */
[----:B------:R-:W2:Y:S01]  /*3340*/  MUFU.EX2 R157, R44 ;  /* 0x0000002c009d7308 */ /* 0x000ea20000000800 */
[----:B0-----:R-:W-:-:S07]  /*3350*/  FADD.FTZ R6, R66, R7 ;  /* 0x0000000742067221 */ /* 0x001fce0000010000 */
[----:B------:R0:W3:Y:S01]  /*3360*/  MUFU.EX2 R45, R128 ;  /* 0x00000080002d7308 */ /* 0x0000e20000000800 */
[----:B-1----:R-:W-:-:S07]  /*3370*/  FADD.FTZ R8, R76, R9 ;  /* 0x000000094c087221 */ /* 0x002fce0000010000 */
[----:B------:R-:W1:Y:S01]  /*3380*/  MUFU.EX2 R70, R70 ;  /* 0x0000004600467308 */ /* 0x000e620000000800 */
[C---:B--2---:R-:W-:Y:S01]  /*3390*/  FADD.FTZ R7, R157.reuse, R6 ;  /* 0x000000069d077221 */ /* 0x044fe20000010000 */
[----:B------:R-:W-:Y:S01]  /*33a0*/  F2FP.F16.F32.PACK_AB R157, R157, R66 ;  /* 0x000000429d9d723e */ /* 0x000fe200000000ff */
[----:B0-----:R-:W-:-:S05]  /*33b0*/  IMAD.MOV.U32 R128, RZ, RZ, R151 ;  /* 0x000000ffff807224 */ /* 0x001fca00078e0097 */
[----:B------:R-:W0:Y:S01]  /*33c0*/  MUFU.EX2 R130, R130 ;  /* 0x0000008200827308 */ /* 0x000e220000000800 */
[C---:B---3--:R-:W-:Y:S01]  /*33d0*/  FADD.FTZ R9, R45.reuse, R8 ;  /* 0x000000082d097221 */ /* 0x048fe20000010000 */
[----:B------:R-:W-:-:S06]  /*33e0*/  F2FP.F16.F32.PACK_AB R162, R45, R76 ;  /* 0x0000004c2da2723e */ /* 0x000fcc00000000ff */
[----:B------:R-:W2:Y:S01]  /*33f0*/  MUFU.EX2 R159, R48 ;  /* 0x00000030009f7308 */ /* 0x000ea20000000800 */
[----:B-1----:R-:W-:-:S07]  /*3400*/  FADD.FTZ R6, R70, R7 ;  /* 0x0000000746067221 */ /* 0x002fce0000010000 */
[----:B------:R1:W3:Y:S01]  /*3410*/  MUFU.EX2 R37, R132 ;  /* 0x0000008400257308 */ /* 0x0002e20000000800 */
[----:B0-----:R-:W-:-:S07]  /*3420*/  FADD.FTZ R8, R130, R9 ;  /* 0x0000000982087221 */ /* 0x001fce0000010000 */
[----:B------:R-:W0:Y:S01]  /*3430*/  MUFU.EX2 R74, R74 ;  /* 0x0000004a004a7308 */ /* 0x000e220000000800 */
[C---:B--2---:R-:W-:Y:S01]  /*3440*/  FADD.FTZ R7, R159.reuse, R6 ;  /* 0x000000069f077221 */ /* 0x044fe20000010000 */
[----:B------:R-:W-:Y:S01]  /*3450*/  F2FP.F16.F32.PACK_AB R159, R159, R70 ;  /* 0x000000469f9f723e */ /* 0x000fe200000000ff */
[----:B-1----:R-:W-:-:S05]  /*3460*/  IMAD.MOV.U32 R132, RZ, RZ, R151 ;  /* 0x000000ffff847224 */ /* 0x002fca00078e0097 */
[----:B------:R-:W1:Y:S01]  /*3470*/  MUFU.EX2 R84, R84 ;  /* 0x0000005400547308 */ /* 0x000e620000000800 */
[C---:B---3--:R-:W-:Y:S01]  /*3480*/  FADD.FTZ R9, R37.reuse, R8 ;  /* 0x0000000825097221 */ /* 0x048fe20000010000 */
[----:B------:R-:W-:Y:S01]  /*3490*/  F2FP.F16.F32.PACK_AB R164, R37, R130 ;  /* 0x0000008225a4723e */ /* 0x000fe200000000ff */
[----:B------:R-:W-:-:S05]  /*34a0*/  IMAD.MOV.U32 R130, RZ, RZ, R151 ;  /* 0x000000ffff827224 */ /* 0x000fca00078e0097 */
[----:B------:R-:W2:Y:S01]  /*34b0*/  MUFU.EX2 R161, R52 ;  /* 0x0000003400a17308 */ /* 0x000ea20000000800 */
[----:B0-----:R-:W-:-:S07]  /*34c0*/  FADD.FTZ R6, R74, R7 ;  /* 0x000000074a067221 */ /* 0x001fce0000010000 */
[----:B------:R-:W0:Y:S01]  /*34d0*/  MUFU.EX2 R78, R78 ;  /* 0x0000004e004e7308 */ /* 0x000e220000000800 */
[----:B-1----:R-:W-:-:S07]  /*34e0*/  FADD.FTZ R8, R84, R9 ;  /* 0x0000000954087221 */ /* 0x002fce0000010000 */
[----:B------:R-:W1:Y:S01]  /*34f0*/  MUFU.EX2 R163, R80 ;  /* 0x0000005000a37308 */ /* 0x000e620000000800 */
[C---:B--2---:R-:W-:Y:S01]  /*3500*/  FADD.FTZ R9, R161.reuse, R6 ;  /* 0x00000006a1097221 */ /* 0x044fe20000010000 */
[----:B------:R-:W-:-:S06]  /*3510*/  F2FP.F16.F32.PACK_AB R161, R161, R74 ;  /* 0x0000004aa1a1723e */ /* 0x000fcc00000000ff */
        /* <DEDUP_REMOVED lines=11> */
[----:B-1----:R-:W-:Y:S01]  /*35d0*/  FADD.FTZ R6, R86, R9 ;  /* 0x0000000956067221 */ /* 0x002fe20000010000 */
[C---:B--2---:R-:W-:Y:S01]  /*35e0*/  FADD.FTZ R7, R39.reuse, R8 ;  /* 0x0000000827077221 */ /* 0x044fe20000010000 */
[----:B------:R-:W-:Y:S01]  /*35f0*/  F2FP.F16.F32.PACK_AB R166, R39, R84 ;  /* 0x0000005427a6723e */ /* 0x000fe200000000ff */
[----:B------:R-:W-:Y:S02]  /*3600*/  IMAD.MOV.U32 R8, RZ, RZ, 0x3f800000 ;  /* 0x3f800000ff087424 */ /* 0x000fe400078e00ff */
[C---:B0-----:R-:W-:Y:S01]  /*3610*/  FADD.FTZ R6, R47.reuse, R6 ;  /* 0x000000062f067221 */ /* 0x041fe20000010000 */
[----:B------:R-:W-:Y:S01]  /*3620*/  F2FP.F16.F32.PACK_AB R167, R47, R86 ;  /* 0x000000562fa7723e */ /* 0x000fe200000000ff */
[----:B------:R-:W-:Y:S06]  /*3630*/  @!P2 BRA `(.L_x_15) ;  /* 0x0000002000fca947 */ /* 0x000fec0003800000 */
[----:B------:R-:W-:Y:S01]  /*3640*/  VIADD R193, R193, 0xfffffffe ;  /* 0xfffffffec1c17836 */ /* 0x000fe20000000000 */
[----:B------:R-:W-:Y:S01]  /*3650*/  CS2R R150, SRZ ;  /* 0x0000000000967805 */ /* 0x000fe2000001ff00 */
[----:B------:R-:W-:Y:S01]  /*3660*/  IMAD.MOV.U32 R9, RZ, RZ, R10 ;  /* 0x000000ffff097224 */ /* 0x000fe200078e000a */
[----:B------:R-:W-:Y:S01]  /*3670*/  CS2R R146, SRZ ;  /* 0x0000000000927805 */ /* 0x000fe2000001ff00 */
[----:B------:R-:W-:Y:S01]  /*3680*/  IMAD.MOV.U32 R11, RZ, RZ, R0 ;  /* 0x000000ffff0b7224 */ /* 0x000fe200078e0000 */
[----:B------:R-:W-:Y:S01]  /*3690*/  CS2R R142, SRZ ;  /* 0x00000000008e7805 */ /* 0x000fe2000001ff00 */
[----:B------:R-:W-:Y:S01]  /*36a0*/  IMAD.MOV.U32 R8, RZ, RZ, 0x3f800000 ;  /* 0x3f800000ff087424 */ /* 0x000fe200078e00ff */
[----:B------:R-:W-:Y:S02]  /*36b0*/  CS2R R138, SRZ ;  /* 0x00000000008a7805 */ /* 0x000fe4000001ff00 */
[----:B------:R-:W-:Y:S02]  /*36c0*/  CS2R R134, SRZ ;  /* 0x0000000000867805 */ /* 0x000fe4000001ff00 */
[----:B------:R-:W-:-:S02]  /*36d0*/  CS2R R130, SRZ ;  /* 0x0000000000827805 */ /* 0x000fc4000001ff00 */
[----:B------:R-:W-:Y:S02]  /*36e0*/  CS2R R126, SRZ ;  /* 0x00000000007e7805 */ /* 0x000fe4000001ff00 */
[----:B------:R-:W-:Y:S02]  /*36f0*/  CS2R R122, SRZ ;  /* 0x00000000007a7805 */ /* 0x000fe4000001ff00 */
[----:B------:R-:W-:Y:S02]  /*3700*/  CS2R R118, SRZ ;  /* 0x0000000000767805 */ /* 0x000fe4000001ff00 */
        /* <DEDUP_REMOVED lines=22> */
[----:B------:R-:W-:Y:S01]  /*3870*/  CS2R R88, SRZ ;  /* 0x0000000000587805 */ /* 0x000fe2000001ff00 */
[----:B------:R-:W-:Y:S01]  /*3880*/  UMOV UR4, UR37 ;  /* 0x0000002500047c82 */ /* 0x000fe20008000000 */
[----:B------:R-:W-:-:S05]  /*3890*/  UMOV UR5, UR36 ;  /* 0x0000002400057c82 */ /* 0x000fca0008000000 */
.L_x_24:
[----:B------:R-:W-:-:S04]  /*38a0*/  UIADD3 UR6, UR5, 0x1, URZ ;  /* 0x0000000105067890 */ /* 0x000fc8000fffe03f */
[----:B------:R-:W-:-:S04]  /*38b0*/  UISETP.NE.AND UP0, UPT, UR6, 0x2, UPT ;  /* 0x000000020600788c */ /* 0x000fc8000bf05270 */
[----:B------:R-:W-:Y:S02]  /*38c0*/  USEL UR37, URZ, 0x1, UP0 ;  /* 0x000000013f257887 */ /* 0x000fe40008000000 */
[----:B------:R-:W-:Y:S02]  /*38d0*/  USEL UR36, UR6, URZ, UP0 ;  /* 0x0000003f06247287 */ /* 0x000fe40008000000 */
[----:B------:R-:W-:Y:S01]  /*38e0*/  ULOP3.LUT UR37, UR4, UR37, URZ, 0x3c, !UPT ;  /* 0x0000002504257292 */ /* 0x000fe2000f8e3c3f */
[----:B------:R-:W-:Y:S11]  /*38f0*/  @!P0 BRA `(.L_x_16) ;  /* 0x0000000000048947 */ /* 0x000ff60003800000 */
[----:B------:R-:W-:Y:S01]  /*3900*/  BPT.TRAP 0x1 ;  /* 0x000000040000795c */ /* 0x000fe20000300000 */
.L_x_16:
[----:B------:R-:W0:Y:S01]  /*3910*/  S2UR UR7, SR_CgaCtaId ;  /* 0x00000000000779c3 */ /* 0x000e220000008800 */
[----:B------:R-:W-:Y:S01]  /*3920*/  UMOV UR6, 0x400 ;  /* 0x0000040000067882 */ /* 0x000fe20000000000 */
[----:B------:R-:W-:-:S05]  /*3930*/  IMAD.U32 R0, RZ, RZ, UR37 ;  /* 0x00000025ff007e24 */ /* 0x000fca000f8e00ff */
[----:B------:R-:W-:Y:S01]  /*3940*/  SHF.L.U32 R0, R0, 0x1f, RZ ;  /* 0x0000001f00007819 */ /* 0x000fe200000006ff */
[----:B0-----:R-:W-:-:S04]  /*3950*/  ULEA UR6, UR7, UR6, 0x18 ;  /* 0x0000000607067291 */ /* 0x001fc8000f8ec03f */
[----:B------:R-:W-:-:S09]  /*3960*/  ULEA UR7, UR36, UR6, 0x3 ;  /* 0x0000000624077291 */ /* 0x000fd2000f8e183f */
[----:B------:R0:W1:Y:S01]  /*3970*/  SYNCS.PHASECHK.TRANS64.TRYWAIT P2, [UR7+0x34830], R0 ;  /* 0x03483000ff0075a7 */ /* 0x0000620008040147 */
[----:B------:R-:W-:Y:S05]  /*3980*/  @!P0 BRA `(.L_x_17) ;  /* 0x0000000000048947 */ /* 0x000fea0003800000 */
[----:B------:R-:W-:Y:S01]  /*3990*/  BPT.TRAP 0x1 ;  /* 0x000000040000795c */ /* 0x000fe20000300000 */
.L_x_17:
[----:B-1----:R-:W-:Y:S05]  /*39a0*/  @P2 BRA `(.L_x_18) ;  /* 0x0000000000082947 */ /* 0x002fea0003800000 */
[----:B------:R-:W1:Y:S02]  /*39b0*/  SYNCS.PHASECHK.TRANS64.TRYWAIT P2, [UR7+0x34830], R0 ;  /* 0x03483000ff0075a7 */ /* 0x000e640008040147 */
[----:B-1----:R-:W-:Y:S05]  /*39c0*/  @!P2 BRA `(.L_x_19) ;  /* 0x000000840054a947 */ /* 0x002fea0003800000 */
.L_x_18:
[----:B------:R-:W-:Y:S01]  /*39d0*/  R2UR UR44, R4 ;  /* 0x00000000042c72ca */ /* 0x000fe200000e0000 */
[----:B------:R-:W-:Y:S01]  /*39e0*/  UIMAD UR10, UR36, 0xc00, UR38 ;  /* 0x00000c00240a78a4 */ /* 0x000fe2000f8e0226 */
[----:B------:R-:W-:Y:S01]  /*39f0*/  R2UR UR45, R5 ;  /* 0x00000000052d72ca */ /* 0x000fe200000e0000 */
[----:B------:R-:W-:Y:S01]  /*3a00*/  WARPGROUP.ARRIVE ;  /* 0x00000000000079c5 */ /* 0x000fe20000000000 */
[----:B------:R-:W-:Y:S01]  /*3a10*/  UMOV UR47, 0x40000040 ;  /* 0x40000040002f7882 */ /* 0x000fe20000000000 */
[----:B------:R-:W-:Y:S01]  /*3a20*/  UIADD3 UR14, UR10, 0x400, URZ ;  /* 0x000004000a0e7890 */ /* 0x000fe2000fffe03f */
[-C--:B------:R-:W-:Y:S01]  /*3a30*/  FMUL.FTZ R88, R88, R12.reuse ;  /* 0x0000000c58587220 */ /* 0x080fe20000410000 */
[----:B------:R-:W-:Y:S01]  /*3a40*/  UMOV UR15, 0x40000040 ;  /* 0x40000040000f7882 */ /* 0x000fe20000000000 */
[----:B------:R-:W-:Y:S01]  /*3a50*/  UMOV UR46, UR10 ;  /* 0x0000000a002e7c82 */ /* 0x000fe20008000000 */
[----:B------:R-:W-:Y:S01]  /*3a60*/  UIADD3 UR18, UR10, 0x402, URZ ;  /* 0x000004020a127890 */ /* 0x000fe2000fffe03f */
[-C--:B------:R-:W-:Y:S01]  /*3a70*/  FMUL.FTZ R89, R89, R12.reuse ;  /* 0x0000000c59597220 */ /* 0x080fe20000410000 */
[----:B------:R-:W-:Y:S01]  /*3a80*/  UMOV UR19, 0x40000040 ;  /* 0x4000004000137882 */ /* 0x000fe20000000000 */
[----:B------:R-:W-:Y:S01]  /*3a90*/  UIADD3 UR22, UR10, 0x404, URZ ;  /* 0x000004040a167890 */ /* 0x000fe2000fffe03f */
[-C--:B------:R-:W-:Y:S01]  /*3aa0*/  FMUL.FTZ R92, R92, R12.reuse ;  /* 0x0000000c5c5c7220 */ /* 0x080fe20000410000 */
[----:B------:R-:W-:Y:S01]  /*3ab0*/  UMOV UR23, 0x40000040 ;  /* 0x4000004000177882 */ /* 0x000fe20000000000 */
[----:B------:R-:W-:Y:S01]  /*3ac0*/  HGMMA.64x128x16.F32 R24, gdesc[UR44], RZ, !UPT, gsb0 ;  /* 0x01e000002c1879f0 */ /* 0x000fe2000c0008ff */
[----:B------:R-:W-:Y:S01]  /*3ad0*/  UIADD3 UR46, UR10, 0x2, URZ ;  /* 0x000000020a2e7890 */ /* 0x000fe2000fffe03f */
[-C--:B------:R-:W-:Y:S01]  /*3ae0*/  FMUL.FTZ R93, R93, R12.reuse ;  /* 0x0000000c5d5d7220 */ /* 0x080fe20000410000 */
[----:B------:R-:W-:Y:S01]  /*3af0*/  UMOV UR44, UR56 ;  /* 0x00000038002c7c82 */ /* 0x000fe20008000000 */
[----:B------:R-:W-:Y:S01]  /*3b00*/  UMOV UR45, UR57 ;  /* 0x00000039002d7c82 */ /* 0x000fe20008000000 */
[----:B------:R-:W-:Y:S01]  /*3b10*/  UMOV UR47, 0x40000040 ;  /* 0x40000040002f7882 */ /* 0x000fe20000000000 */
[----:B------:R-:W-:Y:S01]  /*3b20*/  UIADD3 UR26, UR10, 0x406, URZ ;  /* 0x000004060a1a7890 */ /* 0x000fe2000fffe03f */
[-C--:B------:R-:W-:Y:S01]  /*3b30*/  FMUL.FTZ R96, R96, R12.reuse ;  /* 0x0000000c60607220 */ /* 0x080fe20000410000 */
        /* <DEDUP_REMOVED lines=10> */
[-C--:B------:R-:W-:Y:S01]  /*3be0*/  FMUL.FTZ R104, R104, R12.reuse ;  /* 0x0000000c68687220 */ /* 0x080fe20000410000 */
        /* <DEDUP_REMOVED lines=22> */
[----:B------:R-:W-:Y:S01]  /*3d50*/  FMUL.FTZ R149, R149, R12 ;  /* 0x0000000c95957220 */ /* 0x000fe20000410000 */
        /* <DEDUP_REMOVED lines=32> */
[----:B------:R-:W-:-:S02]  /*3f60*/  WARPGROUP.DEPBAR.LE gsb0, 0x0 ;  /* 0x00008000000079c5 */ /* 0x000fc40000010000 */
[----:B------:R-:W-:-:S06]  /*3f70*/  WARPGROUP.ARRIVE ;  /* 0x00000000000079c5 */ /* 0x000fcc0000000000 */
[----:B------:R-:W-:Y:S01]  /*3f80*/  HGMMA.64x128x16.F32 R24, gdesc[UR44], R24, gsb0 ;  /* 0x01e000002c1879f0 */ /* 0x000fe20008000818 */
[----:B------:R-:W-:Y:S01]  /*3f90*/  UIADD3 UR46, UR10, 0x4, URZ ;  /* 0x000000040a2e7890 */ /* 0x000fe2000fffe03f */
[----:B------:R-:W-:Y:S01]  /*3fa0*/  UMOV UR44, UR52 ;  /* 0x00000034002c7c82 */ /* 0x000fe20008000000 */
[----:B------:R-:W-:Y:S01]  /*3fb0*/  UMOV UR45, UR53 ;  /* 0x00000035002d7c82 */ /* 0x000fe20008000000 */
[----:B------:R-:W-:Y:S01]  /*3fc0*/  UMOV UR47, 0x40000040 ;  /* 0x40000040002f7882 */ /* 0x000fe20000000000 */
[----:B------:R-:W-:Y:S02]  /*3fd0*/  WARPGROUP.DEPBAR.LE gsb0, 0x0 ;  /* 0x00008000000079c5 */ /* 0x000fe40000010000 */
        /* <DEDUP_REMOVED lines=38> */
[----:B------:R-:W-:Y:S05]  /*4240*/  @!P0 BRA `(.L_x_20) ;  /* 0x0000000000048947 */ /* 0x000fea0003800000 */
[----:B------:R-:W-:Y:S01]  /*4250*/  BPT.TRAP 0x1 ;  /* 0x000000040000795c */ /* 0x000fe20000300000 */
.L_x_20:
[----:B------:R-:W-:Y:S01]  /*4260*/  ULEA UR10, UR5, UR6, 0x3 ;  /* 0x00000006050a7291 */ /* 0x000fe2000f8e183f */
[----:B01----:R-:W-:-:S05]  /*4270*/  IMAD.U32 R0, RZ, RZ, UR4 ;  /* 0x00000004ff007e24 */ /* 0x003fca000f8e00ff */
[----:B------:R-:W-:-:S04]  /*4280*/  SHF.L.U32 R0, R0, 0x1f, RZ ;  /* 0x0000001f00007819 */ /* 0x000fc800000006ff */
[----:B------:R0:W1:Y:S01]  /*4290*/  SYNCS.PHASECHK.TRANS64.TRYWAIT P2, [UR10+0x34850], R0 ;  /* 0x03485000ff0075a7 */ /* 0x000062000804014a */
[----:B------:R-:W-:Y:S05]  /*42a0*/  @!P0 BRA `(.L_x_21) ;  /* 0x0000000000048947 */ /* 0x000fea0003800000 */
[----:B------:R-:W-:Y:S01]  /*42b0*/  BPT.TRAP 0x1 ;  /* 0x000000040000795c */ /* 0x000fe20000300000 */
.L_x_21:
[----:B-1----:R-:W-:Y:S05]  /*42c0*/  @P2 BRA `(.L_x_22) ;  /* 0x0000000000082947 */ /* 0x002fea0003800000 */
[----:B------:R-:W1:Y:S02]  /*42d0*/  SYNCS.PHASECHK.TRANS64.TRYWAIT P2, [UR10+0x34850], R0 ;  /* 0x03485000ff0075a7 */ /* 0x000e64000804014a */
[----:B-1----:R-:W-:Y:S05]  /*42e0*/  @!P2 BRA `(.L_x_23) ;  /* 0x0000007c0024a947 */ /* 0x002fea0003800000 */
.L_x_22:
[----:B------:R-:W-:Y:S01]  /*42f0*/  UIADD3 UR6, UR6, 0x400, URZ ;  /* 0x0000040006067890 */ /* 0x000fe2000fffe03f */
[----:B------:R-:W-:Y:S01]  /*4300*/  WARPGROUP.ARRIVE ;  /* 0x00000000000079c5 */ /* 0x000fe20000000000 */
[----:B------:R-:W-:Y:S01]  /*4310*/  UMOV UR15, 0x40000040 ;  /* 0x40000040000f7882 */ /* 0x000fe20000000000 */
[----:B01----:R-:W-:Y:S01]  /*4320*/  FMNMX.FTZ R0, R24, R11, !PT ;  /* 0x0000000b18007209 */ /* 0x003fe20007810000 */
[----:B------:R-:W-:Y:S01]  /*4330*/  USHF.R.U32.HI UR6, URZ, 0x4, UR6 ;  /* 0x000000043f067899 */ /* 0x000fe20008011606 */
[C---:B------:R-:W-:Y:S01]  /*4340*/  ISETP.GT.AND P2, PT, R193.reuse, RZ, PT ;  /* 0x000000ffc100720c */ /* 0x040fe20003f44270 */
[----:B------:R-:W-:Y:S01]  /*4350*/  VIADD R193, R193, 0xffffffff ;  /* 0xffffffffc1c17836 */ /* 0x000fe20000000000 */
[----:B------:R-:W-:Y:S01]  /*4360*/  FMNMX.FTZ R3, R25, R0, !PT ;  /* 0x0000000019037209 */ /* 0x000fe20007810000 */
[----:B------:R-:W-:-:S03]  /*4370*/  ULOP3.LUT UR6, UR6, 0x3fff, URZ, 0xc0, !UPT ;  /* 0x00003fff06067892 */ /* 0x000fc6000f8ec03f */
[----:B------:R-:W-:Y:S01]  /*4380*/  FMNMX.FTZ R0, R28, R3, !PT ;  /* 0x000000031c007209 */ /* 0x000fe20007810000 */
[----:B------:R-:W-:-:S03]  /*4390*/  ULOP3.LUT UR4, UR6, 0x4000000, URZ, 0xfc, !UPT ;  /* 0x0400000006047892 */ /* 0x000fc6000f8efc3f */
[----:B------:R-:W-:Y:S01]  /*43a0*/  FMNMX.FTZ R3, R29, R0, !PT ;  /* 0x000000001d037209 */ /* 0x000fe20007810000 */
[----:B------:R-:W-:-:S03]  /*43b0*/  ULEA UR4, UR5, UR4, 0xb ;  /* 0x0000000405047291 */ /* 0x000fc6000f8e583f */
[----:B------:R-:W-:Y:S01]  /*43c0*/  FMNMX.FTZ R0, R32, R3, !PT ;  /* 0x0000000320007209 */ /* 0x000fe20007810000 */
[----:B------:R-:W-:Y:S01]  /*43d0*/  UIADD3 UR6, UR4, 0x80, URZ ;  /* 0x0000008004067890 */ /* 0x000fe2000fffe03f */
[----:B------:R-:W-:Y:S02]  /*43e0*/  UMOV UR5, UR36 ;  /* 0x0000002400057c82 */ /* 0x000fe40008000000 */
[----:B------:R-:W-:Y:S01]  /*43f0*/  UMOV UR14, UR4 ;  /* 0x00000004000e7c82 */ /* 0x000fe20008000000 */
[----:B------:R-:W-:Y:S01]  /*4400*/  FMNMX.FTZ R3, R33, R0, !PT ;  /* 0x0000000021037209 */ /* 0x000fe20007810000 */
[----:B------:R-:W-:Y:S01]  /*4410*/  HGMMA.64x128x16.F32 R88, R180, gdesc[UR12].tnspB, R88, gsb0 ;  /* 0x41e0000cb4587df0 */ /* 0x000fe20008000858 */
[----:B------:R-:W-:Y:S01]  /*4420*/  UMOV UR15, 0x40000040 ;  /* 0x40000040000f7882 */ /* 0x000fe20000000000 */
[----:B------:R-:W-:Y:S01]  /*4430*/  UMOV UR14, UR6 ;  /* 0x00000006000e7c82 */ /* 0x000fe20008000000 */
[----:B------:R-:W-:Y:S01]  /*4440*/  UIADD3 UR6, UR4, 0x100, URZ ;  /* 0x0000010004067890 */ /* 0x000fe2000fffe03f */
[----:B------:R-:W-:-:S04]  /*4450*/  FMNMX.FTZ R0, R36, R3, !PT ;  /* 0x0000000324007209 */ /* 0x000fc80007810000 */
        /* <DEDUP_REMOVED lines=24> */
[----:B------:R-:W-:-:S05]  /*45e0*/  FMNMX.FTZ R10, R85, R0, !PT ;  /* 0x00000000550a7209 */ /* 0x000fca0007810000 */
[----:B------:R-:W0:Y:S02]  /*45f0*/  SHFL.BFLY PT, R3, R10, 0x2, 0x1f ;  /* 0x0c401f000a037f89 */ /* 0x000e2400000e0000 */
[----:B0-----:R-:W-:Y:S02]  /*4600*/  FMNMX.FTZ R13, R10, R3, !PT ;  /* 0x000000030a0d7209 */ /* 0x001fe40007810000 */
[----:B------:R-:W0:Y:S01]  /*4610*/  LDC R3, c[0x0][0x988] ;  /* 0x00026200ff037b82 */ /* 0x000e220000000800 */
[----:B------:R-:W-:Y:S02]  /*4620*/  FMNMX.FTZ R10, R26, R9, !PT ;  /* 0x000000091a0a7209 */ /* 0x000fe40007810000 */
[----:B------:R-:W1:Y:S02]  /*4630*/  SHFL.BFLY PT, R0, R13, 0x1, 0x1f ;  /* 0x0c201f000d007f89 */ /* 0x000e6400000e0000 */
[----:B------:R-:W-:Y:S01]  /*4640*/  FMNMX.FTZ R15, R27, R10, !PT ;  /* 0x0000000a1b0f7209 */ /* 0x000fe20007810000 */
[----:B------:R-:W-:-:S02]  /*4650*/  WARPGROUP.DEPBAR.LE gsb0, 0x0 ;  /* 0x00008000000079c5 */ /* 0x000fc40000010000 */
[----:B------:R-:W-:Y:S01]  /*4660*/  WARPGROUP.ARRIVE ;  /* 0x00000000000079c5 */ /* 0x000fe20000000000 */
[----:B------:R-:W-:-:S04]  /*4670*/  FMNMX.FTZ R10, R30, R15, !PT ;  /* 0x0000000f1e0a7209 */ /* 0x000fc80007810000 */
[----:B------:R-:W-:Y:S01]  /*4680*/  FMNMX.FTZ R21, R31, R10, !PT ;  /* 0x0000000a1f157209 */ /* 0x000fe20007810000 */
[----:B------:R-:W-:Y:S01]  /*4690*/  HGMMA.64x128x16.F32 R88, R176, gdesc[UR12].tnspB, R88, gsb0 ;  /* 0x41e0000cb0587df0 */ /* 0x000fe20008000858 */
[----:B------:R-:W-:Y:S01]  /*46a0*/  UMOV UR14, UR6 ;  /* 0x00000006000e7c82 */ /* 0x000fe20008000000 */
[----:B------:R-:W-:Y:S01]  /*46b0*/  UMOV UR15, 0x40000040 ;  /* 0x40000040000f7882 */ /* 0x000fe20000000000 */
[----:B------:R-:W-:Y:S01]  /*46c0*/  UIADD3 UR6, UR4, 0x180, URZ ;  /* 0x0000018004067890 */ /* 0x000fe2000fffe03f */
[----:B------:R-:W-:-:S04]  /*46d0*/  FMNMX.FTZ R10, R34, R21, !PT ;  /* 0x00000015220a7209 */ /* 0x000fc80007810000 */
[----:B------:R-:W-:Y:S02]  /*46e0*/  FMNMX.FTZ R21, R35, R10, !PT ;  /* 0x0000000a23157209 */ /* 0x000fe40007810000 */
[----:B-1----:R-:W-:Y:S02]  /*46f0*/  FMNMX.FTZ R0, R13, R0, !PT ;  /* 0x000000000d007209 */ /* 0x002fe40007810000 */
[----:B------:R-:W-:-:S03]  /*4700*/  FMNMX.FTZ R10, R38, R21, !PT ;  /* 0x00000015260a7209 */ /* 0x000fc60007810000 */
[----:B------:R-:W-:-:S04]  /*4710*/  FADD.FTZ R8, -R0, R11 ;  /* 0x0000000b00087221 */ /* 0x000fc80000010100 */
[-C--:B0-----:R-:W-:Y:S01]  /*4720*/  FMUL.FTZ R12, R8, R3.reuse ;  /* 0x00000003080c7220 */ /* 0x081fe20000410000 */
[----:B------:R-:W-:-:S04]  /*4730*/  FMUL.FTZ R8, R0, R3 ;  /* 0x0000000300087220 */ /* 0x000fc80000410000 */
[-CC-:B------:R-:W-:Y:S01]  /*4740*/  FFMA.FTZ R180, R25, R3.reuse, -R8.reuse ;  /* 0x0000000319b47223 */ /* 0x180fe20000010808 */
[----:B------:R-:W-:Y:S01]  /*4750*/  FMNMX.FTZ R25, R39, R10, !PT ;  /* 0x0000000a27197209 */ /* 0x000fe20007810000 */
[-CC-:B------:R-:W-:Y:S01]  /*4760*/  FFMA.FTZ R13, R29, R3.reuse, -R8.reuse ;  /* 0x000000031d0d7223 */ /* 0x180fe20000010808 */
[-CC-:B------:R-:W-:Y:S01]  /*4770*/  FFMA.FTZ R33, R33, R3.reuse, -R8.reuse ;  /* 0x0000000321217223 */ /* 0x180fe20000010808 */
[--C-:B------:R-:W-:Y:S01]  /*4780*/  FFMA.FTZ R37, R37, R3, -R8.reuse ;  /* 0x0000000325257223 */ /* 0x100fe20000010808 */
[----:B------:R-:W-:Y:S01]  /*4790*/  FMNMX.FTZ R10, R42, R25, !PT ;  /* 0x000000192a0a7209 */ /* 0x000fe20007810000 */
[-CC-:B------:R-:W-:Y:S01]  /*47a0*/  FFMA.FTZ R41, R41, R3.reuse, -R8.reuse ;  /* 0x0000000329297223 */ /* 0x180fe20000010808 */
[----:B------:R0:W-:Y:S01]  /*47b0*/  MUFU.EX2 R15, R33 ;  /* 0x00000021000f7308 */ /* 0x0001e20000000800 */
        /* <DEDUP_REMOVED lines=15> */
[----:B------:R-:W-:Y:S01]  /*48b0*/  MUFU.EX2 R25, R41 ;  /* 0x0000002900197308 */ /* 0x000fe20000000800 */
[-CC-:B------:R-:W-:Y:S01]  /*48c0*/  FFMA.FTZ R24, R80, R3.reuse, -R8.reuse ;  /* 0x0000000350187223 */ /* 0x180fe20000010808 */
[----:B------:R-:W-:Y:S01]  /*48d0*/  FMNMX.FTZ R29, R51, R10, !PT ;  /* 0x0000000a331d7209 */ /* 0x000fe20007810000 */
[-CC-:B------:R-:W-:Y:S01]  /*48e0*/  FFMA.FTZ R28, R84, R3.reuse, -R8.reuse ;  /* 0x00000003541c7223 */ /* 0x180fe20000010808 */
[----:B------:R-:W-:-:S02]  /*48f0*/  FFMA.FTZ R85, R85, R3, -R8 ;  /* 0x0000000355557223 */ /* 0x000fc40000010808 */
[----:B------:R-:W-:Y:S02]  /*4900*/  FMNMX.FTZ R10, R54, R29, !PT ;  /* 0x0000001d360a7209 */ /* 0x000fe40007810000 */
[----:B------:R-:W-:Y:S02]  /*4910*/  MUFU.EX2 R29, R45 ;  /* 0x0000002d001d7308 */ /* 0x000fe40000000800 */
[----:B0-----:R-:W-:-:S04]  /*4920*/  FMNMX.FTZ R33, R55, R10, !PT ;  /* 0x0000000a37217209 */ /* 0x001fc80007810000 */
[----:B------:R-:W-:Y:S02]  /*4930*/  FMNMX.FTZ R10, R58, R33, !PT ;  /* 0x000000213a0a7209 */ /* 0x000fe40007810000 */
[----:B------:R-:W-:Y:S02]  /*4940*/  MUFU.EX2 R12, R12 ;  /* 0x0000000c000c7308 */ /* 0x000fe40000000800 */
[----:B------:R-:W-:-:S04]  /*4950*/  FMNMX.FTZ R33, R59, R10, !PT ;  /* 0x0000000a3b217209 */ /* 0x000fc80007810000 */
[----:B------:R-:W-:Y:S02]  /*4960*/  FMNMX.FTZ R10, R62, R33, !PT ;  /* 0x000000213e0a7209 */ /* 0x000fe40007810000 */
[----:B------:R0:W-:Y:S02]  /*4970*/  MUFU.EX2 R33, R49 ;  /* 0x0000003100217308 */ /* 0x0001e40000000800 */
[----:B-1----:R-:W-:-:S04]  /*4980*/  FMNMX.FTZ R37, R63, R10, !PT ;  /* 0x0000000a3f257209 */ /* 0x002fc80007810000 */
[----:B------:R-:W-:Y:S02]  /*4990*/  FMNMX.FTZ R10, R66, R37, !PT ;  /* 0x00000025420a7209 */ /* 0x000fe40007810000 */
[----:B------:R-:W1:Y:S01]  /*49a0*/  MUFU.EX2 R11, R11 ;  /* 0x0000000b000b7308 */ /* 0x000e620000000800 */
[-CC-:B0-----:R-:W-:Y:S01]  /*49b0*/  FFMA.FTZ R49, R65, R3.reuse, -R8.reuse ;  /* 0x0000000341317223 */ /* 0x181fe20000010808 */
[----:B------:R-:W-:Y:S01]  /*49c0*/  FMNMX.FTZ R37, R67, R10, !PT ;  /* 0x0000000a43257209 */ /* 0x000fe20007810000 */
[----:B------:R-:W-:-:S03]  /*49d0*/  FFMA.FTZ R65, R81, R3, -R8 ;  /* 0x0000000351417223 */ /* 0x000fc60000010808 */
[----:B------:R-:W-:Y:S02]  /*49e0*/  FMNMX.FTZ R10, R70, R37, !PT ;  /* 0x00000025460a7209 */ /* 0x000fe40007810000 */
[----:B------:R0:W-:Y:S02]  /*49f0*/  MUFU.EX2 R37, R53 ;  /* 0x0000003500257308 */ /* 0x0001e40000000800 */
[----:B------:R-:W-:-:S04]  /*4a00*/  FMNMX.FTZ R41, R71, R10, !PT ;  /* 0x0000000a47297209 */ /* 0x000fc80007810000 */
[----:B------:R-:W-:Y:S02]  /*4a10*/  FMNMX.FTZ R10, R74, R41, !PT ;  /* 0x000000294a0a7209 */ /* 0x000fe40007810000 */
[----:B------:R-:W2:Y:S01]  /*4a20*/  MUFU.EX2 R180, R180 ;  /* 0x000000b400b47308 */ /* 0x000ea20000000800 */
[----:B0-----:R-:W-:Y:S01]  /*4a30*/  FFMA.FTZ R53, R69, R3, -R8 ;  /* 0x0000000345357223 */ /* 0x001fe20000010808 */
[----:B------:R-:W-:Y:S01]  /*4a40*/  FMNMX.FTZ R41, R75, R10, !PT ;  /* 0x0000000a4b297209 */ /* 0x000fe20007810000 */
[----:B-1----:R-:W-:-:S03]  /*4a50*/  FFMA.FTZ R7, R12, R7, R11 ;  /* 0x000000070c077223 */ /* 0x002fc6000001000b */
[----:B------:R-:W-:Y:S02]  /*4a60*/  FMNMX.FTZ R10, R78, R41, !PT ;  /* 0x000000294e0a7209 */ /* 0x000fe40007810000 */
[----:B------:R0:W-:Y:S02]  /*4a70*/  MUFU.EX2 R41, R57 ;  /* 0x0000003900297308 */ /* 0x0001e40000000800 */
[----:B------:R-:W-:-:S04]  /*4a80*/  FMNMX.FTZ R45, R79, R10, !PT ;  /* 0x0000000a4f2d7209 */ /* 0x000fc80007810000 */
[----:B------:R-:W-:Y:S02]  /*4a90*/  FMNMX.FTZ R10, R82, R45, !PT ;  /* 0x0000002d520a7209 */ /* 0x000fe40007810000 */
[----:B------:R-:W1:Y:S01]  /*4aa0*/  MUFU.EX2 R182, R182 ;  /* 0x000000b600b67308 */ /* 0x000e620000000800 */
[C---:B--2---:R-:W-:Y:S01]  /*4ab0*/  FADD.FTZ R7, R180.reuse, R7 ;  /* 0x00000007b4077221 */ /* 0x044fe20000010000 */
[----:B------:R-:W-:Y:S02]  /*4ac0*/  FMNMX.FTZ R45, R83, R10, !PT ;  /* 0x0000000a532d7209 */ /* 0x000fe40007810000 */
[----:B------:R-:W-:Y:S02]  /*4ad0*/  F2FP.F16.F32.PACK_AB R180, R180, R11 ;  /* 0x0000000bb4b4723e */ /* 0x000fe400000000ff */
[----:B------:R-:W-:Y:S02]  /*4ae0*/  FMNMX.FTZ R10, R86, R45, !PT ;  /* 0x0000002d560a7209 */ /* 0x000fe40007810000 */
[----:B------:R2:W-:Y:S02]  /*4af0*/  MUFU.EX2 R45, R61 ;  /* 0x0000003d002d7308 */ /* 0x0005e40000000800 */
[----:B------:R-:W-:-:S05]  /*4b00*/  FMNMX.FTZ R10, R87, R10, !PT ;  /* 0x0000000a570a7209 */ /* 0x000fca0007810000 */
[----:B0-----:R-:W0:Y:S01]  /*4b10*/  SHFL.BFLY PT, R57, R10, 0x2, 0x1f ;  /* 0x0c401f000a397f89 */ /* 0x001e2200000e0000 */
[----:B------:R-:W3:Y:S01]  /*4b20*/  MUFU.EX2 R13, R13 ;  /* 0x0000000d000d7308 */ /* 0x000ee20000000800 */
[----:B--2---:R-:W-:-:S07]  /*4b30*/  FFMA.FTZ R61, R77, R3, -R8 ;  /* 0x000000034d3d7223 */ /* 0x004fce0000010808 */
[----:B------:R-:W-:Y:S01]  /*4b40*/  MUFU.EX2 R49, R49 ;  /* 0x0000003100317308 */ /* 0x000fe20000000800 */
[----:B------:R-:W-:Y:S02]  /*4b50*/  WARPGROUP.DEPBAR.LE gsb0, 0x0 ;  /* 0x00008000000079c5 */ /* 0x000fe40000010000 */
[----:B------:R-:W-:Y:S01]  /*4b60*/  WARPGROUP.ARRIVE ;  /* 0x00000000000079c5 */ /* 0x000fe20000000000 */
[-CC-:B------:R-:W-:Y:S01]  /*4b70*/  FFMA.FTZ R176, R32, R3.reuse, -R8.reuse ;  /* 0x0000000320b07223 */ /* 0x180fe20000010808 */
[----:B------:R-:W-:-:S03]  /*4b80*/  FFMA.FTZ R178, R36, R3, -R8 ;  /* 0x0000000324b27223 */ /* 0x000fc60000010808 */
[----:B------:R-:W-:Y:S01]  /*4b90*/  MUFU.EX2 R53, R53 ;  /* 0x0000003500357308 */ /* 0x000fe20000000800 */
[----:B------:R-:W-:Y:S01]  /*4ba0*/  HGMMA.64x128x16.F32 R88, R172, gdesc[UR12].tnspB, R88, gsb0 ;  /* 0x41e0000cac587df0 */ /* 0x000fe20008000858 */
[----:B------:R-:W-:Y:S01]  /*4bb0*/  UMOV UR14, UR6 ;  /* 0x00000006000e7c82 */ /* 0x000fe20008000000 */
[----:B------:R-:W-:Y:S01]  /*4bc0*/  UMOV UR15, 0x40000040 ;  /* 0x40000040000f7882 */ /* 0x000fe20000000000 */
[----:B------:R-:W-:Y:S01]  /*4bd0*/  UIADD3 UR6, UR4, 0x200, URZ ;  /* 0x0000020004067890 */ /* 0x000fe2000fffe03f */
[----:B0-----:R-:W-:-:S03]  /*4be0*/  FMNMX.FTZ R32, R10, R57, !PT ;  /* 0x000000390a207209 */ /* 0x001fc60007810000 */
[----:B------:R-:W-:Y:S02]  /*4bf0*/  MUFU.EX2 R176, R176 ;  /* 0x000000b000b07308 */ /* 0x000fe40000000800 */
[----:B------:R-:W0:Y:S06]  /*4c00*/  SHFL.BFLY PT, R69, R32, 0x1, 0x1f ;  /* 0x0c201f0020457f89 */ /* 0x000e2c00000e0000 */
[----:B------:R-:W-:Y:S08]  /*4c10*/  MUFU.EX2 R178, R178 ;  /* 0x000000b200b27308 */ /* 0x000ff00000000800 */
[----:B------:R-:W-:Y:S08]  /*4c20*/  MUFU.EX2 R14, R14 ;  /* 0x0000000e000e7308 */ /* 0x000ff00000000800 */
[----:B------:R-:W2:Y:S01]  /*4c30*/  MUFU.EX2 R57, R73 ;  /* 0x0000004900397308 */ /* 0x000ea20000000800 */
[----:B0-----:R-:W-:-:S07]  /*4c40*/  FMNMX.FTZ R10, R32, R69, !PT ;  /* 0x00000045200a7209 */ /* 0x001fce0007810000 */
[----:B------:R-:W-:Y:S08]  /*4c50*/  MUFU.EX2 R20, R20 ;  /* 0x0000001400147308 */ /* 0x000ff00000000800 */
[----:B------:R-:W0:Y:S08]  /*4c60*/  MUFU.EX2 R61, R61 ;  /* 0x0000003d003d7308 */ /* 0x000e300000000800 */
[----:B------:R-:W-:Y:S08]  /*4c70*/  MUFU.EX2 R24, R24 ;  /* 0x0000001800187308 */ /* 0x000ff00000000800 */
[----:B------:R-:W-:Y:S08]  /*4c80*/  MUFU.EX2 R65, R65 ;  /* 0x0000004100417308 */ /* 0x000ff00000000800 */
[----:B------:R-:W-:Y:S01]  /*4c90*/  MUFU.EX2 R28, R28 ;  /* 0x0000001c001c7308 */ /* 0x000fe20000000800 */
[----:B------:R-:W-:-:S02]  /*4ca0*/  WARPGROUP.DEPBAR.LE gsb0, 0x0 ;  /* 0x00008000000079c5 */ /* 0x000fc40000010000 */
[----:B------:R-:W-:Y:S01]  /*4cb0*/  WARPGROUP.ARRIVE ;  /* 0x00000000000079c5 */ /* 0x000fe20000000000 */
[-CC-:B------:R-:W-:Y:S01]  /*4cc0*/  FFMA.FTZ R172, R40, R3.reuse, -R8.reuse ;  /* 0x0000000328ac7223 */ /* 0x180fe20000010808 */
[----:B------:R-:W-:-:S04]  /*4cd0*/  FFMA.FTZ R174, R44, R3, -R8 ;  /* 0x000000032cae7223 */ /* 0x000fc80000010808 */
[----:B------:R-:W-:Y:S01]  /*4ce0*/  HGMMA.64x128x16.F32 R88, R168, gdesc[UR12].tnspB, R88, gsb0 ;  /* 0x41e0000ca8587df0 */ /* 0x000fe20008000858 */
[----:B------:R-:W-:Y:S01]  /*4cf0*/  UMOV UR14, UR6 ;  /* 0x00000006000e7c82 */ /* 0x000fe20008000000 */
[----:B------:R-:W-:Y:S01]  /*4d00*/  UMOV UR15, 0x40000040 ;  /* 0x40000040000f7882 */ /* 0x000fe20000000000 */
[----:B------:R-:W-:Y:S01]  /*4d10*/  UIADD3 UR6, UR4, 0x280, URZ ;  /* 0x0000028004067890 */ /* 0x000fe2000fffe03f */
[----:B------:R-:W-:Y:S08]  /*4d20*/  MUFU.EX2 R172, R172 ;  /* 0x000000ac00ac7308 */ /* 0x000ff00000000800 */
[----:B------:R-:W-:Y:S01]  /*4d30*/  MUFU.EX2 R174, R174 ;  /* 0x000000ae00ae7308 */ /* 0x000fe20000000800 */
[----:B------:R-:W-:-:S02]  /*4d40*/  WARPGROUP.DEPBAR.LE gsb0, 0x0 ;  /* 0x00008000000079c5 */ /* 0x000fc40000010000 */
[----:B------:R-:W-:Y:S01]  /*4d50*/  WARPGROUP.ARRIVE ;  /* 0x00000000000079c5 */ /* 0x000fe20000000000 */
[-CC-:B------:R-:W-:Y:S01]  /*4d60*/  FFMA.FTZ R168, R48, R3.reuse, -R8.reuse ;  /* 0x0000000330a87223 */ /* 0x180fe20000010808 */
[-C--:B------:R-:W-:Y:S01]  /*4d70*/  FMUL.FTZ R48, R10, R3.reuse ;  /* 0x000000030a307220 */ /* 0x080fe20000410000 */
[----:B------:R-:W-:-:S03]  /*4d80*/  FFMA.FTZ R170, R52, R3, -R8 ;  /* 0x0000000334aa7223 */ /* 0x000fc60000010808 */
[----:B------:R-:W-:Y:S01]  /*4d90*/  HGMMA.64x128x16.F32 R88, R152, gdesc[UR12].tnspB, R88, gsb0 ;  /* 0x41e0000c98587df0 */ /* 0x000fe20008000858 */
[----:B------:R-:W-:Y:S01]  /*4da0*/  UMOV UR14, UR6 ;  /* 0x00000006000e7c82 */ /* 0x000fe20008000000 */
[----:B------:R-:W-:Y:S01]  /*4db0*/  UMOV UR15, 0x40000040 ;  /* 0x40000040000f7882 */ /* 0x000fe20000000000 */
[----:B------:R-:W-:Y:S01]  /*4dc0*/  UIADD3 UR6, UR4, 0x300, URZ ;  /* 0x0000030004067890 */ /* 0x000fe2000fffe03f */
[-CC-:B------:R-:W-:Y:S01]  /*4dd0*/  FFMA.FTZ R181, R26, R3.reuse, -R48.reuse ;  /* 0x000000031ab57223 */ /* 0x180fe20000010830 */
[----:B------:R-:W-:Y:S01]  /*4de0*/  UIADD3 UR4, UR4, 0x380, URZ ;  /* 0x0000038004047890 */ /* 0x000fe2000fffe03f */
[-CC-:B------:R-:W-:Y:S01]  /*4df0*/  FFMA.FTZ R26, R27, R3.reuse, -R48.reuse ;  /* 0x000000031b1a7223 */ /* 0x180fe20000010830 */
[----:B------:R-:W-:Y:S01]  /*4e00*/  IMAD.U32 R27, RZ, RZ, UR7 ;  /* 0x00000007ff1b7e24 */ /* 0x000fe2000f8e00ff */
[----:B------:R-:W-:Y:S01]  /*4e10*/  UMOV UR7, 0x40000040 ;  /* 0x4000004000077882 */ /* 0x000fe20000000000 */
[-CC-:B------:R-:W-:Y:S01]  /*4e20*/  FFMA.FTZ R183, R30, R3.reuse, -R48.reuse ;  /* 0x000000031eb77223 */ /* 0x180fe20000010830 */
[----:B------:R-:W-:Y:S01]  /*4e30*/  MUFU.EX2 R181, R181 ;  /* 0x000000b500b57308 */ /* 0x000fe20000000800 */
[----:B------:R-:W-:Y:S01]  /*4e40*/  FFMA.FTZ R36, R31, R3, -R48 ;  /* 0x000000031f247223 */ /* 0x000fe20000010830 */
[----:B------:R-:W-:-:S02]  /*4e50*/  @!P1 VIADD R27, R27, 0x34840 ;  /* 0x000348401b1b9836 */ /* 0x000fc40000000000 */
[-CC-:B------:R-:W-:Y:S01]  /*4e60*/  FFMA.FTZ R177, R34, R3.reuse, -R48.reuse ;  /* 0x0000000322b17223 */ /* 0x180fe20000010830 */
[-CC-:B------:R-:W-:Y:S01]  /*4e70*/  FFMA.FTZ R44, R35, R3.reuse, -R48.reuse ;  /* 0x00000003232c7223 */ /* 0x180fe20000010830 */
[-CC-:B------:R-:W-:Y:S01]  /*4e80*/  FFMA.FTZ R179, R38, R3.reuse, -R48.reuse ;  /* 0x0000000326b37223 */ /* 0x180fe20000010830 */
[-CC-:B------:R-:W-:Y:S01]  /*4e90*/  FFMA.FTZ R38, R39, R3.reuse, -R48.reuse ;  /* 0x0000000327267223 */ /* 0x180fe20000010830 */
[----:B------:R-:W-:Y:S01]  /*4ea0*/  @!P1 PRMT R27, RZ, 0x654, R27 ;  /* 0x00000654ff1b9816 */ /* 0x000fe2000000001b */
[----:B------:R-:W-:Y:S01]  /*4eb0*/  MUFU.EX2 R26, R26 ;  /* 0x0000001a001a7308 */ /* 0x000fe20000000800 */
[-CC-:B------:R-:W-:Y:S01]  /*4ec0*/  FFMA.FTZ R175, R46, R3.reuse, -R48.reuse ;  /* 0x000000032eaf7223 */ /* 0x180fe20000010830 */
[----:B-1----:R-:W-:Y:S01]  /*4ed0*/  FADD.FTZ R46, R182, R7 ;  /* 0x00000007b62e7221 */ /* 0x002fe20000010000 */
[-CC-:B------:R-:W-:Y:S01]  /*4ee0*/  FFMA.FTZ R173, R42, R3.reuse, -R48.reuse ;  /* 0x000000032aad7223 */ /* 0x180fe20000010830 */
[-CC-:B------:R-:W-:Y:S01]  /*4ef0*/  FFMA.FTZ R40, R43, R3.reuse, -R48.reuse ;  /* 0x000000032b287223 */ /* 0x180fe20000010830 */
[-CC-:B------:R-:W-:Y:S01]  /*4f00*/  FFMA.FTZ R34, R47, R3.reuse, -R48.reuse ;  /* 0x000000032f227223 */ /* 0x180fe20000010830 */
[-CC-:B------:R-:W-:Y:S01]  /*4f10*/  FFMA.FTZ R169, R50, R3.reuse, -R48.reuse ;  /* 0x0000000332a97223 */ /* 0x180fe20000010830 */
[-CC-:B------:R-:W-:Y:S01]  /*4f20*/  FFMA.FTZ R30, R51, R3.reuse, -R48.reuse ;  /* 0x00000003331e7223 */ /* 0x180fe20000010830 */
        /* <DEDUP_REMOVED lines=17> */
[----:B------:R-:W-:Y:S01]  /*5040*/  FFMA.FTZ R86, R86, R3, -R48 ;  /* 0x0000000356567223 */ /* 0x000fe20000010830 */
[----:B------:R-:W-:Y:S01]  /*5050*/  IMAD.U32 R31, RZ, RZ, UR10 ;  /* 0x0000000aff1f7e24 */ /* 0x000fe2000f8e00ff */
[----:B---3--:R-:W-:-:S03]  /*5060*/  F2FP.F16.F32.PACK_AB R182, R13, R182 ;  /* 0x000000b60db6723e */ /* 0x008fc600000000ff */
[----:B------:R-:W-:Y:S02]  /*5070*/  @!P1 VIADD R31, R31, 0x34860 ;  /* 0x000348601f1f9836 */ /* 0x000fe40000000000 */
[----:B------:R-:W-:Y:S03]  /*5080*/  MUFU.EX2 R44, R44 ;  /* 0x0000002c002c7308 */ /* 0x000fe60000000800 */
[----:B------:R-:W-:-:S05]  /*5090*/  @!P1 PRMT R31, RZ, 0x654, R31 ;  /* 0x00000654ff1f9816 */ /* 0x000fca000000001f */
[----:B------:R-:W-:Y:S08]  /*50a0*/  MUFU.EX2 R179, R179 ;  /* 0x000000b300b37308 */ /* 0x000ff00000000800 */
        /* <DEDUP_REMOVED lines=9> */
[----:B------:R-:W-:Y:S01]  /*5140*/  MUFU.EX2 R171, R171 ;  /* 0x000000ab00ab7308 */ /* 0x000fe20000000800 */
[----:B------:R-:W-:-:S02]  /*5150*/  WARPGROUP.DEPBAR.LE gsb0, 0x0 ;  /* 0x00008000000079c5 */ /* 0x000fc40000010000 */
[----:B------:R-:W-:Y:S01]  /*5160*/  WARPGROUP.ARRIVE ;  /* 0x00000000000079c5 */ /* 0x000fe20000000000 */
[-CC-:B------:R-:W-:Y:S01]  /*5170*/  FFMA.FTZ R152, R56, R3.reuse, -R8.reuse ;  /* 0x0000000338987223 */ /* 0x180fe20000010808 */
[-C--:B------:R-:W-:Y:S01]  /*5180*/  FFMA.FTZ R154, R60, R3.reuse, -R8 ;  /* 0x000000033c9a7223 */ /* 0x080fe20000010808 */
[-CC-:B------:R-:W-:Y:S02]  /*5190*/  FFMA.FTZ R153, R58, R3.reuse, -R48.reuse ;  /* 0x000000033a997223 */ /* 0x180fe40000010830 */
[----:B------:R-:W-:Y:S01]  /*51a0*/  MUFU.EX2 R32, R32 ;  /* 0x0000002000207308 */ /* 0x000fe20000000800 */
[-CC-:B------:R-:W-:Y:S01]  /*51b0*/  FFMA.FTZ R155, R62, R3.reuse, -R48.reuse ;  /* 0x000000033e9b7223 */ /* 0x180fe20000010830 */
[----:B------:R-:W-:Y:S01]  /*51c0*/  HGMMA.64x128x16.F32 R88, R156, gdesc[UR12].tnspB, R88, gsb0 ;  /* 0x41e0000c9c587df0 */ /* 0x000fe20008000858 */
[----:B------:R-:W-:Y:S01]  /*51d0*/  UMOV UR14, UR6 ;  /* 0x00000006000e7c82 */ /* 0x000fe20008000000 */
[----:B------:R-:W-:Y:S01]  /*51e0*/  UMOV UR15, 0x40000040 ;  /* 0x40000040000f7882 */ /* 0x000fe20000000000 */
[----:B------:R-:W-:Y:S01]  /*51f0*/  UMOV UR6, UR4 ;  /* 0x0000000400067c82 */ /* 0x000fe20008000000 */
[----:B------:R-:W-:Y:S01]  /*5200*/  FFMA.FTZ R48, R87, R3, -R48 ;  /* 0x0000000357307223 */ /* 0x000fe20000010830 */
[----:B------:R-:W-:Y:S01]  /*5210*/  UMOV UR4, UR37 ;  /* 0x0000002500047c82 */ /* 0x000fe20008000000 */
        /* <DEDUP_REMOVED lines=16> */
[----:B------:R-:W-:Y:S02]  /*5320*/  FADD.FTZ R8, -R10, R9 ;  /* 0x000000090a087221 */ /* 0x000fe40000010100 */
[----:B------:R-:W-:Y:S01]  /*5330*/  MUFU.EX2 R157, R66 ;  /* 0x00000042009d7308 */ /* 0x000fe20000000800 */
[----:B------:R-:W-:Y:S01]  /*5340*/  HGMMA.64x128x16.F32 R88, R160, gdesc[UR12].tnspB, R88, gsb0 ;  /* 0x41e0000ca0587df0 */ /* 0x000fe20008000858 */
[----:B------:R-:W-:-:S06]  /*5350*/  FMUL.FTZ R8, R8, R3 ;  /* 0x0000000308087220 */ /* 0x000fcc0000410000 */
[----:B------:R-:W-:Y:S08]  /*5360*/  MUFU.EX2 R156, R156 ;  /* 0x0000009c009c7308 */ /* 0x000ff00000000800 */
[----:B------:R-:W-:Y:S08]  /*5370*/  MUFU.EX2 R8, R8 ;  /* 0x0000000800087308 */ /* 0x000ff00000000800 */
[----:B------:R-:W-:Y:S08]  /*5380*/  MUFU.EX2 R158, R158 ;  /* 0x0000009e009e7308 */ /* 0x000ff00000000800 */
[----:B------:R-:W-:Y:S08]  /*5390*/  MUFU.EX2 R159, R70 ;  /* 0x00000046009f7308 */ /* 0x000ff00000000800 */
[----:B------:R-:W1:Y:S01]  /*53a0*/  MUFU.EX2 R9, R85 ;  /* 0x0000005500097308 */ /* 0x000e620000000800 */
[----:B------:R-:W-:-:S02]  /*53b0*/  WARPGROUP.DEPBAR.LE gsb0, 0x0 ;  /* 0x00008000000079c5 */ /* 0x000fc40000010000 */
[----:B------:R-:W-:-:S05]  /*53c0*/  WARPGROUP.ARRIVE ;  /* 0x00000000000079c5 */ /* 0x000fca0000000000 */
[----:B------:R-:W3:Y:S01]  /*53d0*/  MUFU.EX2 R161, R74 ;  /* 0x0000004a00a17308 */ /* 0x000ee20000000800 */
[----:B--2---:R-:W-:Y:S02]  /*53e0*/  F2FP.F16.F32.PACK_AB R160, R57, R14 ;  /* 0x0000000e39a0723e */ /* 0x004fe400000000ff */
[----:B0-----:R-:W-:Y:S01]  /*53f0*/  F2FP.F16.F32.PACK_AB R162, R61, R20 ;  /* 0x000000143da2723e */ /* 0x001fe200000000ff */
[----:B------:R-:W-:Y:S04]  /*5400*/  HGMMA.64x128x16.F32 R88, R164, gdesc[UR4].tnspB, R88, gsb0 ;  /* 0x41e00004a4587df0 */ /* 0x000fe80008000858 */
[----:B------:R-:W0:Y:S01]  /*5410*/  MUFU.EX2 R163, R78 ;  /* 0x0000004e00a37308 */ /* 0x000e220000000800 */
[----:B------:R-:W-:Y:S02]  /*5420*/  WARPGROUP.DEPBAR.LE gsb0, 0x0 ;  /* 0x00008000000079c5 */ /* 0x000fe40000010000 */
[----:B------:R2:W-:Y:S05]  /*5430*/  @!P1 SYNCS.ARRIVE.TRANS64.RED.A1T0 RZ, [R27+URZ], RZ ;  /* 0x000000ff1bff99a7 */ /* 0x0005ea000810043f */
[----:B------:R-:W4:Y:S01]  /*5440*/  MUFU.EX2 R165, R82 ;  /* 0x0000005200a57308 */ /* 0x000f220000000800 */
[----:B-1----:R-:W-:-:S02]  /*5450*/  F2FP.F16.F32.PACK_AB R166, R9, R28 ;  /* 0x0000001c09a6723e */ /* 0x002fc400000000ff */
[----:B------:R-:W-:Y:S01]  /*5460*/  F2FP.F16.F32.PACK_AB R164, R65, R24 ;  /* 0x0000001841a4723e */ /* 0x000fe200000000ff */
[----:B--2---:R-:W-:Y:S01]  /*5470*/  FFMA.FTZ R27, R8, R6, R181 ;  /* 0x00000006081b7223 */ /* 0x004fe200000100b5 */
[----:B------:R-:W-:-:S03]  /*5480*/  F2FP.F16.F32.PACK_AB R181, R26, R181 ;  /* 0x000000b51ab5723e */ /* 0x000fc600000000ff */
[----:B------:R-:W1:Y:S01]  /*5490*/  MUFU.EX2 R167, R86 ;  /* 0x0000005600a77308 */ /* 0x000e620000000800 */
[----:B------:R2:W-:Y:S01]  /*54a0*/  @!P1 SYNCS.ARRIVE.TRANS64.RED.A1T0 RZ, [R31+URZ], RZ ;  /* 0x000000ff1fff99a7 */ /* 0x0005e2000810043f */
[----:B------:R-:W-:Y:S01]  /*54b0*/  FADD.FTZ R6, R26, R27 ;  /* 0x0000001b1a067221 */ /* 0x000fe20000010000 */
[----:B------:R-:W-:-:S03]  /*54c0*/  FADD.FTZ R27, R13, R46 ;  /* 0x0000002e0d1b7221 */ /* 0x000fc60000010000 */
[----:B------:R-:W-:Y:S01]  /*54d0*/  FADD.FTZ R7, R183, R6 ;  /* 0x00000006b7077221 */ /* 0x000fe20000010000 */
[----:B------:R-:W-:Y:S01]  /*54e0*/  FADD.FTZ R46, R176, R27 ;  /* 0x0000001bb02e7221 */ /* 0x000fe20000010000 */
[C---:B------:R-:W-:Y:S02]  /*54f0*/  F2FP.F16.F32.PACK_AB R176, R15.reuse, R176 ;  /* 0x000000b00fb0723e */ /* 0x040fe400000000ff */
[C---:B------:R-:W-:Y:S01]  /*5500*/  FADD.FTZ R6, R36.reuse, R7 ;  /* 0x0000000724067221 */ /* 0x040fe20000010000 */
[----:B------:R-:W-:Y:S01]  /*5510*/  FADD.FTZ R27, R15, R46 ;  /* 0x0000002e0f1b7221 */ /* 0x000fe20000010000 */
[----:B------:R-:W-:Y:S02]  /*5520*/  F2FP.F16.F32.PACK_AB R183, R36, R183 ;  /* 0x000000b724b7723e */ /* 0x000fe400000000ff */
[----:B------:R-:W-:Y:S01]  /*5530*/  FADD.FTZ R7, R177, R6 ;  /* 0x00000006b1077221 */ /* 0x000fe20000010000 */
[----:B------:R-:W-:Y:S01]  /*5540*/  FADD.FTZ R46, R178, R27 ;  /* 0x0000001bb22e7221 */ /* 0x000fe20000010000 */
[----:B------:R-:W-:-:S02]  /*5550*/  F2FP.F16.F32.PACK_AB R177, R44, R177 ;  /* 0x000000b12cb1723e */ /* 0x000fc400000000ff */
[----:B------:R-:W-:Y:S01]  /*5560*/  FADD.FTZ R6, R44, R7 ;  /* 0x000000072c067221 */ /* 0x000fe20000010000 */
[C---:B------:R-:W-:Y:S01]  /*5570*/  FADD.FTZ R27, R21.reuse, R46 ;  /* 0x0000002e151b7221 */ /* 0x040fe20000010000 */
[----:B------:R-:W-:Y:S02]  /*5580*/  F2FP.F16.F32.PACK_AB R178, R21, R178 ;  /* 0x000000b215b2723e */ /* 0x000fe400000000ff */
[----:B------:R-:W-:Y:S01]  /*5590*/  FADD.FTZ R7, R179, R6 ;  /* 0x00000006b3077221 */ /* 0x000fe20000010000 */
[----:B------:R-:W-:Y:S01]  /*55a0*/  FADD.FTZ R46, R172, R27 ;  /* 0x0000001bac2e7221 */ /* 0x000fe20000010000 */
[C---:B------:R-:W-:Y:S02]  /*55b0*/  F2FP.F16.F32.PACK_AB R179, R38.reuse, R179 ;  /* 0x000000b326b3723e */ /* 0x040fe400000000ff */
[----:B------:R-:W-:Y:S01]  /*55c0*/  FADD.FTZ R6, R38, R7 ;  /* 0x0000000726067221 */ /* 0x000fe20000010000 */
[C---:B------:R-:W-:Y:S01]  /*55d0*/  FADD.FTZ R27, R25.reuse, R46 ;  /* 0x0000002e191b7221 */ /* 0x040fe20000010000 */
[----:B------:R-:W-:-:S02]  /*55e0*/  F2FP.F16.F32.PACK_AB R172, R25, R172 ;  /* 0x000000ac19ac723e */ /* 0x000fc400000000ff */
[----:B------:R-:W-:Y:S01]  /*55f0*/  FADD.FTZ R7, R173, R6 ;  /* 0x00000006ad077221 */ /* 0x000fe20000010000 */
[----:B------:R-:W-:Y:S01]  /*5600*/  FADD.FTZ R46, R174, R27 ;  /* 0x0000001bae2e7221 */ /* 0x000fe20000010000 */
[C---:B------:R-:W-:Y:S02]  /*5610*/  F2FP.F16.F32.PACK_AB R173, R40.reuse, R173 ;  /* 0x000000ad28ad723e */ /* 0x040fe400000000ff */
[----:B------:R-:W-:Y:S01]  /*5620*/  FADD.FTZ R6, R40, R7 ;  /* 0x0000000728067221 */ /* 0x000fe20000010000 */
[C---:B------:R-:W-:Y:S01]  /*5630*/  FADD.FTZ R11, R29.reuse, R46 ;  /* 0x0000002e1d0b7221 */ /* 0x040fe20000010000 */
        /* <DEDUP_REMOVED lines=21> */
[----:B------:R-:W-:Y:S01]  /*5790*/  F2FP.F16.F32.PACK_AB R153, R42, R153 ;  /* 0x000000992a99723e */ /* 0x000fe200000000ff */
[----:B------:R-:W-:-:S02]  /*57a0*/  IMAD.MOV.U32 R11, RZ, RZ, R0 ;  /* 0x000000ffff0b7224 */ /* 0x000fc400078e0000 */
        /* <DEDUP_REMOVED lines=19> */
[----:B------:R-:W-:-:S03]  /*58e0*/  FADD.FTZ R7, R57, R26 ;  /* 0x0000001a39077221 */ /* 0x000fc60000010000 */
[----:B---3--:R-:W-:Y:S01]  /*58f0*/  FADD.FTZ R6, R161, R6 ;  /* 0x00000006a1067221 */ /* 0x008fe20000010000 */
[----:B------:R-:W-:Y:S01]  /*5900*/  FADD.FTZ R26, R20, R7 ;  /* 0x00000007141a7221 */ /* 0x000fe20000010000 */
[C---:B------:R-:W-:Y:S02]  /*5910*/  F2FP.F16.F32.PACK_AB R161, R75.reuse, R161 ;  /* 0x000000a14ba1723e */ /* 0x040fe400000000ff */
[----:B------:R-:W-:Y:S01]  /*5920*/  FADD.FTZ R6, R75, R6 ;  /* 0x000000064b067221 */ /* 0x000fe20000010000 */
[----:B------:R-:W-:-:S03]  /*5930*/  FADD.FTZ R7, R61, R26 ;  /* 0x0000001a3d077221 */ /* 0x000fc60000010000 */
[----:B0-----:R-:W-:Y:S01]  /*5940*/  FADD.FTZ R6, R163, R6 ;  /* 0x00000006a3067221 */ /* 0x001fe20000010000 */
[----:B------:R-:W-:Y:S01]  /*5950*/  FADD.FTZ R14, R24, R7 ;  /* 0x00000007180e7221 */ /* 0x000fe20000010000 */
[C---:B------:R-:W-:Y:S02]  /*5960*/  F2FP.F16.F32.PACK_AB R163, R79.reuse, R163 ;  /* 0x000000a34fa3723e */ /* 0x040fe400000000ff */
[----:B------:R-:W-:Y:S01]  /*5970*/  FADD.FTZ R6, R79, R6 ;  /* 0x000000064f067221 */ /* 0x000fe20000010000 */
[----:B------:R-:W-:-:S03]  /*5980*/  FADD.FTZ R7, R65, R14 ;  /* 0x0000000e41077221 */ /* 0x000fc60000010000 */
[----:B----4-:R-:W-:Y:S01]  /*5990*/  FADD.FTZ R6, R165, R6 ;  /* 0x00000006a5067221 */ /* 0x010fe20000010000 */
[----:B------:R-:W-:Y:S01]  /*59a0*/  FADD.FTZ R14, R28, R7 ;  /* 0x000000071c0e7221 */ /* 0x000fe20000010000 */
[C---:B------:R-:W-:Y:S02]  /*59b0*/  F2FP.F16.F32.PACK_AB R165, R83.reuse, R165 ;  /* 0x000000a553a5723e */ /* 0x040fe400000000ff */
[----:B------:R-:W-:Y:S01]  /*59c0*/  FADD.FTZ R6, R83, R6 ;  /* 0x0000000653067221 */ /* 0x000fe20000010000 */
[----:B------:R-:W-:Y:S01]  /*59d0*/  FADD.FTZ R7, R9, R14 ;  /* 0x0000000e09077221 */ /* 0x000fe20000010000 */
[----:B------:R-:W-:Y:S02]  /*59e0*/  IMAD.MOV.U32 R9, RZ, RZ, R10 ;  /* 0x000000ffff097224 */ /* 0x000fe400078e000a */
[----:B-1----:R-:W-:Y:S01]  /*59f0*/  FADD.FTZ R6, R167, R6 ;  /* 0x00000006a7067221 */ /* 0x002fe20000010000 */
[----:B------:R-:W-:-:S03]  /*5a00*/  F2FP.F16.F32.PACK_AB R167, R48, R167 ;  /* 0x000000a730a7723e */ /* 0x000fc600000000ff */
[----:B------:R-:W-:Y:S01]  /*5a10*/  FADD.FTZ R6, R48, R6 ;  /* 0x0000000630067221 */ /* 0x000fe20000010000 */
[----:B--2---:R-:W-:Y:S06]  /*5a20*/  @P2 BRA `(.L_x_24) ;  /* 0xffffffdc009c2947 */ /* 0x004fec000383ffff */
.L_x_15:
[----:B------:R-:W-:Y:S06]  /*5a30*/  BAR.ARV 0x8, 0x180 ;  /* 0x0206000000007b1d */ /* 0x000fec0000002000 */
        /* <DEDUP_REMOVED lines=64> */
[----:B------:R-:W-:Y:S06]  /*5e40*/  @!P0 BRA `(.L_x_25) ;  /* 0x0000000000048947 */ /* 0x000fec0003800000 */
[----:B------:R-:W-:Y:S01]  /*5e50*/  BPT.TRAP 0x1 ;  /* 0x000000040000795c */ /* 0x000fe20000300000 */
.L_x_25:
        /* <DEDUP_REMOVED lines=9> */
.L_x_26:
[----:B-1----:R-:W-:Y:S05]  /*5ef0*/  @P2 BRA `(.L_x_27) ;  /* 0x0000000000082947 */ /* 0x002fea0003800000 */
[----:B------:R-:W1:Y:S02]  /*5f00*/  SYNCS.PHASECHK.TRANS64.TRYWAIT P0, [UR12+0x34850], R4 ;  /* 0x03485004ff0075a7 */ /* 0x000e64000800014c */
[----:B-1----:R-:W-:Y:S05]  /*5f10*/  @!P0 BRA `(.L_x_28) ;  /* 0x0000006000308947 */ /* 0x002fea0003800000 */
.L_x_27:
[----:B------:R-:W-:Y:S01]  /*5f20*/  UIADD3 UR5, UR4, 0x400, URZ ;  /* 0x0000040004057890 */ /* 0x000fe2000fffe03f */
[----:B------:R-:W-:Y:S01]  /*5f30*/  WARPGROUP.ARRIVE ;  /* 0x00000000000079c5 */ /* 0x000fe20000000000 */
[----:B------:R-:W-:Y:S01]  /*5f40*/  UMOV UR7, 0x40000040 ;  /* 0x4000004000077882 */ /* 0x000fe20000000000 */
[----:B01----:R-:W0:Y:S01]  /*5f50*/  SHFL.BFLY PT, R4, R7, 0x2, 0x1f ;  /* 0x0c401f0007047f89 */ /* 0x003e2200000e0000 */
[----:B------:R-:W-:Y:S01]  /*5f60*/  USHF.R.U32.HI UR5, URZ, 0x4, UR5 ;  /* 0x000000043f057899 */ /* 0x000fe20008011605 */
[----:B------:R-:W-:Y:S01]  /*5f70*/  IMAD.MOV.U32 R96, RZ, RZ, -0x800000 ;  /* 0xff800000ff607424 */ /* 0x000fe200078e00ff */
[----:B------:R-:W-:Y:S01]  /*5f80*/  CS2R R98, SRZ ;  /* 0x0000000000627805 */ /* 0x000fe2000001ff00 */
[----:B------:R-:W1:Y:S01]  /*5f90*/  SHFL.BFLY PT, R5, R6, 0x2, 0x1f ;  /* 0x0c401f0006057f89 */ /* 0x000e6200000e0000 */
[----:B------:R-:W-:Y:S01]  /*5fa0*/  ULOP3.LUT UR5, UR5, 0x3fff, URZ, 0xc0, !UPT ;  /* 0x00003fff05057892 */ /* 0x000fe2000f8ec03f */
[----:B------:R-:W-:Y:S01]  /*5fb0*/  IMAD.MOV.U32 R93, RZ, RZ, -0x800000 ;  /* 0xff800000ff5d7424 */ /* 0x000fe200078e00ff */
[----:B------:R-:W2:Y:S01]  /*5fc0*/  LDC R115, c[0x0][0xc38] ;  /* 0x00030e00ff737b82 */ /* 0x000ea20000000800 */
[----:B------:R-:W-:Y:S01]  /*5fd0*/  R2UR UR14, R186 ;  /* 0x00000000ba0e72ca */ /* 0x000fe200000e0000 */
[----:B------:R-:W-:Y:S01]  /*5fe0*/  ULOP3.LUT UR5, UR5, 0x4000000, URZ, 0xfc, !UPT ;  /* 0x0400000005057892 */ /* 0x000fe2000f8efc3f */
[----:B------:R-:W-:Y:S01]  /*5ff0*/  R2UR UR13, R185 ;  /* 0x00000000b90d72ca */ /* 0x000fe200000e0000 */
[----:B------:R-:W-:-:S02]  /*6000*/  ULDC UR10, c[0x0][0xc44] ;  /* 0x00031100000a7ab9 */ /* 0x000fc40000000800 */
[----:B------:R-:W-:-:S07]  /*6010*/  ULEA UR8, UR36, UR5, 0xb ;  /* 0x0000000524087291 */ /* 0x000fce000f8e583f */
[----:B------:R-:W-:Y:S01]  /*6020*/  UMOV UR6, UR8 ;  /* 0x0000000800067c82 */ /* 0x000fe20008000000 */
[----:B------:R-:W3:Y:S02]  /*6030*/  S2UR UR5, SR_SWINHI ;  /* 0x00000000000579c3 */ /* 0x000ee40000002f00 */
[----:B---3--:R-:W-:Y:S01]  /*6040*/  HGMMA.64x128x16.F32 R24, R180, gdesc[UR4].tnspB, R24, gsb0 ;  /* 0x41e00004b4187df0 */ /* 0x008fe20008000818 */
[----:B------:R-:W-:Y:S01]  /*6050*/  UIADD3 UR6, UR8, 0x80, URZ ;  /* 0x0000008008067890 */ /* 0x000fe2000fffe03f */
[----:B0-----:R-:W-:Y:S01]  /*6060*/  FADD.FTZ R4, R4, R7 ;  /* 0x0000000704047221 */ /* 0x001fe20000010000 */
[----:B------:R-:W-:Y:S01]  /*6070*/  UMOV UR7, 0x40000040 ;  /* 0x4000004000077882 */ /* 0x000fe20000000000 */
[----:B------:R-:W-:Y:S02]  /*6080*/  IMAD R7, R23, 0x40, R16 ;  /* 0x0000004017077824 */ /* 0x000fe400078e0210 */
[----:B-1----:R-:W-:Y:S01]  /*6090*/  FADD.FTZ R8, R5, R6 ;  /* 0x0000000605087221 */ /* 0x002fe20000010000 */
[----:B------:R-:W-:Y:S01]  /*60a0*/  IMAD R92, RZ, RZ, -UR14 ;  /* 0x8000000eff5c7e24 */ /* 0x000fe2000f8e02ff */
[----:B------:R-:W0:Y:S03]  /*60b0*/  SHFL.BFLY PT, R5, R4, 0x1, 0x1f ;  /* 0x0c201f0004057f89 */ /* 0x000e2600000e0000 */
[----:B--2---:R-:W-:Y:S01]  /*60c0*/  IMAD R92, R115, R92, UR13 ;  /* 0x0000000d735c7e24 */ /* 0x004fe2000f8e025c */
[----:B------:R-:W1:Y:S01]  /*60d0*/  SHFL.BFLY PT, R9, R8, 0x1, 0x1f ;  /* 0x0c201f0008097f89 */ /* 0x000e6200000e0000 */
[----:B------:R-:W-:Y:S01]  /*60e0*/  R2UR UR13, R19 ;  /* 0x00000000130d72ca */ /* 0x000fe200000e0000 */
[----:B------:R-:W-:Y:S01]  /*60f0*/  IMAD.U32 R19, RZ, RZ, UR12 ;  /* 0x0000000cff137e24 */ /* 0x000fe2000f8e00ff */
[----:B------:R-:W-:-:S03]  /*6100*/  USHF.R.S32.HI UR12, URZ, 0x1f, UR39 ;  /* 0x0000001f3f0c7899 */ /* 0x000fc60008011427 */
[----:B------:R-:W-:-:S05]  /*6110*/  @!P1 VIADD R19, R19, 0x34860 ;  /* 0x0003486013139836 */ /* 0x000fca0000000000 */
[----:B------:R-:W-:Y:S01]  /*6120*/  @!P1 PRMT R19, RZ, 0x654, R19 ;  /* 0x00000654ff139816 */ /* 0x000fe20000000013 */
[----:B0-----:R-:W-:Y:S01]  /*6130*/  FADD.FTZ R11, R4, R5 ;  /* 0x00000005040b7221 */ /* 0x001fe20000010000 */
[----:B-1----:R-:W-:-:S04]  /*6140*/  FADD.FTZ R12, R8, R9 ;  /* 0x00000009080c7221 */ /* 0x002fc80000010000 */
[----:B------:R-:W-:Y:S02]  /*6150*/  FSETP.NE.FTZ.AND P0, PT, R11, RZ, PT ;  /* 0x000000ff0b00720b */ /* 0x000fe40003f15000 */
[----:B------:R-:W-:-:S11]  /*6160*/  FSETP.NE.FTZ.AND P2, PT, R12, RZ, PT ;  /* 0x000000ff0c00720b */ /* 0x000fd60003f55000 */
[----:B------:R-:W0:Y:S02]  /*6170*/  @P0 MUFU.LG2 R6, R11 ;  /* 0x0000000b00060308 */ /* 0x000e240000000c00 */
[----:B------:R-:W-:-:S06]  /*6180*/  @P2 FMUL.FTZ R8, R3, 0.69314718246459960938 ;  /* 0x3f31721803082820 */ /* 0x000fcc0000410000 */
[----:B------:R-:W1:Y:S08]  /*6190*/  @P2 MUFU.LG2 R9, R12 ;  /* 0x0000000c00092308 */ /* 0x000e700000000c00 */
[----:B------:R-:W-:Y:S01]  /*61a0*/  @P2 MUFU.RCP R98, R12 ;  /* 0x0000000c00622308 */ /* 0x000fe20000001000 */
[----:B0-----:R-:W-:-:S07]  /*61b0*/  @P0 FMUL.FTZ R6, R6, 0.69314718246459960938 ;  /* 0x3f31721806060820 */ /* 0x001fce0000410000 */
[----:B------:R0:W2:Y:S01]  /*61c0*/  @P0 MUFU.RCP R99, R11 ;  /* 0x0000000b00630308 */ /* 0x0000a20000001000 */
[----:B-1----:R-:W-:-:S04]  /*61d0*/  @P2 FMUL.FTZ R9, R9, 0.69314718246459960938 ;  /* 0x3f31721809092820 */ /* 0x002fc80000410000 */
[----:B------:R-:W-:Y:S01]  /*61e0*/  @P2 FFMA.FTZ R93, R8, R10, R9 ;  /* 0x0000000a085d2223 */ /* 0x000fe20000010009 */
[----:B------:R-:W-:Y:S02]  /*61f0*/  WARPGROUP.DEPBAR.LE gsb0, 0x0 ;  /* 0x00008000000079c5 */ /* 0x000fe40000010000 */
[----:B------:R-:W-:-:S06]  /*6200*/  WARPGROUP.ARRIVE ;  /* 0x00000000000079c5 */ /* 0x000fcc0000000000 */
[----:B------:R-:W-:Y:S01]  /*6210*/  HGMMA.64x128x16.F32 R24, R176, gdesc[UR4].tnspB, R24, gsb0 ;  /* 0x41e00004b0187df0 */ /* 0x000fe20008000818 */
[----:B------:R-:W-:Y:S01]  /*6220*/  UIADD3 UR6, UR8, 0x100, URZ ;  /* 0x0000010008067890 */ /* 0x000fe2000fffe03f */
[----:B------:R-:W-:Y:S01]  /*6230*/  UMOV UR7, 0x40000040 ;  /* 0x4000004000077882 */ /* 0x000fe20000000000 */
[----:B------:R-:W-:Y:S02]  /*6240*/  WARPGROUP.DEPBAR.LE gsb0, 0x0 ;  /* 0x00008000000079c5 */ /* 0x000fe40000010000 */
[----:B------:R-:W-:-:S07]  /*6250*/  WARPGROUP.ARRIVE ;  /* 0x00000000000079c5 */ /* 0x000fce0000000000 */
        /* <DEDUP_REMOVED lines=18> */
[----:B------:R-:W-:Y:S01]  /*6380*/  UIADD3 UR8, UR8, 0x380, URZ ;  /* 0x0000038008087890 */ /* 0x000fe2000fffe03f */
[----:B------:R-:W-:Y:S02]  /*6390*/  WARPGROUP.DEPBAR.LE gsb0, 0x0 ;  /* 0x00008000000079c5 */ /* 0x000fe40000010000 */
[----:B------:R-:W-:-:S06]  /*63a0*/  WARPGROUP.ARRIVE ;  /* 0x00000000000079c5 */ /* 0x000fcc0000000000 */
[----:B------:R-:W-:Y:S01]  /*63b0*/  HGMMA.64x128x16.F32 R24, R160, gdesc[UR4].tnspB, R24, gsb0 ;  /* 0x41e00004a0187df0 */ /* 0x000fe20008000818 */
[----:B------:R-:W-:Y:S01]  /*63c0*/  UMOV UR6, UR4 ;  /* 0x0000000400067c82 */ /* 0x000fe20008000000 */
[----:B------:R-:W-:Y:S01]  /*63d0*/  UMOV UR7, UR5 ;  /* 0x0000000500077c82 */ /* 0x000fe20008000000 */
[----:B------:R-:W-:Y:S01]  /*63e0*/  UIADD3 UR5, -UR39, URZ, URZ ;  /* 0x0000003f27057290 */ /* 0x000fe2000fffe13f */
[----:B------:R-:W-:Y:S01]  /*63f0*/  IMAD.U32 R88, RZ, RZ, UR6 ;  /* 0x00000006ff587e24 */ /* 0x000fe2000f8e00ff */
[----:B------:R-:W-:Y:S01]  /*6400*/  UMOV UR6, UR8 ;  /* 0x0000000800067c82 */ /* 0x000fe20008000000 */
[----:B------:R-:W-:Y:S01]  /*6410*/  IMAD.U32 R89, RZ, RZ, UR7 ;  /* 0x00000007ff597e24 */ /* 0x000fe2000f8e00ff */
[----:B------:R-:W-:Y:S01]  /*6420*/  UMOV UR7, 0x40000040 ;  /* 0x4000004000077882 */ /* 0x000fe20000000000 */
[----:B------:R-:W-:Y:S01]  /*6430*/  UIMAD UR10, UR10, UR5, UR14 ;  /* 0x000000050a0a72a4 */ /* 0x000fe2000f8e020e */
[----:B------:R-:W-:Y:S01]  /*6440*/  IMAD.WIDE R4, R190, 0x2, R88 ;  /* 0x00000002be047825 */ /* 0x000fe200078e0258 */
[----:B------:R-:W-:-:S02]  /*6450*/  ULDC.64 UR8, c[0x0][0xb90] ;  /* 0x0002e40000087ab9 */ /* 0x000fc40000000a00 */
[----:B------:R-:W-:Y:S01]  /*6460*/  USHF.R.S32.HI UR11, URZ, 0x1f, UR10 ;  /* 0x0000001f3f0b7899 */ /* 0x000fe2000801140a */
[----:B------:R-:W-:-:S04]  /*6470*/  IMAD.WIDE R88, R7, 0x2, R88 ;  /* 0x0000000207587825 */ /* 0x000fc800078e0258 */
[----:B------:R-:W-:Y:S01]  /*6480*/  @P0 FMUL.FTZ R7, R3, 0.69314718246459960938 ;  /* 0x3f31721803070820 */ /* 0x000fe20000410000 */
[C---:B------:R-:W-:Y:S01]  /*6490*/  IADD3 R3, P5, R4.reuse, 0x4040, RZ ;  /* 0x0000404004037810 */ /* 0x040fe20007fbe0ff */
[----:B------:R-:W-:Y:S01]  /*64a0*/  UIMAD UR5, UR11, UR8, URZ ;  /* 0x000000080b0572a4 */ /* 0x000fe2000f8e023f */
[C---:B------:R-:W-:Y:S01]  /*64b0*/  IADD3 R111, P6, R4.reuse, 0x4060, RZ ;  /* 0x00004060046f7810 */ /* 0x040fe20007fde0ff */
[----:B------:R-:W-:Y:S01]  /*64c0*/  @P0 FFMA.FTZ R96, R7, R0, R6 ;  /* 0x0000000007600223 */ /* 0x000fe20000010006 */
[----:B------:R-:W-:Y:S01]  /*64d0*/  LOP3.LUT R0, R3, 0x380, RZ, 0xc0, !PT ;  /* 0x0000038003007812 */ /* 0x000fe200078ec0ff */
[--C-:B------:R-:W-:Y:S01]  /*64e0*/  IMAD.X R109, RZ, RZ, R5.reuse, P5 ;  /* 0x000000ffff6d7224 */ /* 0x100fe200028e0605 */
[----:B------:R-:W-:Y:S01]  /*64f0*/  IADD3 R6, P2, R4, 0x20, RZ ;  /* 0x0000002004067810 */ /* 0x000fe20007f5e0ff */
[----:B------:R-:W-:Y:S01]  /*6500*/  UIMAD UR5, UR10, UR9, UR5 ;  /* 0x000000090a0572a4 */ /* 0x000fe2000f8e0205 */
[----:B------:R-:W-:Y:S02]  /*6510*/  SHF.R.U64 R0, R0, 0x3, RZ ;  /* 0x0000000300007819 */ /* 0x000fe400000012ff */
[----:B------:R-:W-:Y:S01]  /*6520*/  LOP3.LUT R110, R111, 0x380, RZ, 0xc0, !PT ;  /* 0x000003806f6e7812 */ /* 0x000fe200078ec0ff */
[----:B------:R-:W-:Y:S01]  /*6530*/  IMAD.X R103, RZ, RZ, R5, P2 ;  /* 0x000000ffff677224 */ /* 0x000fe200010e0605 */
[----:B------:R-:W-:-:S02]  /*6540*/  LOP3.LUT R108, R0, R3, RZ, 0x3c, !PT ;  /* 0x00000003006c7212 */ /* 0x000fc400078e3cff */
[----:B------:R-:W1:Y:S01]  /*6550*/  LDC R0, c[0x0][0xbe8] ;  /* 0x0002fa00ff007b82 */ /* 0x000e620000000800 */
[----:B------:R-:W-:Y:S02]  /*6560*/  SHF.R.U64 R110, R110, 0x3, RZ ;  /* 0x000000036e6e7819 */ /* 0x000fe400000012ff */
[----:B------:R-:W-:Y:S02]  /*6570*/  LOP3.LUT R113, R4, 0x380, RZ, 0xc0, !PT ;  /* 0x0000038004717812 */ /* 0x000fe400078ec0ff */
[----:B------:R-:W-:Y:S01]  /*6580*/  LOP3.LUT R110, R110, R111, RZ, 0x3c, !PT ;  /* 0x0000006f6e6e7212 */ /* 0x000fe200078e3cff */
[----:B------:R-:W-:Y:S01]  /*6590*/  IMAD.X R111, RZ, RZ, R5, P6 ;  /* 0x000000ffff6f7224 */ /* 0x000fe200030e0605 */
[----:B------:R-:W-:Y:S02]  /*65a0*/  LOP3.LUT R3, R6, 0x380, RZ, 0xc0, !PT ;  /* 0x0000038006037812 */ /* 0x000fe400078ec0ff */
[C---:B------:R-:W-:Y:S02]  /*65b0*/  IADD3 R10, P4, R4.reuse, 0x4020, RZ ;  /* 0x00004020040a7810 */ /* 0x040fe40007f9e0ff */
[----:B------:R-:W-:-:S02]  /*65c0*/  IADD3 R9, P3, R4, 0x4000, RZ ;  /* 0x0000400004097810 */ /* 0x000fc40007f7e0ff */
[C---:B------:R-:W-:Y:S01]  /*65d0*/  IADD3 R7, P0, R4.reuse, 0x60, RZ ;  /* 0x0000006004077810 */ /* 0x040fe20007f1e0ff */
[--C-:B------:R-:W-:Y:S01]  /*65e0*/  IMAD.X R105, RZ, RZ, R5.reuse, P4 ;  /* 0x000000ffff697224 */ /* 0x100fe200020e0605 */
[----:B------:R-:W-:Y:S01]  /*65f0*/  IADD3 R8, P6, R4, 0x40, RZ ;  /* 0x0000004004087810 */ /* 0x000fe20007fde0ff */
[--C-:B------:R-:W-:Y:S01]  /*6600*/  IMAD.X R107, RZ, RZ, R5.reuse, P3 ;  /* 0x000000ffff6b7224 */ /* 0x100fe200018e0605 */
[----:B------:R-:W-:Y:S01]  /*6610*/  SHF.R.U64 R113, R113, 0x3, RZ ;  /* 0x0000000371717819 */ /* 0x000fe200000012ff */
[--C-:B------:R-:W-:Y:S01]  /*6620*/  IMAD.X R101, RZ, RZ, R5.reuse, P0 ;  /* 0x000000ffff657224 */ /* 0x100fe200000e0605 */
[----:B------:R-:W-:Y:S01]  /*6630*/  SHF.R.U64 R3, R3, 0x3, RZ ;  /* 0x0000000303037819 */ /* 0x000fe200000012ff */
[--C-:B------:R-:W-:Y:S01]  /*6640*/  IMAD.X R95, RZ, RZ, R5.reuse, P6 ;  /* 0x000000ffff5f7224 */ /* 0x100fe200030e0605 */
[----:B------:R-:W-:Y:S01]  /*6650*/  LOP3.LUT R112, R113, R4, RZ, 0x3c, !PT ;  /* 0x0000000471707212 */ /* 0x000fe200078e3cff */
[----:B------:R-:W-:Y:S01]  /*6660*/  IMAD.MOV.U32 R113, RZ, RZ, R5 ;  /* 0x000000ffff717224 */ /* 0x000fe200078e0005 */
[----:B------:R-:W-:-:S02]  /*6670*/  LOP3.LUT R5, R10, 0x380, RZ, 0xc0, !PT ;  /* 0x000003800a057812 */ /* 0x000fc400078ec0ff */
[----:B-1----:R-:W-:Y:S02]  /*6680*/  ISETP.NE.AND P2, PT, R0, 0x1, PT ;  /* 0x000000010000780c */ /* 0x002fe40003f45270 */
[----:B------:R-:W-:Y:S02]  /*6690*/  LOP3.LUT R102, R3, R6, RZ, 0x3c, !PT ;  /* 0x0000000603667212 */ /* 0x000fe400078e3cff */
[----:B------:R-:W-:Y:S02]  /*66a0*/  LOP3.LUT R3, R8, 0x380, RZ, 0xc0, !PT ;  /* 0x0000038008037812 */ /* 0x000fe400078ec0ff */
[----:B------:R-:W-:Y:S02]  /*66b0*/  SHF.R.U64 R5, R5, 0x3, RZ ;  /* 0x0000000305057819 */ /* 0x000fe400000012ff */
[----:B------:R-:W-:Y:S02]  /*66c0*/  SHF.R.U64 R3, R3, 0x3, RZ ;  /* 0x0000000303037819 */ /* 0x000fe400000012ff */
[----:B------:R-:W-:-:S02]  /*66d0*/  MOV R112, R112 ;  /* 0x0000007000707202 */ /* 0x000fc40000000f00 */
[----:B------:R-:W-:Y:S01]  /*66e0*/  LOP3.LUT R4, R9, 0x380, RZ, 0xc0, !PT ;  /* 0x0000038009047812 */ /* 0x000fe200078ec0ff */
[----:B------:R-:W1:Y:S01]  /*66f0*/  @P2 LDC R114, c[0x0][0xbec] ;  /* 0x0002fb00ff722b82 */ /* 0x000e620000000800 */
[----:B------:R-:W-:Y:S02]  /*6700*/  LOP3.LUT R104, R5, R10, RZ, 0x3c, !PT ;  /* 0x0000000a05687212 */ /* 0x000fe400078e3cff */
[----:B------:R-:W-:Y:S02]  /*6710*/  LOP3.LUT R94, R3, R8, RZ, 0x3c, !PT ;  /* 0x00000008035e7212 */ /* 0x000fe400078e3cff */
[----:B------:R-:W-:Y:S02]  /*6720*/  SHF.R.U64 R4, R4, 0x3, RZ ;  /* 0x0000000304047819 */ /* 0x000fe400000012ff */
[----:B------:R-:W-:Y:S01]  /*6730*/  MOV R104, R104 ;  /* 0x0000006800687202 */ /* 0x000fe20000000f00 */
[----:B------:R-:W3:Y:S01]  /*6740*/  @P2 LDC R113, c[0x0][0xbf0] ;  /* 0x0002fc00ff712b82 */ /* 0x000ee20000000800 */
[----:B------:R-:W-:-:S02]  /*6750*/  MOV R105, R102 ;  /* 0x0000006600697202 */ /* 0x000fc40000000f00 */
[----:B------:R-:W-:Y:S02]  /*6760*/  MOV R103, R94 ;  /* 0x0000005e00677202 */ /* 0x000fe40000000f00 */
[----:B------:R-:W-:Y:S02]  /*6770*/  LOP3.LUT R106, R4, R9, RZ, 0x3c, !PT ;  /* 0x00000009046a7212 */ /* 0x000fe400078e3cff */
[----:B------:R-:W-:Y:S01]  /*6780*/  LOP3.LUT R4, R7, 0x380, RZ, 0xc0, !PT ;  /* 0x0000038007047812 */ /* 0x000fe200078ec0ff */
[----:B------:R-:W4:Y:S01]  /*6790*/  LDC.64 R94, c[0x0][0xb98] ;  /* 0x0002e600ff5e7b82 */ /* 0x000f220000000a00 */
[----:B------:R-:W-:Y:S01]  /*67a0*/  MOV R106, R106 ;  /* 0x0000006a006a7202 */ /* 0x000fe20000000f00 */
[----:B------:R-:W-:Y:S01]  /*67b0*/  IMAD R107, R92, 0x80, R189 ;  /* 0x000000805c6b7824 */ /* 0x000fe200078e02bd */
[----:B------:R-:W-:Y:S02]  /*67c0*/  SHF.R.U64 R4, R4, 0x3, RZ ;  /* 0x0000000304047819 */ /* 0x000fe400000012ff */
[----:B------:R-:W-:-:S02]  /*67d0*/  IADD3 R15, P0, R88, 0x2000, RZ ;  /* 0x00002000580f7810 */ /* 0x000fc40007f1e0ff */
[----:B------:R-:W-:Y:S01]  /*67e0*/  LOP3.LUT R100, R4, R7, RZ, 0x3c, !PT ;  /* 0x0000000704647212 */ /* 0x000fe200078e3cff */
[----:B-1----:R-:W-:Y:S01]  /*67f0*/  @P2 IMAD.HI.U32 R102, R107, R114, RZ ;  /* 0x000000726b662227 */ /* 0x002fe200078e00ff */
[----:B------:R-:W-:Y:S02]  /*6800*/  IADD3 R21, P6, R88, 0x1000, RZ ;  /* 0x0000100058157810 */ /* 0x000fe40007fde0ff */
[----:B------:R-:W-:Y:S02]  /*6810*/  LOP3.LUT R14, R15, 0x380, RZ, 0xc0, !PT ;  /* 0x000003800f0e7812 */ /* 0x000fe400078ec0ff */
[----:B------:R-:W-:Y:S01]  /*6820*/  MOV R100, R100 ;  /* 0x0000006400647202 */ /* 0x000fe20000000f00 */
[----:B------:R-:W-:Y:S01]  /*6830*/  IMAD.MOV.U32 R101, RZ, RZ, R107 ;  /* 0x000000ffff657224 */ /* 0x000fe200078e006b */
[----:B------:R-:W-:Y:S02]  /*6840*/  LOP3.LUT R20, R21, 0x380, RZ, 0xc0, !PT ;  /* 0x0000038015147812 */ /* 0x000fe400078ec0ff */
[----:B---3--:R-:W-:-:S02]  /*6850*/  @P2 SHF.R.U32.HI R101, RZ, R113, R102 ;  /* 0x00000071ff652219 */ /* 0x008fc40000011666 */
[----:B------:R-:W-:Y:S02]  /*6860*/  SHF.R.U64 R14, R14, 0x3, RZ ;  /* 0x000000030e0e7819 */ /* 0x000fe400000012ff */
[----:B------:R-:W-:Y:S02]  /*6870*/  LOP3.LUT R5, R88, 0x380, RZ, 0xc0, !PT ;  /* 0x0000038058057812 */ /* 0x000fe400078ec0ff */
[----:B------:R-:W-:Y:S02]  /*6880*/  SHF.R.U64 R20, R20, 0x3, RZ ;  /* 0x0000000314147819 */ /* 0x000fe400000012ff */
[----:B------:R-:W-:Y:S01]  /*6890*/  LOP3.LUT R14, R14, R15, RZ, 0x3c, !PT ;  /* 0x0000000f0e0e7212 */ /* 0x000fe200078e3cff */
[----:B------:R-:W-:Y:S01]  /*68a0*/  IMAD.X R15, RZ, RZ, R89, P0 ;  /* 0x000000ffff0f7224 */ /* 0x000fe200000e0659 */
[----:B------:R-:W-:Y:S02]  /*68b0*/  IADD3 R4, P0, R88, 0x7000, RZ ;  /* 0x0000700058047810 */ /* 0x000fe40007f1e0ff */
[----:B------:R-:W-:-:S02]  /*68c0*/  SHF.R.U64 R5, R5, 0x3, RZ ;  /* 0x0000000305057819 */ /* 0x000fc400000012ff */
[----:B------:R-:W-:Y:S01]  /*68d0*/  LOP3.LUT R20, R20, R21, RZ, 0x3c, !PT ;  /* 0x0000001514147212 */ /* 0x000fe200078e3cff */
[--C-:B------:R-:W-:Y:S01]  /*68e0*/  IMAD.X R21, RZ, RZ, R89.reuse, P6 ;  /* 0x000000ffff157224 */ /* 0x100fe200030e0659 */
[C---:B------:R-:W-:Y:S02]  /*68f0*/  IADD3 R13, P3, R88.reuse, 0x3000, RZ ;  /* 0x00003000580d7810 */ /* 0x040fe40007f7e0ff */
[C---:B0-----:R-:W-:Y:S02]  /*6900*/  IADD3 R11, P4, R88.reuse, 0x4000, RZ ;  /* 0x00004000580b7810 */ /* 0x041fe40007f9e0ff */
[C---:B------:R-:W-:Y:S02]  /*6910*/  IADD3 R9, P5, R88.reuse, 0x5000, RZ ;  /* 0x0000500058097810 */ /* 0x040fe40007fbe0ff */
[----:B------:R-:W-:Y:S02]  /*6920*/  IADD3 R7, P6, R88, 0x6000, RZ ;  /* 0x0000600058077810 */ /* 0x000fe40007fde0ff */
[----:B------:R-:W-:Y:S01]  /*6930*/  LOP3.LUT R88, R5, R88, RZ, 0x3c, !PT ;  /* 0x0000005805587212 */ /* 0x000fe200078e3cff */
[----:B------:R-:W-:Y:S01]  /*6940*/  IMAD.X R5, RZ, RZ, R89, P0 ;  /* 0x000000ffff057224 */ /* 0x000fe200000e0659 */
[----:B------:R-:W-:-:S02]  /*6950*/  LOP3.LUT R12, R13, 0x380, RZ, 0xc0, !PT ;  /* 0x000003800d0c7812 */ /* 0x000fc400078ec0ff */
[----:B------:R-:W-:Y:S02]  /*6960*/  LOP3.LUT R3, R4, 0x380, RZ, 0xc0, !PT ;  /* 0x0000038004037812 */ /* 0x000fe400078ec0ff */
[----:B------:R-:W-:Y:S02]  /*6970*/  SHF.R.U64 R12, R12, 0x3, RZ ;  /* 0x000000030c0c7819 */ /* 0x000fe400000012ff */
[----:B------:R-:W-:Y:S02]  /*6980*/  SHF.R.U64 R3, R3, 0x3, RZ ;  /* 0x0000000303037819 */ /* 0x000fe400000012ff */
[----:B------:R-:W-:Y:S01]  /*6990*/  LOP3.LUT R12, R12, R13, RZ, 0x3c, !PT ;  /* 0x0000000d0c0c7212 */ /* 0x000fe200078e3cff */
[----:B------:R-:W-:Y:S01]  /*69a0*/  IMAD.X R13, RZ, RZ, R89, P3 ;  /* 0x000000ffff0d7224 */ /* 0x000fe200018e0659 */
[----:B------:R-:W-:Y:S02]  /*69b0*/  LOP3.LUT R4, R3, R4, RZ, 0x3c, !PT ;  /* 0x0000000403047212 */ /* 0x000fe400078e3cff */
[----:B------:R-:W-:-:S02]  /*69c0*/  MOV R97, R108 ;  /* 0x0000006c00617202 */ /* 0x000fc40000000f00 */
[----:B------:R-:W-:Y:S01]  /*69d0*/  MOV R3, R110 ;  /* 0x0000006e00037202 */ /* 0x000fe20000000f00 */
[----:B------:R-:W-:Y:S02]  /*69e0*/  WARPGROUP.DEPBAR.LE gsb0, 0x0 ;  /* 0x00008000000079c5 */ /* 0x000fe40000010000 */
[----:B------:R-:W-:Y:S01]  /*69f0*/  WARPGROUP.ARRIVE ;  /* 0x00000000000079c5 */ /* 0x000fe20000000000 */
[----:B------:R-:W-:Y:S02]  /*6a00*/  LOP3.LUT R6, R7, 0x380, RZ, 0xc0, !PT ;  /* 0x0000038007067812 */ /* 0x000fe400078ec0ff */
[----:B------:R-:W-:Y:S02]  /*6a10*/  LOP3.LUT R10, R11, 0x380, RZ, 0xc0, !PT ;  /* 0x000003800b0a7812 */ /* 0x000fe400078ec0ff */
[----:B------:R-:W-:Y:S01]  /*6a20*/  SHF.R.U64 R6, R6, 0x3, RZ ;  /* 0x0000000306067819 */ /* 0x000fe200000012ff */
[----:B------:R-:W-:Y:S01]  /*6a30*/  HGMMA.64x128x16.F32 R24, R164, gdesc[UR4].tnspB, R24, gsb0 ;  /* 0x41e00004a4187df0 */ /* 0x000fe20008000818 */
[----:B------:R-:W-:Y:S01]  /*6a40*/  UIMAD.WIDE.U32 UR6, UR10, UR8, URZ ;  /* 0x000000080a0672a5 */ /* 0x000fe2000f8e003f */
[----:B------:R-:W-:-:S02]  /*6a50*/  LOP3.LUT R8, R9, 0x380, RZ, 0xc0, !PT ;  /* 0x0000038009087812 */ /* 0x000fc400078ec0ff */
[----:B------:R-:W-:Y:S01]  /*6a60*/  ULDC.64 UR8, c[0x0][0xae8] ;  /* 0x0002ba0000087ab9 */ /* 0x000fe20000000a00 */
[----:B------:R-:W-:Y:S01]  /*6a70*/  LOP3.LUT R6, R6, R7, RZ, 0x3c, !PT ;  /* 0x0000000706067212 */ /* 0x000fe200078e3cff */
[--C-:B------:R-:W-:Y:S01]  /*6a80*/  IMAD.X R7, RZ, RZ, R89.reuse, P6 ;  /* 0x000000ffff077224 */ /* 0x100fe200030e0659 */
[----:B------:R-:W-:Y:S01]  /*6a90*/  SHF.R.U64 R10, R10, 0x3, RZ ;  /* 0x000000030a0a7819 */ /* 0x000fe200000012ff */
[----:B------:R-:W-:Y:S01]  /*6aa0*/  IMAD.U32 R90, RZ, RZ, UR6 ;  /* 0x00000006ff5a7e24 */ /* 0x000fe2000f8e00ff */
[----:B------:R-:W-:Y:S02]  /*6ab0*/  UIADD3 UR6, UR7, UR5, URZ ;  /* 0x0000000507067290 */ /* 0x000fe4000fffe03f */
[----:B------:R-:W-:Y:S01]  /*6ac0*/  IMAD.U32 R91, RZ, RZ, UR7 ;  /* 0x00000007ff5b7e24 */ /* 0x000fe2000f8e00ff */
[----:B------:R-:W-:Y:S01]  /*6ad0*/  SHF.R.U64 R8, R8, 0x3, RZ ;  /* 0x0000000308087819 */ /* 0x000fe200000012ff */
[----:B------:R-:W-:Y:S01]  /*6ae0*/  ULDC UR5, c[0x0][0xa88] ;  /* 0x0002a20000057ab9 */ /* 0x000fe20000000800 */
[----:B------:R-:W-:Y:S01]  /*6af0*/  LOP3.LUT R10, R10, R11, RZ, 0x3c, !PT ;  /* 0x0000000b0a0a7212 */ /* 0x000fe200078e3cff */
[--C-:B------:R-:W-:Y:S01]  /*6b00*/  IMAD.X R11, RZ, RZ, R89.reuse, P4 ;  /* 0x000000ffff0b7224 */ /* 0x100fe200020e0659 */
[----:B------:R-:W-:Y:S01]  /*6b10*/  LOP3.LUT R8, R8, R9, RZ, 0x3c, !PT ;  /* 0x0000000908087212 */ /* 0x000fe200078e3cff */
[----:B------:R-:W-:Y:S01]  /*6b20*/  IMAD.U32 R91, RZ, RZ, UR6 ;  /* 0x00000006ff5b7e24 */ /* 0x000fe2000f8e00ff */
[----:B------:R-:W-:Y:S01]  /*6b30*/  ULDC.64 UR6, c[0x0][0xb88] ;  /* 0x0002e20000067ab9 */ /* 0x000fe20000000a00 */
[----:B------:R-:W-:-:S02]  /*6b40*/  IMAD.X R9, RZ, RZ, R89, P5 ;  /* 0x000000ffff097224 */ /* 0x000fc400028e0659 */
[----:B----4-:R-:W-:Y:S01]  /*6b50*/  IMAD.WIDE.U32 R90, R94, UR39, R90 ;  /* 0x000000275e5a7c25 */ /* 0x010fe2000f8e005a */
[----:B------:R-:W-:Y:S02]  /*6b60*/  UIADD3 UR4, UR4, 0x34820, URZ ;  /* 0x0003482004047890 */ /* 0x000fe4000fffe03f */
[----:B------:R-:W-:Y:S02]  /*6b70*/  UIADD3 UR36, UR36, 0x1, URZ ;  /* 0x0000000124247890 */ /* 0x000fe4000fffe03f */
[----:B------:R-:W-:Y:S02]  /*6b80*/  UPRMT UR4, URZ, 0x654, UR4 ;  /* 0x000006543f047896 */ /* 0x000fe40008000004 */
[----:B------:R-:W-:Y:S01]  /*6b90*/  UISETP.NE.AND UP0, UPT, UR36, 0x2, UPT ;  /* 0x000000022400788c */ /* 0x000fe2000bf05270 */
[----:B------:R-:W-:Y:S02]  /*6ba0*/  WARPGROUP.DEPBAR.LE gsb0, 0x0 ;  /* 0x00008000000079c5 */ /* 0x000fe40000010000 */
[----:B------:R0:W-:Y:S01]  /*6bb0*/  @!P1 SYNCS.ARRIVE.TRANS64.RED.A1T0 RZ, [R19+URZ], RZ ;  /* 0x000000ff13ff99a7 */ /* 0x0001e2000810043f */
[-C--:B--2---:R-:W-:Y:S01]  /*6bc0*/  FMUL.FTZ R25, R25, R99.reuse ;  /* 0x0000006319197220 */ /* 0x084fe20000410000 */
[-C--:B------:R-:W-:Y:S01]  /*6bd0*/  FMUL.FTZ R24, R24, R99.reuse ;  /* 0x0000006318187220 */ /* 0x080fe20000410000 */
[-C--:B------:R-:W-:Y:S01]  /*6be0*/  FMUL.FTZ R27, R27, R98.reuse ;  /* 0x000000621b1b7220 */ /* 0x080fe20000410000 */
[----:B------:R-:W-:Y:S01]  /*6bf0*/  FMUL.FTZ R26, R26, R98 ;  /* 0x000000621a1a7220 */ /* 0x000fe20000410000 */
[-C--:B------:R-:W-:Y:S01]  /*6c00*/  FMUL.FTZ R29, R29, R99.reuse ;  /* 0x000000631d1d7220 */ /* 0x080fe20000410000 */
[-C--:B------:R-:W-:Y:S01]  /*6c10*/  FMUL.FTZ R28, R28, R99.reuse ;  /* 0x000000631c1c7220 */ /* 0x080fe20000410000 */
[----:B------:R-:W-:Y:S01]  /*6c20*/  FMUL.FTZ R33, R33, R99 ;  /* 0x0000006321217220 */ /* 0x000fe20000410000 */
[----:B0-----:R-:W-:-:S02]  /*6c30*/  IMAD.MOV R19, RZ, RZ, -R101 ;  /* 0x000000ffff137224 */ /* 0x001fc400078e0a65 */
[-C--:B------:R-:W-:Y:S01]  /*6c40*/  FMUL.FTZ R32, R32, R99.reuse ;  /* 0x0000006320207220 */ /* 0x080fe20000410000 */
[----:B------:R-:W-:Y:S01]  /*6c50*/  FMUL.FTZ R102, R36, R99 ;  /* 0x0000006324667220 */ /* 0x000fe20000410000 */
[----:B------:R-:W-:Y:S01]  /*6c60*/  IMAD R36, R94, UR12, RZ ;  /* 0x0000000c5e247c24 */ /* 0x000fe2000f8e02ff */
[----:B------:R-:W-:Y:S01]  /*6c70*/  F2FP.F16.F32.PACK_AB R24, R25, R24 ;  /* 0x000000181918723e */ /* 0x000fe200000000ff */
[----:B------:R-:W-:Y:S02]  /*6c80*/  IMAD R19, R0, R19, R107 ;  /* 0x0000001300137224 */ /* 0x000fe400078e026b */
[-C--:B------:R-:W-:Y:S01]  /*6c90*/  FMUL.FTZ R31, R31, R98.reuse ;  /* 0x000000621f1f7220 */ /* 0x080fe20000410000 */
[----:B------:R-:W-:Y:S01]  /*6ca0*/  FMUL.FTZ R30, R30, R98 ;  /* 0x000000621e1e7220 */ /* 0x000fe20000410000 */
[----:B------:R-:W-:Y:S01]  /*6cb0*/  F2FP.F16.F32.PACK_AB R25, R27, R26 ;  /* 0x0000001a1b19723e */ /* 0x000fe200000000ff */
[----:B------:R-:W-:Y:S01]  /*6cc0*/  FMUL.FTZ R37, R37, R99 ;  /* 0x0000006325257220 */ /* 0x000fe20000410000 */
[----:B------:R-:W-:Y:S01]  /*6cd0*/  F2FP.F16.F32.PACK_AB R26, R29, R28 ;  /* 0x0000001c1d1a723e */ /* 0x000fe200000000ff */
[----:B------:R-:W-:Y:S01]  /*6ce0*/  IMAD R95, R95, UR39, R36 ;  /* 0x000000275f5f7c24 */ /* 0x000fe2000f8e0224 */
[----:B------:R-:W-:Y:S01]  /*6cf0*/  F2FP.F16.F32.PACK_AB R28, R33, R32 ;  /* 0x00000020211c723e */ /* 0x000fe200000000ff */
[-C--:B------:R-:W-:Y:S01]  /*6d00*/  FMUL.FTZ R39, R39, R98.reuse ;  /* 0x0000006227277220 */ /* 0x080fe20000410000 */
[----:B------:R-:W-:Y:S01]  /*6d10*/  SHF.R.S32.HI R33, RZ, 0x1f, R101 ;  /* 0x0000001fff217819 */ /* 0x000fe20000011465 */
[-C--:B------:R-:W-:Y:S01]  /*6d20*/  FMUL.FTZ R38, R38, R98.reuse ;  /* 0x0000006226267220 */ /* 0x080fe20000410000 */
[----:B------:R-:W-:Y:S01]  /*6d30*/  SHF.R.S32.HI R32, RZ, 0x1f, R19 ;  /* 0x0000001fff207819 */ /* 0x000fe20000011413 */
[----:B------:R-:W-:Y:S01]  /*6d40*/  FMUL.FTZ R35, R35, R98 ;  /* 0x0000006223237220 */ /* 0x000fe20000410000 */
[----:B------:R-:W-:Y:S01]  /*6d50*/  IADD3 R36, P0, R101, R90, RZ ;  /* 0x0000005a65247210 */ /* 0x000fe20007f1e0ff */
[----:B------:R-:W-:Y:S01]  /*6d60*/  FMUL.FTZ R34, R34, R98 ;  /* 0x0000006222227220 */ /* 0x000fe20000410000 */
[----:B------:R-:W-:Y:S01]  /*6d70*/  F2FP.F16.F32.PACK_AB R27, R31, R30 ;  /* 0x0000001e1f1b723e */ /* 0x000fe200000000ff */
[----:B------:R-:W-:Y:S01]  /*6d80*/  BAR.SYNC.DEFER_BLOCKING 0x1, 0x100 ;  /* 0x0044000000007b1d */ /* 0x000fe20000010000 */
[----:B------:R-:W-:Y:S01]  /*6d90*/  F2FP.F16.F32.PACK_AB R30, R37, R102 ;  /* 0x00000066251e723e */ /* 0x000fe200000000ff */
[----:B------:R-:W-:Y:S01]  /*6da0*/  IMAD R32, R32, UR6, RZ ;  /* 0x0000000620207c24 */ /* 0x000fe2000f8e02ff */
[----:B------:R-:W-:Y:S01]  /*6db0*/  IADD3.X R37, R33, R91, R95, P0, !PT ;  /* 0x0000005b21257210 */ /* 0x000fe200007fe45f */
[----:B------:R-:W-:Y:S01]  /*6dc0*/  FMUL.FTZ R41, R41, R99 ;  /* 0x0000006329297220 */ /* 0x000fe20000410000 */
[----:B------:R-:W-:Y:S01]  /*6dd0*/  F2FP.F16.F32.PACK_AB R31, R39, R38 ;  /* 0x00000026271f723e */ /* 0x000fe200000000ff */
[----:B------:R-:W-:-:S02]  /*6de0*/  IMAD R39, R19, UR7, R32 ;  /* 0x0000000713277c24 */ /* 0x000fc4000f8e0220 */
[----:B------:R-:W-:Y:S01]  /*6df0*/  FMUL.FTZ R40, R40, R99 ;  /* 0x0000006328287220 */ /* 0x000fe20000410000 */
[----:B------:R-:W-:-:S04]  /*6e00*/  IMAD.WIDE.U32 R36, R19, UR6, R36 ;  /* 0x0000000613247c25 */ /* 0x000fc8000f8e0024 */
[-C--:B------:R-:W-:Y:S01]  /*6e10*/  FMUL.FTZ R45, R45, R99.reuse ;  /* 0x000000632d2d7220 */ /* 0x080fe20000410000 */
[-C--:B------:R-:W-:Y:S01]  /*6e20*/  FMUL.FTZ R44, R44, R99.reuse ;  /* 0x000000632c2c7220 */ /* 0x080fe20000410000 */
[-C--:B------:R-:W-:Y:S01]  /*6e30*/  FMUL.FTZ R43, R43, R98.reuse ;  /* 0x000000622b2b7220 */ /* 0x080fe20000410000 */
[-C--:B------:R-:W-:Y:S01]  /*6e40*/  FMUL.FTZ R42, R42, R98.reuse ;  /* 0x000000622a2a7220 */ /* 0x080fe20000410000 */
[-C--:B------:R-:W-:Y:S01]  /*6e50*/  FMUL.FTZ R47, R47, R98.reuse ;  /* 0x000000622f2f7220 */ /* 0x080fe20000410000 */
[-C--:B------:R-:W-:Y:S01]  /*6e60*/  FMUL.FTZ R46, R46, R98.reuse ;  /* 0x000000622e2e7220 */ /* 0x080fe20000410000 */
[----:B------:R-:W-:Y:S01]  /*6e70*/  ULDC.64 UR6, c[0x0][0xb50] ;  /* 0x0002d40000067ab9 */ /* 0x000fe20000000a00 */
        /* <DEDUP_REMOVED lines=8> */
[----:B------:R0:W-:Y:S01]  /*6f00*/  STSM.16.M88.4 [R112], R24 ;  /* 0x0000001870007844 */ /* 0x0001e20000000200 */
[----:B------:R-:W-:Y:S01]  /*6f10*/  F2FP.F16.F32.PACK_AB R29, R35, R34 ;  /* 0x00000022231d723e */ /* 0x000fe200000000ff */
        /* <DEDUP_REMOVED lines=10> */
[----:B------:R-:W-:Y:S01]  /*6fc0*/  F2FP.F16.F32.PACK_AB R32, R41, R40 ;  /* 0x000000282920723e */ /* 0x000fe200000000ff */
[-C--:B------:R-:W-:Y:S01]  /*6fd0*/  FMUL.FTZ R65, R65, R99.reuse ;  /* 0x0000006341417220 */ /* 0x080fe20000410000 */
[----:B------:R-:W-:Y:S01]  /*6fe0*/  F2FP.F16.F32.PACK_AB R33, R43, R42 ;  /* 0x0000002a2b21723e */ /* 0x000fe200000000ff */
[-C--:B------:R-:W-:Y:S01]  /*6ff0*/  FMUL.FTZ R64, R64, R99.reuse ;  /* 0x0000006340407220 */ /* 0x080fe20000410000 */
[----:B0-----:R-:W-:Y:S01]  /*7000*/  IMAD.IADD R25, R37, 0x1, R39 ;  /* 0x0000000125197824 */ /* 0x001fe200078e0227 */
[----:B------:R-:W-:Y:S01]  /*7010*/  LEA R37, P3, R36, UR6, 0x2 ;  /* 0x0000000624257c11 */ /* 0x000fe2000f8610ff */
[-C--:B------:R-:W-:Y:S01]  /*7020*/  FMUL.FTZ R69, R69, R99.reuse ;  /* 0x0000006345457220 */ /* 0x080fe20000410000 */
[----:B------:R-:W-:Y:S01]  /*7030*/  F2FP.F16.F32.PACK_AB R34, R45, R44 ;  /* 0x0000002c2d22723e */ /* 0x000fe200000000ff */
[-C--:B------:R-:W-:Y:S01]  /*7040*/  FMUL.FTZ R68, R68, R99.reuse ;  /* 0x0000006344447220 */ /* 0x080fe20000410000 */
        /* <DEDUP_REMOVED lines=18> */
[----:B------:R-:W-:Y:S01]  /*7170*/  FMUL.FTZ R86, R86, R98 ;  /* 0x0000006256567220 */ /* 0x000fe20000410000 */
[----:B------:R-:W-:Y:S01]  /*7180*/  LEA.HI.X R36, R36, UR7, R25, 0x2, P3 ;  /* 0x0000000724247c11 */ /* 0x000fe200098f1419 */
[----:B------:R0:W-:Y:S01]  /*7190*/  STSM.16.M88.4 [R105], R28 ;  /* 0x0000001c69007844 */ /* 0x0001e20000000200 */
[----:B------:R-:W-:Y:S01]  /*71a0*/  F2FP.F16.F32.PACK_AB R24, R49, R48 ;  /* 0x000000303118723e */ /* 0x000fe200000000ff */
[----:B------:R-:W-:Y:S01]  /*71b0*/  IMAD R41, R92, 0x80, R188 ;  /* 0x000000805c297824 */ /* 0x000fe200078e02bc */
[----:B------:R-:W-:Y:S01]  /*71c0*/  F2FP.F16.F32.PACK_AB R25, R51, R50 ;  /* 0x000000323319723e */ /* 0x000fe200000000ff */
[----:B------:R1:W-:Y:S01]  /*71d0*/  STSM.16.M88.4 [R103], R32 ;  /* 0x0000002067007844 */ /* 0x0003e20000000200 */
[----:B------:R-:W-:Y:S01]  /*71e0*/  F2FP.F16.F32.PACK_AB R26, R53, R52 ;  /* 0x00000034351a723e */ /* 0x000fe200000000ff */
[----:B------:R-:W-:Y:S01]  /*71f0*/  IMAD R94, R0, UR5, RZ ;  /* 0x00000005005e7c24 */ /* 0x000fe2000f8e02ff */
[----:B------:R-:W-:Y:S01]  /*7200*/  F2FP.F16.F32.PACK_AB R27, R55, R54 ;  /* 0x00000036371b723e */ /* 0x000fe200000000ff */
[----:B------:R-:W-:Y:S01]  /*7210*/  SHFL.IDX PT, R52, R37, RZ, 0x1c1f ;  /* 0x001c1fff25347589 */ /* 0x000fe200000e0000 */
[----:B------:R-:W-:Y:S01]  /*7220*/  F2FP.F16.F32.PACK_AB R72, R73, R72 ;  /* 0x000000484948723e */ /* 0x000fe200000000ff */
[----:B------:R-:W-:Y:S01]  /*7230*/  VIADD R19, R41, 0x8 ;  /* 0x0000000829137836 */ /* 0x000fe20000000000 */
[----:B------:R-:W-:Y:S01]  /*7240*/  F2FP.F16.F32.PACK_AB R73, R75, R74 ;  /* 0x0000004a4b49723e */ /* 0x000fe200000000ff */
[----:B------:R-:W-:Y:S01]  /*7250*/  STSM.16.M88.4 [R100], R24 ;  /* 0x0000001864007844 */ /* 0x000fe20000000200 */
[----:B------:R-:W-:-:S02]  /*7260*/  F2FP.F16.F32.PACK_AB R80, R81, R80 ;  /* 0x000000505150723e */ /* 0x000fc400000000ff */
[----:B------:R-:W-:Y:S01]  /*7270*/  F2FP.F16.F32.PACK_AB R74, R77, R76 ;  /* 0x0000004c4d4a723e */ /* 0x000fe200000000ff */
[----:B------:R-:W2:Y:S01]  /*7280*/  SHFL.IDX PT, R53, R36, RZ, 0x1c1f ;  /* 0x001c1fff24357589 */ /* 0x000ea200000e0000 */
[----:B0-----:R-:W-:Y:S02]  /*7290*/  F2FP.F16.F32.PACK_AB R28, R57, R56 ;  /* 0x00000038391c723e */ /* 0x001fe400000000ff */
[----:B------:R-:W-:Y:S01]  /*72a0*/  F2FP.F16.F32.PACK_AB R29, R59, R58 ;  /* 0x0000003a3b1d723e */ /* 0x000fe200000000ff */
[----:B------:R-:W-:Y:S01]  /*72b0*/  SHFL.IDX PT, R54, R37, 0x1, 0x1c1f ;  /* 0x003c1f0025367f89 */ /* 0x000fe200000e0000 */
[----:B------:R-:W-:Y:S01]  /*72c0*/  F2FP.F16.F32.PACK_AB R30, R61, R60 ;  /* 0x0000003c3d1e723e */ /* 0x000fe200000000ff */
[----:B------:R-:W0:Y:S01]  /*72d0*/  @P2 LDC R56, c[0x0][0xbf0] ;  /* 0x0002fc00ff382b82 */ /* 0x000e220000000800 */
[----:B------:R-:W-:Y:S01]  /*72e0*/  F2FP.F16.F32.PACK_AB R31, R63, R62 ;  /* 0x0000003e3f1f723e */ /* 0x000fe200000000ff */
[----:B------:R-:W3:Y:S01]  /*72f0*/  SHFL.IDX PT, R55, R36, 0x1, 0x1c1f ;  /* 0x003c1f0024377f89 */ /* 0x000ee200000e0000 */
[----:B-1----:R-:W-:-:S02]  /*7300*/  F2FP.F16.F32.PACK_AB R32, R65, R64 ;  /* 0x000000404120723e */ /* 0x002fc400000000ff */
[----:B------:R-:W-:Y:S01]  /*7310*/  F2FP.F16.F32.PACK_AB R33, R67, R66 ;  /* 0x000000424321723e */ /* 0x000fe200000000ff */
[----:B------:R-:W-:Y:S01]  /*7320*/  STSM.16.M88.4 [R106], R28 ;  /* 0x0000001c6a007844 */ /* 0x000fe20000000200 */
[----:B------:R-:W-:Y:S02]  /*7330*/  F2FP.F16.F32.PACK_AB R34, R69, R68 ;  /* 0x000000444522723e */ /* 0x000fe400000000ff */
[----:B------:R-:W-:Y:S02]  /*7340*/  F2FP.F16.F32.PACK_AB R35, R71, R70 ;  /* 0x000000464723723e */ /* 0x000fe400000000ff */
[----:B------:R-:W-:Y:S02]  /*7350*/  F2FP.F16.F32.PACK_AB R75, R79, R78 ;  /* 0x0000004e4f4b723e */ /* 0x000fe400000000ff */
[----:B------:R-:W-:Y:S01]  /*7360*/  F2FP.F16.F32.PACK_AB R81, R83, R82 ;  /* 0x000000525351723e */ /* 0x000fe200000000ff */
[----:B------:R-:W-:Y:S01]  /*7370*/  STSM.16.M88.4 [R104], R32 ;  /* 0x0000002068007844 */ /* 0x000fe20000000200 */
[----:B------:R-:W-:-:S02]  /*7380*/  F2FP.F16.F32.PACK_AB R82, R85, R84 ;  /* 0x000000545552723e */ /* 0x000fc400000000ff */
[----:B------:R-:W-:Y:S01]  /*7390*/  F2FP.F16.F32.PACK_AB R83, R87, R86 ;  /* 0x000000565753723e */ /* 0x000fe200000000ff */
[----:B------:R-:W-:Y:S01]  /*73a0*/  STSM.16.M88.4 [R97], R72 ;  /* 0x0000004861007844 */ /* 0x000fe20000000200 */
[----:B------:R-:W-:-:S03]  /*73b0*/  LOP3.LUT P0, RZ, R184, 0x3, RZ, 0xc0, !PT ;  /* 0x00000003b8ff7812 */ /* 0x000fc6000780c0ff */
[----:B------:R1:W-:Y:S01]  /*73c0*/  STSM.16.M88.4 [R3], R80 ;  /* 0x0000005003007844 */ /* 0x0003e20000000200 */
[----:B------:R-:W-:Y:S01]  /*73d0*/  BAR.SYNC.DEFER_BLOCKING 0x1, 0x100 ;  /* 0x0044000000007b1d */ /* 0x000fe20000010000 */
[-C--:B------:R-:W-:Y:S02]  /*73e0*/  ISETP.GE.OR P1, PT, R41, R94.reuse, P0 ;  /* 0x0000005e2900720c */ /* 0x080fe40000726670 */
[----:B------:R-:W-:-:S05]  /*73f0*/  ISETP.GE.OR P0, PT, R19, R94, P0 ;  /* 0x0000005e1300720c */ /* 0x000fca0000706670 */
[----:B------:R-:W4:Y:S01]  /*7400*/  @P2 LDC R19, c[0x0][0xbec] ;  /* 0x0002fb00ff132b82 */ /* 0x000f220000000800 */
[----:B-1----:R-:W-:Y:S01]  /*7410*/  IMAD R3, R18, 0x20, R23 ;  /* 0x0000002012037824 */ /* 0x002fe200078e0217 */
[----:B------:R-:W-:-:S04]  /*7420*/  UIMAD UR5, UR11, UR8, URZ ;  /* 0x000000080b0572a4 */ /* 0x000fc8000f8e023f */
[----:B--2---:R1:W-:Y:S04]  /*7430*/  @!P1 ST.E desc[UR60][R52.64], R96 ;  /* 0x0000006034009985 */ /* 0x0043e8000c10193c */
[----:B---3--:R2:W-:Y:S04]  /*7440*/  @!P0 ST.E desc[UR60][R54.64], R93 ;  /* 0x0000005d36008985 */ /* 0x0085e8000c10193c */
[----:B------:R3:W5:Y:S01]  /*7450*/  LD.E.128 R24, desc[UR60][R12.64] ;  /* 0x0000003c0c187980 */ /* 0x000762000c101d00 */
[----:B-1----:R-:W1:Y:S01]  /*7460*/  LDC.64 R52, c[0x0][0xae0] ;  /* 0x0002b800ff347b82 */ /* 0x002e620000000a00 */
[----:B------:R-:W-:-:S02]  /*7470*/  UIMAD.WIDE.U32 UR6, UR10, UR8, URZ ;  /* 0x000000080a0672a5 */ /* 0x000fc4000f8e003f */
[----:B------:R0:W5:Y:S01]  /*7480*/  LD.E.128 R28, desc[UR60][R4.64] ;  /* 0x0000003c041c7980 */ /* 0x000162000c101d00 */
[----:B---3--:R-:W-:Y:S01]  /*7490*/  IMAD R12, R92, 0x80, R3 ;  /* 0x000000805c0c7824 */ /* 0x008fe200078e0203 */
[----:B------:R-:W-:Y:S02]  /*74a0*/  UIMAD UR5, UR10, UR9, UR5 ;  /* 0x000000090a0572a4 */ /* 0x000fe4000f8e0205 */
[----:B------:R3:W5:Y:S01]  /*74b0*/  LD.E.128 R32, desc[UR60][R6.64] ;  /* 0x0000003c06207980 */ /* 0x000762000c101d00 */
[----:B----4-:R-:W-:Y:S01]  /*74c0*/  @P2 IMAD.HI.U32 R3, R12, R19, RZ ;  /* 0x000000130c032227 */ /* 0x010fe200078e00ff */
[----:B------:R-:W-:Y:S01]  /*74d0*/  ULDC.64 UR8, c[0x0][0xaf0] ;  /* 0x0002bc0000087ab9 */ /* 0x000fe20000000a00 */
[----:B------:R-:W-:Y:S01]  /*74e0*/  UIADD3 UR7, UR7, UR5, URZ ;  /* 0x0000000507077290 */ /* 0x000fe2000fffe03f */
[----:B------:R-:W5:Y:S01]  /*74f0*/  LD.E.128 R88, desc[UR60][R88.64] ;  /* 0x0000003c58587980 */ /* 0x000f62000c101d00 */
[----:B0-----:R-:W-:Y:S01]  /*7500*/  IMAD.MOV.U32 R4, RZ, RZ, R12 ;  /* 0x000000ffff047224 */ /* 0x001fe200078e000c */
[----:B------:R-:W-:Y:S01]  /*7510*/  @P2 SHF.R.U32.HI R4, RZ, R56, R3 ;  /* 0x00000038ff042219 */ /* 0x000fe20000011603 */
[----:B------:R-:W-:Y:S01]  /*7520*/  UIMAD UR5, UR12, UR8, URZ ;  /* 0x000000080c0572a4 */ /* 0x000fe2000f8e023f */
[----:B------:R-:W5:Y:S02]  /*7530*/  LD.E.128 R40, desc[UR60][R20.64] ;  /* 0x0000003c14287980 */ /* 0x000f64000c101d00 */
[--C-:B------:R-:W-:Y:S01]  /*7540*/  SHF.R.S32.HI R3, RZ, 0x1f, R4.reuse ;  /* 0x0000001fff037819 */ /* 0x100fe20000011404 */
[----:B------:R-:W-:Y:S01]  /*7550*/  UIMAD UR5, UR39, UR9, UR5 ;  /* 0x00000009270572a4 */ /* 0x000fe2000f8e0205 */
[----:B---3--:R-:W-:Y:S01]  /*7560*/  IMAD.MOV R7, RZ, RZ, -R4 ;  /* 0x000000ffff077224 */ /* 0x008fe200078e0a04 */
[----:B------:R-:W-:Y:S01]  /*7570*/  UIMAD.WIDE.U32 UR6, UR39, UR8, UR6 ;  /* 0x00000008270672a5 */ /* 0x000fe2000f8e0006 */
[----:B------:R-:W5:Y:S01]  /*7580*/  LD.E.128 R36, desc[UR60][R14.64] ;  /* 0x0000003c0e247980 */ /* 0x000f62000c101d00 */
[----:B-1----:R-:W-:-:S02]  /*7590*/  IMAD R5, R3, R52, RZ ;  /* 0x0000003403057224 */ /* 0x002fc400078e02ff */
[----:B------:R-:W-:Y:S01]  /*75a0*/  UIADD3 UR7, UR7, UR5, URZ ;  /* 0x0000000507077290 */ /* 0x000fe2000fffe03f */
[----:B------:R-:W-:Y:S01]  /*75b0*/  IMAD R3, R0, R7, R12 ;  /* 0x0000000700037224 */ /* 0x000fe200078e020c */
[----:B------:R0:W5:Y:S01]  /*75c0*/  LD.E.128 R44, desc[UR60][R10.64] ;  /* 0x0000003c0a2c7980 */ /* 0x000162000c101d00 */
[----:B------:R-:W-:-:S03]  /*75d0*/  IMAD R7, R4, R53, R5 ;  /* 0x0000003504077224 */ /* 0x000fc600078e0205 */
[----:B------:R1:W5:Y:S01]  /*75e0*/  LD.E.128 R48, desc[UR60][R8.64] ;  /* 0x0000003c08307980 */ /* 0x000362000c101d00 */
[----:B------:R-:W-:Y:S01]  /*75f0*/  SHF.R.S32.HI R0, RZ, 0x1f, R3 ;  /* 0x0000001fff007819 */ /* 0x000fe20000011403 */
[----:B------:R-:W-:Y:S01]  /*7600*/  IMAD.WIDE.U32 R4, R4, R52, UR6 ;  /* 0x0000000604047e25 */ /* 0x000fe2000f8e0034 */
[----:B------:R-:W-:Y:S01]  /*7610*/  ULDC.64 UR6, c[0x0][0xad8] ;  /* 0x0002b60000067ab9 */ /* 0x000fe20000000a00 */
[----:B------:R-:W-:Y:S01]  /*7620*/  @!PT LDS RZ, [RZ] ;  /* 0x00000000fffff984 */ /* 0x000fe20000000800 */
[----:B------:R-:W-:Y:S01]  /*7630*/  @!PT LDS RZ, [RZ] ;  /* 0x00000000fffff984 */ /* 0x000fe20000000800 */
[----:B------:R-:W-:Y:S01]  /*7640*/  @!PT LDS RZ, [RZ] ;  /* 0x00000000fffff984 */ /* 0x000fe20000000800 */
[----:B------:R-:W-:Y:S01]  /*7650*/  @!PT LDS RZ, [RZ] ;  /* 0x00000000fffff984 */ /* 0x000fe20000000800 */
[----:B------:R3:W-:Y:S06]  /*7660*/  MEMBAR.ALL.CTA ;  /* 0x0000000000007992 */ /* 0x0007ec0000008000 */
[----:B---3--:R-:W1:Y:S01]  /*7670*/  FENCE.VIEW.ASYNC.S ;  /* 0x00000000000073c6 */ /* 0x008e620000000000 */
[----:B------:R-:W-:-:S02]  /*7680*/  IMAD.IADD R5, R5, 0x1, R7 ;  /* 0x0000000105057824 */ /* 0x000fc400078e0207 */
[----:B------:R-:W-:Y:S02]  /*7690*/  IMAD R0, R0, UR6, RZ ;  /* 0x0000000600007c24 */ /* 0x000fe4000f8e02ff */
[----:B0-----:R-:W-:Y:S02]  /*76a0*/  IMAD R11, R92, 0x80, R23 ;  /* 0x000000805c0b7824 */ /* 0x001fe400078e0217 */
[C---:B------:R-:W-:Y:S02]  /*76b0*/  IMAD R7, R3.reuse, UR7, R0 ;  /* 0x0000000703077c24 */ /* 0x040fe4000f8e0200 */
[----:B------:R-:W-:Y:S01]  /*76c0*/  IMAD.WIDE.U32 R4, R3, UR6, R4 ;  /* 0x0000000603047c25 */ /* 0x000fe2000f8e0004 */
[----:B------:R-:W-:Y:S01]  /*76d0*/  ISETP.GE.AND P1, PT, R11, R94, PT ;  /* 0x0000005e0b00720c */ /* 0x000fe20003f26270 */
[----:B------:R-:W-:Y:S02]  /*76e0*/  ULDC.64 UR6, c[0x0][0xa80] ;  /* 0x0002a00000067ab9 */ /* 0x000fe40000000a00 */
[----:B------:R-:W-:Y:S01]  /*76f0*/  IMAD.IADD R5, R5, 0x1, R7 ;  /* 0x0000000105057824 */ /* 0x000fe200078e0207 */
[----:B------:R-:W-:Y:S01]  /*7700*/  LEA R0, P2, R4, UR6, 0x1 ;  /* 0x0000000604007c11 */ /* 0x000fe2000f8408ff */
[----:B------:R-:W-:Y:S01]  /*7710*/  VIADD R3, R11, 0x20 ;  /* 0x000000200b037836 */ /* 0x000fe20000000000 */
[----:B------:R-:W-:-:S02]  /*7720*/  ULDC UR5, c[0x0][0xc] ;  /* 0x0000030000057ab9 */ /* 0x000fc40000000800 */
[----:B------:R-:W-:Y:S01]  /*7730*/  UIADD3 UR13, UR5, UR13, URZ ;  /* 0x0000000d050d7290 */ /* 0x000fe2000fffe03f */
[----:B------:R-:W-:Y:S01]  /*7740*/  LEA.HI.X R10, R4, UR7, R5, 0x1, P2 ;  /* 0x00000007040a7c11 */ /* 0x000fe200090f0c05 */
[----:B------:R-:W-:Y:S01]  /*7750*/  USEL UR6, URZ, 0x1, UP0 ;  /* 0x000000013f067887 */ /* 0x000fe20008000000 */
[-C--:B------:R-:W-:Y:S01]  /*7760*/  ISETP.GE.AND P3, PT, R3, R94.reuse, PT ;  /* 0x0000005e0300720c */ /* 0x080fe20003f66270 */
[----:B------:R-:W-:Y:S01]  /*7770*/  VIADD R3, R11, 0x40 ;  /* 0x000000400b037836 */ /* 0x000fe20000000000 */
[----:B------:R-:W-:Y:S01]  /*7780*/  USEL UR36, UR36, URZ, UP0 ;  /* 0x0000003f24247287 */ /* 0x000fe20008000000 */
[----:B-1----:R2:W0:Y:S01]  /*7790*/  SHFL.IDX PT, R8, R0, RZ, 0x181f ;  /* 0x00181fff00087589 */ /* 0x00242200000e0000 */
[----:B------:R-:W-:Y:S01]  /*77a0*/  ULOP3.LUT UR37, UR37, UR6, URZ, 0x3c, !UPT ;  /* 0x0000000625257292 */ /* 0x000fe2000f8e3c3f */
[----:B------:R-:W-:Y:S01]  /*77b0*/  IMAD.U32 R19, RZ, RZ, UR13 ;  /* 0x0000000dff137e24 */ /* 0x000fe2000f8e00ff */
[----:B------:R-:W-:Y:S01]  /*77c0*/  SYNCS.ARRIVE.TRANS64.RED.A1T0 RZ, [UR4], RZ ;  /* 0x000000ffffff79a7 */ /* 0x000fe20008100404 */
[----:B------:R2:W1:Y:S01]  /*77d0*/  SHFL.IDX PT, R9, R10, RZ, 0x181f ;  /* 0x00181fff0a097589 */ /* 0x00046200000e0000 */
[----:B------:R-:W-:Y:S01]  /*77e0*/  BSSY B0, `(.L_x_29) ;  /* 0x000000b000007945 */ /* 0x000fe20003800000 */
[----:B------:R-:W-:-:S03]  /*77f0*/  ISETP.GE.AND P0, PT, R3, R94, PT ;  /* 0x0000005e0300720c */ /* 0x000fc60003f06270 */
[----:B------:R-:W-:Y:S10]  /*7800*/  @P1 BRA `(.L_x_30) ;  /* 0x0000000000201947 */ /* 0x000ff40003800000 */
[----:B------:R-:W-:Y:S02]  /*7810*/  ULDC UR4, c[0x0][0xac8] ;  /* 0x0002b20000047ab9 */ /* 0x000fe40000000800 */
[----:B------:R-:W-:Y:S02]  /*7820*/  ISETP.GE.AND P2, PT, R17, UR4, PT ;  /* 0x0000000411007c0c */ /* 0x000fe4000bf46270 */
[----:B------:R-:W-:-:S11]  /*7830*/  ISETP.GE.AND P1, PT, R16, UR4, PT ;  /* 0x0000000410007c0c */ /* 0x000fd6000bf26270 */
[C---:B0-----:R-:W-:Y:S02]  /*7840*/  @!P2 LEA R6, P4, R17.reuse, R8, 0x1 ;  /* 0x000000081106a211 */ /* 0x041fe400078808ff */
[----:B-1----:R-:W-:Y:S02]  /*7850*/  @!P1 IMAD.WIDE R4, R16, 0x2, R8 ;  /* 0x0000000210049825 */ /* 0x002fe400078e0208 */
[----:B------:R-:W-:-:S03]  /*7860*/  @!P2 LEA.HI.X R7, R17, R9, R192, 0x1, P4 ;  /* 0x000000091107a211 */ /* 0x000fc600020f0cc0 */
[----:B-----5:R3:W-:Y:S04]  /*7870*/  @!P1 ST.E.128 desc[UR60][R4.64], R88 ;  /* 0x0000005804009985 */ /* 0x0207e8000c101d3c */
[----:B------:R3:W-:Y:S02]  /*7880*/  @!P2 ST.E.128 desc[UR60][R6.64], R44 ;  /* 0x0000002c0600a985 */ /* 0x0007e4000c101d3c */
.L_x_30:
[----:B------:R-:W-:Y:S05]  /*7890*/  BSYNC B0 ;  /* 0x0000000000007941 */ /* 0x000fea0003800000 */
.L_x_29:
[----:B-1----:R1:W4:Y:S01]  /*78a0*/  SHFL.IDX PT, R9, R10, 0x1, 0x181f ;  /* 0x00381f000a097f89 */ /* 0x00232200000e0000 */
[----:B------:R-:W-:Y:S03]  /*78b0*/  BSSY B0, `(.L_x_31) ;  /* 0x000000b000007945 */ /* 0x000fe60003800000 */
[----:B0-----:R1:W0:Y:S01]  /*78c0*/  SHFL.IDX PT, R8, R0, 0x1, 0x181f ;  /* 0x00381f0000087f89 */ /* 0x00122200000e0000 */
[----:B------:R-:W-:Y:S05]  /*78d0*/  @P3 BRA `(.L_x_32) ;  /* 0x0000000000203947 */ /* 0x000fea0003800000 */
[----:B------:R-:W-:Y:S02]  /*78e0*/  ULDC UR4, c[0x0][0xac8] ;  /* 0x0002b20000047ab9 */ /* 0x000fe40000000800 */
[----:B------:R-:W-:Y:S02]  /*78f0*/  ISETP.GE.AND P3, PT, R17, UR4, PT ;  /* 0x0000000411007c0c */ /* 0x000fe4000bf66270 */
[----:B------:R-:W-:-:S11]  /*7900*/  ISETP.GE.AND P2, PT, R16, UR4, PT ;  /* 0x0000000410007c0c */ /* 0x000fd6000bf46270 */
[C---:B0--3--:R-:W-:Y:S02]  /*7910*/  @!P3 LEA R6, P1, R17.reuse, R8, 0x1 ;  /* 0x000000081106b211 */ /* 0x049fe400078208ff */
[----:B----4-:R-:W-:Y:S02]  /*7920*/  @!P2 IMAD.WIDE R4, R16, 0x2, R8 ;  /* 0x000000021004a825 */ /* 0x010fe400078e0208 */
[----:B------:R-:W-:-:S03]  /*7930*/  @!P3 LEA.HI.X R7, R17, R9, R192, 0x1, P1 ;  /* 0x000000091107b211 */ /* 0x000fc600008f0cc0 */
[----:B-----5:R0:W-:Y:S04]  /*7940*/  @!P2 ST.E.128 desc[UR60][R4.64], R40 ;  /* 0x000000280400a985 */ /* 0x0201e8000c101d3c */
[----:B------:R0:W-:Y:S02]  /*7950*/  @!P3 ST.E.128 desc[UR60][R6.64], R48 ;  /* 0x000000300600b985 */ /* 0x0001e4000c101d3c */
.L_x_32:
[----:B------:R-:W-:Y:S05]  /*7960*/  BSYNC B0 ;  /* 0x0000000000007941 */ /* 0x000fea0003800000 */
.L_x_31:
[----:B----4-:R4:W1:Y:S01]  /*7970*/  SHFL.IDX PT, R9, R10, 0x2, 0x181f ;  /* 0x00581f000a097f89 */ /* 0x01086200000e0000 */
[----:B------:R-:W-:Y:S03]  /*7980*/  BSSY B0, `(.L_x_33) ;  /* 0x000000b000007945 */ /* 0x000fe60003800000 */
[----:B0-----:R4:W0:Y:S01]  /*7990*/  SHFL.IDX PT, R8, R0, 0x2, 0x181f ;  /* 0x00581f0000087f89 */ /* 0x00182200000e0000 */
[----:B------:R-:W-:Y:S05]  /*79a0*/  @P0 BRA `(.L_x_34) ;  /* 0x0000000000200947 */ /* 0x000fea0003800000 */
[----:B------:R-:W-:Y:S02]  /*79b0*/  ULDC UR4, c[0x0][0xac8] ;  /* 0x0002b20000047ab9 */ /* 0x000fe40000000800 */
[----:B------:R-:W-:Y:S02]  /*79c0*/  ISETP.GE.AND P2, PT, R17, UR4, PT ;  /* 0x0000000411007c0c */ /* 0x000fe4000bf46270 */
[----:B------:R-:W-:-:S11]  /*79d0*/  ISETP.GE.AND P1, PT, R16, UR4, PT ;  /* 0x0000000410007c0c */ /* 0x000fd6000bf26270 */
[C---:B0--3--:R-:W-:Y:S02]  /*79e0*/  @!P2 LEA R6, P0, R17.reuse, R8, 0x1 ;  /* 0x000000081106a211 */ /* 0x049fe400078008ff */
[----:B-1----:R-:W-:Y:S02]  /*79f0*/  @!P1 IMAD.WIDE R4, R16, 0x2, R8 ;  /* 0x0000000210049825 */ /* 0x002fe400078e0208 */
[----:B------:R-:W-:-:S03]  /*7a00*/  @!P2 LEA.HI.X R7, R17, R9, R192, 0x1, P0 ;  /* 0x000000091107a211 */ /* 0x000fc600000f0cc0 */
[----:B-----5:R0:W-:Y:S04]  /*7a10*/  @!P1 ST.E.128 desc[UR60][R4.64], R36 ;  /* 0x0000002404009985 */ /* 0x0201e8000c101d3c */
[----:B------:R0:W-:Y:S02]  /*7a20*/  @!P2 ST.E.128 desc[UR60][R6.64], R32 ;  /* 0x000000200600a985 */ /* 0x0001e4000c101d3c */
.L_x_34:
[----:B------:R-:W-:Y:S05]  /*7a30*/  BSYNC B0 ;  /* 0x0000000000007941 */ /* 0x000fea0003800000 */
.L_x_33:
[----:B------:R-:W-:Y:S01]  /*7a40*/  VIADD R3, R11, 0x60 ;  /* 0x000000600b037836 */ /* 0x000fe20000000000 */
[----:B-1----:R1:W1:Y:S01]  /*7a50*/  SHFL.IDX PT, R9, R10, 0x3, 0x181f ;  /* 0x00781f000a097f89 */ /* 0x00226200000e0000 */
[----:B------:R-:W-:Y:S01]  /*7a60*/  BSSY B0, `(.L_x_35) ;  /* 0x000000d000007945 */ /* 0x000fe20003800000 */
[----:B------:R-:W-:Y:S02]  /*7a70*/  VIADD R22, R22, 0x1 ;  /* 0x0000000116167836 */ /* 0x000fe40000000000 */
[----:B------:R-:W-:Y:S01]  /*7a80*/  ISETP.GE.AND P0, PT, R3, R94, PT ;  /* 0x0000005e0300720c */ /* 0x000fe20003f06270 */
[----:B0-----:R0:W0:-:S12]  /*7a90*/  SHFL.IDX PT, R8, R0, 0x3, 0x181f ;  /* 0x00781f0000087f89 */ /* 0x00101800000e0000 */
        /* <DEDUP_REMOVED lines=9> */
.L_x_36:
[----:B------:R-:W-:Y:S05]  /*7b30*/  BSYNC B0 ;  /* 0x0000000000007941 */ /* 0x000fea0003800000 */
.L_x_35:
[----:B0-2-4-:R-:W0:Y:S01]  /*7b40*/  LDC R0, c[0x0][0xc34] ;  /* 0x00030d00ff007b82 */ /* 0x015e220000000800 */
[----:B------:R-:W-:-:S13]  /*7b50*/  R2UR UR4, R19 ;  /* 0x00000000130472ca */ /* 0x000fda00000e0000 */
[----:B0-----:R-:W-:-:S13]  /*7b60*/  ISETP.LE.AND P0, PT, R0, UR4, PT ;  /* 0x0000000400007c0c */ /* 0x001fda000bf03270 */
[----:B------:R-:W-:Y:S05]  /*7b70*/  @!P0 BRA `(.L_x_37) ;  /* 0xffffff90007c8947 */ /* 0x000fea000383ffff */
[----:B------:R-:W-:Y:S05]  /*7b80*/  EXIT ;  /* 0x000000000000794d */ /* 0x000fea0003800000 */
.L_x_7:
[----:B------:R-:W-:-:S08]  /*7b90*/  NOP ;  /* 0x0000000000007918 */ /* 0x000fd00000000000 */
[----:B0-----:R-:W0:-:S00]  /*7ba0*/  USETMAXREG.DEALLOC.CTAPOOL 0x18 ;  /* 0x00000018000079c8 */ /* 0x001e0000080e0500 */
[----:B------:R-:W1:Y:S01]  /*7bb0*/  S2UR UR5, SR_CTAID.X ;  /* 0x00000000000579c3 */ /* 0x000e620000002500 */
[----:B0-----:R-:W-:Y:S02]  /*7bc0*/  IMAD.MOV.U32 R2, RZ, RZ, 0x1 ;  /* 0x00000001ff027424 */ /* 0x001fe400078e00ff */
[----:B------:R-:W-:-:S05]  /*7bd0*/  IMAD.MOV.U32 R18, RZ, RZ, RZ ;  /* 0x000000ffff127224 */ /* 0x000fca00078e00ff */
[----:B------:R-:W1:Y:S02]  /*7be0*/  LDC R3, c[0x0][0xc34] ;  /* 0x00030d00ff037b82 */ /* 0x000e640000000800 */
[----:B-1----:R-:W-:Y:S01]  /*7bf0*/  ISETP.LE.AND P0, PT, R3, UR5, PT ;  /* 0x0000000503007c0c */ /* 0x002fe2000bf03270 */
[----:B------:R-:W-:-:S05]  /*7c00*/  IMAD.MOV.U32 R3, RZ, RZ, 0x1 ;  /* 0x00000001ff037424 */ /* 0x000fca00078e00ff */
[----:B------:R0:W-:Y:S07]  /*7c10*/  STL [R1+0x4], R3 ;  /* 0x0000040301007387 */ /* 0x0001ee0000100800 */
[----:B------:R-:W-:Y:S05]  /*7c20*/  @P0 BRA `(.L_x_38) ;  /* 0x0000003c00b80947 */ /* 0x000fea0003800000 */
[----:B------:R-:W1:Y:S01]  /*7c30*/  S2UR UR4, SR_CgaCtaId ;  /* 0x00000000000479c3 */ /* 0x000e620000008800 */
[C---:B------:R-:W-:Y:S01]  /*7c40*/  IMAD.SHL.U32 R2, R0.reuse, 0x8, RZ ;  /* 0x0000000800027824 */ /* 0x040fe200078e00ff */
[----:B------:R-:W-:Y:S01]  /*7c50*/  LOP3.LUT R5, R0, 0x7f, RZ, 0xc0, !PT ;  /* 0x0000007f00057812 */ /* 0x000fe200078ec0ff */
[----:B------:R-:W-:Y:S01]  /*7c60*/  UMOV UR36, 0x400 ;  /* 0x0000040000247882 */ /* 0x000fe20000000000 */
[----:B------:R-:W-:Y:S01]  /*7c70*/  IMAD.MOV.U32 R18, RZ, RZ, RZ ;  /* 0x000000ffff127224 */ /* 0x000fe200078e00ff */
[----:B------:R-:W-:Y:S01]  /*7c80*/  ULDC.64 UR38, c[0x0][0x198] ;  /* 0x0000660000267ab9 */ /* 0x000fe20000000a00 */
[C---:B0-----:R-:W-:Y:S01]  /*7c90*/  LOP3.LUT R3, R2.reuse, 0x1f8, RZ, 0xc0, !PT ;  /* 0x000001f802037812 */ /* 0x041fe200078ec0ff */
[----:B------:R-:W-:Y:S01]  /*7ca0*/  ULDC UR37, c[0x0][0xc] ;  /* 0x0000030000257ab9 */ /* 0x000fe20000000800 */
[----:B------:R-:W-:Y:S02]  /*7cb0*/  LOP3.LUT R2, R2, 0x38, RZ, 0xc0, !PT ;  /* 0x0000003802027812 */ /* 0x000fe400078ec0ff */
[----:B------:R-:W-:Y:S01]  /*7cc0*/  LOP3.LUT R4, R3, 0x38, R0, 0x78, !PT ;  /* 0x0000003803047812 */ /* 0x000fe200078e7800 */
[----:B------:R-:W-:Y:S01]  /*7cd0*/  IMAD.SHL.U32 R3, R5, 0x8, RZ ;  /* 0x0000000805037824 */ /* 0x000fe200078e00ff */
[----:B------:R-:W-:-:S04]  /*7ce0*/  SHF.R.U32.HI R5, RZ, 0x3, R5 ;  /* 0x00000003ff057819 */ /* 0x000fc80000011605 */
[----:B------:R-:W-:Y:S01]  /*7cf0*/  LOP3.LUT R4, R4, 0x200, R3, 0xf8, !PT ;  /* 0x0000020004047812 */ /* 0x000fe200078ef803 */
[----:B------:R-:W-:-:S05]  /*7d00*/  IMAD.SHL.U32 R3, R0, 0x10, RZ ;  /* 0x0000001000037824 */ /* 0x000fca00078e00ff */
[----:B------:R-:W-:Y:S01]  /*7d10*/  LOP3.LUT R0, R5, 0x70, R3, 0xf8, !PT ;  /* 0x0000007005007812 */ /* 0x000fe200078ef803 */
[----:B------:R-:W-:Y:S01]  /*7d20*/  IMAD.U32 R3, RZ, RZ, UR5 ;  /* 0x00000005ff037e24 */ /* 0x000fe2000f8e00ff */
[----:B-1----:R-:W-:Y:S01]  /*7d30*/  ULEA UR36, UR4, UR36, 0x18 ;  /* 0x0000002404247291 */ /* 0x002fe2000f8ec03f */
[----:B------:R-:W-:-:S05]  /*7d40*/  IMAD.MOV.U32 R0, RZ, RZ, 0x1 ;  /* 0x00000001ff007424 */ /* 0x000fca00078e00ff */
[----:B------:R-:W-:-:S05]  /*7d50*/  LEA R4, R4, UR36, 0x1 ;  /* 0x0000002404047c11 */ /* 0x000fca000f8e08ff */
[----:B------:R-:W-:Y:S04]  /*7d60*/  STL [R1+0x10], R4 ;  /* 0x0000100401007387 */ /* 0x000fe80000100800 */
[----:B------:R0:W-:Y:S04]  /*7d70*/  STL [R1+0x24], R3 ;  /* 0x0000240301007387 */ /* 0x0001e80000100800 */
[----:B------:R1:W-:Y:S04]  /*7d80*/  STL [R1+0x4], R0 ;  /* 0x0000040001007387 */ /* 0x0003e80000100800 */
[----:B------:R2:W-:Y:S01]  /*7d90*/  STL [R1+0x2c], RZ ;  /* 0x00002cff01007387 */ /* 0x0005e20000100800 */
[----:B0-----:R-:W-:-:S02]  /*7da0*/  LOP3.LUT R3, R2, 0x40, RZ, 0xfc, !PT ;  /* 0x0000004002037812 */ /* 0x001fc400078efcff */
[----:B-1----:R-:W-:-:S07]  /*7db0*/  LOP3.LUT R0, R2, 0x80, RZ, 0xfc, !PT ;  /* 0x0000008002007812 */ /* 0x002fce00078efcff */
.L_x_114:
[----:B------:R-:W3:Y:S01]  /*7dc0*/  LDL R2, [R1+0x24] ;  /* 0x0000240001027983 */ /* 0x000ee20000100800 */
[----:B0-----:R-:W0:Y:S01]  /*7dd0*/  LDC R0, c[0x0][0xc38] ;  /* 0x00030e00ff007b82 */ /* 0x001e220000000800 */
[----:B------:R-:W-:Y:S05]  /*7de0*/  YIELD ;  /* 0x0000000000007946 */ /* 0x000fea0003800000 */
[----:B------:R-:W-:Y:S02]  /*7df0*/  ULDC.64 UR4, c[0x0][0x418] ;  /* 0x0001060000047ab9 */ /* 0x000fe40000000a00 */
[----:B------:R-:W1:Y:S01]  /*7e00*/  LDC R16, c[0x0][0xc44] ;  /* 0x00031100ff107b82 */ /* 0x000e620000000800 */
[----:B------:R-:W-:-:S03]  /*7e10*/  UISETP.NE.U32.AND UP0, UPT, UR4, URZ, UPT ;  /* 0x0000003f0400728c */ /* 0x000fc6000bf05070 */
[----:B------:R-:W-:Y:S01]  /*7e20*/  ULDC UR4, c[0x0][0x424] ;  /* 0x0001090000047ab9 */ /* 0x000fe20000000800 */
[----:B------:R-:W-:Y:S02]  /*7e30*/  UISETP.NE.AND.EX UP0, UPT, UR5, URZ, UPT, UP0 ;  /* 0x0000003f0500728c */ /* 0x000fe4000bf05300 */
[----:B------:R-:W-:Y:S02]  /*7e40*/  UIADD3 UR5, UR36, 0x1c400, URZ ;  /* 0x0001c40024057890 */ /* 0x000fe4000fffe03f */
[----:B------:R-:W-:Y:S02]  /*7e50*/  USEL UR4, UR4, 0x1, UP0 ;  /* 0x0000000104047887 */ /* 0x000fe40008000000 */
[----:B------:R-:W-:Y:S01]  /*7e60*/  ULOP3.LUT UP0, URZ, UR5, 0x3ff, URZ, 0xc0, !UPT ;  /* 0x000003ff053f7892 */ /* 0x000fe2000f80c03f */
[----:B0-----:R-:W-:-:S13]  /*7e70*/  ISETP.NE.AND P0, PT, R0, 0x1, PT ;  /* 0x000000010000780c */ /* 0x001fda0003f05270 */
[----:B------:R-:W3:Y:S08]  /*7e80*/  @P0 LDC R0, c[0x0][0xc3c] ;  /* 0x00030f00ff000b82 */ /* 0x000ef00000000800 */
[----:B------:R-:W0:Y:S01]  /*7e90*/  @P0 LDC R3, c[0x0][0xc40] ;  /* 0x00031000ff030b82 */ /* 0x000e220000000800 */
[----:B---3--:R-:W-:-:S04]  /*7ea0*/  @P0 IMAD.HI.U32 R0, R2, R0, RZ ;  /* 0x0000000002000227 */ /* 0x008fc800078e00ff */
[----:B------:R-:W-:Y:S01]  /*7eb0*/  IMAD.MOV.U32 R4, RZ, RZ, R2 ;  /* 0x000000ffff047224 */ /* 0x000fe200078e0002 */
[----:B0-----:R-:W-:Y:S02]  /*7ec0*/  @P0 SHF.R.U32.HI R4, RZ, R3, R0 ;  /* 0x00000003ff040219 */ /* 0x001fe40000011600 */
[----:B-1----:R-:W-:Y:S01]  /*7ed0*/  ISETP.NE.AND P0, PT, R16, 0x1, PT ;  /* 0x000000011000780c */ /* 0x002fe20003f05270 */
[----:B------:R-:W0:Y:S02]  /*7ee0*/  LDC R0, c[0x0][0x2f0] ;  /* 0x0000bc00ff007b82 */ /* 0x000e240000000800 */
[----:B------:R-:W-:Y:S01]  /*7ef0*/  IMAD.MOV.U32 R5, RZ, RZ, R4 ;  /* 0x000000ffff057224 */ /* 0x000fe200078e0004 */
[----:B------:R-:W-:Y:S09]  /*7f00*/  STL [R1+0x1c], R4 ;  /* 0x00001c0401007387 */ /* 0x000ff20000100800 */
[----:B------:R-:W1:Y:S02]  /*7f10*/  @P0 LDC.64 R2, c[0x0][0xc48] ;  /* 0x00031200ff020b82 */ /* 0x000e640000000a00 */
[----:B-1----:R-:W-:-:S05]  /*7f20*/  @P0 IMAD.HI.U32 R2, R4, R2, RZ ;  /* 0x0000000204020227 */ /* 0x002fca00078e00ff */
[----:B------:R-:W-:Y:S01]  /*7f30*/  @P0 SHF.R.U32.HI R5, RZ, R3, R2 ;  /* 0x00000003ff050219 */ /* 0x000fe20000011602 */
[----:B0-----:R-:W-:Y:S01]  /*7f40*/  IMAD R2, R0, UR4, RZ ;  /* 0x0000000400027c24 */ /* 0x001fe2000f8e02ff */
[----:B------:R-:W-:-:S03]  /*7f50*/  PLOP3.LUT P0, PT, PT, PT, UP0, 0x80, 0x0 ;  /* 0x000000000000781c */ /* 0x000fc60003f0f008 */
[----:B------:R-:W-:Y:S01]  /*7f60*/  VIADD R0, R2, 0x7f ;  /* 0x0000007f02007836 */ /* 0x000fe20000000000 */
[----:B------:R-:W-:Y:S01]  /*7f70*/  STL [R1+0x14], R5 ;  /* 0x0000140501007387 */ /* 0x000fe20000100800 */
[----:B------:R-:W-:-:S03]  /*7f80*/  IMAD.MOV R3, RZ, RZ, -R5 ;  /* 0x000000ffff037224 */ /* 0x000fc600078e0a05 */
[----:B------:R0:W-:Y:S01]  /*7f90*/  STL [R1+0x28], R2 ;  /* 0x0000280201007387 */ /* 0x0001e20000100800 */
[----:B------:R-:W-:Y:S01]  /*7fa0*/  IMAD R16, R16, R3, R4 ;  /* 0x0000000310107224 */ /* 0x000fe200078e0204 */
[----:B0-----:R-:W-:-:S04]  /*7fb0*/  SHF.R.S32.HI R2, RZ, 0x1f, R0 ;  /* 0x0000001fff027819 */ /* 0x001fc80000011400 */
[----:B------:R-:W-:-:S04]  /*7fc0*/  LEA.HI R2, R2, R0, RZ, 0x7 ;  /* 0x0000000002027211 */ /* 0x000fc800078f38ff */
[----:B------:R-:W-:-:S05]  /*7fd0*/  SHF.R.S32.HI R0, RZ, 0x7, R2 ;  /* 0x00000007ff007819 */ /* 0x000fca0000011402 */
[----:B------:R0:W-:Y:S01]  /*7fe0*/  STL [R1+0x20], R0 ;  /* 0x0000200001007387 */ /* 0x0001e20000100800 */
[----:B--2---:R-:W-:Y:S05]  /*7ff0*/  @!P0 BRA `(.L_x_39) ;  /* 0x0000000000408947 */ /* 0x004fea0003800000 */
[----:B------:R-:W-:Y:S01]  /*8000*/  MOV R2, 0x0 ;  /* 0x0000000000027802 */ /* 0x000fe20000000f00 */
[----:B------:R-:W-:Y:S01]  /*8010*/  ULDC.64 UR6, c[0x4][0xb8] ;  /* 0x01002e0000067ab9 */ /* 0x000fe20000000a00 */
[----:B------:R-:W-:Y:S01]  /*8020*/  ULDC.64 UR8, c[0x4][0xc0] ;  /* 0x0100300000087ab9 */ /* 0x000fe20000000a00 */
[----:B------:R-:W-:Y:S01]  /*8030*/  ULDC.64 UR4, c[0x4][0x8] ;  /* 0x0100020000047ab9 */ /* 0x000fe20000000a00 */
[----:B------:R-:W-:Y:S02]  /*8040*/  IMAD.U32 R4, RZ, RZ, UR6 ;  /* 0x00000006ff047e24 */ /* 0x000fe4000f8e00ff */
[----:B------:R-:W1:Y:S01]  /*8050*/  LDC.64 R2, c[0x4][R2] ;  /* 0x0100000002027b82 */ /* 0x000e620000000a00 */
[----:B------:R-:W-:Y:S02]  /*8060*/  IMAD.U32 R5, RZ, RZ, UR7 ;  /* 0x00000007ff057e24 */ /* 0x000fe4000f8e00ff */
[----:B------:R-:W-:Y:S02]  /*8070*/  IMAD.U32 R6, RZ, RZ, UR8 ;  /* 0x00000008ff067e24 */ /* 0x000fe4000f8e00ff */
[----:B------:R-:W-:-:S02]  /*8080*/  IMAD.U32 R7, RZ, RZ, UR9 ;  /* 0x00000009ff077e24 */ /* 0x000fc4000f8e00ff */
[----:B------:R-:W-:Y:S02]  /*8090*/  IMAD.U32 R10, RZ, RZ, UR4 ;  /* 0x00000004ff0a7e24 */ /* 0x000fe4000f8e00ff */
[----:B------:R-:W-:Y:S02]  /*80a0*/  IMAD.U32 R11, RZ, RZ, UR5 ;  /* 0x00000005ff0b7e24 */ /* 0x000fe4000f8e00ff */
[----:B------:R-:W-:Y:S02]  /*80b0*/  IMAD.MOV.U32 R8, RZ, RZ, 0x70 ;  /* 0x00000070ff087424 */ /* 0x000fe400078e00ff */
[----:B------:R-:W-:Y:S02]  /*80c0*/  IMAD.MOV.U32 R12, RZ, RZ, 0x1 ;  /* 0x00000001ff0c7424 */ /* 0x000fe400078e00ff */
[----:B------:R-:W-:-:S07]  /*80d0*/  IMAD.MOV.U32 R13, RZ, RZ, RZ ;  /* 0x000000ffff0d7224 */ /* 0x000fce00078e00ff */
[----:B------:R-:W-:-:S07]  /*80e0*/  LEPC R20, `(.L_x_39) ;  /* 0x000000001014794e */ /* 0x000fce0000000000 */
[----:B012---:R-:W-:Y:S05]  /*80f0*/  CALL.ABS.NOINC R2 ;  /* 0x0000000002007343 */ /* 0x007fea0003c00000 */
.L_x_39:
[----:B------:R-:W-:-:S04]  /*8100*/  UIADD3 UR4, UR36, 0x400, URZ ;  /* 0x0000040024047890 */ /* 0x000fc8000fffe03f */
[----:B------:R-:W-:-:S06]  /*8110*/  ULOP3.LUT UP0, URZ, UR4, 0x3ff, URZ, 0xc0, !UPT ;  /* 0x000003ff043f7892 */ /* 0x000fcc000f80c03f */
[----:B------:R-:W-:-:S13]  /*8120*/  PLOP3.LUT P0, PT, PT, PT, UP0, 0x80, 0x0 ;  /* 0x000000000000781c */ /* 0x000fda0003f0f008 */
[----:B------:R-:W-:Y:S05]  /*8130*/  @!P0 BRA `(.L_x_40) ;  /* 0x00000000007c8947 */ /* 0x000fea0003800000 */
[----:B------:R-:W-:Y:S01]  /*8140*/  MOV R17, 0x0 ;  /* 0x0000000000117802 */ /* 0x000fe20000000f00 */
[----:B------:R-:W-:Y:S01]  /*8150*/  ULDC.64 UR6, c[0x4][0xb8] ;  /* 0x01002e0000067ab9 */ /* 0x000fe20000000a00 */
[----:B------:R-:W-:Y:S01]  /*8160*/  ULDC.64 UR8, c[0x4][0xc0] ;  /* 0x0100300000087ab9 */ /* 0x000fe20000000a00 */
[----:B------:R-:W-:Y:S01]  /*8170*/  ULDC.64 UR4, c[0x4][0x10] ;  /* 0x0100040000047ab9 */ /* 0x000fe20000000a00 */
[----:B------:R1:W3:Y:S01]  /*8180*/  LDC.64 R2, c[0x4][R17] ;  /* 0x0100000011027b82 */ /* 0x0002e20000000a00 */
[----:B------:R-:W-:Y:S02]  /*8190*/  IMAD.U32 R4, RZ, RZ, UR6 ;  /* 0x00000006ff047e24 */ /* 0x000fe4000f8e00ff */
[----:B------:R-:W-:Y:S02]  /*81a0*/  IMAD.U32 R5, RZ, RZ, UR7 ;  /* 0x00000007ff057e24 */ /* 0x000fe4000f8e00ff */
[----:B------:R-:W-:Y:S02]  /*81b0*/  IMAD.U32 R6, RZ, RZ, UR8 ;  /* 0x00000008ff067e24 */ /* 0x000fe4000f8e00ff */
[----:B------:R-:W-:-:S02]  /*81c0*/  IMAD.U32 R7, RZ, RZ, UR9 ;  /* 0x00000009ff077e24 */ /* 0x000fc4000f8e00ff */
[----:B------:R-:W-:Y:S02]  /*81d0*/  IMAD.U32 R10, RZ, RZ, UR4 ;  /* 0x00000004ff0a7e24 */ /* 0x000fe4000f8e00ff */
[----:B------:R-:W-:Y:S02]  /*81e0*/  IMAD.U32 R11, RZ, RZ, UR5 ;  /* 0x00000005ff0b7e24 */ /* 0x000fe4000f8e00ff */
[----:B------:R-:W-:Y:S02]  /*81f0*/  IMAD.MOV.U32 R8, RZ, RZ, 0x70 ;  /* 0x00000070ff087424 */ /* 0x000fe400078e00ff */
[----:B------:R-:W-:Y:S02]  /*8200*/  IMAD.MOV.U32 R12, RZ, RZ, 0x1 ;  /* 0x00000001ff0c7424 */ /* 0x000fe400078e00ff */
[----:B-1----:R-:W-:-:S07]  /*8210*/  IMAD.MOV.U32 R13, RZ, RZ, RZ ;  /* 0x000000ffff0d7224 */ /* 0x002fce00078e00ff */
[----:B------:R-:W-:-:S07]  /*8220*/  LEPC R20, `(.L_x_41) ;  /* 0x000000001014794e */ /* 0x000fce0000000000 */
[----:B0-23--:R-:W-:Y:S05]  /*8230*/  CALL.ABS.NOINC R2 ;  /* 0x0000000002007343 */ /* 0x00dfea0003c00000 */
.L_x_41:
[----:B------:R0:W1:Y:S01]  /*8240*/  LDC.64 R2, c[0x4][R17] ;  /* 0x0100000011027b82 */ /* 0x0000620000000a00 */
[----:B------:R-:W-:Y:S01]  /*8250*/  ULDC.64 UR6, c[0x4][0xb8] ;  /* 0x01002e0000067ab9 */ /* 0x000fe20000000a00 */
[----:B------:R-:W-:Y:S01]  /*8260*/  ULDC.64 UR8, c[0x4][0xc0] ;  /* 0x0100300000087ab9 */ /* 0x000fe20000000a00 */
[----:B------:R-:W-:Y:S01]  /*8270*/  ULDC.64 UR4, c[0x4][0x18] ;  /* 0x0100060000047ab9 */ /* 0x000fe20000000a00 */
        /* <DEDUP_REMOVED lines=8> */
[----:B0-----:R-:W-:-:S07]  /*8300*/  IMAD.MOV.U32 R13, RZ, RZ, RZ ;  /* 0x000000ffff0d7224 */ /* 0x001fce00078e00ff */
[----:B------:R-:W-:-:S07]  /*8310*/  LEPC R20, `(.L_x_40) ;  /* 0x000000001014794e */ /* 0x000fce0000000000 */
[----:B-1----:R-:W-:Y:S05]  /*8320*/  CALL.ABS.NOINC R2 ;  /* 0x0000000002007343 */ /* 0x002fea0003c00000 */
.L_x_40:
[----:B------:R-:W3:Y:S01]  /*8330*/  LDL R2, [R1+0x20] ;  /* 0x0000200001027983 */ /* 0x000ee20000100800 */
[----:B------:R-:W-:-:S03]  /*8340*/  ULDC.64 UR4, c[0x0][0x9f8] ;  /* 0x00027e0000047ab9 */ /* 0x000fc60000000a00 */
[----:B0-----:R-:W4:Y:S01]  /*8350*/  LDL R0, [R1+0x14] ;  /* 0x0000140001007983 */ /* 0x001f220000100800 */
[----:B------:R-:W-:-:S04]  /*8360*/  ISETP.NE.U32.AND P0, PT, RZ, UR4, PT ;  /* 0x00000004ff007c0c */ /* 0x000fc8000bf05070 */
[----:B------:R-:W-:Y:S01]  /*8370*/  ISETP.NE.AND.EX P0, PT, RZ, UR5, PT, P0 ;  /* 0x00000005ff007c0c */ /* 0x000fe2000bf05300 */
[----:B---3--:R-:W-:-:S12]  /*8380*/  IMAD.MOV.U32 R17, RZ, RZ, R2 ;  /* 0x000000ffff117224 */ /* 0x008fd800078e0002 */
[----:B------:R-:W0:Y:S01]  /*8390*/  @P0 LDC.64 R2, c[0x0][0x9f8] ;  /* 0x00027e00ff020b82 */ /* 0x000e220000000a00 */
[----:B----4-:R-:W-:Y:S02]  /*83a0*/  IMAD.MOV.U32 R7, RZ, RZ, R0 ;  /* 0x000000ffff077224 */ /* 0x010fe400078e0000 */
[----:B0-----:R-:W-:-:S05]  /*83b0*/  @P0 IMAD.WIDE R2, R0, 0x4, R2 ;  /* 0x0000000400020825 */ /* 0x001fca00078e0202 */
[----:B------:R0:W3:Y:S01]  /*83c0*/  @P0 LDG.E R7, desc[UR60][R2.64] ;  /* 0x0000003c02070981 */ /* 0x0000e2000c1e1900 */
[----:B------:R-:W-:Y:S01]  /*83d0*/  VIADD R9, R17, 0xffffffff ;  /* 0xffffffff11097836 */ /* 0x000fe20000000000 */
[----:B------:R-:W-:Y:S01]  /*83e0*/  UMOV UR4, 0xffffffff ;  /* 0xffffffff00047882 */ /* 0x000fe20000000000 */
[----:B------:R-:W-:Y:S01]  /*83f0*/  LOP3.LUT R19, R19, 0xfffffffe, RZ, 0xc0, !PT ;  /* 0xfffffffe13137812 */ /* 0x000fe200078ec0ff */
[----:B0-----:R-:W0:Y:S02]  /*8400*/  LDC.64 R2, c[0x0][0x418] ;  /* 0x00010600ff027b82 */ /* 0x001e240000000a00 */
[----:B0-----:R-:W-:-:S04]  /*8410*/  ISETP.NE.U32.AND P0, PT, R2, RZ, PT ;  /* 0x000000ff0200720c */ /* 0x001fc80003f05070 */
[----:B------:R-:W-:-:S13]  /*8420*/  ISETP.NE.AND.EX P1, PT, R3, RZ, PT, P0 ;  /* 0x000000ff0300720c */ /* 0x000fda0003f25300 */
[----:B------:R-:W-:Y:S02]  /*8430*/  @P1 LOP3.LUT R19, R19, 0x1, RZ, 0xfc, !PT ;  /* 0x0000000113131812 */ /* 0x000fe400078efcff */
[----:B---3--:R-:W-:Y:S01]  /*8440*/  SHF.R.S32.HI R8, RZ, 0x1f, R7 ;  /* 0x0000001fff087819 */ /* 0x008fe20000011407 */
[----:B------:R0:W-:Y:S01]  /*8450*/  STL [R1], R7 ;  /* 0x0000000701007387 */ /* 0x0001e20000100800 */
[----:B------:R-:W-:-:S03]  /*8460*/  SEL R17, R7, RZ, !P1 ;  /* 0x000000ff07117207 */ /* 0x000fc60004800000 */
[----:B------:R0:W-:Y:S04]  /*8470*/  STL [R1+0x18], R9 ;  /* 0x0000180901007387 */ /* 0x0001e80000100800 */
[----:B------:R0:W-:Y:S01]  /*8480*/  STL [R1+0xc], R8 ;  /* 0x00000c0801007387 */ /* 0x0001e20000100800 */
[----:B------:R-:W-:Y:S05]  /*8490*/  BRA.DIV UR4, `(.L_x_42) ;  /* 0x0000003a04e87947 */ /* 0x000fea000b800000 */
[----:B------:R-:W1:Y:S02]  /*84a0*/  S2R R0, SR_TID.X ;  /* 0x0000000000007919 */ /* 0x000e640000002100 */
[----:B-1----:R-:W-:-:S04]  /*84b0*/  SHF.R.U32.HI R0, RZ, 0x5, R0 ;  /* 0x00000005ff007819 */ /* 0x002fc80000011600 */
[----:B------:R-:W-:-:S05]  /*84c0*/  LOP3.LUT R0, R0, 0x3, RZ, 0xc0, !PT ;  /* 0x0000000300007812 */ /* 0x000fca00078ec0ff */
[----:B------:R1:W3:Y:S02]  /*84d0*/  SHFL.IDX PT, R14, R0, RZ, 0x1f ;  /* 0x00001fff000e7589 */ /* 0x0002e400000e0000 */
.L_x_130:
[----:B---3--:R-:W-:Y:S02]  /*84e0*/  ISETP.NE.AND P0, PT, R14, RZ, PT ;  /* 0x000000ff0e00720c */ /* 0x008fe40003f05270 */
[----:B------:R-:W-:Y:S02]  /*84f0*/  PLOP3.LUT P2, PT, PT, PT, PT, 0x8, 0x0 ;  /* 0x000000000000781c */ /* 0x000fe40003f4e170 */
[----:B------:R-:W-:-:S11]  /*8500*/  LOP3.LUT R19, R19, 0xfffffffd, RZ, 0xc0, !PT ;  /* 0xfffffffd13137812 */ /* 0x000fd600078ec0ff */
[----:B------:R-:W-:Y:S01]  /*8510*/  @P2 LOP3.LUT R19, R19, 0x2, RZ, 0xfc, !PT ;  /* 0x0000000213132812 */ /* 0x000fe200078efcff */
[----:B------:R-:W-:Y:S06]  /*8520*/  @P0 BRA `(.L_x_43) ;  /* 0x0000000400240947 */ /* 0x000fec0003800000 */
[----:B------:R-:W-:-:S03]  /*8530*/  UMOV UR4, 0xffffffff ;  /* 0xffffffff00047882 */ /* 0x000fc60000000000 */
[----:B------:R-:W-:Y:S05]  /*8540*/  BRA.DIV UR4, `(.L_x_44) ;  /* 0x0000003a04f07947 */ /* 0x000fea000b800000 */
[----:B------:R-:W-:-:S13]  /*8550*/  ELECT P6, URZ, PT ;  /* 0x00000000003f782f */ /* 0x000fda00038c0000 */
.L_x_133:
[----:B------:R-:W-:Y:S05]  /*8560*/  @!P6 BRA `(.L_x_43) ;  /* 0x000000040014e947 */ /* 0x000fea0003800000 */
[----:B------:R3:W-:Y:S01]  /*8570*/  STL [R1+0x8], R9 ;  /* 0x0000080901007387 */ /* 0x0007e20000100800 */
[----:B------:R-:W-:Y:S01]  /*8580*/  IMAD.MOV.U32 R17, RZ, RZ, R7 ;  /* 0x000000ffff117224 */ /* 0x000fe200078e0007 */
[----:B------:R-:W-:Y:S06]  /*8590*/  @!P1 BRA `(.L_x_45) ;  /* 0x00000000004c9947 */ /* 0x000fec0003800000 */
[----:B------:R-:W4:Y:S01]  /*85a0*/  LDC R6, c[0x0][0x43c] ;  /* 0x00010f00ff067b82 */ /* 0x000f220000000800 */
[----:B-1----:R-:W-:Y:S01]  /*85b0*/  IMAD.MOV.U32 R0, RZ, RZ, R9 ;  /* 0x000000ffff007224 */ /* 0x002fe200078e0009 */
[----:B------:R-:W-:Y:S01]  /*85c0*/  ULDC.64 UR4, c[0x0][0x428] ;  /* 0x00010a0000047ab9 */ /* 0x000fe20000000a00 */
[----:B----4-:R-:W-:-:S13]  /*85d0*/  ISETP.NE.AND P0, PT, R6, 0x1, PT ;  /* 0x000000010600780c */ /* 0x010fda0003f05270 */
[----:B------:R-:W1:Y:S02]  /*85e0*/  @P0 LDC.64 R4, c[0x0][0x440] ;  /* 0x00011000ff040b82 */ /* 0x000e640000000a00 */
[----:B-1----:R-:W-:-:S05]  /*85f0*/  @P0 IMAD.HI.U32 R4, R9, R4, RZ ;  /* 0x0000000409040227 */ /* 0x002fca00078e00ff */
[----:B------:R-:W-:-:S04]  /*8600*/  @P0 SHF.R.U32.HI R0, RZ, R5, R4 ;  /* 0x00000005ff000219 */ /* 0x000fc80000011604 */
[--C-:B------:R-:W-:Y:S01]  /*8610*/  SHF.R.S32.HI R5, RZ, 0x1f, R0.reuse ;  /* 0x0000001fff057819 */ /* 0x100fe20000011400 */
[----:B------:R-:W-:-:S04]  /*8620*/  IMAD.MOV R4, RZ, RZ, -R0 ;  /* 0x000000ffff047224 */ /* 0x000fc800078e0a00 */
[----:B------:R-:W-:Y:S02]  /*8630*/  IMAD R6, R6, R4, R9 ;  /* 0x0000000406067224 */ /* 0x000fe400078e0209 */
[----:B------:R-:W-:-:S03]  /*8640*/  IMAD.MOV.U32 R4, RZ, RZ, R0 ;  /* 0x000000ffff047224 */ /* 0x000fc600078e0000 */
[----:B------:R1:W-:Y:S01]  /*8650*/  STL [R1+0x8], R6 ;  /* 0x0000080601007387 */ /* 0x0003e20000100800 */
[----:B------:R-:W-:-:S03]  /*8660*/  IMAD.WIDE.U32 R4, R7, UR4, R4 ;  /* 0x0000000407047c25 */ /* 0x000fc6000f8e0004 */
[----:B------:R-:W-:Y:S01]  /*8670*/  LEA R2, P0, R4, R2, 0x2 ;  /* 0x0000000204027211 */ /* 0x000fe200078010ff */
[----:B-1----:R-:W-:-:S04]  /*8680*/  IMAD R6, R8, UR4, RZ ;  /* 0x0000000408067c24 */ /* 0x002fc8000f8e02ff */
[----:B------:R-:W-:-:S04]  /*8690*/  IMAD R0, R7, UR5, R6 ;  /* 0x0000000507007c24 */ /* 0x000fc8000f8e0206 */
[----:B------:R-:W-:-:S05]  /*86a0*/  IMAD.IADD R0, R5, 0x1, R0 ;  /* 0x0000000105007824 */ /* 0x000fca00078e0200 */
[----:B------:R-:W-:-:S05]  /*86b0*/  LEA.HI.X R3, R4, R3, R0, 0x2, P0 ;  /* 0x0000000304037211 */ /* 0x000fca00000f1400 */
[----:B------:R4:W5:Y:S02]  /*86c0*/  LDG.E R17, desc[UR60][R2.64] ;  /* 0x0000003c02117981 */ /* 0x000964000c1e1900 */
.L_x_45:
[----:B----4-:R-:W4:Y:S01]  /*86d0*/  LDL R2, [R1+0x4] ;  /* 0x0000040001027983 */ /* 0x010f220000100800 */
[----:B-1----:R-:W-:Y:S02]  /*86e0*/  LEA R0, R18, UR36, 0x3 ;  /* 0x0000002412007c11 */ /* 0x002fe4000f8e18ff */
[----:B----4-:R-:W-:-:S04]  /*86f0*/  SHF.L.U32 R2, R2, 0x1f, RZ ;  /* 0x0000001f02027819 */ /* 0x010fc800000006ff */
[----:B------:R-:W1:Y:S02]  /*8700*/  SYNCS.PHASECHK.TRANS64.TRYWAIT P0, [R0+URZ+0x34840], R2 ;  /* 0x03484002000075a7 */ /* 0x000e64000800017f */
[----:B-1----:R-:W-:Y:S05]  /*8710*/  @!P0 BRA `(.L_x_46) ;  /* 0x00000038009c8947 */ /* 0x002fea0003800000 */
.L_x_134:
[----:B------:R-:W4:Y:S02]  /*8720*/  S2R R3, SR_TID.X ;  /* 0x0000000000037919 */ /* 0x000f240000002100 */
[----:B----4-:R-:W-:-:S04]  /*8730*/  LOP3.LUT R3, R3, 0x7f, RZ, 0xc0, !PT ;  /* 0x0000007f03037812 */ /* 0x010fc800078ec0ff */
[----:B------:R-:W-:-:S13]  /*8740*/  ISETP.NE.AND P0, PT, R3, RZ, PT ;  /* 0x000000ff0300720c */ /* 0x000fda0003f05270 */
[----:B------:R-:W-:Y:S05]  /*8750*/  @P0 BRA `(.L_x_47) ;  /* 0x00000000001c0947 */ /* 0x000fea0003800000 */
[----:B------:R-:W4:Y:S01]  /*8760*/  S2R R3, SR_TID.X ;  /* 0x0000000000037919 */ /* 0x000f220000002100 */
[----:B-1----:R-:W-:-:S04]  /*8770*/  IMAD.MOV.U32 R2, RZ, RZ, 0xc000 ;  /* 0x0000c000ff027424 */ /* 0x002fc800078e00ff */
[----:B------:R1:W-:Y:S01]  /*8780*/  SYNCS.ARRIVE.TRANS64 RZ, [R0+URZ+0x34830], R2 ;  /* 0x0348300200ff79a7 */ /* 0x0003e2000800003f */
[----:B----4-:R-:W-:-:S04]  /*8790*/  LOP3.LUT R3, R3, 0x1f, RZ, 0xc0, !PT ;  /* 0x0000001f03037812 */ /* 0x010fc800078ec0ff */
[----:B------:R-:W-:-:S13]  /*87a0*/  ISETP.NE.AND P0, PT, R3, RZ, PT ;  /* 0x000000ff0300720c */ /* 0x000fda0003f05270 */
[----:B-1----:R-:W-:Y:S05]  /*87b0*/  @!P0 BRA `(.L_x_47) ;  /* 0x0000000000048947 */ /* 0x002fea0003800000 */
[----:B------:R-:W-:Y:S01]  /*87c0*/  BPT.TRAP 0x1 ;  /* 0x000000040000795c */ /* 0x000fe20000300000 */
.L_x_47:
[----:B-1----:R-:W4:Y:S01]  /*87d0*/  LDL R2, [R1+0x8] ;  /* 0x0000080001027983 */ /* 0x002f220000100800 */
[----:B------:R-:W-:Y:S01]  /*87e0*/  R2UR UR8, R18 ;  /* 0x00000000120872ca */ /* 0x000fe200000e0000 */
[----:B------:R-:W-:Y:S01]  /*87f0*/  UIADD3 UR4, UP0, UR38, 0x370, URZ ;  /* 0x0000037026047890 */ /* 0x000fe2000ff1e03f */
[----:B------:R-:W-:Y:S01]  /*8800*/  R2UR UR9, R0 ;  /* 0x00000000000972ca */ /* 0x000fe200000e0000 */
[----:B------:R-:W-:Y:S01]  /*8810*/  UMOV UR10, URZ ;  /* 0x0000003f000a7c82 */ /* 0x000fe20008000000 */
[----:B------:R-:W-:Y:S01]  /*8820*/  R2UR UR12, R16 ;  /* 0x00000000100c72ca */ /* 0x000fe200000e0000 */
[----:B------:R-:W-:Y:S01]  /*8830*/  UIADD3.X UR5, URZ, UR39, URZ, UP0, !UPT ;  /* 0x000000273f057290 */ /* 0x000fe200087fe43f */
[----:B-----5:R-:W-:Y:S01]  /*8840*/  R2UR UR13, R17 ;  /* 0x00000000110d72ca */ /* 0x020fe200000e0000 */
[----:B------:R-:W-:Y:S01]  /*8850*/  UMOV UR6, 0x0 ;  /* 0x0000000000067882 */ /* 0x000fe20000000000 */
[----:B------:R-:W-:Y:S01]  /*8860*/  UMOV UR7, 0x14f00000 ;  /* 0x14f0000000077882 */ /* 0x000fe20000000000 */
[----:B------:R-:W-:Y:S01]  /*8870*/  UMOV UR16, 0x40 ;  /* 0x0000004000107882 */ /* 0x000fe20000000000 */
[----:B------:R-:W-:-:S02]  /*8880*/  PLOP3.LUT P0, PT, PT, PT, PT, 0x80, 0x0 ;  /* 0x000000000000781c */ /* 0x000fc40003f0f070 */
[----:B------:R-:W-:Y:S01]  /*8890*/  LOP3.LUT R19, R19, 0xfffffffd, RZ, 0xc0, !PT ;  /* 0xfffffffd13137812 */ /* 0x000fe200078ec0ff */
[----:B------:R-:W-:Y:S02]  /*88a0*/  UIMAD UR8, UR8, 0xc000, UR36 ;  /* 0x0000c000080878a4 */ /* 0x000fe4000f8e0224 */
[----:B------:R-:W-:Y:S02]  /*88b0*/  UIADD3 UR9, UR9, 0x34830, URZ ;  /* 0x0003483009097890 */ /* 0x000fe4000fffe03f */
[----:B------:R-:W-:Y:S02]  /*88c0*/  UIADD3 UR14, UR8, 0x1c400, URZ ;  /* 0x0001c400080e7890 */ /* 0x000fe4000fffe03f */
[----:B------:R-:W-:Y:S02]  /*88d0*/  UIADD3 UR15, UR8, 0x20400, URZ ;  /* 0x00020400080f7890 */ /* 0x000fe4000fffe03f */
[----:B------:R-:W-:Y:S02]  /*88e0*/  UIADD3 UR17, UR8, 0x24400, URZ ;  /* 0x0002440008117890 */ /* 0x000fe4000fffe03f */
[----:B------:R-:W-:Y:S01]  /*88f0*/  @P0 LOP3.LUT R19, R19, 0x2, RZ, 0xfc, !PT ;  /* 0x0000000213130812 */ /* 0x000fe200078efcff */
[----:B------:R-:W-:Y:S01]  /*8900*/  UMOV UR8, UR14 ;  /* 0x0000000e00087c82 */ /* 0x000fe20008000000 */
[----:B------:R-:W-:Y:S01]  /*8910*/  UMOV UR14, 0x80 ;  /* 0x00000080000e7882 */ /* 0x000fe20000000000 */
[----:B----4-:R-:W-:-:S13]  /*8920*/  R2UR UR11, R2 ;  /* 0x00000000020b72ca */ /* 0x010fda00000e0000 */
[----:B------:R-:W-:-:S09]  /*8930*/  USHF.L.U32 UR11, UR11, 0x7, URZ ;  /* 0x000000070b0b7899 */ /* 0x000fd2000800063f */
[----:B------:R1:W-:Y:S02]  /*8940*/  UTMALDG.4D [UR8], [UR4], desc[UR6] ;  /* 0x00000608040075b4 */ /* 0x0003e40008019000 */
[----:B-1----:R-:W-:Y:S01]  /*8950*/  UMOV UR8, UR15 ;  /* 0x0000000f00087c82 */ /* 0x002fe20008000000 */
[----:B------:R-:W-:Y:S02]  /*8960*/  UMOV UR10, UR16 ;  /* 0x00000010000a7c82 */ /* 0x000fe40008000000 */
[----:B------:R1:W-:Y:S02]  /*8970*/  UTMALDG.4D [UR8], [UR4], desc[UR6] ;  /* 0x00000608040075b4 */ /* 0x0003e40008019000 */
[----:B-1----:R-:W-:Y:S01]  /*8980*/  UMOV UR8, UR17 ;  /* 0x0000001100087c82 */ /* 0x002fe20008000000 */
[----:B------:R-:W-:Y:S02]  /*8990*/  UMOV UR10, UR14 ;  /* 0x0000000e000a7c82 */ /* 0x000fe40008000000 */
[----:B------:R4:W-:Y:S02]  /*89a0*/  UTMALDG.4D [UR8], [UR4], desc[UR6] ;  /* 0x00000608040075b4 */ /* 0x0009e40008019000 */
[----:B----4-:R-:W-:Y:S01]  /*89b0*/  NOP ;  /* 0x0000000000007918 */ /* 0x010fe20000000000 */
.L_x_43:
[----:B------:R-:W-:Y:S05]  /*89c0*/  WARPSYNC.ALL ;  /* 0x0000000000007948 */ /* 0x000fea0003800000 */
[----:B------:R-:W-:Y:S01]  /*89d0*/  UIADD3 UR4, UR36, 0x10400, URZ ;  /* 0x0001040024047890 */ /* 0x000fe2000fffe03f */
[----:B------:R-:W-:Y:S03]  /*89e0*/  BAR.SYNC.DEFER_BLOCKING 0x8, 0x180 ;  /* 0x0206000000007b1d */ /* 0x000fe60000010000 */
[----:B------:R-:W-:-:S06]  /*89f0*/  ULOP3.LUT UP0, URZ, UR4, 0x3ff, URZ, 0xc0, !UPT ;  /* 0x000003ff043f7892 */ /* 0x000fcc000f80c03f */
[----:B------:R-:W-:-:S13]  /*8a00*/  PLOP3.LUT P0, PT, PT, PT, UP0, 0x80, 0x0 ;  /* 0x000000000000781c */ /* 0x000fda0003f0f008 */
[----:B------:R-:W-:Y:S05]  /*8a10*/  @!P0 BRA `(.L_x_48) ;  /* 0x0000000000408947 */ /* 0x000fea0003800000 */
[----:B------:R-:W-:Y:S01]  /*8a20*/  MOV R2, 0x0 ;  /* 0x0000000000027802 */ /* 0x000fe20000000f00 */
[----:B------:R-:W-:Y:S01]  /*8a30*/  ULDC.64 UR6, c[0x4][0xb8] ;  /* 0x01002e0000067ab9 */ /* 0x000fe20000000a00 */
[----:B------:R-:W-:Y:S01]  /*8a40*/  ULDC.64 UR8, c[0x4][0xc0] ;  /* 0x0100300000087ab9 */ /* 0x000fe20000000a00 */
[----:B------:R-:W-:Y:S01]  /*8a50*/  ULDC.64 UR4, c[0x4][0x20] ;  /* 0x0100080000047ab9 */ /* 0x000fe20000000a00 */
[----:B------:R-:W-:Y:S02]  /*8a60*/  IMAD.U32 R4, RZ, RZ, UR6 ;  /* 0x00000006ff047e24 */ /* 0x000fe4000f8e00ff */
[----:B------:R-:W4:Y:S01]  /*8a70*/  LDC.64 R2, c[0x4][R2] ;  /* 0x0100000002027b82 */ /* 0x000f220000000a00 */
[----:B------:R-:W-:Y:S02]  /*8a80*/  IMAD.U32 R5, RZ, RZ, UR7 ;  /* 0x00000007ff057e24 */ /* 0x000fe4000f8e00ff */
[----:B------:R-:W-:Y:S02]  /*8a90*/  IMAD.U32 R6, RZ, RZ, UR8 ;  /* 0x00000008ff067e24 */ /* 0x000fe4000f8e00ff */
[----:B0-----:R-:W-:-:S02]  /*8aa0*/  IMAD.U32 R7, RZ, RZ, UR9 ;  /* 0x00000009ff077e24 */ /* 0x001fc4000f8e00ff */
[----:B------:R-:W-:Y:S02]  /*8ab0*/  IMAD.U32 R10, RZ, RZ, UR4 ;  /* 0x00000004ff0a7e24 */ /* 0x000fe4000f8e00ff */
[----:B------:R-:W-:Y:S02]  /*8ac0*/  IMAD.U32 R11, RZ, RZ, UR5 ;  /* 0x00000005ff0b7e24 */ /* 0x000fe4000f8e00ff */
[----:B------:R-:W-:Y:S02]  /*8ad0*/  IMAD.MOV.U32 R8, RZ, RZ, 0x70 ;  /* 0x00000070ff087424 */ /* 0x000fe400078e00ff */
[----:B------:R-:W-:Y:S02]  /*8ae0*/  IMAD.MOV.U32 R12, RZ, RZ, 0x1 ;  /* 0x00000001ff0c7424 */ /* 0x000fe400078e00ff */
[----:B------:R-:W-:-:S07]  /*8af0*/  IMAD.MOV.U32 R13, RZ, RZ, RZ ;  /* 0x000000ffff0d7224 */ /* 0x000fce00078e00ff */
[----:B------:R-:W-:-:S07]  /*8b00*/  LEPC R20, `(.L_x_48) ;  /* 0x000000001014794e */ /* 0x000fce0000000000 */
[----:B-1234-:R-:W-:Y:S05]  /*8b10*/  CALL.ABS.NOINC R2 ;  /* 0x0000000002007343 */ /* 0x01efea0003c00000 */
.L_x_48:
[----:B------:R-:W4:Y:S01]  /*8b20*/  LDL.LU R4, [R1+0x14] ;  /* 0x0000140001047983 */ /* 0x000f220000300800 */
[----:B-1----:R-:W-:Y:S01]  /*8b30*/  SHF.R.S32.HI R0, RZ, 0x1f, R16 ;  /* 0x0000001fff007819 */ /* 0x002fe20000011410 */
[----:B------:R-:W-:Y:S01]  /*8b40*/  ULDC.64 UR4, c[0x0][0x2d8] ;  /* 0x0000b60000047ab9 */ /* 0x000fe20000000a00 */
[----:B0-----:R-:W0:Y:S01]  /*8b50*/  LDC R8, c[0x0][0x448] ;  /* 0x00011200ff087b82 */ /* 0x001e220000000800 */
[----:B------:R-:W2:Y:S01]  /*8b60*/  LDL.LU R7, [R1+0x1c] ;  /* 0x00001c0001077983 */ /* 0x000ea20000300800 */
[----:B------:R-:W-:-:S03]  /*8b70*/  ULDC.64 UR6, c[0x0][0x280] ;  /* 0x0000a00000067ab9 */ /* 0x000fc60000000a00 */
[----:B------:R-:W3:Y:S01]  /*8b80*/  LDL R5, [R1+0x24] ;  /* 0x0000240001057983 */ /* 0x000ee20000100800 */
[----:B------:R-:W-:Y:S02]  /*8b90*/  IMAD R0, R0, UR4, RZ ;  /* 0x0000000400007c24 */ /* 0x000fe4000f8e02ff */
[C---:B------:R-:W-:Y:S01]  /*8ba0*/  IMAD.WIDE.U32 R2, R16.reuse, UR4, RZ ;  /* 0x0000000410027c25 */ /* 0x040fe2000f8e00ff */
[----:B------:R-:W1:Y:S03]  /*8bb0*/  S2R R10, SR_TID.X ;  /* 0x00000000000a7919 */ /* 0x000e660000002100 */
[----:B------:R-:W-:Y:S01]  /*8bc0*/  IMAD R0, R16, UR5, R0 ;  /* 0x0000000510007c24 */ /* 0x000fe2000f8e0200 */
[----:B------:R-:W-:-:S03]  /*8bd0*/  ULDC.64 UR4, c[0x0][0x2e0] ;  /* 0x0000b80000047ab9 */ /* 0x000fc60000000a00 */
[----:B------:R-:W-:Y:S01]  /*8be0*/  IMAD.IADD R3, R3, 0x1, R0 ;  /* 0x0000000103037824 */ /* 0x000fe200078e0200 */
[----:B0-----:R-:W-:-:S13]  /*8bf0*/  ISETP.NE.AND P0, PT, R8, 0x1, PT ;  /* 0x000000010800780c */ /* 0x001fda0003f05270 */
[----:B------:R-:W0:Y:S01]  /*8c00*/  @P0 LDC R6, c[0x0][0x44c] ;  /* 0x00011300ff060b82 */ /* 0x000e220000000800 */
[----:B-1----:R-:W-:-:S05]  /*8c10*/  IMAD.SHL.U32 R10, R10, 0x8, RZ ;  /* 0x000000080a0a7824 */ /* 0x002fca00078e00ff */
[----:B------:R-:W-:-:S04]  /*8c20*/  LOP3.LUT R10, R10, 0x38, RZ, 0xc0, !PT ;  /* 0x000000380a0a7812 */ /* 0x000fc800078ec0ff */
[C---:B------:R-:W-:Y:S02]  /*8c30*/  LOP3.LUT R11, R10.reuse, 0x40, RZ, 0xfc, !PT ;  /* 0x000000400a0b7812 */ /* 0x040fe400078efcff */
[----:B------:R-:W-:Y:S02]  /*8c40*/  LOP3.LUT R10, R10, 0x80, RZ, 0xfc, !PT ;  /* 0x000000800a0a7812 */ /* 0x000fe400078efcff */
[----:B----4-:R-:W-:Y:S01]  /*8c50*/  SHF.R.S32.HI R0, RZ, 0x1f, R4 ;  /* 0x0000001fff007819 */ /* 0x010fe20000011404 */
[----:B------:R-:W-:-:S04]  /*8c60*/  IMAD.WIDE.U32 R2, R4, UR4, R2 ;  /* 0x0000000404027c25 */ /* 0x000fc8000f8e0002 */
[----:B------:R-:W-:Y:S01]  /*8c70*/  IMAD R0, R0, UR4, RZ ;  /* 0x0000000400007c24 */ /* 0x000fe2000f8e02ff */
[----:B------:R-:W-:-:S03]  /*8c80*/  ULDC UR4, c[0x0][0xc38] ;  /* 0x00030e0000047ab9 */ /* 0x000fc60000000800 */
[----:B------:R-:W-:Y:S02]  /*8c90*/  IMAD R0, R4, UR5, R0 ;  /* 0x0000000504007c24 */ /* 0x000fe4000f8e0200 */
[----:B------:R-:W1:Y:S02]  /*8ca0*/  S2R R4, SR_TID.X ;  /* 0x0000000000047919 */ /* 0x000e640000002100 */
[----:B------:R-:W-:Y:S02]  /*8cb0*/  IMAD.IADD R3, R3, 0x1, R0 ;  /* 0x0000000103037824 */ /* 0x000fe400078e0200 */
[----:B--2---:R-:W-:Y:S02]  /*8cc0*/  IMAD.MOV R0, RZ, RZ, -R7 ;  /* 0x000000ffff007224 */ /* 0x004fe400078e0a07 */
[----:B------:R-:W2:Y:S02]  /*8cd0*/  @P0 LDC R7, c[0x0][0x450] ;  /* 0x00011400ff070b82 */ /* 0x000ea40000000800 */
[----:B---3--:R-:W-:Y:S01]  /*8ce0*/  IMAD R0, R0, UR4, R5 ;  /* 0x0000000400007c24 */ /* 0x008fe2000f8e0205 */
[----:B------:R-:W-:-:S03]  /*8cf0*/  ULDC.64 UR4, c[0x0][0x2d0] ;  /* 0x0000b40000047ab9 */ /* 0x000fc60000000a00 */
[----:B------:R-:W-:Y:S01]  /*8d00*/  IMAD.SHL.U32 R5, R0, 0x80, RZ ;  /* 0x0000008000057824 */ /* 0x000fe200078e00ff */
[----:B-1----:R-:W-:-:S04]  /*8d10*/  LOP3.LUT R4, R4, 0x7f, RZ, 0xc0, !PT ;  /* 0x0000007f04047812 */ /* 0x002fc800078ec0ff */
[----:B------:R-:W-:Y:S02]  /*8d20*/  SHF.R.U32.HI R9, RZ, 0x3, R4 ;  /* 0x00000003ff097819 */ /* 0x000fe40000011604 */
[----:B------:R-:W1:Y:S02]  /*8d30*/  S2R R4, SR_TID.X ;  /* 0x0000000000047919 */ /* 0x000e640000002100 */
[----:B-1----:R-:W-:-:S05]  /*8d40*/  IMAD.SHL.U32 R4, R4, 0x10, RZ ;  /* 0x0000001004047824 */ /* 0x002fca00078e00ff */
[----:B------:R-:W-:Y:S02]  /*8d50*/  LOP3.LUT R4, R9, 0x70, R4, 0xf8, !PT ;  /* 0x0000007009047812 */ /* 0x000fe400078ef804 */
[----:B------:R-:W1:Y:S02]  /*8d60*/  S2R R9, SR_TID.X ;  /* 0x0000000000097919 */ /* 0x000e640000002100 */
[----:B------:R-:W-:-:S05]  /*8d70*/  LOP3.LUT R0, R4, R5, RZ, 0xfc, !PT ;  /* 0x0000000504007212 */ /* 0x000fca00078efcff */
[----:B0-----:R-:W-:-:S04]  /*8d80*/  @P0 IMAD.HI.U32 R6, R0, R6, RZ ;  /* 0x0000000600060227 */ /* 0x001fc800078e00ff */
[----:B------:R-:W-:Y:S01]  /*8d90*/  IMAD.MOV.U32 R4, RZ, RZ, R0 ;  /* 0x000000ffff047224 */ /* 0x000fe200078e0000 */
[----:B--2---:R-:W-:-:S05]  /*8da0*/  @P0 SHF.R.U32.HI R4, RZ, R7, R6 ;  /* 0x00000007ff040219 */ /* 0x004fca0000011606 */
[----:B------:R-:W-:Y:S02]  /*8db0*/  IMAD.MOV R6, RZ, RZ, -R4 ;  /* 0x000000ffff067224 */ /* 0x000fe400078e0a04 */
[----:B------:R-:W-:-:S04]  /*8dc0*/  IMAD.WIDE.U32 R2, R4, UR4, R2 ;  /* 0x0000000404027c25 */ /* 0x000fc8000f8e0002 */
[----:B------:R-:W-:Y:S01]  /*8dd0*/  IMAD R0, R8, R6, R0 ;  /* 0x0000000608007224 */ /* 0x000fe200078e0200 */
[----:B------:R-:W-:-:S05]  /*8de0*/  SHF.R.S32.HI R6, RZ, 0x1f, R4 ;  /* 0x0000001fff067819 */ /* 0x000fca0000011404 */
[----:B------:R-:W-:Y:S02]  /*8df0*/  IMAD R6, R6, UR4, RZ ;  /* 0x0000000406067c24 */ /* 0x000fe4000f8e02ff */
[----:B-1----:R-:W-:Y:S02]  /*8e00*/  IMAD.SHL.U32 R9, R9, 0x8, RZ ;  /* 0x0000000809097824 */ /* 0x002fe400078e00ff */
[----:B------:R-:W-:Y:S01]  /*8e10*/  IMAD R6, R4, UR5, R6 ;  /* 0x0000000504067c24 */ /* 0x000fe2000f8e0206 */
[----:B------:R-:W-:Y:S01]  /*8e20*/  SHF.R.S32.HI R4, RZ, 0x1f, R0 ;  /* 0x0000001fff047819 */ /* 0x000fe20000011400 */
[----:B------:R-:W-:Y:S01]  /*8e30*/  ULDC.64 UR4, c[0x0][0x2c8] ;  /* 0x0000b20000047ab9 */ /* 0x000fe20000000a00 */
[----:B------:R-:W-:Y:S01]  /*8e40*/  LOP3.LUT R9, R9, 0x38, RZ, 0xc0, !PT ;  /* 0x0000003809097812 */ /* 0x000fe200078ec0ff */
[----:B------:R-:W-:Y:S02]  /*8e50*/  IMAD.IADD R3, R3, 0x1, R6 ;  /* 0x0000000103037824 */ /* 0x000fe400078e0206 */
[----:B------:R-:W-:-:S02]  /*8e60*/  IMAD R4, R4, UR4, RZ ;  /* 0x0000000404047c24 */ /* 0x000fc4000f8e02ff */
[----:B------:R-:W-:Y:S01]  /*8e70*/  IMAD.WIDE.U32 R2, R0, UR4, R2 ;  /* 0x0000000400027c25 */ /* 0x000fe2000f8e0002 */
[----:B------:R-:W-:Y:S02]  /*8e80*/  ULDC UR4, c[0x0][0x2b8] ;  /* 0x0000ae0000047ab9 */ /* 0x000fe40000000800 */
[----:B------:R-:W-:Y:S01]  /*8e90*/  ISETP.GE.AND P2, PT, R10, UR4, PT ;  /* 0x000000040a007c0c */ /* 0x000fe2000bf46270 */
[----:B------:R-:W-:Y:S01]  /*8ea0*/  IMAD R4, R0, UR5, R4 ;  /* 0x0000000500047c24 */ /* 0x000fe2000f8e0204 */
[----:B------:R0:W5:Y:S01]  /*8eb0*/  LDL R10, [R1+0x10] ;  /* 0x00001000010a7983 */ /* 0x0001620000100800 */
[C---:B------:R-:W-:Y:S02]  /*8ec0*/  LEA R0, P3, R2.reuse, UR6, 0x1 ;  /* 0x0000000602007c11 */ /* 0x040fe4000f8608ff */
[----:B------:R-:W-:Y:S01]  /*8ed0*/  IMAD.IADD R4, R3, 0x1, R4 ;  /* 0x0000000103047824 */ /* 0x000fe200078e0204 */
[----:B------:R-:W-:Y:S02]  /*8ee0*/  ISETP.GE.AND P0, PT, R9, UR4, PT ;  /* 0x0000000409007c0c */ /* 0x000fe4000bf06270 */
[----:B------:R-:W-:Y:S01]  /*8ef0*/  ISETP.GE.AND P1, PT, R11, UR4, PT ;  /* 0x000000040b007c0c */ /* 0x000fe2000bf26270 */
[----:B------:R-:W-:Y:S01]  /*8f00*/  UMOV UR4, 0xffffffff ;  /* 0xffffffff00047882 */ /* 0x000fe20000000000 */
[----:B------:R-:W-:-:S02]  /*8f10*/  LEA.HI.X R4, R2, UR7, R4, 0x1, P3 ;  /* 0x0000000702047c11 */ /* 0x000fc400098f0c04 */
[----:B0-----:R-:W-:Y:S09]  /*8f20*/  BRA.DIV UR4, `(.L_x_49) ;  /* 0x0000003204ac7947 */ /* 0x001ff2000b800000 */
[----:B------:R-:W0:Y:S01]  /*8f30*/  S2R R6, SR_TID.X ;  /* 0x0000000000067919 */ /* 0x000e220000002100 */
[----:B------:R-:W-:Y:S02]  /*8f40*/  ULDC UR4, c[0x0][0x288] ;  /* 0x0000a20000047ab9 */ /* 0x000fe40000000800 */
[----:B------:R-:W-:Y:S01]  /*8f50*/  IMAD R3, R8, UR4, RZ ;  /* 0x0000000408037c24 */ /* 0x000fe2000f8e02ff */
[----:B------:R-:W1:Y:S01]  /*8f60*/  S2R R11, SR_TID.X ;  /* 0x00000000000b7919 */ /* 0x000e620000002100 */
[----:B------:R-:W2:Y:S04]  /*8f70*/  SHFL.IDX PT, R7, R0, RZ, 0x181f ;  /* 0x00181fff00077589 */ /* 0x000ea800000e0000 */
[----:B------:R-:W-:Y:S01]  /*8f80*/  SHFL.IDX PT, R8, R0, 0x1, 0x181f ;  /* 0x00381f0000087f89 */ /* 0x000fe200000e0000 */
[----:B0-----:R-:W-:-:S04]  /*8f90*/  LOP3.LUT R6, R6, 0x7f, RZ, 0xc0, !PT ;  /* 0x0000007f06067812 */ /* 0x001fc800078ec0ff */
[----:B------:R-:W-:Y:S01]  /*8fa0*/  SHF.R.U32.HI R6, RZ, 0x3, R6 ;  /* 0x00000003ff067819 */ /* 0x000fe20000011606 */
[----:B-1----:R-:W-:-:S04]  /*8fb0*/  IMAD.SHL.U32 R11, R11, 0x8, RZ ;  /* 0x000000080b0b7824 */ /* 0x002fc800078e00ff */
[----:B------:R-:W-:Y:S01]  /*8fc0*/  IMAD.IADD R2, R6, 0x1, R5 ;  /* 0x0000000106027824 */ /* 0x000fe200078e0205 */
[----:B------:R-:W-:Y:S01]  /*8fd0*/  LOP3.LUT R11, R11, 0x38, RZ, 0xc0, !PT ;  /* 0x000000380b0b7812 */ /* 0x000fe200078ec0ff */
[----:B------:R-:W0:Y:S02]  /*8fe0*/  SHFL.IDX PT, R6, R4, RZ, 0x181f ;  /* 0x00181fff04067589 */ /* 0x000e2400000e0000 */
[C---:B------:R-:W-:Y:S01]  /*8ff0*/  VIADD R5, R2.reuse, 0x10 ;  /* 0x0000001002057836 */ /* 0x040fe20000000000 */
[----:B------:R-:W-:-:S04]  /*9000*/  ISETP.GE.AND P4, PT, R2, R3, PT ;  /* 0x000000030200720c */ /* 0x000fc80003f86270 */
[----:B------:R-:W-:Y:S02]  /*9010*/  ISETP.GE.AND P3, PT, R5, R3, PT ;  /* 0x000000030500720c */ /* 0x000fe40003f66270 */
[----:B------:R-:W1:Y:S07]  /*9020*/  SHFL.IDX PT, R5, R4, 0x1, 0x181f ;  /* 0x00381f0004057f89 */ /* 0x000e6e00000e0000 */
[----:B--2---:R-:W-:-:S05]  /*9030*/  @!P4 LEA R7, P5, R11, R7, 0x1 ;  /* 0x000000070b07c211 */ /* 0x004fca00078a08ff */
[----:B0-----:R-:W-:Y:S01]  /*9040*/  @!P4 IMAD.X R6, RZ, RZ, R6, P5 ;  /* 0x000000ffff06c224 */ /* 0x001fe200028e0606 */
[----:B------:R-:W-:-:S04]  /*9050*/  @!P3 LEA R8, P5, R11, R8, 0x1 ;  /* 0x000000080b08b211 */ /* 0x000fc800078a08ff */
[----:B------:R-:W-:-:S04]  /*9060*/  @!P4 LOP3.LUT R7, R7, R6, RZ, 0x3c, !PT ;  /* 0x000000060707c212 */ /* 0x000fc800078e3cff */
[----:B------:R-:W-:Y:S01]  /*9070*/  @!P4 LOP3.LUT R6, R7, R6, RZ, 0x3c, !PT ;  /* 0x000000060706c212 */ /* 0x000fe200078e3cff */
[----:B-1----:R-:W-:-:S03]  /*9080*/  @!P3 IMAD.X R5, RZ, RZ, R5, P5 ;  /* 0x000000ffff05b224 */ /* 0x002fc600028e0605 */
[----:B------:R-:W-:-:S05]  /*9090*/  @!P4 LOP3.LUT R7, R7, R6, RZ, 0x3c, !PT ;  /* 0x000000060707c212 */ /* 0x000fca00078e3cff */
[----:B-----5:R-:W-:Y:S04]  /*90a0*/  @!P4 LDGSTS.E.BYPASS.LTC128B.128 [R10+0x10400], desc[UR60][R6.64], !P0 ;  /* 0x10400000060acfae */ /* 0x020fe8000c101d7c */
[----:B------:R-:W-:Y:S04]  /*90b0*/  @!P4 LDGSTS.E.BYPASS.LTC128B.128 [R10+0x14400], desc[UR60][R6.64+0x80], !P1 ;  /* 0x14400080060acfae */ /* 0x000fe8000c901d7c */
[----:B------:R0:W-:Y:S02]  /*90c0*/  @!P4 LDGSTS.E.BYPASS.LTC128B.128 [R10+0x18400], desc[UR60][R6.64+0x100], !P2 ;  /* 0x18400100060acfae */ /* 0x0001e4000d101d7c */
[----:B0-----:R-:W-:-:S02]  /*90d0*/  @!P3 IMAD.MOV.U32 R6, RZ, RZ, R8 ;  /* 0x000000ffff06b224 */ /* 0x001fc400078e0008 */
[----:B------:R-:W-:Y:S01]  /*90e0*/  @!P3 IMAD.MOV.U32 R7, RZ, RZ, R5 ;  /* 0x000000ffff07b224 */ /* 0x000fe200078e0005 */
[----:B------:R-:W0:Y:S01]  /*90f0*/  SHFL.IDX PT, R8, R0, 0x2, 0x181f ;  /* 0x00581f0000087f89 */ /* 0x000e2200000e0000 */
[----:B------:R-:W-:-:S03]  /*9100*/  VIADD R5, R2, 0x20 ;  /* 0x0000002002057836 */ /* 0x000fc60000000000 */
[----:B------:R-:W-:Y:S04]  /*9110*/  @!P3 LDGSTS.E.BYPASS.LTC128B.128 [R10+0x10c00], desc[UR60][R6.64], !P0 ;  /* 0x10c00000060abfae */ /* 0x000fe8000c101d7c */
[----:B------:R-:W-:Y:S04]  /*9120*/  @!P3 LDGSTS.E.BYPASS.LTC128B.128 [R10+0x14c00], desc[UR60][R6.64+0x80], !P1 ;  /* 0x14c00080060abfae */ /* 0x000fe8000c901d7c */
[----:B------:R1:W-:Y:S01]  /*9130*/  @!P3 LDGSTS.E.BYPASS.LTC128B.128 [R10+0x18c00], desc[UR60][R6.64+0x100], !P2 ;  /* 0x18c00100060abfae */ /* 0x0003e2000d101d7c */
[----:B------:R-:W-:-:S03]  /*9140*/  ISETP.GE.AND P3, PT, R5, R3, PT ;  /* 0x000000030500720c */ /* 0x000fc60003f66270 */
[----:B------:R-:W2:Y:S10]  /*9150*/  SHFL.IDX PT, R5, R4, 0x2, 0x181f ;  /* 0x00581f0004057f89 */ /* 0x000eb400000e0000 */
[----:B0-----:R-:W-:-:S05]  /*9160*/  @!P3 LEA R8, P4, R11, R8, 0x1 ;  /* 0x000000080b08b211 */ /* 0x001fca00078808ff */
[----:B-1----:R-:W-:Y:S02]  /*9170*/  @!P3 IMAD.MOV.U32 R6, RZ, RZ, R8 ;  /* 0x000000ffff06b224 */ /* 0x002fe400078e0008 */
[----:B--2---:R-:W-:Y:S02]  /*9180*/  @!P3 IMAD.X R9, RZ, RZ, R5, P4 ;  /* 0x000000ffff09b224 */ /* 0x004fe400020e0605 */
[----:B------:R-:W-:Y:S02]  /*9190*/  VIADD R5, R2, 0x30 ;  /* 0x0000003002057836 */ /* 0x000fe40000000000 */
[----:B------:R-:W-:-:S05]  /*91a0*/  @!P3 IMAD.MOV.U32 R7, RZ, RZ, R9 ;  /* 0x000000ffff07b224 */ /* 0x000fca00078e0009 */
[----:B------:R-:W-:Y:S04]  /*91b0*/  @!P3 LDGSTS.E.BYPASS.LTC128B.128 [R10+0x11400], desc[UR60][R6.64], !P0 ;  /* 0x11400000060abfae */ /* 0x000fe8000c101d7c */
[----:B------:R-:W-:Y:S04]  /*91c0*/  @!P3 LDGSTS.E.BYPASS.LTC128B.128 [R10+0x15400], desc[UR60][R6.64+0x80], !P1 ;  /* 0x15400080060abfae */ /* 0x000fe8000c901d7c */
[----:B------:R0:W-:Y:S01]  /*91d0*/  @!P3 LDGSTS.E.BYPASS.LTC128B.128 [R10+0x19400], desc[UR60][R6.64+0x100], !P2 ;  /* 0x19400100060abfae */ /* 0x0001e2000d101d7c */
[----:B------:R-:W-:-:S03]  /*91e0*/  ISETP.GE.AND P3, PT, R5, R3, PT ;  /* 0x000000030500720c */ /* 0x000fc60003f66270 */
[----:B------:R-:W-:Y:S04]  /*91f0*/  SHFL.IDX PT, R5, R4, 0x3, 0x181f ;  /* 0x00781f0004057f89 */ /* 0x000fe800000e0000 */
[----:B0-----:R-:W0:Y:S06]  /*9200*/  SHFL.IDX PT, R6, R0, 0x3, 0x181f ;  /* 0x00781f0000067f89 */ /* 0x001e2c00000e0000 */
[----:B0-----:R-:W-:-:S05]  /*9210*/  @!P3 LEA R6, P4, R11, R6, 0x1 ;  /* 0x000000060b06b211 */ /* 0x001fca00078808ff */
[----:B------:R-:W-:-:S04]  /*9220*/  @!P3 IMAD.X R5, RZ, RZ, R5, P4 ;  /* 0x000000ffff05b224 */ /* 0x000fc800020e0605 */
[----:B------:R-:W-:Y:S02]  /*9230*/  @!P3 IMAD.MOV.U32 R7, RZ, RZ, R5 ;  /* 0x000000ffff07b224 */ /* 0x000fe400078e0005 */
[----:B------:R-:W-:-:S03]  /*9240*/  VIADD R5, R2, 0x40 ;  /* 0x0000004002057836 */ /* 0x000fc60000000000 */
        /* <DEDUP_REMOVED lines=20> */
[----:B------:R-:W-:Y:S02]  /*9390*/  @!P3 LDGSTS.E.BYPASS.LTC128B.128 [R10+0x12c00], desc[UR60][R6.64], !P0 ;  /* 0x12c00000060abfae */ /* 0x000fe4000c101d7c */
[----:B------:R-:W-:Y:S02]  /*93a0*/  ISETP.GE.AND P4, PT, R5, R3, PT ;  /* 0x000000030500720c */ /* 0x000fe40003f86270 */
[----:B------:R-:W-:Y:S04]  /*93b0*/  @!P3 LDGSTS.E.BYPASS.LTC128B.128 [R10+0x16c00], desc[UR60][R6.64+0x80], !P1 ;  /* 0x16c00080060abfae */ /* 0x000fe8000c901d7c */
[----:B------:R0:W-:Y:S04]  /*93c0*/  @!P3 LDGSTS.E.BYPASS.LTC128B.128 [R10+0x1ac00], desc[UR60][R6.64+0x100], !P2 ;  /* 0x1ac00100060abfae */ /* 0x0001e8000d101d7c */
[----:B------:R-:W-:Y:S04]  /*93d0*/  SHFL.IDX PT, R5, R4, 0x6, 0x181f ;  /* 0x00d81f0004057f89 */ /* 0x000fe800000e0000 */
[----:B------:R-:W-:Y:S04]  /*93e0*/  SHFL.IDX PT, R4, R4, 0x7, 0x181f ;  /* 0x00f81f0004047f89 */ /* 0x000fe800000e0000 */
[----:B0-----:R-:W0:Y:S04]  /*93f0*/  SHFL.IDX PT, R6, R0, 0x6, 0x181f ;  /* 0x00d81f0000067f89 */ /* 0x001e2800000e0000 */
[----:B------:R-:W1:Y:S01]  /*9400*/  SHFL.IDX PT, R0, R0, 0x7, 0x181f ;  /* 0x00f81f0000007f89 */ /* 0x000e6200000e0000 */
[----:B0-----:R-:W-:-:S05]  /*9410*/  @!P4 LEA R6, P3, R11, R6, 0x1 ;  /* 0x000000060b06c211 */ /* 0x001fca00078608ff */
[----:B------:R-:W-:-:S04]  /*9420*/  @!P4 IMAD.X R5, RZ, RZ, R5, P3 ;  /* 0x000000ffff05c224 */ /* 0x000fc800018e0605 */
[----:B------:R-:W-:-:S05]  /*9430*/  @!P4 IMAD.MOV.U32 R7, RZ, RZ, R5 ;  /* 0x000000ffff07c224 */ /* 0x000fca00078e0005 */
[----:B------:R0:W-:Y:S04]  /*9440*/  @!P4 LDGSTS.E.BYPASS.LTC128B.128 [R10+0x13400], desc[UR60][R6.64], !P0 ;  /* 0x13400000060acfae */ /* 0x0001e8000c101d7c */
[----:B------:R0:W-:Y:S04]  /*9450*/  @!P4 LDGSTS.E.BYPASS.LTC128B.128 [R10+0x17400], desc[UR60][R6.64+0x80], !P1 ;  /* 0x17400080060acfae */ /* 0x0001e8000c901d7c */
[----:B-1----:R0:W-:Y:S02]  /*9460*/  @!P4 LDGSTS.E.BYPASS.LTC128B.128 [R10+0x1b400], desc[UR60][R6.64+0x100], !P2 ;  /* 0x1b400100060acfae */ /* 0x0021e4000d101d7c */
.L_x_151:
[----:B------:R-:W-:Y:S01]  /*9470*/  VIADD R2, R2, 0x70 ;  /* 0x0000007002027836 */ /* 0x000fe20000000000 */
[----:B------:R-:W-:Y:S04]  /*9480*/  BSSY B0, `(.L_x_50) ;  /* 0x000000e000007945 */ /* 0x000fe80003800000 */
[----:B------:R-:W-:-:S13]  /*9490*/  ISETP.GE.AND P3, PT, R2, R3, PT ;  /* 0x000000030200720c */ /* 0x000fda0003f66270 */
[----:B------:R-:W-:Y:S05]  /*94a0*/  @P3 BRA `(.L_x_51) ;  /* 0x00000000002c3947 */ /* 0x000fea0003800000 */
[----:B------:R-:W1:Y:S02]  /*94b0*/  S2R R5, SR_TID.X ;  /* 0x0000000000057919 */ /* 0x000e640000002100 */
[----:B-1----:R-:W-:-:S05]  /*94c0*/  IMAD.SHL.U32 R5, R5, 0x8, RZ ;  /* 0x0000000805057824 */ /* 0x002fca00078e00ff */
[----:B------:R-:W-:-:S04]  /*94d0*/  LOP3.LUT R5, R5, 0x38, RZ, 0xc0, !PT ;  /* 0x0000003805057812 */ /* 0x000fc800078ec0ff */
[----:B------:R-:W-:-:S05]  /*94e0*/  LEA R2, P3, R5, R0, 0x1 ;  /* 0x0000000005027211 */ /* 0x000fca00078608ff */
[----:B------:R-:W-:-:S05]  /*94f0*/  IMAD.X R3, RZ, RZ, R4, P3 ;  /* 0x000000ffff037224 */ /* 0x000fca00018e0604 */
[----:B------:R-:W-:Y:S01]  /*9500*/  @!PT LDS RZ, [RZ] ;  /* 0x00000000fffff984 */ /* 0x000fe20000000800 */
[----:B------:R-:W-:Y:S01]  /*9510*/  @!PT LDS RZ, [RZ] ;  /* 0x00000000fffff984 */ /* 0x000fe20000000800 */
[----:B------:R-:W-:Y:S01]  /*9520*/  @!PT LDS RZ, [RZ] ;  /* 0x00000000fffff984 */ /* 0x000fe20000000800 */
[----:B------:R1:W-:Y:S04]  /*9530*/  LDGSTS.E.BYPASS.LTC128B.128 [R10+0x13c00], desc[UR60][R2.64], !P0 ;  /* 0x13c00000020a7fae */ /* 0x0003e8000c101d7c */
[----:B------:R1:W-:Y:S04]  /*9540*/  LDGSTS.E.BYPASS.LTC128B.128 [R10+0x17c00], desc[UR60][R2.64+0x80], !P1 ;  /* 0x17c00080020a7fae */ /* 0x0003e8000c901d7c */
[----:B------:R1:W-:Y:S02]  /*9550*/  LDGSTS.E.BYPASS.LTC128B.128 [R10+0x1bc00], desc[UR60][R2.64+0x100], !P2 ;  /* 0x1bc00100020a7fae */ /* 0x0003e4000d101d7c */
.L_x_51:
[----:B------:R-:W-:Y:S05]  /*9560*/  BSYNC B0 ;  /* 0x0000000000007941 */ /* 0x000fea0003800000 */
.L_x_50:
[----:B-1----:R-:W2:Y:S01]  /*9570*/  LDL R2, [R1+0x2c] ;  /* 0x00002c0001027983 */ /* 0x002ea20000100800 */
[----:B------:R-:W-:Y:S01]  /*9580*/  NOP ;  /* 0x0000000000007918 */ /* 0x000fe20000000000 */
[----:B------:R-:W-:Y:S02]  /*9590*/  SYNCS.ARRIVE.TRANS64.RED.A0T1 RZ, [UR36+0x34800], RZ ;  /* 0x034800ffffff79a7 */ /* 0x000fe40008200424 */
[----:B------:R-:W-:Y:S01]  /*95a0*/  ARRIVES.LDGSTSBAR.64.TRANSCNT [UR36+0x34800] ;  /* 0x03480000ff0079b0 */ /* 0x000fe20008000aa4 */
[----:B--2---:R-:W-:-:S04]  /*95b0*/  LOP3.LUT R0, R2, 0x1, RZ, 0xc, !PT ;  /* 0x0000000102007812 */ /* 0x004fc800078e0cff */
[----:B------:R-:W-:Y:S01]  /*95c0*/  SHF.L.U32 R0, R0, 0x1f, RZ ;  /* 0x0000001f00007819 */ /* 0x000fe200000006ff */
[----:B------:R-:W-:Y:S01]  /*95d0*/  NOP ;  /* 0x0000000000007918 */ /* 0x000fe20000000000 */
[----:B------:R-:W2:Y:S01]  /*95e0*/  LDL.LU R2, [R1+0x28] ;  /* 0x0000280001027983 */ /* 0x000ea20000300800 */
[----:B------:R-:W-:Y:S01]  /*95f0*/  SYNCS.ARRIVE.TRANS64.A1T0 RZ, [UR36+0x34800], RZ ;  /* 0x034800ffffff79a7 */ /* 0x000fe20008100024 */
[----:B------:R-:W-:Y:S01]  /*9600*/  BSSY B0, `(.L_x_52) ;  /* 0x0000005000007945 */ /* 0x000fe20003800000 */
[----:B------:R-:W-:Y:S01]  /*9610*/  IMAD.U32 R14, RZ, RZ, UR36 ;  /* 0x00000024ff0e7e24 */ /* 0x000fe2000f8e00ff */
[----:B------:R-:W1:Y:S01]  /*9620*/  SYNCS.PHASECHK.TRANS64.TRYWAIT P0, [UR36+0x34820], R0 ;  /* 0x03482000ff0075a7 */ /* 0x000e620008000164 */
[----:B--2---:R-:W-:Y:S01]  /*9630*/  ISETP.GE.AND P1, PT, R2, 0x81, PT ;  /* 0x000000810200780c */ /* 0x004fe20003f26270 */
[----:B-1----:R-:W-:-:S12]  /*9640*/  @!P0 BRA `(.L_x_53) ;  /* 0x0000003400b48947 */ /* 0x002fd80003800000 */
.L_x_152:
[----:B------:R-:W-:Y:S05]  /*9650*/  BSYNC B0 ;  /* 0x0000000000007941 */ /* 0x000fea0003800000 */
.L_x_52:
[----:B------:R-:W-:Y:S01]  /*9660*/  VIADD R9, R14, 0x34800 ;  /* 0x000348000e097836 */ /* 0x000fe20000000000 */
[----:B------:R-:W-:Y:S06]  /*9670*/  @!P1 BRA `(.L_x_54) ;  /* 0x0000001c00f09947 */ /* 0x000fec0003800000 */
[----:B------:R-:W0:Y:S01]  /*9680*/  LDL R2, [R1+0x20] ;  /* 0x0000200001027983 */ /* 0x000e220000100800 */
[----:B-1----:R-:W-:Y:S02]  /*9690*/  IMAD.MOV.U32 R0, RZ, RZ, 0x1 ;  /* 0x00000001ff007424 */ /* 0x002fe400078e00ff */
[----:B0-----:R-:W-:-:S05]  /*96a0*/  IMAD.MOV R10, RZ, RZ, -R2 ;  /* 0x000000ffff0a7224 */ /* 0x001fca00078e0a02 */
[----:B------:R-:W-:-:S05]  /*96b0*/  VIADDMNMX R10, R10, R0, 0xffffffff, !PT ;  /* 0xffffffff0a0a7446 */ /* 0x000fca0007800100 */
[----:B------:R-:W-:-:S05]  /*96c0*/  IMAD.IADD R0, R2, 0x1, R10 ;  /* 0x0000000102007824 */ /* 0x000fca00078e020a */
[----:B------:R-:W-:-:S04]  /*96d0*/  LOP3.LUT R0, R0, 0x1, RZ, 0xc0, !PT ;  /* 0x0000000100007812 */ /* 0x000fc800078ec0ff */
[----:B------:R-:W-:Y:S01]  /*96e0*/  ISETP.NE.U32.AND P0, PT, R0, 0x1, PT ;  /* 0x000000010000780c */ /* 0x000fe20003f05070 */
[----:B------:R-:W-:-:S12]  /*96f0*/  VIADD R0, R2, 0xfffffffe ;  /* 0xfffffffe02007836 */ /* 0x000fd80000000000 */
[----:B------:R-:W-:Y:S05]  /*9700*/  @P0 BRA `(.L_x_55) ;  /* 0x00000008009c0947 */ /* 0x000fea0003800000 */
[----:B------:R-:W2:Y:S01]  /*9710*/  LDL R2, [R1+0x4] ;  /* 0x0000040001027983 */ /* 0x000ea20000100800 */
[----:B------:R-:W-:Y:S01]  /*9720*/  LOP3.LUT P2, RZ, R19, 0x2, RZ, 0xc0, !PT ;  /* 0x0000000213ff7812 */ /* 0x000fe2000784c0ff */
[----:B------:R-:W-:Y:S01]  /*9730*/  VIADD R4, R18, 0x1 ;  /* 0x0000000112047836 */ /* 0x000fe20000000000 */
[----:B------:R-:W-:Y:S04]  /*9740*/  BSSY B0, `(.L_x_56) ;  /* 0x000009f000007945 */ /* 0x000fe80003800000 */
[----:B------:R-:W-:-:S04]  /*9750*/  ISETP.NE.AND P0, PT, R4, 0x2, PT ;  /* 0x000000020400780c */ /* 0x000fc80003f05270 */
[----:B------:R-:W-:Y:S02]  /*9760*/  SEL R8, RZ, 0x1, P0 ;  /* 0x00000001ff087807 */ /* 0x000fe40000000000 */
[----:B------:R-:W-:Y:S02]  /*9770*/  SEL R4, R4, RZ, P0 ;  /* 0x000000ff04047207 */ /* 0x000fe40000000000 */
[----:B--2---:R-:W-:Y:S01]  /*9780*/  LOP3.LUT R8, R2, R8, RZ, 0x3c, !PT ;  /* 0x0000000802087212 */ /* 0x004fe200078e3cff */
[----:B------:R-:W-:Y:S06]  /*9790*/  @!P2 BRA `(.L_x_57) ;  /* 0x000000080064a947 */ /* 0x000fec0003800000 */
[----:B------:R-:W-:Y:S01]  /*97a0*/  LOP3.LUT P2, RZ, R19, 0x1, RZ, 0xc0, !PT ;  /* 0x0000000113ff7812 */ /* 0x000fe2000784c0ff */
[----:B------:R-:W-:-:S12]  /*97b0*/  IMAD.MOV.U32 R6, RZ, RZ, R17 ;  /* 0x000000ffff067224 */ /* 0x000fd800078e0011 */
[----:B------:R-:W-:Y:S05]  /*97c0*/  @!P2 BRA `(.L_x_58) ;  /* 0x000000000050a947 */ /* 0x000fea0003800000 */
[----:B------:R-:W2:Y:S01]  /*97d0*/  LDL R11, [R1+0xc] ;  /* 0x00000c00010b7983 */ /* 0x000ea20000100800 */
[----:B------:R-:W0:Y:S01]  /*97e0*/  LDC R6, c[0x0][0x43c] ;  /* 0x00010f00ff067b82 */ /* 0x000e220000000800 */
[----:B------:R-:W-:Y:S02]  /*97f0*/  ULDC.64 UR4, c[0x0][0x428] ;  /* 0x00010a0000047ab9 */ /* 0x000fe40000000a00 */
[----:B------:R-:W3:Y:S01]  /*9800*/  LDL R7, [R1] ;  /* 0x0000000001077983 */ /* 0x000ee20000100800 */
[----:B0-----:R-:W-:-:S13]  /*9810*/  ISETP.NE.AND P0, PT, R6, 0x1, PT ;  /* 0x000000010600780c */ /* 0x001fda0003f05270 */
[----:B------:R-:W0:Y:S02]  /*9820*/  @P0 LDC.64 R2, c[0x0][0x440] ;  /* 0x00011000ff020b82 */ /* 0x000e240000000a00 */
[----:B0-----:R-:W-:-:S04]  /*9830*/  @P0 IMAD.HI.U32 R5, R0, R2, RZ ;  /* 0x0000000200050227 */ /* 0x001fc800078e00ff */
[----:B------:R-:W-:Y:S01]  /*9840*/  IMAD.MOV.U32 R2, RZ, RZ, R0 ;  /* 0x000000ffff027224 */ /* 0x000fe200078e0000 */
[----:B------:R-:W-:-:S05]  /*9850*/  @P0 SHF.R.U32.HI R2, RZ, R3, R5 ;  /* 0x00000003ff020219 */ /* 0x000fca0000011605 */
[----:B------:R-:W-:-:S04]  /*9860*/  IMAD.MOV R3, RZ, RZ, -R2 ;  /* 0x000000ffff037224 */ /* 0x000fc800078e0a02 */
[----:B------:R-:W-:Y:S01]  /*9870*/  IMAD R0, R6, R3, R0 ;  /* 0x0000000306007224 */ /* 0x000fe200078e0200 */
[----:B------:R-:W-:Y:S01]  /*9880*/  SHF.R.S32.HI R3, RZ, 0x1f, R2 ;  /* 0x0000001fff037819 */ /* 0x000fe20000011402 */
[----:B--2---:R-:W-:-:S04]  /*9890*/  IMAD R5, R11, UR4, RZ ;  /* 0x000000040b057c24 */ /* 0x004fc8000f8e02ff */
[C---:B---3--:R-:W-:Y:S02]  /*98a0*/  IMAD R5, R7.reuse, UR5, R5 ;  /* 0x0000000507057c24 */ /* 0x048fe4000f8e0205 */
[----:B------:R-:W-:Y:S01]  /*98b0*/  IMAD.WIDE.U32 R2, R7, UR4, R2 ;  /* 0x0000000407027c25 */ /* 0x000fe2000f8e0002 */
[----:B------:R-:W-:-:S03]  /*98c0*/  ULDC.64 UR4, c[0x0][0x418] ;  /* 0x0001060000047ab9 */ /* 0x000fc60000000a00 */
[----:B------:R-:W-:Y:S01]  /*98d0*/  IMAD.IADD R3, R5, 0x1, R3 ;  /* 0x0000000105037824 */ /* 0x000fe200078e0203 */
[----:B------:R-:W-:-:S04]  /*98e0*/  LEA R6, P0, R2, UR4, 0x2 ;  /* 0x0000000402067c11 */ /* 0x000fc8000f8010ff */
[----:B------:R-:W-:-:S05]  /*98f0*/  LEA.HI.X R7, R2, UR5, R3, 0x2, P0 ;  /* 0x0000000502077c11 */ /* 0x000fca00080f1403 */
[----:B------:R0:W5:Y:S04]  /*9900*/  LDG.E R6, desc[UR60][R6.64] ;  /* 0x0000003c06067981 */ /* 0x000168000c1e1900 */
.L_x_58:
[----:B------:R-:W-:Y:S01]  /*9910*/  LEA R3, R4, UR36, 0x3 ;  /* 0x0000002404037c11 */ /* 0x000fe2000f8e18ff */
[----:B------:R-:W-:Y:S01]  /*9920*/  BSSY B1, `(.L_x_59) ;  /* 0x0000004000017945 */ /* 0x000fe20003800000 */
[----:B------:R-:W-:-:S04]  /*9930*/  SHF.L.U32 R2, R8, 0x1f, RZ ;  /* 0x0000001f08027819 */ /* 0x000fc800000006ff */
[----:B------:R-:W1:Y:S02]  /*9940*/  SYNCS.PHASECHK.TRANS64.TRYWAIT P0, [R3+URZ+0x34840], R2 ;  /* 0x03484002030075a7 */ /* 0x000e64000800017f */
[----:B-1----:R-:W-:Y:S05]  /*9950*/  @!P0 BRA `(.L_x_60) ;  /* 0x0000003400048947 */ /* 0x002fea0003800000 */
.L_x_153:
[----:B------:R-:W-:Y:S05]  /*9960*/  BSYNC B1 ;  /* 0x0000000000017941 */ /* 0x000fea0003800000 */
.L_x_59:
[----:B------:R-:W2:Y:S01]  /*9970*/  S2R R5, SR_TID.X ;  /* 0x0000000000057919 */ /* 0x000ea20000002100 */
[----:B------:R-:W-:Y:S01]  /*9980*/  BSSY B1, `(.L_x_61) ;  /* 0x000000b000017945 */ /* 0x000fe20003800000 */
[----:B--2---:R-:W-:-:S04]  /*9990*/  LOP3.LUT R5, R5, 0x7f, RZ, 0xc0, !PT ;  /* 0x0000007f05057812 */ /* 0x004fc800078ec0ff */
[----:B------:R-:W-:-:S13]  /*99a0*/  ISETP.NE.AND P1, PT, R5, RZ, PT ;  /* 0x000000ff0500720c */ /* 0x000fda0003f25270 */
[----:B------:R-:W-:Y:S05]  /*99b0*/  @P1 BRA `(.L_x_62) ;  /* 0x00000000001c1947 */ /* 0x000fea0003800000 */
[----:B------:R-:W2:Y:S01]  /*99c0*/  S2R R5, SR_TID.X ;  /* 0x0000000000057919 */ /* 0x000ea20000002100 */
[----:B-1----:R-:W-:-:S04]  /*99d0*/  IMAD.MOV.U32 R2, RZ, RZ, 0xc000 ;  /* 0x0000c000ff027424 */ /* 0x002fc800078e00ff */
[----:B------:R3:W-:Y:S01]  /*99e0*/  SYNCS.ARRIVE.TRANS64 RZ, [R3+URZ+0x34830], R2 ;  /* 0x0348300203ff79a7 */ /* 0x0007e2000800003f */
[----:B--2---:R-:W-:-:S04]  /*99f0*/  LOP3.LUT R5, R5, 0x1f, RZ, 0xc0, !PT ;  /* 0x0000001f05057812 */ /* 0x004fc800078ec0ff */
[----:B------:R-:W-:-:S13]  /*9a00*/  ISETP.NE.AND P0, PT, R5, RZ, PT ;  /* 0x000000ff0500720c */ /* 0x000fda0003f05270 */
[----:B---3--:R-:W-:Y:S05]  /*9a10*/  @!P0 BRA `(.L_x_62) ;  /* 0x0000000000048947 */ /* 0x008fea0003800000 */
[----:B------:R-:W-:Y:S01]  /*9a20*/  BPT.TRAP 0x1 ;  /* 0x000000040000795c */ /* 0x000fe20000300000 */
.L_x_62:
[----:B------:R-:W-:Y:S05]  /*9a30*/  BSYNC B1 ;  /* 0x0000000000017941 */ /* 0x000fea0003800000 */
.L_x_61:
[----:B------:R-:W-:Y:S01]  /*9a40*/  IMAD.MOV.U32 R11, RZ, RZ, RZ ;  /* 0x000000ffff0b7224 */ /* 0x000fe200078e00ff */
[----:B------:R-:W-:Y:S01]  /*9a50*/  UIADD3 UR4, UP0, UR38, 0x370, URZ ;  /* 0x0000037026047890 */ /* 0x000fe2000ff1e03f */
[----:B------:R-:W-:Y:S01]  /*9a60*/  IMAD R5, R4, 0xc000, R14 ;  /* 0x0000c00004057824 */ /* 0x000fe200078e020e */
[----:B------:R-:W-:Y:S01]  /*9a70*/  PLOP3.LUT P0, PT, PT, PT, PT, 0x80, 0x0 ;  /* 0x000000000000781c */ /* 0x000fe20003f0f070 */
[----:B-1----:R-:W-:Y:S01]  /*9a80*/  VIADD R3, R3, 0x34830 ;  /* 0x0003483003037836 */ /* 0x002fe20000000000 */
[----:B------:R-:W-:Y:S01]  /*9a90*/  R2UR UR10, R11 ;  /* 0x000000000b0a72ca */ /* 0x000fe200000e0000 */
[----:B------:R-:W-:Y:S01]  /*9aa0*/  IMAD.SHL.U32 R2, R0, 0x80, RZ ;  /* 0x0000008000027824 */ /* 0x000fe200078e00ff */
[----:B------:R-:W-:Y:S01]  /*9ab0*/  UIADD3.X UR5, URZ, UR39, URZ, UP0, !UPT ;  /* 0x000000273f057290 */ /* 0x000fe200087fe43f */
[----:B0-----:R-:W-:Y:S01]  /*9ac0*/  VIADD R7, R5, 0x1c400 ;  /* 0x0001c40005077836 */ /* 0x001fe20000000000 */
[----:B------:R-:W-:Y:S01]  /*9ad0*/  UMOV UR6, 0x0 ;  /* 0x0000000000067882 */ /* 0x000fe20000000000 */
[----:B------:R-:W-:-:S10]  /*9ae0*/  UMOV UR7, 0x14f00000 ;  /* 0x14f0000000077882 */ /* 0x000fd40000000000 */
.L_x_63:
[----:B------:R-:W-:-:S13]  /*9af0*/  @P0 ELECT P2, URZ, PT ;  /* 0x00000000003f082f */ /* 0x000fda0003840000 */
[----:B-----5:R-:W-:Y:S02]  /*9b00*/  @P2 R2UR UR13, R6 ;  /* 0x00000000060d22ca */ /* 0x020fe400000e0000 */
[----:B------:R-:W-:Y:S02]  /*9b10*/  @P2 R2UR UR12, R16 ;  /* 0x00000000100c22ca */ /* 0x000fe400000e0000 */
[----:B------:R-:W-:Y:S02]  /*9b20*/  @P2 R2UR UR11, R2 ;  /* 0x00000000020b22ca */ /* 0x000fe400000e0000 */
[----:B------:R-:W-:Y:S02]  /*9b30*/  @P2 R2UR UR9, R3 ;  /* 0x00000000030922ca */ /* 0x000fe400000e0000 */
[----:B------:R-:W-:Y:S02]  /*9b40*/  @P2 R2UR UR8, R7 ;  /* 0x00000000070822ca */ /* 0x000fe400000e0000 */
[----:B------:R-:W-:-:S02]  /*9b50*/  @P2 PLOP3.LUT P0, PT, P2, PT, PT, 0x8, 0x0 ;  /* 0x000000000000281c */ /* 0x000fc4000170e170 */
[----:B------:R-:W-:-:S09]  /*9b60*/  PLOP3.LUT P2, PT, PT, PT, PT, 0x8, 0x0 ;  /* 0x000000000000781c */ /* 0x000fd20003f4e170 */
[----:B------:R0:W-:Y:S02]  /*9b70*/  UTMALDG.4D [UR8], [UR4], desc[UR6] ;  /* 0x00000608040075b4 */ /* 0x0001e40008019000 */
[----:B0-----:R-:W-:Y:S05]  /*9b80*/  @P0 BRA.U.ANY `(.L_x_63) ;  /* 0xfffffffd00d80947 */ /* 0x001fea000393ffff */
[----:B------:R-:W-:Y:S01]  /*9b90*/  IMAD.MOV.U32 R15, RZ, RZ, 0x40 ;  /* 0x00000040ff0f7424 */ /* 0x000fe200078e00ff */
[----:B------:R-:W-:Y:S01]  /*9ba0*/  PLOP3.LUT P0, PT, PT, PT, PT, 0x80, 0x0 ;  /* 0x000000000000781c */ /* 0x000fe20003f0f070 */
[----:B------:R-:W-:Y:S01]  /*9bb0*/  VIADD R7, R5, 0x20400 ;  /* 0x0002040005077836 */ /* 0x000fe20000000000 */
[----:B------:R-:W-:Y:S01]  /*9bc0*/  UMOV UR6, 0x0 ;  /* 0x0000000000067882 */ /* 0x000fe20000000000 */
[----:B------:R-:W-:Y:S01]  /*9bd0*/  UMOV UR7, 0x14f00000 ;  /* 0x14f0000000077882 */ /* 0x000fe20000000000 */
[----:B------:R-:W-:-:S15]  /*9be0*/  R2UR UR10, R15 ;  /* 0x000000000f0a72ca */ /* 0x000fde00000e0000 */
.L_x_64:
[----:B------:R-:W-:-:S13]  /*9bf0*/  @P0 ELECT P2, URZ, PT ;  /* 0x00000000003f082f */ /* 0x000fda0003840000 */
[----:B------:R-:W-:Y:S02]  /*9c00*/  @P2 R2UR UR13, R6 ;  /* 0x00000000060d22ca */ /* 0x000fe400000e0000 */
        /* <DEDUP_REMOVED lines=8> */
[----:B------:R-:W-:Y:S01]  /*9c90*/  PLOP3.LUT P0, PT, PT, PT, PT, 0x80, 0x0 ;  /* 0x000000000000781c */ /* 0x000fe20003f0f070 */
[----:B------:R-:W-:Y:S01]  /*9ca0*/  VIADD R5, R5, 0x24400 ;  /* 0x0002440005057836 */ /* 0x000fe20000000000 */
[----:B------:R-:W-:Y:S01]  /*9cb0*/  UMOV UR6, 0x0 ;  /* 0x0000000000067882 */ /* 0x000fe20000000000 */
[----:B------:R-:W-:Y:S01]  /*9cc0*/  UMOV UR7, 0x14f00000 ;  /* 0x14f0000000077882 */ /* 0x000fe20000000000 */
[----:B------:R-:W-:-:S09]  /*9cd0*/  UMOV UR10, 0x80 ;  /* 0x00000080000a7882 */ /* 0x000fd20000000000 */
.L_x_65:
        /* <DEDUP_REMOVED lines=10> */
[----:B------:R-:W2:Y:S01]  /*9d80*/  LDL.LU R7, [R1+0x4] ;  /* 0x0000040001077983 */ /* 0x000ea20000300800 */
[----:B------:R-:W-:Y:S01]  /*9d90*/  IMAD R3, R18, 0x8, R9 ;  /* 0x0000000812037824 */ /* 0x000fe200078e0209 */
[----:B------:R-:W-:Y:S01]  /*9da0*/  BSSY B1, `(.L_x_66) ;  /* 0x0000004000017945 */ /* 0x000fe20003800000 */
[----:B--2---:R-:W-:-:S04]  /*9db0*/  SHF.L.U32 R2, R7, 0x1f, RZ ;  /* 0x0000001f07027819 */ /* 0x004fc800000006ff */
[----:B------:R-:W0:Y:S02]  /*9dc0*/  SYNCS.PHASECHK.TRANS64.TRYWAIT P0, [R3+URZ+0x60], R2 ;  /* 0x00006002030075a7 */ /* 0x000e24000800017f */
[----:B0-----:R-:W-:Y:S05]  /*9dd0*/  @!P0 BRA `(.L_x_67) ;  /* 0x0000002c00f88947 */ /* 0x001fea0003800000 */
.L_x_154:
[----:B------:R-:W-:Y:S05]  /*9de0*/  BSYNC B1 ;  /* 0x0000000000017941 */ /* 0x000fea0003800000 */
.L_x_66:
[----:B------:R-:W-:Y:S01]  /*9df0*/  BSSY B1, `(.L_x_68) ;  /* 0x000000c000017945 */ /* 0x000fe20003800000 */
[----:B------:R-:W-:Y:S02]  /*9e00*/  IMAD.MOV.U32 R12, RZ, RZ, 0x0 ;  /* 0x00000000ff0c7424 */ /* 0x000fe400078e00ff */
[----:B------:R-:W-:Y:S01]  /*9e10*/  IMAD.MOV.U32 R13, RZ, RZ, 0x14f00000 ;  /* 0x14f00000ff0d7424 */ /* 0x000fe200078e00ff */
[----:B------:R-:W-:Y:S06]  /*9e20*/  @P1 BRA `(.L_x_69) ;  /* 0x0000000000201947 */ /* 0x000fec0003800000 */
[----:B------:R-:W1:Y:S01]  /*9e30*/  S2R R5, SR_TID.X ;  /* 0x0000000000057919 */ /* 0x000e620000002100 */
[----:B0-----:R-:W-:Y:S01]  /*9e40*/  LEA R2, R18, UR36, 0x3 ;  /* 0x0000002412027c11 */ /* 0x001fe2000f8e18ff */
[----:B------:R-:W-:-:S04]  /*9e50*/  IMAD.MOV.U32 R3, RZ, RZ, 0x8000 ;  /* 0x00008000ff037424 */ /* 0x000fc800078e00ff */
[----:B------:R2:W-:Y:S01]  /*9e60*/  SYNCS.ARRIVE.TRANS64 RZ, [R2+URZ+0x34850], R3 ;  /* 0x0348500302ff79a7 */ /* 0x0005e2000800003f */
[----:B-1----:R-:W-:-:S04]  /*9e70*/  LOP3.LUT R5, R5, 0x1f, RZ, 0xc0, !PT ;  /* 0x0000001f05057812 */ /* 0x002fc800078ec0ff */
[----:B------:R-:W-:-:S13]  /*9e80*/  ISETP.NE.AND P0, PT, R5, RZ, PT ;  /* 0x000000ff0500720c */ /* 0x000fda0003f05270 */
[----:B--2---:R-:W-:Y:S05]  /*9e90*/  @!P0 BRA `(.L_x_69) ;  /* 0x0000000000048947 */ /* 0x004fea0003800000 */
[----:B------:R-:W-:Y:S01]  /*9ea0*/  BPT.TRAP 0x1 ;  /* 0x000000040000795c */ /* 0x000fe20000300000 */
.L_x_69:
[----:B------:R-:W-:Y:S05]  /*9eb0*/  BSYNC B1 ;  /* 0x0000000000017941 */ /* 0x000fea0003800000 */
.L_x_68:
[----:B------:R-:W2:Y:S01]  /*9ec0*/  LDL.LU R5, [R1+0x8] ;  /* 0x0000080001057983 */ /* 0x000ea20000300800 */
[----:B------:R-:W-:Y:S01]  /*9ed0*/  R2UR UR10, R11 ;  /* 0x000000000b0a72ca */ /* 0x000fe200000e0000 */
[----:B------:R-:W-:Y:S01]  /*9ee0*/  UIADD3 UR4, UP0, UR38, 0x470, URZ ;  /* 0x0000047026047890 */ /* 0x000fe2000ff1e03f */
[----:B------:R-:W-:Y:S02]  /*9ef0*/  R2UR UR6, R12 ;  /* 0x000000000c0672ca */ /* 0x000fe400000e0000 */
[----:B------:R-:W-:Y:S01]  /*9f00*/  R2UR UR7, R13 ;  /* 0x000000000d0772ca */ /* 0x000fe200000e0000 */
[----:B------:R-:W-:Y:S01]  /*9f10*/  UIADD3.X UR5, URZ, UR39, URZ, UP0, !UPT ;  /* 0x000000273f057290 */ /* 0x000fe200087fe43f */
[C---:B0-----:R-:W-:Y:S02]  /*9f20*/  LEA R2, R18.reuse, UR36, 0x3 ;  /* 0x0000002412027c11 */ /* 0x041fe4000f8e18ff */
[----:B------:R-:W-:Y:S02]  /*9f30*/  LEA R3, R18, UR36, 0xf ;  /* 0x0000002412037c11 */ /* 0x000fe4000f8e78ff */
[----:B------:R-:W-:Y:S01]  /*9f40*/  PLOP3.LUT P0, PT, PT, PT, PT, 0x80, 0x0 ;  /* 0x000000000000781c */ /* 0x000fe20003f0f070 */
[----:B------:R-:W-:-:S02]  /*9f50*/  VIADD R2, R2, 0x34850 ;  /* 0x0003485002027836 */ /* 0x000fc40000000000 */
[----:B------:R-:W-:Y:S02]  /*9f60*/  VIADD R7, R3, 0x400 ;  /* 0x0000040003077836 */ /* 0x000fe40000000000 */
[----:B--2---:R-:W-:-:S08]  /*9f70*/  IMAD.SHL.U32 R5, R5, 0x80, RZ ;  /* 0x0000008005057824 */ /* 0x004fd000078e00ff */
.L_x_70:
        /* <DEDUP_REMOVED lines=10> */
[----:B------:R-:W-:Y:S01]  /*a020*/  R2UR UR10, R15 ;  /* 0x000000000f0a72ca */ /* 0x000fe200000e0000 */
[----:B------:R-:W-:Y:S01]  /*a030*/  VIADD R3, R3, 0x4400 ;  /* 0x0000440003037836 */ /* 0x000fe20000000000 */
[----:B------:R-:W-:Y:S02]  /*a040*/  R2UR UR6, R12 ;  /* 0x000000000c0672ca */ /* 0x000fe400000e0000 */
[----:B------:R-:W-:Y:S02]  /*a050*/  R2UR UR7, R13 ;  /* 0x000000000d0772ca */ /* 0x000fe400000e0000 */
[----:B------:R-:W-:-:S13]  /*a060*/  PLOP3.LUT P0, PT, PT, PT, PT, 0x80, 0x0 ;  /* 0x000000000000781c */ /* 0x000fda0003f0f070 */
.L_x_71:
        /* <DEDUP_REMOVED lines=10> */
[----:B------:R0:W-:Y:S01]  /*a110*/  STL [R1+0x8], R0 ;  /* 0x0000080001007387 */ /* 0x0001e20000100800 */
[----:B------:R-:W-:-:S07]  /*a120*/  IMAD.MOV.U32 R17, RZ, RZ, R6 ;  /* 0x000000ffff117224 */ /* 0x000fce00078e0006 */
.L_x_57:
[----:B------:R-:W-:Y:S05]  /*a130*/  BSYNC B0 ;  /* 0x0000000000007941 */ /* 0x000fea0003800000 */
.L_x_56:
[----:B0-----:R-:W2:Y:S01]  /*a140*/  LDL.LU R0, [R1+0x20] ;  /* 0x0000200001007983 */ /* 0x001ea20000300800 */
[----:B------:R-:W-:-:S03]  /*a150*/  IMAD.MOV.U32 R18, RZ, RZ, R4 ;  /* 0x000000ffff127224 */ /* 0x000fc600078e0004 */
[----:B------:R0:W-:Y:S02]  /*a160*/  STL [R1+0x4], R8 ;  /* 0x0000040801007387 */ /* 0x0001e40000100800 */
[----:B0-2---:R-:W-:-:S07]  /*a170*/  VIADD R0, R0, 0xfffffffd ;  /* 0xfffffffd00007836 */ /* 0x005fce0000000000 */
.L_x_55:
[----:B------:R-:W2:Y:S01]  /*a180*/  LDL.LU R2, [R1+0x18] ;  /* 0x0000180001027983 */ /* 0x000ea20000300800 */
[----:B------:R-:W-:Y:S01]  /*a190*/  IMAD.MOV R10, RZ, RZ, -R10 ;  /* 0x000000ffff0a7224 */ /* 0x000fe200078e0a0a */
[----:B------:R-:W-:Y:S04]  /*a1a0*/  BSSY B0, `(.L_x_54) ;  /* 0x0000149000007945 */ /* 0x000fe80003800000 */
[----:B--2---:R-:W-:-:S13]  /*a1b0*/  ISETP.NE.AND P0, PT, R2, R10, PT ;  /* 0x0000000a0200720c */ /* 0x004fda0003f05270 */
[----:B------:R-:W-:Y:S05]  /*a1c0*/  @!P0 BRA `(.L_x_72) ;  /* 0x0000001400188947 */ /* 0x000fea0003800000 */
[----:B------:R-:W-:-:S07]  /*a1d0*/  IMAD.MOV.U32 R6, RZ, RZ, R17 ;  /* 0x000000ffff067224 */ /* 0x000fce00078e0011 */
.L_x_105:
[----:B--2---:R-:W2:Y:S01]  /*a1e0*/  LDL R2, [R1+0x4] ;  /* 0x0000040001027983 */ /* 0x004ea20000100800 */
[----:B------:R-:W-:Y:S01]  /*a1f0*/  LOP3.LUT P1, RZ, R19, 0x2, RZ, 0xc0, !PT ;  /* 0x0000000213ff7812 */ /* 0x000fe2000782c0ff */
[----:B------:R-:W-:Y:S01]  /*a200*/  VIADD R4, R18, 0x1 ;  /* 0x0000000112047836 */ /* 0x000fe20000000000 */
[----:B------:R-:W-:Y:S04]  /*a210*/  BSSY B1, `(.L_x_73) ;  /* 0x000009d000017945 */ /* 0x000fe80003800000 */
[----:B------:R-:W-:-:S04]  /*a220*/  ISETP.NE.AND P0, PT, R4, 0x2, PT ;  /* 0x000000020400780c */ /* 0x000fc80003f05270 */
[----:B------:R-:W-:Y:S02]  /*a230*/  SEL R5, RZ, 0x1, P0 ;  /* 0x00000001ff057807 */ /* 0x000fe40000000000 */
[----:B------:R-:W-:Y:S02]  /*a240*/  SEL R4, R4, RZ, P0 ;  /* 0x000000ff04047207 */ /* 0x000fe40000000000 */
[----:B--2---:R-:W-:Y:S01]  /*a250*/  LOP3.LUT R5, R2, R5, RZ, 0x3c, !PT ;  /* 0x0000000502057212 */ /* 0x004fe200078e3cff */
[----:B01----:R-:W-:Y:S06]  /*a260*/  @!P1 BRA `(.L_x_74) ;  /* 0x00000008005c9947 */ /* 0x003fec0003800000 */
        /* <DEDUP_REMOVED lines=23> */
.L_x_75:
[----:B------:R-:W-:Y:S01]  /*a3e0*/  LEA R3, R4, UR36, 0x3 ;  /* 0x0000002404037c11 */ /* 0x000fe2000f8e18ff */
[----:B------:R-:W-:Y:S01]  /*a3f0*/  BSSY B2, `(.L_x_76) ;  /* 0x0000004000027945 */ /* 0x000fe20003800000 */
[----:B------:R-:W-:-:S04]  /*a400*/  SHF.L.U32 R2, R5, 0x1f, RZ ;  /* 0x0000001f05027819 */ /* 0x000fc800000006ff */
[----:B------:R-:W1:Y:S02]  /*a410*/  SYNCS.PHASECHK.TRANS64.TRYWAIT P0, [R3+URZ+0x34840], R2 ;  /* 0x03484002030075a7 */ /* 0x000e64000800017f */
[----:B-1----:R-:W-:Y:S05]  /*a420*/  @!P0 BRA `(.L_x_77) ;  /* 0x0000002800788947 */ /* 0x002fea0003800000 */
.L_x_155:
[----:B------:R-:W-:Y:S05]  /*a430*/  BSYNC B2 ;  /* 0x0000000000027941 */ /* 0x000fea0003800000 */
.L_x_76:
[----:B0-----:R-:W0:Y:S01]  /*a440*/  S2R R7, SR_TID.X ;  /* 0x0000000000077919 */ /* 0x001e220000002100 */
[----:B------:R-:W-:Y:S01]  /*a450*/  BSSY B2, `(.L_x_78) ;  /* 0x000000b000027945 */ /* 0x000fe20003800000 */
[----:B0-----:R-:W-:-:S04]  /*a460*/  LOP3.LUT R7, R7, 0x7f, RZ, 0xc0, !PT ;  /* 0x0000007f07077812 */ /* 0x001fc800078ec0ff */
[----:B------:R-:W-:-:S13]  /*a470*/  ISETP.NE.AND P1, PT, R7, RZ, PT ;  /* 0x000000ff0700720c */ /* 0x000fda0003f25270 */
[----:B------:R-:W-:Y:S05]  /*a480*/  @P1 BRA `(.L_x_79) ;  /* 0x00000000001c1947 */ /* 0x000fea0003800000 */
[----:B------:R-:W0:Y:S01]  /*a490*/  S2R R7, SR_TID.X ;  /* 0x0000000000077919 */ /* 0x000e220000002100 */
[----:B-1----:R-:W-:-:S04]  /*a4a0*/  IMAD.MOV.U32 R2, RZ, RZ, 0xc000 ;  /* 0x0000c000ff027424 */ /* 0x002fc800078e00ff */
[----:B------:R2:W-:Y:S01]  /*a4b0*/  SYNCS.ARRIVE.TRANS64 RZ, [R3+URZ+0x34830], R2 ;  /* 0x0348300203ff79a7 */ /* 0x0005e2000800003f */
[----:B0-----:R-:W-:-:S04]  /*a4c0*/  LOP3.LUT R7, R7, 0x1f, RZ, 0xc0, !PT ;  /* 0x0000001f07077812 */ /* 0x001fc800078ec0ff */
[----:B------:R-:W-:-:S13]  /*a4d0*/  ISETP.NE.AND P0, PT, R7, RZ, PT ;  /* 0x000000ff0700720c */ /* 0x000fda0003f05270 */
[----:B--2---:R-:W-:Y:S05]  /*a4e0*/  @!P0 BRA `(.L_x_79) ;  /* 0x0000000000048947 */ /* 0x004fea0003800000 */
[----:B------:R-:W-:Y:S01]  /*a4f0*/  BPT.TRAP 0x1 ;  /* 0x000000040000795c */ /* 0x000fe20000300000 */
.L_x_79:
[----:B------:R-:W-:Y:S05]  /*a500*/  BSYNC B2 ;  /* 0x0000000000027941 */ /* 0x000fea0003800000 */
.L_x_78:
        /* <DEDUP_REMOVED lines=8> */
[----:B------:R-:W-:Y:S01]  /*a590*/  VIADD R10, R7, 0x1c400 ;  /* 0x0001c400070a7836 */ /* 0x000fe20000000000 */
[----:B------:R-:W-:Y:S01]  /*a5a0*/  UMOV UR6, 0x0 ;  /* 0x0000000000067882 */ /* 0x000fe20000000000 */
[----:B------:R-:W-:-:S10]  /*a5b0*/  UMOV UR7, 0x14f00000 ;  /* 0x14f0000000077882 */ /* 0x000fd40000000000 */
.L_x_80:
        /* <DEDUP_REMOVED lines=16> */
.L_x_81:
        /* <DEDUP_REMOVED lines=15> */
.L_x_82:
        /* <DEDUP_REMOVED lines=16> */
.L_x_156:
[----:B------:R-:W-:Y:S05]  /*a8b0*/  BSYNC B2 ;  /* 0x0000000000027941 */ /* 0x000fea0003800000 */
.L_x_83:
[----:B------:R-:W-:Y:S01]  /*a8c0*/  BSSY B2, `(.L_x_85) ;  /* 0x000000b000027945 */ /* 0x000fe20003800000 */
[----:B------:R-:W-:Y:S02]  /*a8d0*/  IMAD.MOV.U32 R10, RZ, RZ, 0x0 ;  /* 0x00000000ff0a7424 */ /* 0x000fe400078e00ff */
[----:B------:R-:W-:Y:S01]  /*a8e0*/  IMAD.MOV.U32 R11, RZ, RZ, 0x14f00000 ;  /* 0x14f00000ff0b7424 */ /* 0x000fe200078e00ff */
[----:B------:R-:W-:Y:S06]  /*a8f0*/  @P1 BRA `(.L_x_86) ;  /* 0x00000000001c1947 */ /* 0x000fec0003800000 */
[----:B------:R-:W1:Y:S01]  /*a900*/  S2R R7, SR_TID.X ;  /* 0x0000000000077919 */ /* 0x000e620000002100 */
[----:B0-----:R-:W-:-:S04]  /*a910*/  IMAD.MOV.U32 R3, RZ, RZ, 0x8000 ;  /* 0x00008000ff037424 */ /* 0x001fc800078e00ff */
[----:B------:R2:W-:Y:S01]  /*a920*/  SYNCS.ARRIVE.TRANS64 RZ, [R2+URZ+0x50], R3 ;  /* 0x0000500302ff79a7 */ /* 0x0005e2000800003f */
[----:B-1----:R-:W-:-:S04]  /*a930*/  LOP3.LUT R7, R7, 0x1f, RZ, 0xc0, !PT ;  /* 0x0000001f07077812 */ /* 0x002fc800078ec0ff */
[----:B------:R-:W-:-:S13]  /*a940*/  ISETP.NE.AND P0, PT, R7, RZ, PT ;  /* 0x000000ff0700720c */ /* 0x000fda0003f05270 */
[----:B--2---:R-:W-:Y:S05]  /*a950*/  @!P0 BRA `(.L_x_86) ;  /* 0x0000000000048947 */ /* 0x004fea0003800000 */
[----:B------:R-:W-:Y:S01]  /*a960*/  BPT.TRAP 0x1 ;  /* 0x000000040000795c */ /* 0x000fe20000300000 */
.L_x_86:
[----:B------:R-:W-:Y:S05]  /*a970*/  BSYNC B2 ;  /* 0x0000000000027941 */ /* 0x000fea0003800000 */
.L_x_85:
[----:B0-----:R-:W2:Y:S01]  /*a980*/  LDL.LU R3, [R1+0x8] ;  /* 0x0000080001037983 */ /* 0x001ea20000300800 */
[----:B------:R-:W-:Y:S01]  /*a990*/  R2UR UR10, R12 ;  /* 0x000000000c0a72ca */ /* 0x000fe200000e0000 */
[----:B------:R-:W-:Y:S01]  /*a9a0*/  UIADD3 UR4, UP0, UR38, 0x470, URZ ;  /* 0x0000047026047890 */ /* 0x000fe2000ff1e03f */
[----:B------:R-:W-:Y:S01]  /*a9b0*/  R2UR UR6, R10 ;  /* 0x000000000a0672ca */ /* 0x000fe200000e0000 */
[----:B------:R-:W-:Y:S01]  /*a9c0*/  VIADD R2, R2, 0x50 ;  /* 0x0000005002027836 */ /* 0x000fe20000000000 */
[----:B------:R-:W-:Y:S01]  /*a9d0*/  R2UR UR7, R11 ;  /* 0x000000000b0772ca */ /* 0x000fe200000e0000 */
[----:B------:R-:W-:Y:S01]  /*a9e0*/  UIADD3.X UR5, URZ, UR39, URZ, UP0, !UPT ;  /* 0x000000273f057290 */ /* 0x000fe200087fe43f */
[----:B------:R-:W-:Y:S02]  /*a9f0*/  LEA R18, R18, UR36, 0xf ;  /* 0x0000002412127c11 */ /* 0x000fe4000f8e78ff */
[----:B------:R-:W-:-:S03]  /*aa00*/  PLOP3.LUT P0, PT, PT, PT, PT, 0x80, 0x0 ;  /* 0x000000000000781c */ /* 0x000fc60003f0f070 */
[----:B------:R-:W-:Y:S02]  /*aa10*/  VIADD R7, R18, 0x400 ;  /* 0x0000040012077836 */ /* 0x000fe40000000000 */
[----:B--2---:R-:W-:-:S08]  /*aa20*/  IMAD.SHL.U32 R3, R3, 0x80, RZ ;  /* 0x0000008003037824 */ /* 0x004fd000078e00ff */
.L_x_87:
        /* <DEDUP_REMOVED lines=15> */
.L_x_88:
        /* <DEDUP_REMOVED lines=12> */
.L_x_74:
[----:B------:R-:W-:Y:S05]  /*abe0*/  BSYNC B1 ;  /* 0x0000000000017941 */ /* 0x000fea0003800000 */
.L_x_73:
[----:B------:R-:W-:Y:S01]  /*abf0*/  VIADD R18, R4, 0x1 ;  /* 0x0000000104127836 */ /* 0x000fe20000000000 */
[----:B------:R-:W-:Y:S01]  /*ac00*/  LOP3.LUT P1, RZ, R19, 0x2, RZ, 0xc0, !PT ;  /* 0x0000000213ff7812 */ /* 0x000fe2000782c0ff */
[----:B------:R-:W-:Y:S03]  /*ac10*/  BSSY B1, `(.L_x_89) ;  /* 0x000009e000017945 */ /* 0x000fe60003800000 */
[----:B------:R-:W-:-:S04]  /*ac20*/  ISETP.NE.AND P0, PT, R18, 0x2, PT ;  /* 0x000000021200780c */ /* 0x000fc80003f05270 */
[----:B------:R-:W-:Y:S02]  /*ac30*/  SEL R2, RZ, 0x1, P0 ;  /* 0x00000001ff027807 */ /* 0x000fe40000000000 */
[----:B------:R-:W-:Y:S02]  /*ac40*/  SEL R18, R18, RZ, P0 ;  /* 0x000000ff12127207 */ /* 0x000fe40000000000 */
[----:B------:R-:W-:-:S05]  /*ac50*/  LOP3.LUT R10, R5, R2, RZ, 0x3c, !PT ;  /* 0x00000002050a7212 */ /* 0x000fca00078e3cff */
[----:B------:R1:W-:Y:S01]  /*ac60*/  STL [R1+0x4], R10 ;  /* 0x0000040a01007387 */ /* 0x0003e20000100800 */
[----:B------:R-:W-:Y:S05]  /*ac70*/  @!P1 BRA `(.L_x_90) ;  /* 0x00000008005c9947 */ /* 0x000fea0003800000 */
[----:B------:R-:W-:Y:S01]  /*ac80*/  LOP3.LUT P1, RZ, R19, 0x1, RZ, 0xc0, !PT ;  /* 0x0000000113ff7812 */ /* 0x000fe2000782c0ff */
[----:B0-----:R-:W-:-:S12]  /*ac90*/  VIADD R8, R0, 0xffffffff ;  /* 0xffffffff00087836 */ /* 0x001fd80000000000 */
        /* <DEDUP_REMOVED lines=21> */
.L_x_91:
[----:B------:R-:W-:Y:S01]  /*adf0*/  LEA R2, R18, UR36, 0x3 ;  /* 0x0000002412027c11 */ /* 0x000fe2000f8e18ff */
[----:B------:R-:W-:Y:S01]  /*ae00*/  BSSY B2, `(.L_x_92) ;  /* 0x0000004000027945 */ /* 0x000fe20003800000 */
[----:B------:R-:W-:-:S04]  /*ae10*/  SHF.L.U32 R3, R10, 0x1f, RZ ;  /* 0x0000001f0a037819 */ /* 0x000fc800000006ff */
[----:B------:R-:W2:Y:S02]  /*ae20*/  SYNCS.PHASECHK.TRANS64.TRYWAIT P0, [R2+URZ+0x34840], R3 ;  /* 0x03484003020075a7 */ /* 0x000ea4000800017f */
[----:B--2---:R-:W-:Y:S05]  /*ae30*/  @!P0 BRA `(.L_x_93) ;  /* 0x00000020001c8947 */ /* 0x004fea0003800000 */
.L_x_157:
[----:B------:R-:W-:Y:S05]  /*ae40*/  BSYNC B2 ;  /* 0x0000000000027941 */ /* 0x000fea0003800000 */
.L_x_92:
[----:B0-----:R-:W0:Y:S01]  /*ae50*/  S2R R7, SR_TID.X ;  /* 0x0000000000077919 */ /* 0x001e220000002100 */
[----:B------:R-:W-:Y:S01]  /*ae60*/  BSSY B2, `(.L_x_94) ;  /* 0x000000b000027945 */ /* 0x000fe20003800000 */
[----:B0-----:R-:W-:-:S04]  /*ae70*/  LOP3.LUT R7, R7, 0x7f, RZ, 0xc0, !PT ;  /* 0x0000007f07077812 */ /* 0x001fc800078ec0ff */
[----:B------:R-:W-:-:S13]  /*ae80*/  ISETP.NE.AND P1, PT, R7, RZ, PT ;  /* 0x000000ff0700720c */ /* 0x000fda0003f25270 */
[----:B------:R-:W-:Y:S05]  /*ae90*/  @P1 BRA `(.L_x_95) ;  /* 0x00000000001c1947 */ /* 0x000fea0003800000 */
[----:B------:R-:W0:Y:S01]  /*aea0*/  S2R R7, SR_TID.X ;  /* 0x0000000000077919 */ /* 0x000e220000002100 */
[----:B--2---:R-:W-:-:S04]  /*aeb0*/  IMAD.MOV.U32 R3, RZ, RZ, 0xc000 ;  /* 0x0000c000ff037424 */ /* 0x004fc800078e00ff */
[----:B------:R3:W-:Y:S01]  /*aec0*/  SYNCS.ARRIVE.TRANS64 RZ, [R2+URZ+0x34830], R3 ;  /* 0x0348300302ff79a7 */ /* 0x0007e2000800003f */
[----:B0-----:R-:W-:-:S04]  /*aed0*/  LOP3.LUT R7, R7, 0x1f, RZ, 0xc0, !PT ;  /* 0x0000001f07077812 */ /* 0x001fc800078ec0ff */
[----:B------:R-:W-:-:S13]  /*aee0*/  ISETP.NE.AND P0, PT, R7, RZ, PT ;  /* 0x000000ff0700720c */ /* 0x000fda0003f05270 */
[----:B---3--:R-:W-:Y:S05]  /*aef0*/  @!P0 BRA `(.L_x_95) ;  /* 0x0000000000048947 */ /* 0x008fea0003800000 */
[----:B------:R-:W-:Y:S01]  /*af00*/  BPT.TRAP 0x1 ;  /* 0x000000040000795c */ /* 0x000fe20000300000 */
.L_x_95:
[----:B------:R-:W-:Y:S05]  /*af10*/  BSYNC B2 ;  /* 0x0000000000027941 */ /* 0x000fea0003800000 */
.L_x_94:
[----:B------:R-:W-:Y:S01]  /*af20*/  IMAD.MOV.U32 R12, RZ, RZ, RZ ;  /* 0x000000ffff0c7224 */ /* 0x000fe200078e00ff */
[----:B------:R-:W-:Y:S01]  /*af30*/  UIADD3 UR4, UP0, UR38, 0x370, URZ ;  /* 0x0000037026047890 */ /* 0x000fe2000ff1e03f */
[C---:B--2---:R-:W-:Y:S01]  /*af40*/  IMAD R3, R18.reuse, 0x8, R9 ;  /* 0x0000000812037824 */ /* 0x044fe200078e0209 */
[----:B------:R-:W-:Y:S01]  /*af50*/  PLOP3.LUT P0, PT, PT, PT, PT, 0x80, 0x0 ;  /* 0x000000000000781c */ /* 0x000fe20003f0f070 */
[----:B------:R-:W-:Y:S01]  /*af60*/  IMAD R7, R18, 0xc000, R14 ;  /* 0x0000c00012077824 */ /* 0x000fe200078e020e */
[----:B------:R-:W-:Y:S01]  /*af70*/  R2UR UR10, R12 ;  /* 0x000000000c0a72ca */ /* 0x000fe200000e0000 */
[----:B------:R-:W-:Y:S01]  /*af80*/  VIADD R3, R3, 0x30 ;  /* 0x0000003003037836 */ /* 0x000fe20000000000 */
[----:B------:R-:W-:Y:S01]  /*af90*/  UIADD3.X UR5, URZ, UR39, URZ, UP0, !UPT ;  /* 0x000000273f057290 */ /* 0x000fe200087fe43f */
[----:B------:R-:W-:Y:S01]  /*afa0*/  IMAD.SHL.U32 R2, R8, 0x80, RZ ;  /* 0x0000008008027824 */ /* 0x000fe200078e00ff */
[----:B------:R-:W-:Y:S01]  /*afb0*/  UMOV UR6, 0x0 ;  /* 0x0000000000067882 */ /* 0x000fe20000000000 */
[----:B-1----:R-:W-:Y:S01]  /*afc0*/  VIADD R10, R7, 0x1c400 ;  /* 0x0001c400070a7836 */ /* 0x002fe20000000000 */
[----:B------:R-:W-:-:S09]  /*afd0*/  UMOV UR7, 0x14f00000 ;  /* 0x14f0000000077882 */ /* 0x000fd20000000000 */
.L_x_96:
        /* <DEDUP_REMOVED lines=16> */
.L_x_97:
        /* <DEDUP_REMOVED lines=15> */
.L_x_98:
        /* <DEDUP_REMOVED lines=10> */
[----:B------:R-:W-:Y:S01]  /*b270*/  SHF.L.U32 R5, R5, 0x1f, RZ ;  /* 0x0000001f05057819 */ /* 0x000fe200000006ff */
[----:B------:R-:W-:Y:S01]  /*b280*/  IMAD R2, R4, 0x8, R9 ;  /* 0x0000000804027824 */ /* 0x000fe200078e0209 */
[----:B------:R-:W-:Y:S03]  /*b290*/  BSSY B2, `(.L_x_99) ;  /* 0x0000003000027945 */ /* 0x000fe60003800000 */
[----:B------:R-:W0:Y:S02]  /*b2a0*/  SYNCS.PHASECHK.TRANS64.TRYWAIT P0, [R2+URZ+0x60], R5 ;  /* 0x00006005020075a7 */ /* 0x000e24000800017f */
[----:B0-----:R-:W-:Y:S05]  /*b2b0*/  @!P0 BRA `(.L_x_100) ;  /* 0x0000001c00108947 */ /* 0x001fea0003800000 */
.L_x_158:
[----:B------:R-:W-:Y:S05]  /*b2c0*/  BSYNC B2 ;  /* 0x0000000000027941 */ /* 0x000fea0003800000 */
.L_x_99:
[----:B------:R-:W-:Y:S01]  /*b2d0*/  BSSY B2, `(.L_x_101) ;  /* 0x000000b000027945 */ /* 0x000fe20003800000 */
[----:B------:R-:W-:Y:S02]  /*b2e0*/  IMAD.MOV.U32 R10, RZ, RZ, 0x0 ;  /* 0x00000000ff0a7424 */ /* 0x000fe400078e00ff */
[----:B------:R-:W-:Y:S01]  /*b2f0*/  IMAD.MOV.U32 R11, RZ, RZ, 0x14f00000 ;  /* 0x14f00000ff0b7424 */ /* 0x000fe200078e00ff */
[----:B------:R-:W-:Y:S06]  /*b300*/  @P1 BRA `(.L_x_102) ;  /* 0x00000000001c1947 */ /* 0x000fec0003800000 */
[----:B------:R-:W1:Y:S01]  /*b310*/  S2R R7, SR_TID.X ;  /* 0x0000000000077919 */ /* 0x000e620000002100 */
[----:B------:R-:W-:-:S04]  /*b320*/  IMAD.MOV.U32 R3, RZ, RZ, 0x8000 ;  /* 0x00008000ff037424 */ /* 0x000fc800078e00ff */
[----:B------:R2:W-:Y:S01]  /*b330*/  SYNCS.ARRIVE.TRANS64 RZ, [R2+URZ+0x50], R3 ;  /* 0x0000500302ff79a7 */ /* 0x0005e2000800003f */
[----:B-1----:R-:W-:-:S04]  /*b340*/  LOP3.LUT R7, R7, 0x1f, RZ, 0xc0, !PT ;  /* 0x0000001f07077812 */ /* 0x002fc800078ec0ff */
[----:B------:R-:W-:-:S13]  /*b350*/  ISETP.NE.AND P0, PT, R7, RZ, PT ;  /* 0x000000ff0700720c */ /* 0x000fda0003f05270 */
[----:B--2---:R-:W-:Y:S05]  /*b360*/  @!P0 BRA `(.L_x_102) ;  /* 0x0000000000048947 */ /* 0x004fea0003800000 */
[----:B------:R-:W-:Y:S01]  /*b370*/  BPT.TRAP 0x1 ;  /* 0x000000040000795c */ /* 0x000fe20000300000 */
.L_x_102:
[----:B------:R-:W-:Y:S05]  /*b380*/  BSYNC B2 ;  /* 0x0000000000027941 */ /* 0x000fea0003800000 */
.L_x_101:
[----:B------:R-:W2:Y:S01]  /*b390*/  LDL.LU R3, [R1+0x8] ;  /* 0x0000080001037983 */ /* 0x000ea20000300800 */
[----:B------:R-:W-:Y:S01]  /*b3a0*/  R2UR UR10, R12 ;  /* 0x000000000c0a72ca */ /* 0x000fe200000e0000 */
[----:B------:R-:W-:Y:S01]  /*b3b0*/  UIADD3 UR4, UP0, UR38, 0x470, URZ ;  /* 0x0000047026047890 */ /* 0x000fe2000ff1e03f */
[----:B------:R-:W-:Y:S01]  /*b3c0*/  R2UR UR6, R10 ;  /* 0x000000000a0672ca */ /* 0x000fe200000e0000 */
[----:B0-----:R-:W-:Y:S01]  /*b3d0*/  VIADD R2, R2, 0x50 ;  /* 0x0000005002027836 */ /* 0x001fe20000000000 */
[----:B------:R-:W-:Y:S01]  /*b3e0*/  R2UR UR7, R11 ;  /* 0x000000000b0772ca */ /* 0x000fe200000e0000 */
[----:B------:R-:W-:Y:S01]  /*b3f0*/  UIADD3.X UR5, URZ, UR39, URZ, UP0, !UPT ;  /* 0x000000273f057290 */ /* 0x000fe200087fe43f */
[----:B------:R-:W-:Y:S02]  /*b400*/  LEA R4, R4, UR36, 0xf ;  /* 0x0000002404047c11 */ /* 0x000fe4000f8e78ff */
[----:B------:R-:W-:-:S03]  /*b410*/  PLOP3.LUT P0, PT, PT, PT, PT, 0x80, 0x0 ;  /* 0x000000000000781c */ /* 0x000fc60003f0f070 */
[----:B------:R-:W-:Y:S02]  /*b420*/  VIADD R5, R4, 0x400 ;  /* 0x0000040004057836 */ /* 0x000fe40000000000 */
[----:B--2---:R-:W-:-:S08]  /*b430*/  IMAD.SHL.U32 R3, R3, 0x80, RZ ;  /* 0x0000008003037824 */ /* 0x004fd000078e00ff */
.L_x_103:
        /* <DEDUP_REMOVED lines=15> */
.L_x_104:
        /* <DEDUP_REMOVED lines=12> */
.L_x_90:
[----:B------:R-:W-:Y:S05]  /*b5f0*/  BSYNC B1 ;  /* 0x0000000000017941 */ /* 0x000fea0003800000 */
.L_x_89:
[C---:B------:R-:W-:Y:S01]  /*b600*/  ISETP.GT.AND P0, PT, R0.reuse, 0x1, PT ;  /* 0x000000010000780c */ /* 0x040fe20003f04270 */
[----:B------:R-:W-:-:S12]  /*b610*/  VIADD R0, R0, 0xfffffffe ;  /* 0xfffffffe00007836 */ /* 0x000fd80000000000 */
[----:B------:R-:W-:Y:S05]  /*b620*/  @P0 BRA `(.L_x_105) ;  /* 0xffffffe800ec0947 */ /* 0x000fea000383ffff */
.L_x_72:
[----:B------:R-:W-:Y:S05]  /*b630*/  BSYNC B0 ;  /* 0x0000000000007941 */ /* 0x000fea0003800000 */
.L_x_54:
[----:B------:R-:W-:Y:S01]  /*b640*/  LOP3.LUT P0, RZ, R19, 0x2, RZ, 0xc0, !PT ;  /* 0x0000000213ff7812 */ /* 0x000fe2000780c0ff */
[----:B------:R-:W-:-:S12]  /*b650*/  BSSY B0, `(.L_x_106) ;  /* 0x000003a000007945 */ /* 0x000fd80003800000 */
[----:B------:R-:W-:Y:S05]  /*b660*/  @!P0 BRA `(.L_x_107) ;  /* 0x0000000000e08947 */ /* 0x000fea0003800000 */
[----:B-1----:R-:W3:Y:S01]  /*b670*/  LDL R0, [R1+0x4] ;  /* 0x0000040001007983 */ /* 0x002ee20000100800 */
[----:B------:R-:W-:Y:S01]  /*b680*/  LEA R3, R18, UR36, 0x3 ;  /* 0x0000002412037c11 */ /* 0x000fe2000f8e18ff */
[----:B------:R-:W-:Y:S01]  /*b690*/  BSSY B1, `(.L_x_108) ;  /* 0x0000007000017945 */ /* 0x000fe20003800000 */
[----:B------:R-:W1:Y:S02]  /*b6a0*/  S2R R2, SR_TID.X ;  /* 0x0000000000027919 */ /* 0x000e640000002100 */
[----:B-1----:R-:W-:-:S04]  /*b6b0*/  LOP3.LUT R2, R2, 0x7f, RZ, 0xc0, !PT ;  /* 0x0000007f02027812 */ /* 0x002fc800078ec0ff */
[----:B------:R-:W-:Y:S02]  /*b6c0*/  ISETP.NE.AND P1, PT, R2, RZ, PT ;  /* 0x000000ff0200720c */ /* 0x000fe40003f25270 */
[----:B---3--:R-:W-:-:S04]  /*b6d0*/  SHF.L.U32 R0, R0, 0x1f, RZ ;  /* 0x0000001f00007819 */ /* 0x008fc800000006ff */
[----:B------:R-:W1:Y:S02]  /*b6e0*/  SYNCS.PHASECHK.TRANS64.TRYWAIT P0, [R3+URZ+0x34860], R0 ;  /* 0x03486000030075a7 */ /* 0x000e64000800017f */
[----:B-1----:R-:W-:Y:S05]  /*b6f0*/  @!P0 BRA `(.L_x_109) ;  /* 0x0000001800148947 */ /* 0x002fea0003800000 */
.L_x_159:
[----:B------:R-:W-:Y:S05]  /*b700*/  BSYNC B1 ;  /* 0x0000000000017941 */ /* 0x000fea0003800000 */
.L_x_108:
[----:B------:R-:W-:Y:S04]  /*b710*/  BSSY B1, `(.L_x_110) ;  /* 0x0000009000017945 */ /* 0x000fe80003800000 */
[----:B------:R-:W-:Y:S05]  /*b720*/  @P1 BRA `(.L_x_111) ;  /* 0x00000000001c1947 */ /* 0x000fea0003800000 */
[----:B------:R-:W3:Y:S01]  /*b730*/  S2R R2, SR_TID.X ;  /* 0x0000000000027919 */ /* 0x000ee20000002100 */
[----:B-1----:R-:W-:-:S04]  /*b740*/  IMAD.MOV.U32 R0, RZ, RZ, 0x8000 ;  /* 0x00008000ff007424 */ /* 0x002fc800078e00ff */
[----:B------:R4:W-:Y:S01]  /*b750*/  SYNCS.ARRIVE.TRANS64 RZ, [R3+URZ+0x34850], R0 ;  /* 0x0348500003ff79a7 */ /* 0x0009e2000800003f */
[----:B---3--:R-:W-:-:S04]  /*b760*/  LOP3.LUT R2, R2, 0x1f, RZ, 0xc0, !PT ;  /* 0x0000001f02027812 */ /* 0x008fc800078ec0ff */
[----:B------:R-:W-:-:S13]  /*b770*/  ISETP.NE.AND P0, PT, R2, RZ, PT ;  /* 0x000000ff0200720c */ /* 0x000fda0003f05270 */
[----:B----4-:R-:W-:Y:S05]  /*b780*/  @!P0 BRA `(.L_x_111) ;  /* 0x0000000000048947 */ /* 0x010fea0003800000 */
[----:B------:R-:W-:Y:S01]  /*b790*/  BPT.TRAP 0x1 ;  /* 0x000000040000795c */ /* 0x000fe20000300000 */
.L_x_111:
[----:B------:R-:W-:Y:S05]  /*b7a0*/  BSYNC B1 ;  /* 0x0000000000017941 */ /* 0x000fea0003800000 */
.L_x_110:
[----:B------:R-:W3:Y:S01]  /*b7b0*/  LDL R4, [R1+0x8] ;  /* 0x0000080001047983 */ /* 0x000ee20000100800 */
[----:B------:R-:W-:Y:S01]  /*b7c0*/  LEA R2, R18, UR36, 0xf ;  /* 0x0000002412027c11 */ /* 0x000fe2000f8e78ff */
[----:B-1----:R-:W-:Y:S01]  /*b7d0*/  VIADD R0, R3, 0x34850 ;  /* 0x0003485003007836 */ /* 0x002fe20000000000 */
[----:B------:R-:W-:Y:S01]  /*b7e0*/  UIADD3 UR4, UP0, UR38, 0x470, URZ ;  /* 0x0000047026047890 */ /* 0x000fe2000ff1e03f */
[----:B------:R-:W-:Y:S01]  /*b7f0*/  PLOP3.LUT P0, PT, PT, PT, PT, 0x80, 0x0 ;  /* 0x000000000000781c */ /* 0x000fe20003f0f070 */
[----:B------:R-:W-:Y:S01]  /*b800*/  UMOV UR6, 0x0 ;  /* 0x0000000000067882 */ /* 0x000fe20000000000 */
[----:B------:R-:W-:Y:S01]  /*b810*/  UMOV UR7, 0x14f00000 ;  /* 0x14f0000000077882 */ /* 0x000fe20000000000 */
[----:B------:R-:W-:Y:S01]  /*b820*/  UIADD3.X UR5, URZ, UR39, URZ, UP0, !UPT ;  /* 0x000000273f057290 */ /* 0x000fe200087fe43f */
[----:B------:R-:W-:Y:S01]  /*b830*/  UMOV UR10, URZ ;  /* 0x0000003f000a7c82 */ /* 0x000fe20008000000 */
[----:B---3--:R-:W-:Y:S02]  /*b840*/  IMAD.SHL.U32 R3, R4, 0x80, RZ ;  /* 0x0000008004037824 */ /* 0x008fe400078e00ff */
[----:B------:R-:W-:-:S08]  /*b850*/  VIADD R4, R2, 0x400 ;  /* 0x0000040002047836 */ /* 0x000fd00000000000 */
.L_x_112:
        /* <DEDUP_REMOVED lines=9> */
[----:B-1----:R-:W-:Y:S05]  /*b8f0*/  @P0 BRA.U.ANY `(.L_x_112) ;  /* 0xfffffffd00d80947 */ /* 0x002fea000393ffff */
[----:B------:R-:W-:Y:S01]  /*b900*/  PLOP3.LUT P0, PT, PT, PT, PT, 0x80, 0x0 ;  /* 0x000000000000781c */ /* 0x000fe20003f0f070 */
[----:B------:R-:W-:Y:S01]  /*b910*/  VIADD R2, R2, 0x4400 ;  /* 0x0000440002027836 */ /* 0x000fe20000000000 */
[----:B------:R-:W-:Y:S01]  /*b920*/  UMOV UR6, 0x0 ;  /* 0x0000000000067882 */ /* 0x000fe20000000000 */
[----:B------:R-:W-:Y:S01]  /*b930*/  UMOV UR7, 0x14f00000 ;  /* 0x14f0000000077882 */ /* 0x000fe20000000000 */
[----:B------:R-:W-:-:S09]  /*b940*/  UMOV UR10, 0x40 ;  /* 0x00000040000a7882 */ /* 0x000fd20000000000 */
.L_x_113:
        /* <DEDUP_REMOVED lines=9> */
[----:B---3--:R-:W-:Y:S05]  /*b9e0*/  @P0 BRA.U.ANY `(.L_x_113) ;  /* 0xfffffffd00d80947 */ /* 0x008fea000393ffff */
.L_x_107:
[----:B------:R-:W-:Y:S05]  /*b9f0*/  BSYNC B0 ;  /* 0x0000000000007941 */ /* 0x000fea0003800000 */
.L_x_106:
[----:B0-----:R-:W3:Y:S01]  /*ba00*/  LDL.LU R6, [R1+0x24] ;  /* 0x0000240001067983 */ /* 0x001ee20000300800 */
[----:B------:R-:W-:Y:S01]  /*ba10*/  VIADD R18, R18, 0x1 ;  /* 0x0000000112127836 */ /* 0x000fe20000000000 */
[----:B------:R-:W-:Y:S02]  /*ba20*/  ULDC UR4, c[0x0][0xc34] ;  /* 0x00030d0000047ab9 */ /* 0x000fe40000000800 */
[----:B------:R-:W4:Y:S04]  /*ba30*/  LDL.LU R5, [R1+0x4] ;  /* 0x0000040001057983 */ /* 0x000f280000300800 */
[----:B------:R-:W5:Y:S01]  /*ba40*/  LDL.LU R4, [R1+0x2c] ;  /* 0x00002c0001047983 */ /* 0x000f620000300800 */
[----:B------:R-:W-:-:S04]  /*ba50*/  ISETP.NE.AND P0, PT, R18, 0x2, PT ;  /* 0x000000021200780c */ /* 0x000fc80003f05270 */
[----:B-1----:R-:W-:Y:S02]  /*ba60*/  SEL R0, RZ, 0x1, P0 ;  /* 0x00000001ff007807 */ /* 0x002fe40000000000 */
[----:B------:R-:W-:Y:S01]  /*ba70*/  SEL R18, R18, RZ, P0 ;  /* 0x000000ff12127207 */ /* 0x000fe20000000000 */
[----:B---3--:R-:W-:Y:S01]  /*ba80*/  VIADD R6, R6, UR37 ;  /* 0x0000002506067c36 */ /* 0x008fe20008000000 */
[----:B----4-:R-:W-:-:S04]  /*ba90*/  LOP3.LUT R5, R5, R0, RZ, 0x3c, !PT ;  /* 0x0000000005057212 */ /* 0x010fc800078e3cff */
[----:B------:R0:W-:Y:S01]  /*baa0*/  STL [R1+0x24], R6 ;  /* 0x0000240601007387 */ /* 0x0001e20000100800 */
[----:B------:R-:W-:Y:S01]  /*bab0*/  ISETP.GE.AND P1, PT, R6, UR4, PT ;  /* 0x0000000406007c0c */ /* 0x000fe2000bf26270 */
[----:B-----5:R-:W-:-:S05]  /*bac0*/  VIADD R4, R4, 0x1 ;  /* 0x0000000104047836 */ /* 0x020fca0000000000 */
[----:B------:R0:W-:Y:S04]  /*bad0*/  STL [R1+0x2c], R4 ;  /* 0x00002c0401007387 */ /* 0x0001e80000100800 */
[----:B------:R0:W-:Y:S03]  /*bae0*/  STL [R1+0x4], R5 ;  /* 0x0000040501007387 */ /* 0x0001e60000100800 */
[----:B------:R-:W-:Y:S05]  /*baf0*/  @!P1 BRA `(.L_x_114) ;  /* 0xffffffc000b09947 */ /* 0x000fea000383ffff */
[----:B------:R-:W-:-:S07]  /*bb00*/  LOP3.LUT R2, R4, 0x1, RZ, 0xc, !PT ;  /* 0x0000000104027812 */ /* 0x000fce00078e0cff */
.L_x_38:
[----:B0-----:R-:W0:Y:S01]  /*bb10*/  S2R R3, SR_CgaCtaId ;  /* 0x0000000000037919 */ /* 0x001e220000008800 */
[----:B------:R-:W-:Y:S01]  /*bb20*/  MOV R0, 0x400 ;  /* 0x0000040000007802 */ /* 0x000fe20000000f00 */
[----:B------:R-:W-:Y:S03]  /*bb30*/  BSSY B0, `(.L_x_115) ;  /* 0x0000005000007945 */ /* 0x000fe60003800000 */
[----:B0-----:R-:W-:Y:S02]  /*bb40*/  LEA R0, R3, R0, 0x18 ;  /* 0x0000000003007211 */ /* 0x001fe400078ec0ff */
[----:B------:R-:W-:-:S04]  /*bb50*/  SHF.L.U32 R3, R2, 0x1f, RZ ;  /* 0x0000001f02037819 */ /* 0x000fc800000006ff */
[----:B------:R-:W0:Y:S02]  /*bb60*/  SYNCS.PHASECHK.TRANS64.TRYWAIT P0, [R0+URZ+0x34820], R3 ;  /* 0x03482003000075a7 */ /* 0x000e24000800017f */
[----:B0-----:R-:W-:Y:S05]  /*bb70*/  @!P0 BRA `(.L_x_116) ;  /* 0x0000001400088947 */ /* 0x001fea0003800000 */
.L_x_160:
[----:B------:R-:W-:Y:S05]  /*bb80*/  BSYNC B0 ;  /* 0x0000000000007941 */ /* 0x000fea0003800000 */
.L_x_115:
[----:B------:R-:W-:-:S03]  /*bb90*/  UMOV UR4, 0xffffffff ;  /* 0xffffffff00047882 */ /* 0x000fc60000000000 */
[----:B------:R-:W-:Y:S05]  /*bba0*/  BRA.DIV UR4, `(.L_x_117) ;  /* 0x0000001604107947 */ /* 0x000fea000b800000 */
[----:B------:R-:W1:Y:S02]  /*bbb0*/  S2R R2, SR_TID.X ;  /* 0x0000000000027919 */ /* 0x000e640000002100 */
[----:B-1----:R-:W-:-:S04]  /*bbc0*/  SHF.R.U32.HI R2, RZ, 0x5, R2 ;  /* 0x00000005ff027819 */ /* 0x002fc80000011602 */
[----:B------:R-:W-:-:S05]  /*bbd0*/  LOP3.LUT R2, R2, 0x3, RZ, 0xc0, !PT ;  /* 0x0000000302027812 */ /* 0x000fca00078ec0ff */
[----:B------:R1:W3:Y:S02]  /*bbe0*/  SHFL.IDX PT, R14, R2, RZ, 0x1f ;  /* 0x00001fff020e7589 */ /* 0x0002e400000e0000 */
.L_x_163:
[----:B---3--:R-:W-:Y:S01]  /*bbf0*/  ISETP.NE.AND P0, PT, R14, RZ, PT ;  /* 0x000000ff0e00720c */ /* 0x008fe20003f05270 */
[----:B------:R-:W-:-:S12]  /*bc00*/  BSSY B0, `(.L_x_118) ;  /* 0x0000025000007945 */ /* 0x000fd80003800000 */
[----:B------:R-:W-:Y:S05]  /*bc10*/  @P0 BRA `(.L_x_119) ;  /* 0x00000000008c0947 */ /* 0x000fea0003800000 */
[----:B------:R-:W-:-:S03]  /*bc20*/  UMOV UR4, 0xffffffff ;  /* 0xffffffff00047882 */ /* 0x000fc60000000000 */
[----:B------:R-:W-:Y:S05]  /*bc30*/  BRA.DIV UR4, `(.L_x_120) ;  /* 0x0000001604207947 */ /* 0x000fea000b800000 */
[----:B------:R-:W-:-:S13]  /*bc40*/  ELECT P6, URZ, PT ;  /* 0x00000000003f782f */ /* 0x000fda00038c0000 */
.L_x_166:
[----:B------:R-:W-:Y:S05]  /*bc50*/  @!P6 BRA `(.L_x_119) ;  /* 0x00000000007ce947 */ /* 0x000fea0003800000 */
[----:B-1----:R-:W3:Y:S02]  /*bc60*/  LDL.LU R2, [R1+0x30] ;  /* 0x0000300001027983 */ /* 0x002ee40000300800 */
[----:B---3--:R-:W-:-:S04]  /*bc70*/  LOP3.LUT R2, R2, 0x2, RZ, 0xfc, !PT ;  /* 0x0000000202027812 */ /* 0x008fc800078efcff */
[----:B------:R-:W-:-:S13]  /*bc80*/  ISETP.NE.AND P2, PT, R2, 0x3, PT ;  /* 0x000000030200780c */ /* 0x000fda0003f45270 */
[----:B------:R-:W-:Y:S05]  /*bc90*/  @!P2 BRA `(.L_x_121) ;  /* 0x000000000004a947 */ /* 0x000fea0003800000 */
[----:B------:R-:W-:Y:S01]  /*bca0*/  BPT.TRAP 0x1 ;  /* 0x000000040000795c */ /* 0x000fe20000300000 */
.L_x_121:
[----:B------:R-:W3:Y:S01]  /*bcb0*/  LDL.LU R7, [R1+0x4] ;  /* 0x0000040001077983 */ /* 0x000ee20000300800 */
[----:B0-----:R-:W-:Y:S02]  /*bcc0*/  VIADD R3, R0, 0x34840 ;  /* 0x0003484000037836 */ /* 0x001fe40000000000 */
[C---:B------:R-:W-:Y:S02]  /*bcd0*/  VIADD R2, R18.reuse, 0x1 ;  /* 0x0000000112027836 */ /* 0x040fe40000000000 */
[----:B------:R-:W-:-:S03]  /*bce0*/  IMAD R6, R18, 0x8, R3 ;  /* 0x0000000812067824 */ /* 0x000fc600078e0203 */
[----:B------:R-:W-:-:S04]  /*bcf0*/  ISETP.NE.AND P1, PT, R2, 0x2, PT ;  /* 0x000000020200780c */ /* 0x000fc80003f25270 */
[----:B------:R-:W-:Y:S02]  /*bd00*/  SEL R4, RZ, 0x1, P1 ;  /* 0x00000001ff047807 */ /* 0x000fe40000800000 */
[C---:B---3--:R-:W-:Y:S02]  /*bd10*/  SHF.L.U32 R5, R7.reuse, 0x1f, RZ ;  /* 0x0000001f07057819 */ /* 0x048fe400000006ff */
[----:B------:R-:W-:Y:S02]  /*bd20*/  LOP3.LUT R7, R7, R4, RZ, 0x3c, !PT ;  /* 0x0000000407077212 */ /* 0x000fe400078e3cff */
[----:B------:R-:W0:Y:S01]  /*bd30*/  SYNCS.PHASECHK.TRANS64.TRYWAIT P0, [R6+URZ], R5 ;  /* 0x00000005060075a7 */ /* 0x000e22000800017f */
[----:B------:R-:W-:Y:S02]  /*bd40*/  SEL R4, R2, RZ, P1 ;  /* 0x000000ff02047207 */ /* 0x000fe40000800000 */
[----:B------:R-:W-:-:S03]  /*bd50*/  SHF.L.U32 R2, R7, 0x1f, RZ ;  /* 0x0000001f07027819 */ /* 0x000fc600000006ff */
[----:B------:R-:W-:Y:S01]  /*bd60*/  IMAD R3, R4, 0x8, R3 ;  /* 0x0000000804037824 */ /* 0x000fe200078e0203 */
[----:B0-----:R-:W-:Y:S06]  /*bd70*/  @!P0 BRA `(.L_x_122) ;  /* 0x0000001000f08947 */ /* 0x001fec0003800000 */
.L_x_167:
[----:B------:R-:W1:Y:S02]  /*bd80*/  SYNCS.PHASECHK.TRANS64.TRYWAIT P0, [R3+URZ], R2 ;  /* 0x00000002030075a7 */ /* 0x000e64000800017f */
[----:B-1----:R-:W-:Y:S05]  /*bd90*/  @!P0 BRA `(.L_x_123) ;  /* 0x0000001000fc8947 */ /* 0x002fea0003800000 */
.L_x_168:
[----:B------:R-:W-:Y:S05]  /*bda0*/  @!P2 BRA `(.L_x_124) ;  /* 0x000000000004a947 */ /* 0x000fea0003800000 */
[----:B------:R-:W-:Y:S01]  /*bdb0*/  BPT.TRAP 0x1 ;  /* 0x000000040000795c */ /* 0x000fe20000300000 */
.L_x_124:
[----:B-1----:R-:W-:-:S04]  /*bdc0*/  VIADD R3, R0, 0x34860 ;  /* 0x0003486000037836 */ /* 0x002fc80000000000 */
[----:B------:R-:W-:-:S04]  /*bdd0*/  IMAD R18, R18, 0x8, R3 ;  /* 0x0000000812127824 */ /* 0x000fc800078e0203 */
[----:B------:R-:W1:Y:S02]  /*bde0*/  SYNCS.PHASECHK.TRANS64.TRYWAIT P0, [R18+URZ], R5 ;  /* 0x00000005120075a7 */ /* 0x000e64000800017f */
[----:B-1----:R-:W-:Y:S05]  /*bdf0*/  @!P0 BRA `(.L_x_125) ;  /* 0x0000001000f88947 */ /* 0x002fea0003800000 */
.L_x_169:
[----:B------:R-:W-:-:S07]  /*be00*/  IMAD R3, R4, 0x8, R3 ;  /* 0x0000000804037824 */ /* 0x000fce00078e0203 */
.L_x_126:
[----:B---3--:R3:W4:Y:S02]  /*be10*/  SYNCS.PHASECHK.TRANS64.TRYWAIT P0, [R3+URZ], R2 ;  /* 0x00000002030075a7 */ /* 0x008724000800017f */
[----:B----4-:R-:W-:Y:S05]  /*be20*/  @!P0 NANOSLEEP.SYNCS 0x989680 ;  /* 0x009896800000895d */ /* 0x010fea0003900000 */
[----:B------:R-:W4:Y:S02]  /*be30*/  @!P0 SYNCS.PHASECHK.TRANS64 P0, [R3+URZ], R2 ;  /* 0x00000002030085a7 */ /* 0x000f24000800007f */
[----:B----4-:R-:W-:Y:S05]  /*be40*/  @!P0 BRA `(.L_x_126) ;  /* 0xfffffffc00f08947 */ /* 0x010fea000383ffff */
.L_x_119:
[----:B------:R-:W-:Y:S05]  /*be50*/  BSYNC B0 ;  /* 0x0000000000007941 */ /* 0x000fea0003800000 */
.L_x_118:
[----:B------:R-:W-:Y:S05]  /*be60*/  EXIT ;  /* 0x000000000000794d */ /* 0x000fea0003800000 */
.L_x_10:
[----:B0-----:R-:W-:-:S04]  /*be70*/  IMAD.U32 R3, RZ, RZ, UR38 ;  /* 0x00000026ff037e24 */ /* 0x001fc8000f8e00ff */
[----:B------:R0:W1:Y:S03]  /*be80*/  SYNCS.PHASECHK.TRANS64.TRYWAIT P1, [R3+URZ+0x34800], R0 ;  /* 0x03480000030075a7 */ /* 0x000066000802017f */
[----:B-1----:R-:W-:Y:S05]  /*be90*/  @!P1 NANOSLEEP.SYNCS 0x989680 ;  /* 0x009896800000995d */ /* 0x002fea0003900000 */
[----:B------:R-:W1:Y:S02]  /*bea0*/  @!P1 SYNCS.PHASECHK.TRANS64 P1, [R3+URZ+0x34800], R0 ;  /* 0x03480000030095a7 */ /* 0x000e64000802007f */
[----:B-1----:R-:W-:Y:S05]  /*beb0*/  @!P1 BRA `(.L_x_10) ;  /* 0xfffffffc00ec9947 */ /* 0x002fea000383ffff */
[----:B------:R-:W-:Y:S05]  /*bec0*/  BRA `(.L_x_127) ;  /* 0xffffff5000a87947 */ /* 0x000fea000383ffff */
.L_x_14:
[----:B-1----:R1:W2:Y:S02]  /*bed0*/  SYNCS.PHASECHK.TRANS64.TRYWAIT P2, [R6+URZ+0x34830], R3 ;  /* 0x03483003060075a7 */ /* 0x0022a4000804017f */
[----:B--2---:R-:W-:Y:S05]  /*bee0*/  @!P2 NANOSLEEP.SYNCS 0x989680 ;  /* 0x009896800000a95d */ /* 0x004fea0003900000 */
[----:B------:R-:W2:Y:S02]  /*bef0*/  @!P2 SYNCS.PHASECHK.TRANS64 P2, [R6+URZ+0x34830], R3 ;  /* 0x034830030600a5a7 */ /* 0x000ea4000804007f */
[----:B--2---:R-:W-:Y:S05]  /*bf00*/  @!P2 BRA `(.L_x_14) ;  /* 0xfffffffc00f0a947 */ /* 0x004fea000383ffff */
[----:B------:R-:W-:Y:S05]  /*bf10*/  BRA `(.L_x_13) ;  /* 0xffffff5000d47947 */ /* 0x000fea000383ffff */
.L_x_19:
[----:B-1----:R-:W-:-:S04]  /*bf20*/  IMAD.U32 R3, RZ, RZ, UR7 ;  /* 0x00000007ff037e24 */ /* 0x002fc8000f8e00ff */
[----:B------:R1:W2:Y:S03]  /*bf30*/  SYNCS.PHASECHK.TRANS64.TRYWAIT P2, [R3+URZ+0x34830], R0 ;  /* 0x03483000030075a7 */ /* 0x0002a6000804017f */
[----:B--2---:R-:W-:Y:S05]  /*bf40*/  @!P2 NANOSLEEP.SYNCS 0x989680 ;  /* 0x009896800000a95d */ /* 0x004fea0003900000 */
[----:B------:R-:W2:Y:S02]  /*bf50*/  @!P2 SYNCS.PHASECHK.TRANS64 P2, [R3+URZ+0x34830], R0 ;  /* 0x034830000300a5a7 */ /* 0x000ea4000804007f */
[----:B--2---:R-:W-:Y:S05]  /*bf60*/  @!P2 BRA `(.L_x_19) ;  /* 0xfffffffc00eca947 */ /* 0x004fea000383ffff */
[----:B------:R-:W-:Y:S05]  /*bf70*/  BRA `(.L_x_18) ;  /* 0xffffff7800947947 */ /* 0x000fea000383ffff */
.L_x_23:
[----:B-1----:R-:W-:-:S04]  /*bf80*/  IMAD.U32 R3, RZ, RZ, UR10 ;  /* 0x0000000aff037e24 */ /* 0x002fc8000f8e00ff */
[----:B------:R1:W2:Y:S03]  /*bf90*/  SYNCS.PHASECHK.TRANS64.TRYWAIT P2, [R3+URZ+0x34850], R0 ;  /* 0x03485000030075a7 */ /* 0x0002a6000804017f */
[----:B--2---:R-:W-:Y:S05]  /*bfa0*/  @!P2 NANOSLEEP.SYNCS 0x989680 ;  /* 0x009896800000a95d */ /* 0x004fea0003900000 */
[----:B------:R-:W2:Y:S02]  /*bfb0*/  @!P2 SYNCS.PHASECHK.TRANS64 P2, [R3+URZ+0x34850], R0 ;  /* 0x034850000300a5a7 */ /* 0x000ea4000804007f */
[----:B--2---:R-:W-:Y:S05]  /*bfc0*/  @!P2 BRA `(.L_x_23) ;  /* 0xfffffffc00eca947 */ /* 0x004fea000383ffff */
[----:B------:R-:W-:Y:S05]  /*bfd0*/  BRA `(.L_x_22) ;  /* 0xffffff8000c47947 */ /* 0x000fea000383ffff */
.L_x_28:
[----:B-1----:R-:W-:-:S04]  /*bfe0*/  IMAD.U32 R5, RZ, RZ, UR12 ;  /* 0x0000000cff057e24 */ /* 0x002fc8000f8e00ff */
[----:B------:R1:W2:Y:S03]  /*bff0*/  SYNCS.PHASECHK.TRANS64.TRYWAIT P0, [R5+URZ+0x34850], R4 ;  /* 0x03485004050075a7 */ /* 0x0002a6000800017f */
[----:B--2---:R-:W-:Y:S05]  /*c000*/  @!P0 NANOSLEEP.SYNCS 0x989680 ;  /* 0x009896800000895d */ /* 0x004fea0003900000 */
[----:B------:R-:W2:Y:S02]  /*c010*/  @!P0 SYNCS.PHASECHK.TRANS64 P0, [R5+URZ+0x34850], R4 ;  /* 0x03485004050085a7 */ /* 0x000ea4000800007f */
[----:B--2---:R-:W-:Y:S05]  /*c020*/  @!P0 BRA `(.L_x_28) ;  /* 0xfffffffc00ec8947 */ /* 0x004fea000383ffff */
[----:B------:R-:W-:Y:S05]  /*c030*/  BRA `(.L_x_27) ;  /* 0xffffff9c00b87947 */ /* 0x000fea000383ffff */
.L_x_42:
[----:B------:R-:W1:Y:S01]  /*c040*/  S2R R0, SR_TID.X ;  /* 0x0000000000007919 */ /* 0x000e620000002100 */
[----:B------:R-:W-:Y:S01]  /*c050*/  BSSY B0, `(.L_x_128) ;  /* 0x000000a000007945 */ /* 0x000fe20003800000 */
[----:B------:R-:W-:Y:S02]  /*c060*/  IMAD.MOV.U32 R12, RZ, RZ, RZ ;  /* 0x000000ffff0c7224 */ /* 0x000fe400078e00ff */
[----:B------:R-:W-:Y:S02]  /*c070*/  IMAD.MOV.U32 R11, RZ, RZ, 0x1f ;  /* 0x0000001fff0b7424 */ /* 0x000fe400078e00ff */
[----:B------:R-:W-:Y:S01]  /*c080*/  IMAD.MOV.U32 R15, RZ, RZ, -0x1 ;  /* 0xffffffffff0f7424 */ /* 0x000fe200078e00ff */
[----:B-1----:R-:W-:-:S04]  /*c090*/  SHF.R.U32.HI R0, RZ, 0x5, R0 ;  /* 0x00000005ff007819 */ /* 0x002fc80000011600 */
[----:B------:R-:W-:-:S05]  /*c0a0*/  LOP3.LUT R0, R0, 0x3, RZ, 0xc0, !PT ;  /* 0x0000000300007812 */ /* 0x000fca00078ec0ff */
[----:B------:R-:W-:-:S07]  /*c0b0*/  IMAD.MOV.U32 R13, RZ, RZ, R0 ;  /* 0x000000ffff0d7224 */ /* 0x000fce00078e0000 */
[----:B0-2---:R-:W-:Y:S05]  /*c0c0*/  WARPSYNC.COLLECTIVE R15, `(.L_x_129) ;  /* 0x000000000f087348 */ /* 0x005fea0003c00000 */
[----:B------:R1:W3:Y:S02]  /*c0d0*/  SHFL.IDX P6, R14, R13, R12, R11 ;  /* 0x0000000c0d0e7389 */ /* 0x0002e400000c000b */
[----:B0123--:R-:W-:Y:S01]  /*c0e0*/  ENDCOLLECTIVE ;  /* 0x000000000000791b */ /* 0x00ffe20003800000 */
.L_x_129:
[----:B------:R-:W-:Y:S05]  /*c0f0*/  BSYNC B0 ;  /* 0x0000000000007941 */ /* 0x000fea0003800000 */
.L_x_128:
[----:B------:R-:W-:Y:S05]  /*c100*/  BRA `(.L_x_130) ;  /* 0xffffffc000f47947 */ /* 0x000fea000383ffff */
.L_x_44:
[----:B------:R-:W-:Y:S01]  /*c110*/  BSSY B0, `(.L_x_131) ;  /* 0x0000006000007945 */ /* 0x000fe20003800000 */
[----:B------:R-:W-:-:S07]  /*c120*/  IMAD.MOV.U32 R15, RZ, RZ, -0x1 ;  /* 0xffffffffff0f7424 */ /* 0x000fce00078e00ff */
[----:B012---:R-:W-:Y:S05]  /*c130*/  WARPSYNC.COLLECTIVE R15, `(.L_x_132) ;  /* 0x000000000f0c7348 */ /* 0x007fea0003c00000 */
[----:B------:R-:W-:Y:S02]  /*c140*/  ELECT P6, UR62, PT ;  /* 0x00000000003e782f */ /* 0x000fe400038c0000 */
[----:B------:R-:W-:Y:S01]  /*c150*/  MOV R14, UR62 ;  /* 0x0000003e000e7c02 */ /* 0x000fe20008000f00 */
[----:B012---:R-:W-:Y:S10]  /*c160*/  ENDCOLLECTIVE ;  /* 0x000000000000791b */ /* 0x007ff40003800000 */
.L_x_132:
[----:B------:R-:W-:Y:S05]  /*c170*/  BSYNC B0 ;  /* 0x0000000000007941 */ /* 0x000fea0003800000 */
.L_x_131:
[----:B------:R-:W-:Y:S05]  /*c180*/  BRA `(.L_x_133) ;  /* 0xffffffc000f47947 */ /* 0x000fea000383ffff */
.L_x_46:
[----:B-1----:R1:W4:Y:S02]  /*c190*/  SYNCS.PHASECHK.TRANS64.TRYWAIT P0, [R0+URZ+0x34840], R2 ;  /* 0x03484002000075a7 */ /* 0x002324000800017f */
[----:B----4-:R-:W-:Y:S05]  /*c1a0*/  @!P0 NANOSLEEP.SYNCS 0x989680 ;  /* 0x009896800000895d */ /* 0x010fea0003900000 */
[----:B------:R-:W4:Y:S02]  /*c1b0*/  @!P0 SYNCS.PHASECHK.TRANS64 P0, [R0+URZ+0x34840], R2 ;  /* 0x03484002000085a7 */ /* 0x000f24000800007f */
[----:B----4-:R-:W-:Y:S05]  /*c1c0*/  @!P0 BRA `(.L_x_46) ;  /* 0xfffffffc00f08947 */ /* 0x010fea000383ffff */
[----:B------:R-:W-:Y:S05]  /*c1d0*/  BRA `(.L_x_134) ;  /* 0xffffffc400507947 */ /* 0x000fea000383ffff */
.L_x_49:
[----:B------:R-:W-:Y:S01]  /*c1e0*/  IMAD.MOV.U32 R13, RZ, RZ, R4 ;  /* 0x000000ffff0d7224 */ /* 0x000fe200078e0004 */
[----:B------:R-:W0:Y:S01]  /*c1f0*/  S2R R7, SR_TID.X ;  /* 0x0000000000077919 */ /* 0x000e220000002100 */
[----:B------:R-:W-:Y:S02]  /*c200*/  IMAD.MOV.U32 R12, RZ, RZ, RZ ;  /* 0x000000ffff0c7224 */ /* 0x000fe400078e00ff */
[----:B------:R-:W-:Y:S02]  /*c210*/  IMAD.MOV.U32 R11, RZ, RZ, 0x181f ;  /* 0x0000181fff0b7424 */ /* 0x000fe400078e00ff */
[----:B------:R-:W-:-:S07]  /*c220*/  IMAD.MOV.U32 R15, RZ, RZ, -0x1 ;  /* 0xffffffffff0f7424 */ /* 0x000fce00078e00ff */
[----:B0----5:R-:W-:Y:S05]  /*c230*/  WARPSYNC.COLLECTIVE R15, `(.L_x_135) ;  /* 0x000000000f087348 */ /* 0x021fea0003c00000 */
[----:B------:R1:W2:Y:S02]  /*c240*/  SHFL.IDX P6, R14, R13, R12, R11 ;  /* 0x0000000c0d0e7389 */ /* 0x0002a400000c000b */
[----:B012--5:R-:W-:Y:S01]  /*c250*/  ENDCOLLECTIVE ;  /* 0x000000000000791b */ /* 0x027fe20003800000 */
.L_x_135:
[----:B------:R-:W-:Y:S01]  /*c260*/  IMAD.MOV.U32 R13, RZ, RZ, R0 ;  /* 0x000000ffff0d7224 */ /* 0x000fe200078e0000 */
[----:B------:R-:W-:Y:S01]  /*c270*/  LOP3.LUT R7, R7, 0x7f, RZ, 0xc0, !PT ;  /* 0x0000007f07077812 */ /* 0x000fe200078ec0ff */
[----:B------:R-:W-:-:S07]  /*c280*/  IMAD.MOV.U32 R6, RZ, RZ, R14 ;  /* 0x000000ffff067224 */ /* 0x000fce00078e000e */
[----:B------:R-:W-:Y:S05]  /*c290*/  WARPSYNC.COLLECTIVE R15, `(.L_x_136) ;  /* 0x000000000f087348 */ /* 0x000fea0003c00000 */
[----:B------:R0:W1:Y:S02]  /*c2a0*/  SHFL.IDX P6, R14, R13, R12, R11 ;  /* 0x0000000c0d0e7389 */ /* 0x00006400000c000b */
[----:B01----:R-:W-:Y:S01]  /*c2b0*/  ENDCOLLECTIVE ;  /* 0x000000000000791b */ /* 0x003fe20003800000 */
.L_x_136:
[----:B------:R-:W-:Y:S01]  /*c2c0*/  SHF.R.U32.HI R2, RZ, 0x3, R7 ;  /* 0x00000003ff027819 */ /* 0x000fe20000011607 */
[----:B------:R-:W-:Y:S02]  /*c2d0*/  ULDC UR4, c[0x0][0x288] ;  /* 0x0000a20000047ab9 */ /* 0x000fe40000000800 */
[----:B------:R-:W-:Y:S02]  /*c2e0*/  IMAD R3, R8, UR4, RZ ;  /* 0x0000000408037c24 */ /* 0x000fe4000f8e02ff */
[----:B------:R-:W-:-:S04]  /*c2f0*/  IMAD.IADD R2, R2, 0x1, R5 ;  /* 0x0000000102027824 */ /* 0x000fc800078e0205 */
[C---:B------:R-:W-:Y:S01]  /*c300*/  VIADD R5, R2.reuse, 0x10 ;  /* 0x0000001002057836 */ /* 0x040fe20000000000 */
[----:B------:R-:W-:Y:S01]  /*c310*/  ISETP.GE.AND P3, PT, R2, R3, PT ;  /* 0x000000030200720c */ /* 0x000fe20003f66270 */
[----:B------:R-:W-:Y:S02]  /*c320*/  IMAD.MOV.U32 R13, RZ, RZ, R4 ;  /* 0x000000ffff0d7224 */ /* 0x000fe400078e0004 */
[----:B------:R-:W-:Y:S02]  /*c330*/  IMAD.MOV.U32 R12, RZ, RZ, 0x1 ;  /* 0x00000001ff0c7424 */ /* 0x000fe400078e00ff */
[----:B------:R-:W-:-:S08]  /*c340*/  IMAD.MOV.U32 R7, RZ, RZ, R14 ;  /* 0x000000ffff077224 */ /* 0x000fd000078e000e */
[----:B------:R-:W-:Y:S05]  /*c350*/  WARPSYNC.COLLECTIVE R15, `(.L_x_137) ;  /* 0x000000000f087348 */ /* 0x000fea0003c00000 */
[----:B------:R0:W1:Y:S02]  /*c360*/  SHFL.IDX P6, R14, R13, R12, R11 ;  /* 0x0000000c0d0e7389 */ /* 0x00006400000c000b */
[----:B01----:R-:W-:Y:S01]  /*c370*/  ENDCOLLECTIVE ;  /* 0x000000000000791b */ /* 0x003fe20003800000 */
.L_x_137:
[----:B------:R-:W-:-:S05]  /*c380*/  @!P3 LEA R7, P5, R9, R7, 0x1 ;  /* 0x000000070907b211 */ /* 0x000fca00078a08ff */
[----:B------:R-:W-:-:S05]  /*c390*/  @!P3 IMAD.X R6, RZ, RZ, R6, P5 ;  /* 0x000000ffff06b224 */ /* 0x000fca00028e0606 */
[----:B------:R-:W-:Y:S01]  /*c3a0*/  @!P3 LOP3.LUT R7, R7, R6, RZ, 0x3c, !PT ;  /* 0x000000060707b212 */ /* 0x000fe200078e3cff */
[----:B------:R-:W-:-:S03]  /*c3b0*/  IMAD.MOV.U32 R13, RZ, RZ, R0 ;  /* 0x000000ffff0d7224 */ /* 0x000fc600078e0000 */
[----:B------:R-:W-:-:S04]  /*c3c0*/  @!P3 LOP3.LUT R6, R7, R6, RZ, 0x3c, !PT ;  /* 0x000000060706b212 */ /* 0x000fc800078e3cff */
[----:B------:R-:W-:-:S05]  /*c3d0*/  @!P3 LOP3.LUT R7, R7, R6, RZ, 0x3c, !PT ;  /* 0x000000060707b212 */ /* 0x000fca00078e3cff */
[----:B------:R-:W-:Y:S01]  /*c3e0*/  @!PT LDS RZ, [RZ] ;  /* 0x00000000fffff984 */ /* 0x000fe20000000800 */
[----:B------:R-:W-:Y:S01]  /*c3f0*/  @!PT LDS RZ, [RZ] ;  /* 0x00000000fffff984 */ /* 0x000fe20000000800 */
[----:B------:R-:W-:Y:S01]  /*c400*/  @!PT LDS RZ, [RZ] ;  /* 0x00000000fffff984 */ /* 0x000fe20000000800 */
[----:B------:R0:W-:Y:S04]  /*c410*/  @!P3 LDGSTS.E.BYPASS.LTC128B.128 [R10+0x10400], desc[UR60][R6.64], !P0 ;  /* 0x10400000060abfae */ /* 0x0001e8000c101d7c */
[----:B------:R0:W-:Y:S04]  /*c420*/  @!P3 LDGSTS.E.BYPASS.LTC128B.128 [R10+0x14400], desc[UR60][R6.64+0x80], !P1 ;  /* 0x14400080060abfae */ /* 0x0001e8000c901d7c */
[----:B------:R0:W-:Y:S01]  /*c430*/  @!P3 LDGSTS.E.BYPASS.LTC128B.128 [R10+0x18400], desc[UR60][R6.64+0x100], !P2 ;  /* 0x18400100060abfae */ /* 0x0001e2000d101d7c */
[----:B------:R-:W-:Y:S01]  /*c440*/  ISETP.GE.AND P3, PT, R5, R3, PT ;  /* 0x000000030500720c */ /* 0x000fe20003f66270 */
[----:B------:R-:W-:-:S12]  /*c450*/  IMAD.MOV.U32 R5, RZ, RZ, R14 ;  /* 0x000000ffff057224 */ /* 0x000fd800078e000e */
[----:B0-----:R-:W-:Y:S05]  /*c460*/  WARPSYNC.COLLECTIVE R15, `(.L_x_138) ;  /* 0x000000000f087348 */ /* 0x001fea0003c00000 */
[----:B------:R1:W2:Y:S02]  /*c470*/  SHFL.IDX P6, R14, R13, R12, R11 ;  /* 0x0000000c0d0e7389 */ /* 0x0002a400000c000b */
[----:B012---:R-:W-:Y:S01]  /*c480*/  ENDCOLLECTIVE ;  /* 0x000000000000791b */ /* 0x007fe20003800000 */
.L_x_138:
[----:B------:R-:W-:Y:S02]  /*c490*/  IMAD.MOV.U32 R13, RZ, RZ, R4 ;  /* 0x000000ffff0d7224 */ /* 0x000fe400078e0004 */
[----:B------:R-:W-:Y:S02]  /*c4a0*/  IMAD.MOV.U32 R12, RZ, RZ, 0x2 ;  /* 0x00000002ff0c7424 */ /* 0x000fe400078e00ff */
[----:B------:R-:W-:-:S07]  /*c4b0*/  IMAD.MOV.U32 R8, RZ, RZ, R14 ;  /* 0x000000ffff087224 */ /* 0x000fce00078e000e */
[----:B------:R-:W-:Y:S05]  /*c4c0*/  WARPSYNC.COLLECTIVE R15, `(.L_x_139) ;  /* 0x000000000f087348 */ /* 0x000fea0003c00000 */
[----:B------:R0:W1:Y:S02]  /*c4d0*/  SHFL.IDX P6, R14, R13, R12, R11 ;  /* 0x0000000c0d0e7389 */ /* 0x00006400000c000b */
[----:B01----:R-:W-:Y:S01]  /*c4e0*/  ENDCOLLECTIVE ;  /* 0x000000000000791b */ /* 0x003fe20003800000 */
.L_x_139:
[----:B------:R-:W-:-:S05]  /*c4f0*/  @!P3 LEA R8, P5, R9, R8, 0x1 ;  /* 0x000000080908b211 */ /* 0x000fca00078a08ff */
[----:B------:R-:W-:Y:S02]  /*c500*/  @!P3 IMAD.X R5, RZ, RZ, R5, P5 ;  /* 0x000000ffff05b224 */ /* 0x000fe400028e0605 */
[----:B------:R-:W-:Y:S02]  /*c510*/  @!P3 IMAD.MOV.U32 R6, RZ, RZ, R8 ;  /* 0x000000ffff06b224 */ /* 0x000fe400078e0008 */
[----:B------:R-:W-:Y:S02]  /*c520*/  @!P3 IMAD.MOV.U32 R7, RZ, RZ, R5 ;  /* 0x000000ffff07b224 */ /* 0x000fe400078e0005 */
[----:B------:R-:W-:Y:S02]  /*c530*/  VIADD R5, R2, 0x20 ;  /* 0x0000002002057836 */ /* 0x000fe40000000000 */
[----:B------:R-:W-:Y:S01]  /*c540*/  IMAD.MOV.U32 R13, RZ, RZ, R0 ;  /* 0x000000ffff0d7224 */ /* 0x000fe200078e0000 */
        /* <DEDUP_REMOVED lines=11> */
.L_x_140:
[----:B------:R-:W-:Y:S02]  /*c600*/  IMAD.MOV.U32 R13, RZ, RZ, R4 ;  /* 0x000000ffff0d7224 */ /* 0x000fe400078e0004 */
[----:B------:R-:W-:Y:S02]  /*c610*/  IMAD.MOV.U32 R12, RZ, RZ, 0x3 ;  /* 0x00000003ff0c7424 */ /* 0x000fe400078e00ff */
[----:B------:R-:W-:-:S07]  /*c620*/  IMAD.MOV.U32 R8, RZ, RZ, R14 ;  /* 0x000000ffff087224 */ /* 0x000fce00078e000e */
[----:B------:R-:W-:Y:S05]  /*c630*/  WARPSYNC.COLLECTIVE R15, `(.L_x_141) ;  /* 0x000000000f087348 */ /* 0x000fea0003c00000 */
[----:B------:R0:W1:Y:S02]  /*c640*/  SHFL.IDX P6, R14, R13, R12, R11 ;  /* 0x0000000c0d0e7389 */ /* 0x00006400000c000b */
[----:B01----:R-:W-:Y:S01]  /*c650*/  ENDCOLLECTIVE ;  /* 0x000000000000791b */ /* 0x003fe20003800000 */
.L_x_141:
[----:B------:R-:W-:-:S05]  /*c660*/  @!P3 LEA R8, P4, R9, R8, 0x1 ;  /* 0x000000080908b211 */ /* 0x000fca00078808ff */
[----:B------:R-:W-:Y:S02]  /*c670*/  @!P3 IMAD.X R9, RZ, RZ, R5, P4 ;  /* 0x000000ffff09b224 */ /* 0x000fe400020e0605 */
[----:B------:R-:W-:Y:S02]  /*c680*/  @!P3 IMAD.MOV.U32 R6, RZ, RZ, R8 ;  /* 0x000000ffff06b224 */ /* 0x000fe400078e0008 */
[----:B------:R-:W-:Y:S02]  /*c690*/  @!P3 IMAD.MOV.U32 R7, RZ, RZ, R9 ;  /* 0x000000ffff07b224 */ /* 0x000fe400078e0009 */
[----:B------:R-:W0:Y:S01]  /*c6a0*/  S2R R9, SR_TID.X ;  /* 0x0000000000097919 */ /* 0x000e220000002100 */
[C---:B------:R-:W-:Y:S02]  /*c6b0*/  VIADD R5, R2.reuse, 0x30 ;  /* 0x0000003002057836 */ /* 0x040fe40000000000 */
[----:B------:R-:W-:Y:S01]  /*c6c0*/  IMAD.MOV.U32 R13, RZ, RZ, R0 ;  /* 0x000000ffff0d7224 */ /* 0x000fe200078e0000 */
[----:B------:R-:W-:Y:S01]  /*c6d0*/  @!PT LDS RZ, [RZ] ;  /* 0x00000000fffff984 */ /* 0x000fe20000000800 */
[----:B------:R-:W-:Y:S01]  /*c6e0*/  @!PT LDS RZ, [RZ] ;  /* 0x00000000fffff984 */ /* 0x000fe20000000800 */
[----:B------:R-:W-:Y:S01]  /*c6f0*/  @!PT LDS RZ, [RZ] ;  /* 0x00000000fffff984 */ /* 0x000fe20000000800 */
[----:B------:R1:W-:Y:S01]  /*c700*/  @!P3 LDGSTS.E.BYPASS.LTC128B.128 [R10+0x11400], desc[UR60][R6.64], !P0 ;  /* 0x11400000060abfae */ /* 0x0003e2000c101d7c */
[----:B------:R-:W-:-:S03]  /*c710*/  VIADD R8, R2, 0x60 ;  /* 0x0000006002087836 */ /* 0x000fc60000000000 */
[----:B------:R1:W-:Y:S04]  /*c720*/  @!P3 LDGSTS.E.BYPASS.LTC128B.128 [R10+0x15400], desc[UR60][R6.64+0x80], !P1 ;  /* 0x15400080060abfae */ /* 0x0003e8000c901d7c */
[----:B------:R1:W-:Y:S01]  /*c730*/  @!P3 LDGSTS.E.BYPASS.LTC128B.128 [R10+0x19400], desc[UR60][R6.64+0x100], !P2 ;  /* 0x19400100060abfae */ /* 0x0003e2000d101d7c */
[----:B------:R-:W-:Y:S01]  /*c740*/  ISETP.GE.AND P3, PT, R5, R3, PT ;  /* 0x000000030500720c */ /* 0x000fe20003f66270 */
[----:B------:R-:W-:-:S12]  /*c750*/  IMAD.MOV.U32 R5, RZ, RZ, R14 ;  /* 0x000000ffff057224 */ /* 0x000fd800078e000e */
[----:B01----:R-:W-:Y:S05]  /*c760*/  WARPSYNC.COLLECTIVE R15, `(.L_x_142) ;  /* 0x000000000f087348 */ /* 0x003fea0003c00000 */
[----:B------:R2:W3:Y:S02]  /*c770*/  SHFL.IDX P6, R14, R13, R12, R11 ;  /* 0x0000000c0d0e7389 */ /* 0x0004e400000c000b */
[----:B0123--:R-:W-:Y:S01]  /*c780*/  ENDCOLLECTIVE ;  /* 0x000000000000791b */ /* 0x00ffe20003800000 */
.L_x_142:
[----:B------:R-:W-:Y:S02]  /*c790*/  IMAD.MOV.U32 R13, RZ, RZ, R4 ;  /* 0x000000ffff0d7224 */ /* 0x000fe400078e0004 */
[----:B------:R-:W-:Y:S02]  /*c7a0*/  IMAD.MOV.U32 R12, RZ, RZ, 0x4 ;  /* 0x00000004ff0c7424 */ /* 0x000fe400078e00ff */
[----:B------:R-:W-:-:S05]  /*c7b0*/  IMAD.SHL.U32 R9, R9, 0x8, RZ ;  /* 0x0000000809097824 */ /* 0x000fca00078e00ff */
[----:B------:R-:W-:Y:S01]  /*c7c0*/  LOP3.LUT R9, R9, 0x38, RZ, 0xc0, !PT ;  /* 0x0000003809097812 */ /* 0x000fe200078ec0ff */
[----:B------:R-:W-:-:S07]  /*c7d0*/  IMAD.MOV.U32 R6, RZ, RZ, R14 ;  /* 0x000000ffff067224 */ /* 0x000fce00078e000e */
[----:B------:R-:W-:Y:S05]  /*c7e0*/  WARPSYNC.COLLECTIVE R15, `(.L_x_143) ;  /* 0x000000000f087348 */ /* 0x000fea0003c00000 */
[----:B------:R0:W1:Y:S02]  /*c7f0*/  SHFL.IDX P6, R14, R13, R12, R11 ;  /* 0x0000000c0d0e7389 */ /* 0x00006400000c000b */
[----:B01----:R-:W-:Y:S01]  /*c800*/  ENDCOLLECTIVE ;  /* 0x000000000000791b */ /* 0x003fe20003800000 */
.L_x_143:
[----:B------:R-:W-:-:S05]  /*c810*/  @!P3 LEA R6, P4, R9, R6, 0x1 ;  /* 0x000000060906b211 */ /* 0x000fca00078808ff */
[----:B------:R-:W-:-:S04]  /*c820*/  @!P3 IMAD.X R5, RZ, RZ, R5, P4 ;  /* 0x000000ffff05b224 */ /* 0x000fc800020e0605 */
        /* <DEDUP_REMOVED lines=14> */
.L_x_144:
[----:B------:R-:W-:Y:S02]  /*c910*/  IMAD.MOV.U32 R13, RZ, RZ, R4 ;  /* 0x000000ffff0d7224 */ /* 0x000fe400078e0004 */
[----:B------:R-:W-:Y:S02]  /*c920*/  IMAD.MOV.U32 R12, RZ, RZ, 0x5 ;  /* 0x00000005ff0c7424 */ /* 0x000fe400078e00ff */
[----:B------:R-:W-:-:S07]  /*c930*/  IMAD.MOV.U32 R6, RZ, RZ, R14 ;  /* 0x000000ffff067224 */ /* 0x000fce00078e000e */
[----:B------:R-:W-:Y:S05]  /*c940*/  WARPSYNC.COLLECTIVE R15, `(.L_x_145) ;  /* 0x000000000f087348 */ /* 0x000fea0003c00000 */
[----:B------:R0:W1:Y:S02]  /*c950*/  SHFL.IDX P6, R14, R13, R12, R11 ;  /* 0x0000000c0d0e7389 */ /* 0x00006400000c000b */
[----:B01----:R-:W-:Y:S01]  /*c960*/  ENDCOLLECTIVE ;  /* 0x000000000000791b */ /* 0x003fe20003800000 */
.L_x_145:
        /* <DEDUP_REMOVED lines=16> */
.L_x_146:
[----:B------:R-:W-:Y:S02]  /*ca70*/  IMAD.MOV.U32 R13, RZ, RZ, R4 ;  /* 0x000000ffff0d7224 */ /* 0x000fe400078e0004 */
[----:B------:R-:W-:Y:S02]  /*ca80*/  IMAD.MOV.U32 R12, RZ, RZ, 0x6 ;  /* 0x00000006ff0c7424 */ /* 0x000fe400078e00ff */
[----:B------:R-:W-:-:S07]  /*ca90*/  IMAD.MOV.U32 R6, RZ, RZ, R14 ;  /* 0x000000ffff067224 */ /* 0x000fce00078e000e */
[----:B------:R-:W-:Y:S05]  /*caa0*/  WARPSYNC.COLLECTIVE R15, `(.L_x_147) ;  /* 0x000000000f087348 */ /* 0x000fea0003c00000 */
[----:B------:R0:W1:Y:S02]  /*cab0*/  SHFL.IDX P6, R14, R13, R12, R11 ;  /* 0x0000000c0d0e7389 */ /* 0x00006400000c000b */
[----:B01----:R-:W-:Y:S01]  /*cac0*/  ENDCOLLECTIVE ;  /* 0x000000000000791b */ /* 0x003fe20003800000 */
.L_x_147:
[----:B------:R-:W-:-:S05]  /*cad0*/  @!P3 LEA R6, P4, R9, R6, 0x1 ;  /* 0x000000060906b211 */ /* 0x000fca00078808ff */
[----:B------:R-:W-:Y:S01]  /*cae0*/  @!P3 IMAD.X R5, RZ, RZ, R5, P4 ;  /* 0x000000ffff05b224 */ /* 0x000fe200020e0605 */
[----:B------:R-:W-:-:S03]  /*caf0*/  ISETP.GE.AND P4, PT, R8, R3, PT ;  /* 0x000000030800720c */ /* 0x000fc60003f86270 */
[----:B------:R-:W-:Y:S02]  /*cb00*/  @!P3 IMAD.MOV.U32 R7, RZ, RZ, R5 ;  /* 0x000000ffff07b224 */ /* 0x000fe400078e0005 */
[----:B------:R-:W-:-:S03]  /*cb10*/  IMAD.MOV.U32 R13, RZ, RZ, R0 ;  /* 0x000000ffff0d7224 */ /* 0x000fc600078e0000 */
[----:B------:R-:W-:Y:S01]  /*cb20*/  @!PT LDS RZ, [RZ] ;  /* 0x00000000fffff984 */ /* 0x000fe20000000800 */
[----:B------:R-:W-:Y:S01]  /*cb30*/  @!PT LDS RZ, [RZ] ;  /* 0x00000000fffff984 */ /* 0x000fe20000000800 */
[----:B------:R-:W-:Y:S01]  /*cb40*/  @!PT LDS RZ, [RZ] ;  /* 0x00000000fffff984 */ /* 0x000fe20000000800 */
[----:B------:R0:W-:Y:S04]  /*cb50*/  @!P3 LDGSTS.E.BYPASS.LTC128B.128 [R10+0x12c00], desc[UR60][R6.64], !P0 ;  /* 0x12c00000060abfae */ /* 0x0001e8000c101d7c */
[----:B------:R0:W-:Y:S01]  /*cb60*/  @!P3 LDGSTS.E.BYPASS.LTC128B.128 [R10+0x16c00], desc[UR60][R6.64+0x80], !P1 ;  /* 0x16c00080060abfae */ /* 0x0001e2000c901d7c */
[----:B------:R-:W-:-:S03]  /*cb70*/  IMAD.MOV.U32 R5, RZ, RZ, R14 ;  /* 0x000000ffff057224 */ /* 0x000fc600078e000e */
[----:B------:R0:W-:Y:S04]  /*cb80*/  @!P3 LDGSTS.E.BYPASS.LTC128B.128 [R10+0x1ac00], desc[UR60][R6.64+0x100], !P2 ;  /* 0x1ac00100060abfae */ /* 0x0001e8000d101d7c */
[----:B0-----:R-:W-:Y:S05]  /*cb90*/  WARPSYNC.COLLECTIVE R15, `(.L_x_148) ;  /* 0x000000000f087348 */ /* 0x001fea0003c00000 */
[----:B------:R1:W2:Y:S02]  /*cba0*/  SHFL.IDX P6, R14, R13, R12, R11 ;  /* 0x0000000c0d0e7389 */ /* 0x0002a400000c000b */
[----:B012---:R-:W-:Y:S01]  /*cbb0*/  ENDCOLLECTIVE ;  /* 0x000000000000791b */ /* 0x007fe20003800000 */
.L_x_148:
[----:B------:R-:W-:Y:S02]  /*cbc0*/  IMAD.MOV.U32 R13, RZ, RZ, R4 ;  /* 0x000000ffff0d7224 */ /* 0x000fe400078e0004 */
[----:B------:R-:W-:Y:S02]  /*cbd0*/  IMAD.MOV.U32 R12, RZ, RZ, 0x7 ;  /* 0x00000007ff0c7424 */ /* 0x000fe400078e00ff */
[----:B------:R-:W-:-:S07]  /*cbe0*/  IMAD.MOV.U32 R6, RZ, RZ, R14 ;  /* 0x000000ffff067224 */ /* 0x000fce00078e000e */
[----:B------:R-:W-:Y:S05]  /*cbf0*/  WARPSYNC.COLLECTIVE R15, `(.L_x_149) ;  /* 0x000000000f087348 */ /* 0x000fea0003c00000 */
[----:B------:R0:W1:Y:S02]  /*cc00*/  SHFL.IDX P6, R14, R13, R12, R11 ;  /* 0x0000000c0d0e7389 */ /* 0x00006400000c000b */
[----:B01----:R-:W-:Y:S01]  /*cc10*/  ENDCOLLECTIVE ;  /* 0x000000000000791b */ /* 0x003fe20003800000 */
.L_x_149:
[----:B------:R-:W-:-:S05]  /*cc20*/  @!P4 LEA R6, P3, R9, R6, 0x1 ;  /* 0x000000060906c211 */ /* 0x000fca00078608ff */
[----:B------:R-:W-:-:S04]  /*cc30*/  @!P4 IMAD.X R5, RZ, RZ, R5, P3 ;  /* 0x000000ffff05c224 */ /* 0x000fc800018e0605 */
        /* <DEDUP_REMOVED lines=12> */
.L_x_150:
[----:B------:R-:W-:Y:S01]  /*cd00*/  IMAD.MOV.U32 R0, RZ, RZ, R14 ;  /* 0x000000ffff007224 */ /* 0x000fe200078e000e */
[----:B------:R-:W-:Y:S06]  /*cd10*/  BRA `(.L_x_151) ;  /* 0xffffffc400d47947 */ /* 0x000fec000383ffff */
.L_x_53:
[----:B-1----:R1:W2:Y:S02]  /*cd20*/  SYNCS.PHASECHK.TRANS64.TRYWAIT P0, [R14+URZ+0x34820], R0 ;  /* 0x034820000e0075a7 */ /* 0x0022a4000800017f */
[----:B--2---:R-:W-:Y:S05]  /*cd30*/  @!P0 NANOSLEEP.SYNCS 0x989680 ;  /* 0x009896800000895d */ /* 0x004fea0003900000 */
[----:B------:R-:W2:Y:S02]  /*cd40*/  @!P0 SYNCS.PHASECHK.TRANS64 P0, [R14+URZ+0x34820], R0 ;  /* 0x034820000e0085a7 */ /* 0x000ea4000800007f */
[----:B--2---:R-:W-:Y:S05]  /*cd50*/  @!P0 BRA `(.L_x_53) ;  /* 0xfffffffc00f08947 */ /* 0x004fea000383ffff */
[----:B------:R-:W-:Y:S05]  /*cd60*/  BRA `(.L_x_152) ;  /* 0xffffffc800387947 */ /* 0x000fea000383ffff */
.L_x_60:
[----:B-1----:R1:W2:Y:S02]  /*cd70*/  SYNCS.PHASECHK.TRANS64.TRYWAIT P0, [R3+URZ+0x34840], R2 ;  /* 0x03484002030075a7 */ /* 0x0022a4000800017f */
[----:B--2---:R-:W-:Y:S05]  /*cd80*/  @!P0 NANOSLEEP.SYNCS 0x989680 ;  /* 0x009896800000895d */ /* 0x004fea0003900000 */
[----:B------:R-:W2:Y:S02]  /*cd90*/  @!P0 SYNCS.PHASECHK.TRANS64 P0, [R3+URZ+0x34840], R2 ;  /* 0x03484002030085a7 */ /* 0x000ea4000800007f */
[----:B--2---:R-:W-:Y:S05]  /*cda0*/  @!P0 BRA `(.L_x_60) ;  /* 0xfffffffc00f08947 */ /* 0x004fea000383ffff */
[----:B------:R-:W-:Y:S05]  /*cdb0*/  BRA `(.L_x_153) ;  /* 0xffffffc800e87947 */ /* 0x000fea000383ffff */
.L_x_67:
[----:B0-----:R0:W1:Y:S02]  /*cdc0*/  SYNCS.PHASECHK.TRANS64.TRYWAIT P0, [R3+URZ+0x60], R2 ;  /* 0x00006002030075a7 */ /* 0x001064000800017f */
[----:B-1----:R-:W-:Y:S05]  /*cdd0*/  @!P0 NANOSLEEP.SYNCS 0x989680 ;  /* 0x009896800000895d */ /* 0x002fea0003900000 */
[----:B------:R-:W1:Y:S02]  /*cde0*/  @!P0 SYNCS.PHASECHK.TRANS64 P0, [R3+URZ+0x60], R2 ;  /* 0x00006002030085a7 */ /* 0x000e64000800007f */
[----:B-1----:R-:W-:Y:S05]  /*cdf0*/  @!P0 BRA `(.L_x_67) ;  /* 0xfffffffc00f08947 */ /* 0x002fea000383ffff */
[----:B------:R-:W-:Y:S05]  /*ce00*/  BRA `(.L_x_154) ;  /* 0xffffffcc00f47947 */ /* 0x000fea000383ffff */
.L_x_77:
[----:B-1----:R1:W2:Y:S02]  /*ce10*/  SYNCS.PHASECHK.TRANS64.TRYWAIT P0, [R3+URZ+0x34840], R2 ;  /* 0x03484002030075a7 */ /* 0x0022a4000800017f */
[----:B--2---:R-:W-:Y:S05]  /*ce20*/  @!P0 NANOSLEEP.SYNCS 0x989680 ;  /* 0x009896800000895d */ /* 0x004fea0003900000 */
[----:B------:R-:W2:Y:S02]  /*ce30*/  @!P0 SYNCS.PHASECHK.TRANS64 P0, [R3+URZ+0x34840], R2 ;  /* 0x03484002030085a7 */ /* 0x000ea4000800007f */
[----:B--2---:R-:W-:Y:S05]  /*ce40*/  @!P0 BRA `(.L_x_77) ;  /* 0xfffffffc00f08947 */ /* 0x004fea000383ffff */
[----:B------:R-:W-:Y:S05]  /*ce50*/  BRA `(.L_x_155) ;  /* 0xffffffd400747947 */ /* 0x000fea000383ffff */
.L_x_84:
[----:B0-----:R0:W1:Y:S02]  /*ce60*/  SYNCS.PHASECHK.TRANS64.TRYWAIT P0, [R2+URZ+0x60], R3 ;  /* 0x00006003020075a7 */ /* 0x001064000800017f */
[----:B-1----:R-:W-:Y:S05]  /*ce70*/  @!P0 NANOSLEEP.SYNCS 0x989680 ;  /* 0x009896800000895d */ /* 0x002fea0003900000 */
[----:B------:R-:W1:Y:S02]  /*ce80*/  @!P0 SYNCS.PHASECHK.TRANS64 P0, [R2+URZ+0x60], R3 ;  /* 0x00006003020085a7 */ /* 0x000e64000800007f */
[----:B-1----:R-:W-:Y:S05]  /*ce90*/  @!P0 BRA `(.L_x_84) ;  /* 0xfffffffc00f08947 */ /* 0x002fea000383ffff */
[----:B------:R-:W-:Y:S05]  /*cea0*/  BRA `(.L_x_156) ;  /* 0xffffffd800807947 */ /* 0x000fea000383ffff */
.L_x_93:
[----:B--2---:R2:W3:Y:S02]  /*ceb0*/  SYNCS.PHASECHK.TRANS64.TRYWAIT P0, [R2+URZ+0x34840], R3 ;  /* 0x03484003020075a7 */ /* 0x0044e4000800017f */
[----:B---3--:R-:W-:Y:S05]  /*cec0*/  @!P0 NANOSLEEP.SYNCS 0x989680 ;  /* 0x009896800000895d */ /* 0x008fea0003900000 */
[----:B------:R-:W3:Y:S02]  /*ced0*/  @!P0 SYNCS.PHASECHK.TRANS64 P0, [R2+URZ+0x34840], R3 ;  /* 0x03484003020085a7 */ /* 0x000ee4000800007f */
[----:B---3--:R-:W-:Y:S05]  /*cee0*/  @!P0 BRA `(.L_x_93) ;  /* 0xfffffffc00f08947 */ /* 0x008fea000383ffff */
[----:B------:R-:W-:Y:S05]  /*cef0*/  BRA `(.L_x_157) ;  /* 0xffffffdc00d07947 */ /* 0x000fea000383ffff */
.L_x_100:
[----:B0-----:R0:W1:Y:S02]  /*cf00*/  SYNCS.PHASECHK.TRANS64.TRYWAIT P0, [R2+URZ+0x60], R5 ;  /* 0x00006005020075a7 */ /* 0x001064000800017f */
[----:B-1----:R-:W-:Y:S05]  /*cf10*/  @!P0 NANOSLEEP.SYNCS 0x989680 ;  /* 0x009896800000895d */ /* 0x002fea0003900000 */
[----:B------:R-:W1:Y:S02]  /*cf20*/  @!P0 SYNCS.PHASECHK.TRANS64 P0, [R2+URZ+0x60], R5 ;  /* 0x00006005020085a7 */ /* 0x000e64000800007f */
[----:B-1----:R-:W-:Y:S05]  /*cf30*/  @!P0 BRA `(.L_x_100) ;  /* 0xfffffffc00f08947 */ /* 0x002fea000383ffff */
[----:B------:R-:W-:Y:S05]  /*cf40*/  BRA `(.L_x_158) ;  /* 0xffffffe000dc7947 */ /* 0x000fea000383ffff */
.L_x_109:
[----:B-1----:R1:W3:Y:S02]  /*cf50*/  SYNCS.PHASECHK.TRANS64.TRYWAIT P0, [R3+URZ+0x34860], R0 ;  /* 0x03486000030075a7 */ /* 0x0022e4000800017f */
[----:B---3--:R-:W-:Y:S05]  /*cf60*/  @!P0 NANOSLEEP.SYNCS 0x989680 ;  /* 0x009896800000895d */ /* 0x008fea0003900000 */
[----:B------:R-:W3:Y:S02]  /*cf70*/  @!P0 SYNCS.PHASECHK.TRANS64 P0, [R3+URZ+0x34860], R0 ;  /* 0x03486000030085a7 */ /* 0x000ee4000800007f */
[----:B---3--:R-:W-:Y:S05]  /*cf80*/  @!P0 BRA `(.L_x_109) ;  /* 0xfffffffc00f08947 */ /* 0x008fea000383ffff */
[----:B------:R-:W-:Y:S05]  /*cf90*/  BRA `(.L_x_159) ;  /* 0xffffffe400d87947 */ /* 0x000fea000383ffff */
.L_x_116:
[----:B0-----:R0:W1:Y:S02]  /*cfa0*/  SYNCS.PHASECHK.TRANS64.TRYWAIT P0, [R0+URZ+0x34820], R3 ;  /* 0x03482003000075a7 */ /* 0x001064000800017f */
[----:B-1----:R-:W-:Y:S05]  /*cfb0*/  @!P0 NANOSLEEP.SYNCS 0x989680 ;  /* 0x009896800000895d */ /* 0x002fea0003900000 */
[----:B------:R-:W1:Y:S02]  /*cfc0*/  @!P0 SYNCS.PHASECHK.TRANS64 P0, [R0+URZ+0x34820], R3 ;  /* 0x03482003000085a7 */ /* 0x000e64000800007f */
[----:B-1----:R-:W-:Y:S05]  /*cfd0*/  @!P0 BRA `(.L_x_116) ;  /* 0xfffffffc00f08947 */ /* 0x002fea000383ffff */
[----:B------:R-:W-:Y:S05]  /*cfe0*/  BRA `(.L_x_160) ;  /* 0xffffffe800e47947 */ /* 0x000fea000383ffff */
.L_x_117:
        /* <DEDUP_REMOVED lines=11> */
.L_x_162:
[----:B------:R-:W-:Y:S05]  /*d0a0*/  BSYNC B0 ;  /* 0x0000000000007941 */ /* 0x000fea0003800000 */
.L_x_161:
[----:B------:R-:W-:Y:S05]  /*d0b0*/  BRA `(.L_x_163) ;  /* 0xffffffe800cc7947 */ /* 0x000fea000383ffff */
.L_x_120:
[----:B------:R-:W-:Y:S01]  /*d0c0*/  BSSY B1, `(.L_x_164) ;  /* 0x0000006000017945 */ /* 0x000fe20003800000 */
[----:B------:R-:W-:-:S07]  /*d0d0*/  IMAD.MOV.U32 R15, RZ, RZ, -0x1 ;  /* 0xffffffffff0f7424 */ /* 0x000fce00078e00ff */
[----:B012---:R-:W-:Y:S05]  /*d0e0*/  WARPSYNC.COLLECTIVE R15, `(.L_x_165) ;  /* 0x000000000f0c7348 */ /* 0x007fea0003c00000 */
[----:B------:R-:W-:Y:S02]  /*d0f0*/  ELECT P6, UR62, PT ;  /* 0x00000000003e782f */ /* 0x000fe400038c0000 */
[----:B------:R-:W-:Y:S01]  /*d100*/  MOV R14, UR62 ;  /* 0x0000003e000e7c02 */ /* 0x000fe20008000f00 */
[----:B012---:R-:W-:Y:S10]  /*d110*/  ENDCOLLECTIVE ;  /* 0x000000000000791b */ /* 0x007ff40003800000 */
.L_x_165:
[----:B------:R-:W-:Y:S05]  /*d120*/  BSYNC B1 ;  /* 0x0000000000017941 */ /* 0x000fea0003800000 */
.L_x_164:
[----:B------:R-:W-:Y:S05]  /*d130*/  BRA `(.L_x_166) ;  /* 0xffffffe800c47947 */ /* 0x000fea000383ffff */
.L_x_122:
[----:B0-----:R0:W1:Y:S02]  /*d140*/  SYNCS.PHASECHK.TRANS64.TRYWAIT P0, [R6+URZ], R5 ;  /* 0x00000005060075a7 */ /* 0x001064000800017f */
[----:B-1----:R-:W-:Y:S05]  /*d150*/  @!P0 NANOSLEEP.SYNCS 0x989680 ;  /* 0x009896800000895d */ /* 0x002fea0003900000 */
[----:B------:R-:W1:Y:S02]  /*d160*/  @!P0 SYNCS.PHASECHK.TRANS64 P0, [R6+URZ], R5 ;  /* 0x00000005060085a7 */ /* 0x000e64000800007f */
[----:B-1----:R-:W-:Y:S05]  /*d170*/  @!P0 BRA `(.L_x_122) ;  /* 0xfffffffc00f08947 */ /* 0x002fea000383ffff */
[----:B------:R-:W-:Y:S05]  /*d180*/  BRA `(.L_x_167) ;  /* 0xffffffe800fc7947 */ /* 0x000fea000383ffff */
.L_x_123:
[----:B-1----:R1:W3:Y:S02]  /*d190*/  SYNCS.PHASECHK.TRANS64.TRYWAIT P0, [R3+URZ], R2 ;  /* 0x00000002030075a7 */ /* 0x0022e4000800017f */
[----:B---3--:R-:W-:Y:S05]  /*d1a0*/  @!P0 NANOSLEEP.SYNCS 0x989680 ;  /* 0x009896800000895d */ /* 0x008fea0003900000 */
[----:B------:R-:W3:Y:S02]  /*d1b0*/  @!P0 SYNCS.PHASECHK.TRANS64 P0, [R3+URZ], R2 ;  /* 0x00000002030085a7 */ /* 0x000ee4000800007f */
[----:B---3--:R-:W-:Y:S05]  /*d1c0*/  @!P0 BRA `(.L_x_123) ;  /* 0xfffffffc00f08947 */ /* 0x008fea000383ffff */
[----:B------:R-:W-:Y:S05]  /*d1d0*/  BRA `(.L_x_168) ;  /* 0xffffffe800f07947 */ /* 0x000fea000383ffff */
.L_x_125:
[----:B-1----:R1:W3:Y:S02]  /*d1e0*/  SYNCS.PHASECHK.TRANS64.TRYWAIT P0, [R18+URZ], R5 ;  /* 0x00000005120075a7 */ /* 0x0022e4000800017f */
[----:B---3--:R-:W-:Y:S05]  /*d1f0*/  @!P0 NANOSLEEP.SYNCS 0x989680 ;  /* 0x009896800000895d */ /* 0x008fea0003900000 */
[----:B------:R-:W3:Y:S02]  /*d200*/  @!P0 SYNCS.PHASECHK.TRANS64 P0, [R18+URZ], R5 ;  /* 0x00000005120085a7 */ /* 0x000ee4000800007f */
[----:B---3--:R-:W-:Y:S05]  /*d210*/  @!P0 BRA `(.L_x_125) ;  /* 0xfffffffc00f08947 */ /* 0x008fea000383ffff */
[----:B------:R-:W-:Y:S05]  /*d220*/  BRA `(.L_x_169) ;  /* 0xffffffe800f47947 */ /* 0x000fea000383ffff */
.L_x_170:
[----:B------:R-:W-:-:S00]  /*d230*/  BRA `(.L_x_170) ;  /* 0xfffffffc00fc7947 */ /* 0x000fc0000383ffff */
[----:B------:R-:W-:-:S00]  /*d240*/  NOP ;  /* 0x0000000000007918 */ /* 0x000fc00000000000 */
        /* <DEDUP_REMOVED lines=11> */
.L_x_3193:


//--------------------- .text._ZN7cutlass13device_kernelIN5flash11enable_sm90INS1_16FlashAttnFwdSm90INS1_25CollectiveMainloopFwdSm90ILi2EN4cute5tupleIJNS5_1CILi2EEENS7_ILi1EEES9_EEENS6_IJNS7_ILi128EEESB_NS7_ILi192EEEEEELi128ENS_6half_tEfNS_4arch4Sm90ELb0ELb0ELb0ELb0ELb0ELb0ELb0ELb1ELb1ELb1ELb0ELb0EEENS1_21CollectiveEpilogueFwdINS6_IJSB_SB_SB_EEESA_SE_SG_Li256ELb0ELb1ELb0ELb0EEENS1_29StaticPersistentTileSchedulerILb0EEEEEEEEEvNT_6ParamsE --------------------------
	.section	.text._ZN7cutlass13device_kernelIN5flash11enable_sm90INS1_16FlashAttnFwdSm90INS1_25CollectiveMainloopFwdSm90ILi2EN4cute5tupleIJNS5_1CILi2EEENS7_ILi1EEES9_EEENS6_IJNS7_ILi128EEESB_NS7_ILi192EEEEEELi128ENS_6half_tEfNS_4arch4Sm90ELb0ELb0ELb0ELb0ELb0ELb0ELb0ELb1ELb1ELb1ELb0ELb0EEENS1_21CollectiveEpilogueFwdINS6_IJSB_SB_SB_EEESA_SE_SG_Li256ELb0ELb1ELb0ELb0EEENS1_29StaticPersistentTileSchedulerILb0EEEEEEEEEvNT_6ParamsE,"ax",@progbits
	.align	128
.text._ZN7cutlass13device_kernelIN5flash11enable_sm90INS1_16FlashAttnFwdSm90INS1_25CollectiveMainloopFwdSm90ILi2EN4cute5tupleIJNS5_1CILi2EEENS7_ILi1EEES9_EEENS6_IJNS7_ILi128EEESB_NS7_ILi192EEEEEELi128ENS_6half_tEfNS_4arch4Sm90ELb0ELb0ELb0ELb0ELb0ELb0ELb0ELb1ELb1ELb1ELb0ELb0EEENS1_21CollectiveEpilogueFwdINS6_IJSB_SB_SB_EEESA_SE_SG_Li256ELb0ELb1ELb0ELb0EEENS1_29StaticPersistentTileSchedulerILb0EEEEEEEEEvNT_6ParamsE:
        .type           _ZN7cutlass13device_kernelIN5flash11enable_sm90INS1_16FlashAttnFwdSm90INS1_25CollectiveMainloopFwdSm90ILi2EN4cute5tupleIJNS5_1CILi2EEENS7_ILi1EEES9_EEENS6_IJNS7_ILi128EEESB_NS7_ILi192EEEEEELi128ENS_6half_tEfNS_4arch4Sm90ELb0ELb0ELb0ELb0ELb0ELb0ELb0ELb1ELb1ELb1ELb0ELb0EEENS1_21CollectiveEpilogueFwdINS6_IJSB_SB_SB_EEESA_SE_SG_Li256ELb0ELb1ELb0ELb0EEENS1_29StaticPersistentTileSchedulerILb0EEEEEEEEEvNT_6ParamsE,@function
        .size           _ZN7cutlass13device_kernelIN5flash11enable_sm90INS1_16FlashAttnFwdSm90INS1_25CollectiveMainloopFwdSm90ILi2EN4cute5tupleIJNS5_1CILi2EEENS7_ILi1EEES9_EEENS6_IJNS7_ILi128EEESB_NS7_ILi192EEEEEELi128ENS_6half_tEfNS_4arch4Sm90ELb0ELb0ELb0ELb0ELb0ELb0ELb0ELb1ELb1ELb1ELb0ELb0EEENS1_21CollectiveEpilogueFwdINS6_IJSB_SB_SB_EEESA_SE_SG_Li256ELb0ELb1ELb0ELb0EEENS1_29StaticPersistentTileSchedulerILb0EEEEEEEEEvNT_6ParamsE,(.L_x_3194 - _ZN7cutlass13device_kernelIN5flash11enable_sm90INS1_16FlashAttnFwdSm90INS1_25CollectiveMainloopFwdSm90ILi2EN4cute5tupleIJNS5_1CILi2EEENS7_ILi1EEES9_EEENS6_IJNS7_ILi128EEESB_NS7_ILi192EEEEEELi128ENS_6half_tEfNS_4arch4Sm90ELb0ELb0ELb0ELb0ELb0ELb0ELb0ELb1ELb1ELb1ELb0ELb0EEENS1_21CollectiveEpilogueFwdINS6_IJSB_SB_SB_EEESA_SE_SG_Li256ELb0ELb1ELb0ELb0EEENS1_29StaticPersistentTileSchedulerILb0EEEEEEEEEvNT_6ParamsE)
        .other          _ZN7cutlass13device_kernelIN5flash11enable_sm90INS1_16FlashAttnFwdSm90INS1_25CollectiveMainloopFwdSm90ILi2EN4cute5tupleIJNS5_1CILi2EEENS7_ILi1EEES9_EEENS6_IJNS7_ILi128EEESB_NS7_ILi192EEEEEELi128ENS_6half_tEfNS_4arch4Sm90ELb0ELb0ELb0ELb0ELb0ELb0ELb0ELb1ELb1ELb1ELb0ELb0EEENS1_21CollectiveEpilogueFwdINS6_IJSB_SB_SB_EEESA_SE_SG_Li256ELb0ELb1ELb0ELb0EEENS1_29StaticPersistentTileSchedulerILb0EEEEEEEEEvNT_6ParamsE,@"STO_CUDA_ENTRY STV_DEFAULT"
_ZN7cutlass13device_kernelIN5flash11enable_sm90INS1_16FlashAttnFwdSm90INS1_25CollectiveMainloopFwdSm90ILi2EN4cute5tupleIJNS5_1CILi2EEENS7_ILi1EEES9_EEENS6_IJNS7_ILi128EEESB_NS7_ILi192EEEEEELi128ENS_6half_tEfNS_4arch4Sm90ELb0ELb0ELb0ELb0ELb0ELb0ELb0ELb1ELb1ELb1ELb0ELb0EEENS1_21CollectiveEpilogueFwdINS6_IJSB_SB_SB_EEESA_SE_SG_Li256ELb0ELb1ELb0ELb0EEENS1_29StaticPersistentTileSchedulerILb0EEEEEEEEEvNT_6ParamsE:
[----:B------:R-:W0:Y:S02]  /*0000*/  LDC R1, c[0x0][0x28] ;  /* 0x00000a00ff017b82 */ /* 0x000e240000000800 */
[----:B0-----:R-:W-:Y:S01]  /*0010*/  VIADD R1, R1, 0xffffffc8 ;  /* 0xffffffc801017836 */ /* 0x001fe20000000000 */
[----:B------:R-:W0:Y:S01]  /*0020*/  S2R R0, SR_TID.X ;  /* 0x0000000000007919 */ /* 0x000e220000002100 */
[----:B------:R-:W-:Y:S01]  /*0030*/  ELECT P0, URZ, PT ;  /* 0x00000000003f782f */ /* 0x000fe20003800000 */
[----:B------:R-:W-:Y:S01]  /*0040*/  BSSY B0, `(.L_x_171) ;  /* 0x000000e000007945 */ /* 0x000fe20003800000 */
[----:B0-----:R-:W-:-:S05]  /*0050*/  SHF.R.U32.HI R3, RZ, 0x5, R0 ;  /* 0x00000005ff037819 */ /* 0x001fca0000011600 */
[----:B------:R-:W0:Y:S02]  /*0060*/  SHFL.IDX PT, R2, R3, RZ, 0x1f ;  /* 0x00001fff03027589 */ /* 0x000e2400000e0000 */
[----:B0-----:R-:W-:Y:S02]  /*0070*/  ISETP.EQ.AND P0, PT, R2, RZ, P0 ;  /* 0x000000ff0200720c */ /* 0x001fe40000702270 */
[----:B------:R-:W-:-:S11]  /*0080*/  SHF.R.U32.HI R2, RZ, 0x7, R0 ;  /* 0x00000007ff027819 */ /* 0x000fd60000011600 */
        /* <DEDUP_REMOVED lines=9> */
.L_x_172:
[----:B------:R-:W-:Y:S05]  /*0120*/  BSYNC B0 ;  /* 0x0000000000007941 */ /* 0x000fea0003800000 */
.L_x_171:
[----:B------:R-:W-:Y:S01]  /*0130*/  VOTEU.ANY UP0, P0 ;  /* 0x00000000003f7886 */ /* 0x000fe20000000100 */
[----:B------:R-:W0:Y:S01]  /*0140*/  SHFL.IDX PT, R2, R2, RZ, 0x1f ;  /* 0x00001fff02027589 */ /* 0x000e2200000e0000 */
[----:B------:R-:W-:Y:S01]  /*0150*/  UMOV UR4, 0x80 ;  /* 0x0000008000047882 */ /* 0x000fe20000000000 */
[----:B------:R-:W-:Y:S01]  /*0160*/  UMOV UR7, 0x200 ;  /* 0x0000020000077882 */ /* 0x000fe20000000000 */
[----:B------:R-:W-:Y:S01]  /*0170*/  VOTEU.ANY UP1, P0 ;  /* 0x00000000003f7886 */ /* 0x000fe20000020100 */
[----:B------:R-:W1:Y:S01]  /*0180*/  @UP0 S2UR UR8, SR_CgaCtaId ;  /* 0x00000000000809c3 */ /* 0x000e620000008800 */
[----:B------:R-:W2:Y:S01]  /*0190*/  SHFL.IDX PT, R4, R3, RZ, 0x1f ;  /* 0x00001fff03047589 */ /* 0x000ea200000e0000 */
[----:B------:R-:W-:Y:S01]  /*01a0*/  @UP0 UMOV UR6, 0x400 ;  /* 0x0000040000060882 */ /* 0x000fe20000000000 */
[----:B------:R-:W-:-:S04]  /*01b0*/  @UP0 UIADD3 UR4, -UR4, 0x100000, URZ ;  /* 0x0010000004040890 */ /* 0x000fc8000fffe13f */
[----:B------:R-:W-:Y:S02]  /*01c0*/  @UP0 USHF.L.U32 UR5, UR4, 0xb, URZ ;  /* 0x0000000b04050899 */ /* 0x000fe4000800063f */
[----:B------:R-:W-:Y:S01]  /*01d0*/  @UP0 USHF.L.U32 UR4, UR4, 0x1, URZ ;  /* 0x0000000104040899 */ /* 0x000fe2000800063f */
[----:B------:R-:W-:Y:S01]  /*01e0*/  VOTEU.ANY UP2, P0 ;  /* 0x00000000003f7886 */ /* 0x000fe20000040100 */
[----:B0-----:R-:W-:Y:S01]  /*01f0*/  R2UR UR9, R2 ;  /* 0x00000000020972ca */ /* 0x001fe200000e0000 */
[----:B-1----:R-:W-:Y:S01]  /*0200*/  @UP0 ULEA UR8, UR8, UR6, 0x18 ;  /* 0x0000000608080291 */ /* 0x002fe2000f8ec03f */
[----:B--2---:R-:W-:Y:S01]  /*0210*/  ISETP.NE.AND P1, PT, R4, RZ, PT ;  /* 0x000000ff0400720c */ /* 0x004fe20003f25270 */
[----:B------:R-:W-:-:S04]  /*0220*/  @UP0 UIADD3 UR6, -UR7, 0x100000, URZ ;  /* 0x0010000007060890 */ /* 0x000fc8000fffe13f */
[----:B------:R-:W-:Y:S02]  /*0230*/  @UP0 USHF.L.U32 UR7, UR6, 0xb, URZ ;  /* 0x0000000b06070899 */ /* 0x000fe4000800063f */
[----:B------:R-:W-:-:S04]  /*0240*/  @UP0 USHF.L.U32 UR6, UR6, 0x1, URZ ;  /* 0x0000000106060899 */ /* 0x000fc8000800063f */
[----:B------:R-:W-:Y:S01]  /*0250*/  UISETP.NE.AND UP0, UPT, UR9, URZ, UPT ;  /* 0x0000003f0900728c */ /* 0x000fe2000bf05270 */
[----:B------:R-:W0:Y:S02]  /*0260*/  FENCE.VIEW.ASYNC.S ;  /* 0x00000000000073c6 */ /* 0x000e240000000000 */
[----:B0-----:R0:W1:Y:S05]  /*0270*/  @UP1 SYNCS.EXCH.64 URZ, [UR8+0x34800], UR4 ;  /* 0x03480004083f15b2 */ /* 0x00106a0008000100 */
[----:B------:R0:W2:Y:S01]  /*0280*/  @UP2 SYNCS.EXCH.64 URZ, [UR8+0x34820], UR6 ;  /* 0x03482006083f25b2 */ /* 0x0000a20008000100 */
[----:B------:R-:W-:Y:S05]  /*0290*/  @P1 BRA `(.L_x_173) ;  /* 0x0000000000481947 */ /* 0x000fea0003800000 */
[----:B0-----:R-:W0:Y:S01]  /*02a0*/  S2UR UR5, SR_CgaCtaId ;  /* 0x00000000000579c3 */ /* 0x001e220000008800 */
[----:B------:R-:W-:Y:S01]  /*02b0*/  UMOV UR4, 0x400 ;  /* 0x0000040000047882 */ /* 0x000fe20000000000 */
[----:B------:R-:W-:Y:S01]  /*02c0*/  UMOV UR6, 0x1 ;  /* 0x0000000100067882 */ /* 0x000fe20000000000 */
[----:B------:R-:W-:Y:S01]  /*02d0*/  UMOV UR7, 0x4 ;  /* 0x0000000400077882 */ /* 0x000fe20000000000 */
[----:B------:R-:W-:Y:S01]  /*02e0*/  ELECT P0, URZ, PT ;  /* 0x00000000003f782f */ /* 0x000fe20003800000 */
[----:B0-----:R-:W-:Y:S02]  /*02f0*/  ULEA UR8, UR5, UR4, 0x18 ;  /* 0x0000000405087291 */ /* 0x001fe4000f8ec03f */
[----:B------:R-:W-:-:S04]  /*0300*/  UIADD3 UR4, -UR6, 0x100000, URZ ;  /* 0x0010000006047890 */ /* 0x000fc8000fffe13f */
[----:B------:R-:W-:Y:S02]  /*0310*/  USHF.L.U32 UR5, UR4, 0xb, URZ ;  /* 0x0000000b04057899 */ /* 0x000fe4000800063f */
[----:B------:R-:W-:Y:S02]  /*0320*/  USHF.L.U32 UR4, UR4, 0x1, URZ ;  /* 0x0000000104047899 */ /* 0x000fe4000800063f */
[----:B------:R-:W-:-:S04]  /*0330*/  UIADD3 UR6, -UR7, 0x100000, URZ ;  /* 0x0010000007067890 */ /* 0x000fc8000fffe13f */
[----:B------:R-:W-:Y:S02]  /*0340*/  USHF.L.U32 UR7, UR6, 0xb, URZ ;  /* 0x0000000b06077899 */ /* 0x000fe4000800063f */
[----:B------:R-:W-:Y:S01]  /*0350*/  USHF.L.U32 UR6, UR6, 0x1, URZ ;  /* 0x0000000106067899 */ /* 0x000fe2000800063f */
[----:B------:R-:W0:Y:S03]  /*0360*/  FENCE.VIEW.ASYNC.S ;  /* 0x00000000000073c6 */ /* 0x000e260000000000 */
[----:B0-----:R3:W4:Y:S08]  /*0370*/  SYNCS.EXCH.64 URZ, [UR8+0x34830], UR4 ;  /* 0x03483004083f75b2 */ /* 0x0017300008000100 */
[----:B------:R3:W0:Y:S01]  /*0380*/  SYNCS.EXCH.64 URZ, [UR8+0x34840], UR6 ;  /* 0x03484006083f75b2 */ /* 0x0006220008000100 */
[----:B------:R3:W0:Y:S01]  /*0390*/  SYNCS.EXCH.64 URZ, [UR8+0x34838], UR4 ;  /* 0x03483804083f75b2 */ /* 0x0006220008000100 */
[----:B------:R3:W0:Y:S02]  /*03a0*/  SYNCS.EXCH.64 URZ, [UR8+0x34848], UR6 ;  /* 0x03484806083f75b2 */ /* 0x0006240008000100 */
[----:B---3--:R-:W-:Y:S01]  /*03b0*/  NOP ;  /* 0x0000000000007918 */ /* 0x008fe20000000000 */
.L_x_173:
[----:B0-----:R-:W0:Y:S01]  /*03c0*/  S2UR UR4, SR_CTAID.Y ;  /* 0x00000000000479c3 */ /* 0x001e220000002600 */
[----:B------:R-:W3:Y:S01]  /*03d0*/  SHFL.IDX PT, R8, R3, RZ, 0x1f ;  /* 0x00001fff03087589 */ /* 0x000ee200000e0000 */
[----:B------:R-:W-:Y:S01]  /*03e0*/  ULDC UR5, c[0x0][0x154] ;  /* 0x0000550000057ab9 */ /* 0x000fe20000000800 */
[----:B------:R-:W-:Y:S01]  /*03f0*/  SHF.R.S32.HI R5, RZ, 0x1f, R0 ;  /* 0x0000001fff057819 */ /* 0x000fe20000011400 */
[----:B------:R-:W-:-:S03]  /*0400*/  NOP ;  /* 0x0000000000007918 */ /* 0x000fc60000000000 */
[----:B------:R-:W-:Y:S01]  /*0410*/  LEA.HI R5, R5, R0, RZ, 0x7 ;  /* 0x0000000005057211 */ /* 0x000fe200078f38ff */
[----:B------:R-:W5:Y:S08]  /*0420*/  S2UR UR6, SR_CTAID.X ;  /* 0x00000000000679c3 */ /* 0x000f700000002500 */
[----:B------:R-:W1:Y:S01]  /*0430*/  LDC R7, c[0x0][0x148] ;  /* 0x00005200ff077b82 */ /* 0x000e620000000800 */
[----:B0-----:R-:W-:-:S02]  /*0440*/  I2FP.F32.U32 R2, UR4 ;  /* 0x0000000400027c45 */ /* 0x001fc40008201000 */
[----:B---3--:R-:W-:-:S03]  /*0450*/  ISETP.NE.AND P0, PT, R8, RZ, PT ;  /* 0x000000ff0800720c */ /* 0x008fc60003f05270 */
[----:B------:R-:W-:Y:S01]  /*0460*/  FMUL R6, R2, UR5 ;  /* 0x0000000502067c20 */ /* 0x000fe20008400000 */
[----:B-----5:R-:W-:-:S05]  /*0470*/  I2FP.F32.U32 R2, UR6 ;  /* 0x0000000600027c45 */ /* 0x020fca0008201000 */
[----:B------:R-:W0:Y:S02]  /*0480*/  F2I.U32.TRUNC.NTZ R6, R6 ;  /* 0x0000000600067305 */ /* 0x000e24000020f000 */
[----:B0-----:R-:W-:-:S04]  /*0490*/  IMAD.MOV R10, RZ, RZ, -R6 ;  /* 0x000000ffff0a7224 */ /* 0x001fc800078e0a06 */
[----:B-1----:R-:W-:Y:S01]  /*04a0*/  IMAD R13, R7, R10, UR4 ;  /* 0x00000004070d7e24 */ /* 0x002fe2000f8e020a */
[----:B------:R-:W-:Y:S02]  /*04b0*/  ULDC UR4, c[0x0][0x150] ;  /* 0x0000540000047ab9 */ /* 0x000fe40000000800 */
[----:B------:R-:W-:Y:S01]  /*04c0*/  FMUL R10, R2, UR4 ;  /* 0x00000004020a7c20 */ /* 0x000fe20008400000 */
[----:B------:R-:W-:Y:S06]  /*04d0*/  @P0 BRA `(.L_x_174) ;  /* 0x0000000000480947 */ /* 0x000fec0003800000 */
[----:B------:R-:W0:Y:S01]  /*04e0*/  S2UR UR5, SR_CgaCtaId ;  /* 0x00000000000579c3 */ /* 0x000e220000008800 */
        /* <DEDUP_REMOVED lines=12> */
[----:B0-----:R0:W1:Y:S08]  /*05b0*/  SYNCS.EXCH.64 URZ, [UR8+0x34850], UR4 ;  /* 0x03485004083f75b2 */ /* 0x0010700008000100 */
[----:B------:R0:W3:Y:S01]  /*05c0*/  SYNCS.EXCH.64 URZ, [UR8+0x34860], UR6 ;  /* 0x03486006083f75b2 */ /* 0x0000e20008000100 */
[----:B------:R0:W0:Y:S01]  /*05d0*/  SYNCS.EXCH.64 URZ, [UR8+0x34858], UR4 ;  /* 0x03485804083f75b2 */ /* 0x0000220008000100 */
[----:B------:R0:W0:Y:S01]  /*05e0*/  SYNCS.EXCH.64 URZ, [UR8+0x34868], UR6 ;  /* 0x03486806083f75b2 */ /* 0x0000220008000100 */
[----:B------:R-:W-:Y:S01]  /*05f0*/  NOP ;  /* 0x0000000000007918 */ /* 0x000fe20000000000 */
.L_x_174:
[----:B------:R-:W5:Y:S01]  /*0600*/  SHFL.IDX PT, R9, R3, RZ, 0x1f ;  /* 0x00001fff03097589 */ /* 0x000f6200000e0000 */
[----:B------:R-:W-:Y:S01]  /*0610*/  LOP3.LUT R5, R5, 0xffffff80, RZ, 0xc0, !PT ;  /* 0xffffff8005057812 */ /* 0x000fe200078ec0ff */
[----:B------:R-:W0:Y:S01]  /*0620*/  LDC R12, c[0x0][0x144] ;  /* 0x00005100ff0c7b82 */ /* 0x000e220000000800 */
[----:B------:R-:W0:Y:S01]  /*0630*/  F2I.U32.TRUNC.NTZ R10, R10 ;  /* 0x0000000a000a7305 */ /* 0x000e22000020f000 */
[----:B------:R-:W-:Y:S01]  /*0640*/  SHF.R.S32.HI R11, RZ, 0x1f, R8 ;  /* 0x0000001fff0b7819 */ /* 0x000fe20000011408 */
[----:B------:R-:W-:Y:S01]  /*0650*/  NOP ;  /* 0x0000000000007918 */ /* 0x000fe20000000000 */
[----:B------:R-:W-:-:S05]  /*0660*/  IMAD.IADD R5, R0, 0x1, -R5 ;  /* 0x0000000100057824 */ /* 0x000fca00078e0a05 */
[----:B------:R-:W-:-:S04]  /*0670*/  SHF.R.S32.HI R2, RZ, 0x1f, R5 ;  /* 0x0000001fff027819 */ /* 0x000fc80000011405 */
[----:B------:R-:W-:-:S04]  /*0680*/  LEA.HI R2, R2, R5, RZ, 0x3 ;  /* 0x0000000502027211 */ /* 0x000fc800078f18ff */
[--C-:B------:R-:W-:Y:S02]  /*0690*/  SHF.R.S32.HI R6, RZ, 0x3, R2.reuse ;  /* 0x00000003ff067819 */ /* 0x100fe40000011402 */
[----:B------:R-:W-:Y:S02]  /*06a0*/  SHF.R.S32.HI R7, RZ, 0x1f, R2 ;  /* 0x0000001fff077819 */ /* 0x000fe40000011402 */
[----:B-----5:R-:W-:Y:S02]  /*06b0*/  ISETP.NE.AND P0, PT, R9, RZ, PT ;  /* 0x000000ff0900720c */ /* 0x020fe40003f05270 */
[----:B------:R-:W-:Y:S02]  /*06c0*/  LEA.HI R7, R7, R6, RZ, 0x2 ;  /* 0x0000000607077211 */ /* 0x000fe400078f10ff */
[----:B------:R-:W-:Y:S02]  /*06d0*/  SHF.R.S32.HI R9, RZ, 0x1f, R4 ;  /* 0x0000001fff097819 */ /* 0x000fe40000011404 */
[----:B------:R-:W-:-:S02]  /*06e0*/  LOP3.LUT R7, R7, 0xfffffffc, RZ, 0xc0, !PT ;  /* 0xfffffffc07077812 */ /* 0x000fc400078ec0ff */
[----:B------:R-:W-:-:S05]  /*06f0*/  LEA.HI R9, R9, R4, RZ, 0x2 ;  /* 0x0000000409097211 */ /* 0x000fca00078f10ff */
[----:B------:R-:W-:Y:S05]  /*0700*/  @P0 BRA `(.L_x_175) ;  /* 0x0000000000480947 */ /* 0x000fea0003800000 */
[----:B0-----:R-:W0:Y:S01]  /*0710*/  S2UR UR5, SR_CgaCtaId ;  /* 0x00000000000579c3 */ /* 0x001e220000008800 */
[----:B------:R-:W-:Y:S01]  /*0720*/  UMOV UR4, 0x400 ;  /* 0x0000040000047882 */ /* 0x000fe20000000000 */
[----:B------:R-:W-:Y:S01]  /*0730*/  UMOV UR6, 0x1 ;  /* 0x0000000100067882 */ /* 0x000fe20000000000 */
[----:B------:R-:W-:Y:S01]  /*0740*/  UMOV UR9, 0x2 ;  /* 0x0000000200097882 */ /* 0x000fe20000000000 */
[----:B------:R-:W-:-:S04]  /*0750*/  UIADD3 UR6, -UR6, 0x100000, URZ ;  /* 0x0010000006067890 */ /* 0x000fc8000fffe13f */
[----:B------:R-:W-:Y:S02]  /*0760*/  USHF.L.U32 UR7, UR6, 0xb, URZ ;  /* 0x0000000b06077899 */ /* 0x000fe4000800063f */
[----:B------:R-:W-:Y:S01]  /*0770*/  USHF.L.U32 UR6, UR6, 0x1, URZ ;  /* 0x0000000106067899 */ /* 0x000fe2000800063f */
[----:B------:R-:W-:Y:S01]  /*0780*/  ELECT P0, URZ, PT ;  /* 0x00000000003f782f */ /* 0x000fe20003800000 */
[----:B0-----:R-:W-:Y:S02]  /*0790*/  ULEA UR8, UR5, UR4, 0x18 ;  /* 0x0000000405087291 */ /* 0x001fe4000f8ec03f */
[----:B------:R-:W-:-:S04]  /*07a0*/  UIADD3 UR4, -UR9, 0x100000, URZ ;  /* 0x0010000009047890 */ /* 0x000fc8000fffe13f */
[----:B------:R-:W-:Y:S02]  /*07b0*/  USHF.L.U32 UR5, UR4, 0xb, URZ ;  /* 0x0000000b04057899 */ /* 0x000fe4000800063f */
[----:B------:R-:W-:Y:S01]  /*07c0*/  USHF.L.U32 UR4, UR4, 0x1, URZ ;  /* 0x0000000104047899 */ /* 0x000fe2000800063f */
[----:B------:R-:W0:Y:S03]  /*07d0*/  FENCE.VIEW.ASYNC.S ;  /* 0x00000000000073c6 */ /* 0x000e260000000000 */
[----:B0-----:R0:W0:Y:S08]  /*07e0*/  SYNCS.EXCH.64 URZ, [UR8+0x34870], UR6 ;  /* 0x03487006083f75b2 */ /* 0x0010300008000100 */
[----:B------:R0:W0:Y:S01]  /*07f0*/  SYNCS.EXCH.64 URZ, [UR8+0x34880], UR4 ;  /* 0x03488004083f75b2 */ /* 0x0000220008000100 */
[----:B------:R0:W0:Y:S01]  /*0800*/  SYNCS.EXCH.64 URZ, [UR8+0x34878], UR6 ;  /* 0x03487806083f75b2 */ /* 0x0000220008000100 */
[----:B------:R0:W0:Y:S01]  /*0810*/  SYNCS.EXCH.64 URZ, [UR8+0x34888], UR4 ;  /* 0x03488804083f75b2 */ /* 0x0000220008000100 */
[----:B------:R-:W-:Y:S01]  /*0820*/  NOP ;  /* 0x0000000000007918 */ /* 0x000fe20000000000 */
.L_x_175:
[----:B------:R-:W5:Y:S01]  /*0830*/  SHFL.IDX PT, R14, R3, RZ, 0x1f ;  /* 0x00001fff030e7589 */ /* 0x000f6200000e0000 */
[----:B0-----:R-:W0:Y:S01]  /*0840*/  S2UR UR4, SR_CTAID.X ;  /* 0x00000000000479c3 */ /* 0x001e220000002500 */
[----:B------:R-:W-:Y:S01]  /*0850*/  LOP3.LUT R9, R9, 0x3ffffffc, RZ, 0xc0, !PT ;  /* 0x3ffffffc09097812 */ /* 0x000fe200078ec0ff */
[----:B------:R-:W-:Y:S01]  /*0860*/  IMAD.IADD R7, R6, 0x1, -R7 ;  /* 0x0000000106077824 */ /* 0x000fe200078e0a07 */
[----:B------:R-:W-:Y:S01]  /*0870*/  LEA.HI R11, R11, R8, RZ, 0x2 ;  /* 0x000000080b0b7211 */ /* 0x000fe200078f10ff */
[----:B------:R-:W-:Y:S02]  /*0880*/  NOP ;  /* 0x0000000000007918 */ /* 0x000fe40000000000 */
[----:B------:R-:W-:Y:S01]  /*0890*/  IMAD.IADD R4, R4, 0x1, -R9 ;  /* 0x0000000104047824 */ /* 0x000fe200078e0a09 */
[----:B------:R-:W-:Y:S01]  /*08a0*/  LOP3.LUT R11, R11, 0x3ffffffc, RZ, 0xc0, !PT ;  /* 0x3ffffffc0b0b7812 */ /* 0x000fe200078ec0ff */
[----:B------:R-:W1:Y:S02]  /*08b0*/  LDC R6, c[0x0][0x140] ;  /* 0x00005000ff067b82 */ /* 0x000e640000000800 */
[----:B------:R-:W-:-:S02]  /*08c0*/  IMAD R4, R4, 0x4, R7 ;  /* 0x0000000404047824 */ /* 0x000fc400078e0207 */
[----:B------:R-:W-:Y:S02]  /*08d0*/  IMAD.IADD R8, R8, 0x1, -R11 ;  /* 0x0000000108087824 */ /* 0x000fe400078e0a0b */
[----:B------:R-:W-:Y:S01]  /*08e0*/  IMAD.MOV R11, RZ, RZ, -R10 ;  /* 0x000000ffff0b7224 */ /* 0x000fe200078e0a0a */
[----:B------:R-:W-:Y:S01]  /*08f0*/  LEA.HI R2, R4, R4, RZ, 0x1 ;  /* 0x0000000404027211 */ /* 0x000fe200078f08ff */
[----:B------:R-:W-:-:S03]  /*0900*/  IMAD R8, R8, 0x4, R7 ;  /* 0x0000000408087824 */ /* 0x000fc600078e0207 */
[----:B------:R-:W-:Y:S02]  /*0910*/  LOP3.LUT R9, R2, 0xfffffffe, RZ, 0xc0, !PT ;  /* 0xfffffffe02097812 */ /* 0x000fe400078ec0ff */
[----:B------:R-:W-:Y:S02]  /*0920*/  LEA.HI R2, R8, R8, RZ, 0x1 ;  /* 0x0000000808027211 */ /* 0x000fe400078f08ff */
[----:B-----5:R-:W-:Y:S01]  /*0930*/  ISETP.NE.AND P0, PT, R14, RZ, PT ;  /* 0x000000ff0e00720c */ /* 0x020fe20003f05270 */
[----:B0-----:R-:W-:Y:S01]  /*0940*/  IMAD R12, R12, R11, UR4 ;  /* 0x000000040c0c7e24 */ /* 0x001fe2000f8e020b */
[----:B------:R-:W-:Y:S01]  /*0950*/  LOP3.LUT R7, R2, 0xfffffffe, RZ, 0xc0, !PT ;  /* 0xfffffffe02077812 */ /* 0x000fe200078ec0ff */
[----:B------:R-:W-:-:S04]  /*0960*/  IMAD.IADD R9, R4, 0x1, -R9 ;  /* 0x0000000104097824 */ /* 0x000fc800078e0a09 */
[----:B------:R-:W-:Y:S01]  /*0970*/  IMAD.IADD R7, R8, 0x1, -R7 ;  /* 0x0000000108077824 */ /* 0x000fe200078e0a07 */
[----:B------:R-:W-:-:S05]  /*0980*/  ISETP.NE.AND P5, PT, R9, R12, PT ;  /* 0x0000000c0900720c */ /* 0x000fca0003fa5270 */
[----:B------:R-:W-:Y:S08]  /*0990*/  @P0 BRA `(.L_x_176) ;  /* 0x0000000000480947 */ /* 0x000ff00003800000 */
        /* <DEDUP_REMOVED lines=18> */
.L_x_176:
[----:B------:R-:W5:Y:S01]  /*0ac0*/  SHFL.IDX PT, R9, R3, RZ, 0x1f ;  /* 0x00001fff03097589 */ /* 0x000f6200000e0000 */
[----:B------:R-:W-:Y:S01]  /*0ad0*/  ISETP.NE.AND P2, PT, R7, R12, PT ;  /* 0x0000000c0700720c */ /* 0x000fe20003f45270 */
[----:B------:R-:W-:Y:S01]  /*0ae0*/  IMAD.SHL.U32 R7, R4, 0x4, RZ ;  /* 0x0000000404077824 */ /* 0x000fe200078e00ff */
[----:B------:R-:W-:Y:S01]  /*0af0*/  LOP3.LUT P0, RZ, R5, 0x7, RZ, 0xc0, !PT ;  /* 0x0000000705ff7812 */ /* 0x000fe2000780c0ff */
[----:B------:R-:W-:Y:S01]  /*0b00*/  IMAD.SHL.U32 R17, R8, 0x4, RZ ;  /* 0x0000000408117824 */ /* 0x000fe200078e00ff */
[----:B-1----:R-:W-:Y:S01]  /*0b10*/  ISETP.EQ.U32.AND P1, PT, R6, 0x1, PT ;  /* 0x000000010600780c */ /* 0x002fe20003f22070 */
[----:B------:R-:W-:Y:S01]  /*0b20*/  IMAD.MOV.U32 R16, RZ, RZ, 0x1 ;  /* 0x00000001ff107424 */ /* 0x000fe200078e00ff */
[----:B------:R-:W-:Y:S01]  /*0b30*/  LOP3.LUT R18, R4, 0xc, R7, 0x78, !PT ;  /* 0x0000000c04127812 */ /* 0x000fe200078e7807 */
[----:B------:R-:W-:Y:S01]  /*0b40*/  NOP ;  /* 0x0000000000007918 */ /* 0x000fe20000000000 */
[----:B------:R-:W-:Y:S02]  /*0b50*/  LOP3.LUT R17, R8, 0xc, R17, 0x78, !PT ;  /* 0x0000000c08117812 */ /* 0x000fe400078e7811 */
[----:B------:R-:W-:-:S02]  /*0b60*/  ISETP.LT.U32.AND P4, PT, R18, 0x2, !P0 ;  /* 0x000000021200780c */ /* 0x000fc40004781070 */
[----:B------:R-:W-:Y:S02]  /*0b70*/  @P5 LEA.HI R2, R18, R18, RZ, 0x1 ;  /* 0x0000001212025211 */ /* 0x000fe400078f08ff */
[----:B------:R-:W-:Y:S02]  /*0b80*/  SEL R5, RZ, 0x1, !P4 ;  /* 0x00000001ff057807 */ /* 0x000fe40006000000 */
[----:B------:R-:W-:Y:S02]  /*0b90*/  @P5 SHF.R.S32.HI R2, RZ, 0x1, R2 ;  /* 0x00000001ff025819 */ /* 0x000fe40000011402 */
[----:B------:R-:W-:Y:S02]  /*0ba0*/  @P2 LEA.HI R4, R17, R17, RZ, 0x1 ;  /* 0x0000001111042211 */ /* 0x000fe400078f08ff */
[----:B------:R-:W-:Y:S01]  /*0bb0*/  @P5 ISETP.NE.AND P6, PT, R2, R13, PT ;  /* 0x0000000d0200520c */ /* 0x000fe20003fc5270 */
[----:B------:R-:W-:Y:S01]  /*0bc0*/  IMAD.MOV.U32 R2, RZ, RZ, 0x1 ;  /* 0x00000001ff027424 */ /* 0x000fe200078e00ff */
[----:B------:R-:W-:-:S02]  /*0bd0*/  @P2 SHF.R.S32.HI R4, RZ, 0x1, R4 ;  /* 0x00000001ff042819 */ /* 0x000fc40000011404 */
[----:B-----5:R-:W-:Y:S02]  /*0be0*/  ISETP.NE.AND P4, PT, R9, RZ, PT ;  /* 0x000000ff0900720c */ /* 0x020fe40003f85270 */
[----:B------:R-:W-:Y:S02]  /*0bf0*/  @P5 SEL R16, RZ, 0x1, P6 ;  /* 0x00000001ff105807 */ /* 0x000fe40003000000 */
[----:B------:R-:W-:Y:S02]  /*0c00*/  @P2 ISETP.NE.AND P3, PT, R4, R13, PT ;  /* 0x0000000d0400220c */ /* 0x000fe40003f65270 */
[----:B------:R-:W-:Y:S02]  /*0c10*/  ISETP.LT.U32.AND P0, PT, R17, 0x2, !P0 ;  /* 0x000000021100780c */ /* 0x000fe40004701070 */
[----:B------:R-:W-:Y:S02]  /*0c20*/  LOP3.LUT R16, R16, R5, RZ, 0xc0, !PT ;  /* 0x0000000510107212 */ /* 0x000fe400078ec0ff */
[----:B------:R-:W-:-:S02]  /*0c30*/  SEL R5, RZ, 0x1, !P0 ;  /* 0x00000001ff057807 */ /* 0x000fc40004000000 */
[----:B------:R-:W-:Y:S01]  /*0c40*/  @P2 SEL R2, RZ, 0x1, P3 ;  /* 0x00000001ff022807 */ /* 0x000fe20001800000 */
[----:B------:R-:W-:Y:S06]  /*0c50*/  @P4 BRA `(.L_x_177) ;  /* 0x0000000000484947 */ /* 0x000fec0003800000 */
        /* <DEDUP_REMOVED lines=16> */
[----:B------:R1:W0:Y:S02]  /*0d60*/  SYNCS.EXCH.64 URZ, [UR8+0x348c8], UR6 ;  /* 0x0348c806083f75b2 */ /* 0x0002240008000100 */
[----:B-1----:R-:W-:Y:S01]  /*0d70*/  NOP ;  /* 0x0000000000007918 */ /* 0x002fe20000000000 */
.L_x_177:
[----:B------:R-:W-:Y:S01]  /*0d80*/  LOP3.LUT R2, R2, R5, RZ, 0xc0, !PT ;  /* 0x0000000502027212 */ /* 0x000fe200078ec0ff */
[----:B------:R-:W-:Y:S01]  /*0d90*/  NOP ;  /* 0x0000000000007918 */ /* 0x000fe20000000000 */
[----:B------:R-:W-:Y:S05]  /*0da0*/  @!P1 BRA `(.L_x_178) ;  /* 0x0000000000089947 */ /* 0x000fea0003800000 */
[----:B0-234-:R-:W-:Y:S01]  /*0db0*/  UCGABAR_ARV ;  /* 0x00000000000079c7 */ /* 0x01dfe20008000000 */
[----:B------:R-:W-:Y:S05]  /*0dc0*/  BRA `(.L_x_179) ;  /* 0x0000000000047947 */ /* 0x000fea0003800000 */
.L_x_178:
[----:B0-234-:R-:W-:Y:S01]  /*0dd0*/  NOP ;  /* 0x0000000000007918 */ /* 0x01dfe20000000000 */
.L_x_179:
[----:B------:R-:W-:Y:S05]  /*0de0*/  @!P1 BRA `(.L_x_180) ;  /* 0x00000000000c9947 */ /* 0x000fea0003800000 */
[----:B------:R-:W-:Y:S01]  /*0df0*/  UCGABAR_WAIT ;  /* 0x0000000000007dc7 */ /* 0x000fe20008000000 */
[----:B------:R-:W-:Y:S01]  /*0e00*/  CCTL.IVALL ;  /* 0x00000000ff00798f */ /* 0x000fe20002000000 */
[----:B------:R-:W-:Y:S05]  /*0e10*/  BRA `(.L_x_181) ;  /* 0x0000000000047947 */ /* 0x000fea0003800000 */
.L_x_180:
[----:B------:R-:W-:Y:S06]  /*0e20*/  BAR.SYNC.DEFER_BLOCKING 0x0 ;  /* 0x0000000000007b1d */ /* 0x000fec0000010000 */
.L_x_181:
[----:B------:R-:W-:Y:S01]  /*0e30*/  UMOV UR4, 0x1 ;  /* 0x0000000100047882 */ /* 0x000fe20000000000 */
[----:B------:R-:W-:Y:S01]  /*0e40*/  PLOP3.LUT P0, PT, PT, PT, UP0, 0x80, 0x0 ;  /* 0x000000000000781c */ /* 0x000fe20003f0f008 */
[----:B------:R-:W-:Y:S01]  /*0e50*/  USEL UR4, UR4, 0x2, !UP0 ;  /* 0x0000000204047887 */ /* 0x000fe2000c000000 */
[----:B------:R-:W-:-:S05]  /*0e60*/  ULDC.64 UR60, c[0x0][0x208] ;  /* 0x00008200003c7ab9 */ /* 0x000fca0000000a00 */
[----:B------:R-:W-:-:S05]  /*0e70*/  IMAD.U32 R4, RZ, RZ, UR4 ;  /* 0x00000004ff047e24 */ /* 0x000fca000f8e00ff */
[----:B------:R0:W-:Y:S01]  /*0e80*/  STL [R1+0x30], R4 ;  /* 0x0000300401007387 */ /* 0x0001e20000100800 */
[----:B------:R-:W-:Y:S05]  /*0e90*/  @!P0 BRA `(.L_x_182) ;  /* 0x0000006c00cc8947 */ /* 0x000fea0003800000 */
.L_x_183:
        /* <DEDUP_REMOVED lines=9> */
[----:B0-----:R-:W2:Y:S01]  /*0f30*/  LDL R4, [R1+0x30] ;  /* 0x0000300001047983 */ /* 0x001ea20000100800 */
[----:B------:R-:W-:Y:S01]  /*0f40*/  VIADD R0, R0, 0xffffff80 ;  /* 0xffffff8000007836 */ /* 0x000fe20000000000 */
[----:B------:R-:W-:Y:S01]  /*0f50*/  UMOV UR37, URZ ;  /* 0x0000003f00257c82 */ /* 0x000fe20008000000 */
[----:B------:R-:W-:Y:S01]  /*0f60*/  IMAD.U32 R184, RZ, RZ, UR4 ;  /* 0x00000004ffb87e24 */ /* 0x000fe2000f8e00ff */
[----:B------:R-:W-:Y:S01]  /*0f70*/  UMOV UR36, URZ ;  /* 0x0000003f00247c82 */ /* 0x000fe20008000000 */
[----:B------:R-:W-:Y:S01]  /*0f80*/  IMAD.MOV.U32 R185, RZ, RZ, RZ ;  /* 0x000000ffffb97224 */ /* 0x000fe200078e00ff */
[----:B------:R-:W-:-:S04]  /*0f90*/  SHF.R.S32.HI R3, RZ, 0x1f, R0 ;  /* 0x0000001fff037819 */ /* 0x000fc80000011400 */
[CC--:B------:R-:W-:Y:S02]  /*0fa0*/  LEA.HI R5, R3.reuse, R0.reuse, RZ, 0x7 ;  /* 0x0000000003057211 */ /* 0x0c0fe400078f38ff */
[-C--:B------:R-:W-:Y:S02]  /*0fb0*/  LEA.HI R7, R3, R0.reuse, RZ, 0x4 ;  /* 0x0000000003077211 */ /* 0x080fe400078f20ff */
[----:B------:R-:W-:Y:S02]  /*0fc0*/  LOP3.LUT R187, R5, 0xffffff80, RZ, 0xc0, !PT ;  /* 0xffffff8005bb7812 */ /* 0x000fe400078ec0ff */
[----:B------:R-:W-:Y:S02]  /*0fd0*/  LOP3.LUT R9, R7, 0x3fffff0, RZ, 0xc0, !PT ;  /* 0x03fffff007097812 */ /* 0x000fe400078ec0ff */
[----:B------:R-:W-:Y:S01]  /*0fe0*/  LEA.HI R11, R3, R0, RZ, 0x2 ;  /* 0x00000000030b7211 */ /* 0x000fe200078f10ff */
[C---:B------:R-:W-:Y:S01]  /*0ff0*/  IMAD.IADD R187, R0.reuse, 0x1, -R187 ;  /* 0x0000000100bb7824 */ /* 0x040fe200078e0abb */
[----:B------:R-:W-:Y:S01]  /*1000*/  SHF.R.S32.HI R8, RZ, 0x4, R7 ;  /* 0x00000004ff087819 */ /* 0x000fe20000011407 */
[----:B------:R-:W-:Y:S01]  /*1010*/  IMAD.IADD R9, R0, 0x1, -R9 ;  /* 0x0000000100097824 */ /* 0x000fe200078e0a09 */
[----:B------:R-:W-:-:S02]  /*1020*/  LOP3.LUT R11, R11, 0xfffffffc, RZ, 0xc0, !PT ;  /* 0xfffffffc0b0b7812 */ /* 0x000fc400078ec0ff */
[----:B------:R-:W-:Y:S02]  /*1030*/  SHF.R.S32.HI R190, RZ, 0x7, R5 ;  /* 0x00000007ffbe7819 */ /* 0x000fe40000011405 */
[----:B------:R-:W-:Y:S01]  /*1040*/  LEA.HI R7, R7, R8, RZ, 0x1 ;  /* 0x0000000807077211 */ /* 0x000fe200078f08ff */
[----:B------:R-:W-:Y:S01]  /*1050*/  IMAD.IADD R11, R0, 0x1, -R11 ;  /* 0x00000001000b7824 */ /* 0x000fe200078e0a0b */
[----:B------:R-:W-:Y:S02]  /*1060*/  LEA.HI R5, R5, R190, RZ, 0x1 ;  /* 0x000000be05057211 */ /* 0x000fe400078f08ff */
[----:B------:R-:W-:Y:S02]  /*1070*/  LOP3.LUT R7, R7, 0x1ffffffe, RZ, 0xc0, !PT ;  /* 0x1ffffffe07077812 */ /* 0x000fe400078ec0ff */
[----:B------:R-:W-:-:S03]  /*1080*/  LOP3.LUT R5, R5, 0x3fffffe, RZ, 0xc0, !PT ;  /* 0x03fffffe05057812 */ /* 0x000fc600078ec0ff */
[----:B------:R-:W-:Y:S02]  /*1090*/  IMAD.IADD R7, R8, 0x1, -R7 ;  /* 0x0000000108077824 */ /* 0x000fe400078e0a07 */
[----:B------:R-:W-:Y:S01]  /*10a0*/  IMAD.IADD R5, R190, 0x1, -R5 ;  /* 0x00000001be057824 */ /* 0x000fe200078e0a05 */
[----:B--2---:R-:W-:Y:S02]  /*10b0*/  R2UR UR5, R4 ;  /* 0x00000000040572ca */ /* 0x004fe400000e0000 */
[CC--:B------:R-:W-:Y:S02]  /*10c0*/  LEA.HI R4, R3.reuse, R0.reuse, RZ, 0x5 ;  /* 0x0000000003047211 */ /* 0x0c0fe400078f28ff */
[----:B------:R-:W-:-:S03]  /*10d0*/  LEA.HI R3, R3, R0, RZ, 0x3 ;  /* 0x0000000003037211 */ /* 0x000fc600078f18ff */
[----:B------:R-:W-:Y:S01]  /*10e0*/  IMAD.SHL.U32 R4, R4, 0x20, RZ ;  /* 0x0000002004047824 */ /* 0x000fe200078e00ff */
[----:B------:R-:W-:Y:S02]  /*10f0*/  LOP3.LUT R23, R3, 0xfffffff8, RZ, 0xc0, !PT ;  /* 0xfffffff803177812 */ /* 0x000fe400078ec0ff */
[----:B------:R-:W-:Y:S02]  /*1100*/  SHF.R.S32.HI R186, RZ, 0x3, R3 ;  /* 0x00000003ffba7819 */ /* 0x000fe40000011403 */
[----:B------:R-:W-:Y:S01]  /*1110*/  LOP3.LUT R10, R4, 0xfffffc00, RZ, 0xc0, !PT ;  /* 0xfffffc00040a7812 */ /* 0x000fe200078ec0ff */
[----:B------:R-:W-:Y:S01]  /*1120*/  IMAD.IADD R23, R0, 0x1, -R23 ;  /* 0x0000000100177824 */ /* 0x000fe200078e0a17 */
[----:B------:R-:W-:Y:S01]  /*1130*/  SHF.R.S32.HI R4, RZ, 0x1f, R187 ;  /* 0x0000001fff047819 */ /* 0x000fe200000114bb */
[----:B------:R-:W-:Y:S01]  /*1140*/  ULOP3.LUT UR5, UR5, 0x1, URZ, 0xfc, !UPT ;  /* 0x0000000105057892 */ /* 0x000fe2000f8efc3f */
[----:B------:R-:W-:Y:S01]  /*1150*/  LEA.HI R0, R11, R11, RZ, 0x1 ;  /* 0x0000000b0b007211 */ /* 0x000fe200078f08ff */
[----:B------:R-:W-:Y:S01]  /*1160*/  IMAD R10, R9, 0x40, R10 ;  /* 0x00000040090a7824 */ /* 0x000fe200078e020a */
[CC--:B------:R-:W-:Y:S01]  /*1170*/  LEA.HI R6, R4.reuse, R187.reuse, RZ, 0x2 ;  /* 0x000000bb04067211 */ /* 0x0c0fe200078f10ff */
[----:B------:R-:W-:Y:S01]  /*1180*/  IMAD.SHL.U32 R19, R23, 0x8, RZ ;  /* 0x0000000817137824 */ /* 0x000fe200078e00ff */
[----:B------:R-:W-:Y:S01]  /*1190*/  LEA.HI R4, R4, R187, RZ, 0x5 ;  /* 0x000000bb04047211 */ /* 0x000fe200078f28ff */
[----:B------:R-:W-:Y:S01]  /*11a0*/  IMAD R193, R7, 0x8, R10 ;  /* 0x0000000807c17824 */ /* 0x000fe200078e020a */
[--C-:B------:R-:W-:Y:S01]  /*11b0*/  SHF.R.S32.HI R9, RZ, 0x2, R6.reuse ;  /* 0x00000002ff097819 */ /* 0x100fe20000011406 */
[----:B------:R-:W-:Y:S01]  /*11c0*/  VIADD R22, R19, 0x40 ;  /* 0x0000004013167836 */ /* 0x000fe20000000000 */
[----:B------:R-:W-:Y:S01]  /*11d0*/  SHF.R.S32.HI R12, RZ, 0x1f, R6 ;  /* 0x0000001fff0c7819 */ /* 0x000fe20000011406 */
[----:B------:R-:W-:Y:S01]  /*11e0*/  IMAD.MOV.U32 R7, RZ, RZ, -0x2 ;  /* 0xfffffffeff077424 */ /* 0x000fe200078e00ff */
[----:B------:R-:W-:Y:S01]  /*11f0*/  SHF.R.S32.HI R4, RZ, 0x5, R4 ;  /* 0x00000005ff047819 */ /* 0x000fe20000011404 */
[----:B------:R-:W-:Y:S01]  /*1200*/  IMAD.U32 R195, RZ, RZ, UR5 ;  /* 0x00000005ffc37e24 */ /* 0x000fe2000f8e00ff */
[----:B------:R-:W-:-:S02]  /*1210*/  LEA.HI R12, R12, R9, RZ, 0x3 ;  /* 0x000000090c0c7211 */ /* 0x000fc400078f18ff */
[----:B------:R-:W-:Y:S02]  /*1220*/  LOP3.LUT R6, R6, 0x7ffffffc, RZ, 0xc0, !PT ;  /* 0x7ffffffc06067812 */ /* 0x000fe400078ec0ff */
[----:B------:R-:W-:Y:S02]  /*1230*/  LOP3.LUT R12, R12, 0xfffffff8, RZ, 0xc0, !PT ;  /* 0xfffffff80c0c7812 */ /* 0x000fe400078ec0ff */
[----:B------:R-:W-:Y:S01]  /*1240*/  LOP3.LUT R0, R0, 0x1ffffffe, RZ, 0xc0, !PT ;  /* 0x1ffffffe00007812 */ /* 0x000fe200078ec0ff */
[----:B------:R-:W-:Y:S01]  /*1250*/  IMAD.IADD R6, R187, 0x1, -R6 ;  /* 0x00000001bb067824 */ /* 0x000fe200078e0a06 */
[----:B------:R-:W-:Y:S01]  /*1260*/  SHF.R.S32.HI R196, RZ, 0x1f, R22 ;  /* 0x0000001fffc47819 */ /* 0x000fe20000011416 */
[----:B------:R-:W-:Y:S02]  /*1270*/  IMAD.IADD R9, R9, 0x1, -R12 ;  /* 0x0000000109097824 */ /* 0x000fe400078e0a0c */
[----:B------:R-:W-:Y:S02]  /*1280*/  IMAD.IADD R0, R11, 0x1, -R0 ;  /* 0x000000010b007824 */ /* 0x000fe400078e0a00 */
[----:B------:R-:W-:-:S02]  /*1290*/  IMAD R4, R4, 0x10, R9 ;  /* 0x0000001004047824 */ /* 0x000fc400078e0209 */
[----:B------:R-:W-:Y:S02]  /*12a0*/  IMAD R194, R6, R7, 0x80 ;  /* 0x0000008006c27424 */ /* 0x000fe400078e0207 */
[----:B------:R-:W-:-:S04]  /*12b0*/  IMAD R191, R5, 0x40, R4 ;  /* 0x0000004005bf7824 */ /* 0x000fc800078e0204 */
[----:B------:R-:W-:-:S07]  /*12c0*/  IMAD R192, R0, 0x8, R191 ;  /* 0x0000000800c07824 */ /* 0x000fce00078e02bf */
.L_x_216:
[----:B0-----:R-:W0:Y:S01]  /*12d0*/  SHFL.IDX PT, R0, R190, RZ, 0x1f ;  /* 0x00001fffbe007589 */ /* 0x001e2200000e0000 */
[----:B------:R-:W1:Y:S01]  /*12e0*/  S2UR UR4, SR_CgaCtaId ;  /* 0x00000000000479c3 */ /* 0x000e620000008800 */
[----:B------:R-:W-:Y:S01]  /*12f0*/  ULDC UR5, c[0x0][0xc38] ;  /* 0x00030e0000057ab9 */ /* 0x000fe20000000800 */
[----:B------:R-:W-:Y:S01]  /*1300*/  R2UR UR11, R184 ;  /* 0x00000000b80b72ca */ /* 0x000fe200000e0000 */
[----:B------:R-:W-:Y:S01]  /*1310*/  ULDC.64 UR8, c[0x0][0x418] ;  /* 0x0001060000087ab9 */ /* 0x000fe20000000a00 */
[----:B------:R-:W-:Y:S02]  /*1320*/  UISETP.NE.AND UP1, UPT, UR5, 0x1, UPT ;  /* 0x000000010500788c */ /* 0x000fe4000bf25270 */
[----:B------:R-:W-:Y:S02]  /*1330*/  UISETP.NE.U32.AND UP0, UPT, UR8, URZ, UPT ;  /* 0x0000003f0800728c */ /* 0x000fe4000bf05070 */
[----:B--2---:R-:W2:Y:S01]  /*1340*/  LDC R89, c[0x0][0x2f0] ;  /* 0x0000bc00ff597b82 */ /* 0x004ea20000000800 */
        /* <DEDUP_REMOVED lines=34> */
[----:B---345:R-:W-:Y:S08]  /*1570*/  @!P0 BRA `(.L_x_184) ;  /* 0x0000000000408947 */ /* 0x038ff00003800000 */
        /* <DEDUP_REMOVED lines=16> */
.L_x_184:
[----:B------:R-:W-:Y:S02]  /*1680*/  LOP3.LUT R0, R185, 0x1, RZ, 0xc0, !PT ;  /* 0x00000001b9007812 */ /* 0x000fe400078ec0ff */
[----:B------:R-:W-:Y:S02]  /*1690*/  R2UR UR4, R195 ;  /* 0x00000000c30472ca */ /* 0x000fe400000e0000 */
[----:B------:R-:W-:-:S04]  /*16a0*/  SHF.L.U32 R0, R0, 0x1f, RZ ;  /* 0x0000001f00007819 */ /* 0x000fc800000006ff */
[----:B------:R-:W0:Y:S07]  /*16b0*/  SYNCS.PHASECHK.TRANS64.TRYWAIT P1, [UR38+0x34800], R0 ;  /* 0x03480000ff0075a7 */ /* 0x000e2e0008020166 */
[----:B------:R-:W-:-:S05]  /*16c0*/  IMAD.U32 R3, RZ, RZ, UR4 ;  /* 0x00000004ff037e24 */ /* 0x000fca000f8e00ff */
[----:B------:R-:W-:Y:S01]  /*16d0*/  ISETP.NE.AND P0, PT, R3, 0x3, PT ;  /* 0x000000030300780c */ /* 0x000fe20003f05270 */
[----:B0-----:R-:W-:-:S12]  /*16e0*/  @!P1 BRA `(.L_x_185) ;  /* 0x000000ac00ec9947 */ /* 0x001fd80003800000 */
.L_x_314:
[----:B------:R-:W-:Y:S05]  /*16f0*/  @!P0 BRA `(.L_x_186) ;  /* 0x0000000000048947 */ /* 0x000fea0003800000 */
[----:B------:R-:W-:Y:S01]  /*1700*/  BPT.TRAP 0x1 ;  /* 0x000000040000795c */ /* 0x000fe20000300000 */
.L_x_186:
[----:B------:R-:W-:Y:S02]  /*1710*/  IMAD.U32 R6, RZ, RZ, UR36 ;  /* 0x00000024ff067e24 */ /* 0x000fe4000f8e00ff */
[----:B0-----:R-:W-:-:S03]  /*1720*/  IMAD.U32 R3, RZ, RZ, UR37 ;  /* 0x00000025ff037e24 */ /* 0x001fc6000f8e00ff */
[----:B------:R-:W-:Y:S02]  /*1730*/  LEA R6, R6, UR38, 0x3 ;  /* 0x0000002606067c11 */ /* 0x000fe4000f8e18ff */
[----:B------:R-:W-:-:S04]  /*1740*/  SHF.L.U32 R3, R3, 0x1f, RZ ;  /* 0x0000001f03037819 */ /* 0x000fc800000006ff */
[----:B------:R0:W1:Y:S01]  /*1750*/  SYNCS.PHASECHK.TRANS64.TRYWAIT P1, [R6+URZ+0x34830], R3 ;  /* 0x03483003060075a7 */ /* 0x000062000802017f */
[----:B------:R-:W-:Y:S05]  /*1760*/  @!P0 BRA `(.L_x_187) ;  /* 0x0000000000048947 */ /* 0x000fea0003800000 */
[----:B------:R-:W-:Y:S01]  /*1770*/  BPT.TRAP 0x1 ;  /* 0x000000040000795c */ /* 0x000fe20000300000 */
.L_x_187:
[----:B-1----:R-:W-:Y:S05]  /*1780*/  @P1 BRA `(.L_x_188) ;  /* 0x0000000000081947 */ /* 0x002fea0003800000 */
[----:B------:R-:W1:Y:S02]  /*1790*/  SYNCS.PHASECHK.TRANS64.TRYWAIT P1, [R6+URZ+0x34830], R3 ;  /* 0x03483003060075a7 */ /* 0x000e64000802017f */
[----:B-1----:R-:W-:Y:S05]  /*17a0*/  @!P1 BRA `(.L_x_189) ;  /* 0x000000ac00d49947 */ /* 0x002fea0003800000 */
.L_x_188:
[----:B------:R-:W-:Y:S05]  /*17b0*/  WARPSYNC.ALL ;  /* 0x0000000000007948 */ /* 0x000fea0003800000 */
[----:B------:R-:W-:Y:S01]  /*17c0*/  UIADD3 UR38, UR38, 0x1c400, URZ ;  /* 0x0001c40026267890 */ /* 0x000fe2000fffe03f */
[----:B------:R-:W-:Y:S01]  /*17d0*/  WARPGROUP.ARRIVE ;  /* 0x00000000000079c5 */ /* 0x000fe20000000000 */
[----:B------:R-:W-:Y:S02]  /*17e0*/  ULOP3.LUT UR4, UR40, 0x10000, URZ, 0xfc, !UPT ;  /* 0x0001000028047892 */ /* 0x000fe4000f8efc3f */
[----:B------:R-:W-:Y:S01]  /*17f0*/  USHF.R.U32.HI UR38, URZ, 0x4, UR38 ;  /* 0x000000043f267899 */ /* 0x000fe20008011626 */
[----:B------:R-:W-:Y:S01]  /*1800*/  UMOV UR9, 0x40000040 ;  /* 0x4000004000097882 */ /* 0x000fe20000000000 */
[----:B------:R-:W-:-:S02]  /*1810*/  UMOV UR11, 0x40000040 ;  /* 0x40000040000b7882 */ /* 0x000fc40000000000 */
[----:B------:R-:W-:Y:S01]  /*1820*/  ULOP3.LUT UR38, UR38, 0x3fff, URZ, 0xc0, !UPT ;  /* 0x00003fff26267892 */ /* 0x000fe2000f8ec03f */
[----:B------:R-:W-:Y:S01]  /*1830*/  IMAD.U32 R5, RZ, RZ, UR9 ;  /* 0x00000009ff057e24 */ /* 0x000fe2000f8e00ff */
[----:B------:R-:W-:Y:S01]  /*1840*/  UMOV UR8, UR4 ;  /* 0x0000000400087c82 */ /* 0x000fe20008000000 */
[----:B------:R-:W-:Y:S01]  /*1850*/  UIADD3 UR56, UR4, 0x2, URZ ;  /* 0x0000000204387890 */ /* 0x000fe2000fffe03f */
[----:B------:R-:W-:Y:S01]  /*1860*/  IMAD.U32 R4, RZ, RZ, UR8 ;  /* 0x00000008ff047e24 */ /* 0x000fe2000f8e00ff */
[----:B------:R-:W-:Y:S01]  /*1870*/  ULOP3.LUT UR38, UR38, 0x10000, URZ, 0xfc, !UPT ;  /* 0x0001000026267892 */ /* 0x000fe2000f8efc3f */
[----:B------:R-:W-:Y:S01]  /*1880*/  UMOV UR57, 0x40000040 ;  /* 0x4000004000397882 */ /* 0x000fe20000000000 */
[----:B------:R-:W-:Y:S02]  /*1890*/  UMOV UR59, 0x40000040 ;  /* 0x40000040003b7882 */ /* 0x000fe40000000000 */
[----:B------:R-:W-:Y:S02]  /*18a0*/  UIMAD UR5, UR36, 0xc00, UR38 ;  /* 0x00000c00240578a4 */ /* 0x000fe4000f8e0226 */
[----:B------:R-:W-:-:S02]  /*18b0*/  UIADD3 UR52, UR4, 0x4, URZ ;  /* 0x0000000404347890 */ /* 0x000fc4000fffe03f */
[----:B------:R-:W-:Y:S02]  /*18c0*/  UIADD3 UR58, UR5, 0x2, URZ ;  /* 0x00000002053a7890 */ /* 0x000fe4000fffe03f */
[----:B------:R-:W-:Y:S02]  /*18d0*/  UIADD3 UR54, UR5, 0x4, URZ ;  /* 0x0000000405367890 */ /* 0x000fe4000fffe03f */
[----:B------:R-:W-:Y:S01]  /*18e0*/  UMOV UR10, UR5 ;  /* 0x00000005000a7c82 */ /* 0x000fe20008000000 */
[----:B------:R-:W-:Y:S01]  /*18f0*/  UMOV UR53, 0x40000040 ;  /* 0x4000004000357882 */ /* 0x000fe20000000000 */
[----:B------:R-:W-:Y:S01]  /*1900*/  HGMMA.64x128x16.F32 R24, gdesc[UR8], RZ, !UPT, gsb0 ;  /* 0x01e00000081879f0 */ /* 0x000fe2000c0008ff */
[----:B------:R-:W-:Y:S01]  /*1910*/  UMOV UR55, 0x40000040 ;  /* 0x4000004000377882 */ /* 0x000fe20000000000 */
[----:B------:R-:W-:Y:S02]  /*1920*/  UIADD3 UR8, UR4, 0x6, URZ ;  /* 0x0000000604087890 */ /* 0x000fe4000fffe03f */
[----:B------:R-:W-:Y:S01]  /*1930*/  UIADD3 UR10, UR5, 0x6, URZ ;  /* 0x00000006050a7890 */ /* 0x000fe2000fffe03f */
[----:B------:R-:W-:Y:S01]  /*1940*/  UMOV UR9, 0x40000040 ;  /* 0x4000004000097882 */ /* 0x000fe20000000000 */
[----:B------:R-:W-:Y:S01]  /*1950*/  UMOV UR11, 0x40000040 ;  /* 0x40000040000b7882 */ /* 0x000fe20000000000 */
[----:B------:R-:W-:-:S02]  /*1960*/  UIADD3 UR12, UR4, 0x400, URZ ;  /* 0x00000400040c7890 */ /* 0x000fc4000fffe03f */
[----:B------:R-:W-:Y:S01]  /*1970*/  UIADD3 UR14, UR5, 0x400, URZ ;  /* 0x00000400050e7890 */ /* 0x000fe2000fffe03f */
[----:B------:R-:W-:Y:S01]  /*1980*/  UMOV UR13, 0x40000040 ;  /* 0x40000040000d7882 */ /* 0x000fe20000000000 */
[----:B------:R-:W-:Y:S01]  /*1990*/  UMOV UR15, 0x40000040 ;  /* 0x40000040000f7882 */ /* 0x000fe20000000000 */
[----:B------:R-:W-:Y:S02]  /*19a0*/  UIADD3 UR16, UR4, 0x402, URZ ;  /* 0x0000040204107890 */ /* 0x000fe4000fffe03f */
[----:B------:R-:W-:Y:S01]  /*19b0*/  UIADD3 UR18, UR5, 0x402, URZ ;  /* 0x0000040205127890 */ /* 0x000fe2000fffe03f */
[----:B------:R-:W-:Y:S01]  /*19c0*/  UMOV UR17, 0x40000040 ;  /* 0x4000004000117882 */ /* 0x000fe20000000000 */
        /* <DEDUP_REMOVED lines=61> */
.L_x_190:
[----:B------:R-:W-:Y:S01]  /*1da0*/  IMAD.IADD R0, R194, 0x1, R89 ;  /* 0x00000001c2007824 */ /* 0x000fe200078e0259 */
[----:B------:R-:W-:Y:S01]  /*1db0*/  P2R R91, PR, RZ, 0x1 ;  /* 0x00000001ff5b7803 */ /* 0x000fe20000000000 */
[----:B------:R-:W-:Y:S01]  /*1dc0*/  ULDC UR4, c[0x0][0x988] ;  /* 0x0002620000047ab9 */ /* 0x000fe20000000800 */
[----:B------:R-:W-:Y:S01]  /*1dd0*/  CS2R R150, SRZ ;  /* 0x0000000000967805 */ /* 0x000fe2000001ff00 */
[----:B------:R-:W-:Y:S01]  /*1de0*/  IMAD R7, R197, -0x80, R0 ;  /* 0xffffff80c5077824 */ /* 0x000fe200078e0200 */
[----:B------:R-:W-:Y:S02]  /*1df0*/  CS2R R148, SRZ ;  /* 0x0000000000947805 */ /* 0x000fe4000001ff00 */
[----:B------:R-:W-:Y:S02]  /*1e00*/  CS2R R146, SRZ ;  /* 0x0000000000927805 */ /* 0x000fe4000001ff00 */
[----:B------:R-:W-:Y:S02]  /*1e10*/  CS2R R144, SRZ ;  /* 0x0000000000907805 */ /* 0x000fe4000001ff00 */
[----:B------:R-:W-:-:S02]  /*1e20*/  CS2R R142, SRZ ;  /* 0x00000000008e7805 */ /* 0x000fc4000001ff00 */
[C---:B------:R-:W-:Y:S02]  /*1e30*/  ISETP.GT.AND P4, PT, R7.reuse, RZ, PT ;  /* 0x000000ff0700720c */ /* 0x040fe40003f84270 */
[----:B------:R-:W-:Y:S02]  /*1e40*/  CS2R R140, SRZ ;  /* 0x00000000008c7805 */ /* 0x000fe4000001ff00 */
[C---:B------:R-:W-:Y:S02]  /*1e50*/  ISETP.GT.AND P3, PT, R7.reuse, 0x1, PT ;  /* 0x000000010700780c */ /* 0x040fe40003f64270 */
[----:B------:R-:W-:Y:S02]  /*1e60*/  CS2R R138, SRZ ;  /* 0x00000000008a7805 */ /* 0x000fe4000001ff00 */
[----:B------:R-:W-:Y:S02]  /*1e70*/  ISETP.GT.AND P1, PT, R7, 0x8, PT ;  /* 0x000000080700780c */ /* 0x000fe40003f24270 */
[----:B------:R-:W-:-:S02]  /*1e80*/  CS2R R136, SRZ ;  /* 0x0000000000887805 */ /* 0x000fc4000001ff00 */
[----:B------:R-:W-:Y:S02]  /*1e90*/  FSEL R8, R24, -INF , P4 ;  /* 0xff80000018087808 */ /* 0x000fe40002000000 */
[----:B------:R-:W-:Y:S02]  /*1ea0*/  CS2R R134, SRZ ;  /* 0x0000000000867805 */ /* 0x000fe4000001ff00 */
[----:B------:R-:W-:Y:S02]  /*1eb0*/  FSEL R25, R25, -INF , P3 ;  /* 0xff80000019197808 */ /* 0x000fe40001800000 */
[----:B------:R-:W-:Y:S02]  /*1ec0*/  ISETP.GT.AND P2, PT, R7, 0x9, PT ;  /* 0x000000090700780c */ /* 0x000fe40003f44270 */
[----:B------:R-:W-:Y:S02]  /*1ed0*/  FSEL R88, R28, -INF , P1 ;  /* 0xff8000001c587808 */ /* 0x000fe40000800000 */
[----:B01----:R-:W-:-:S02]  /*1ee0*/  FMNMX.FTZ R3, R8, R25, !PT ;  /* 0x0000001908037209 */ /* 0x003fc40007810000 */
[----:B------:R-:W-:Y:S02]  /*1ef0*/  ISETP.GT.AND P6, PT, R7, 0x10, PT ;  /* 0x000000100700780c */ /* 0x000fe40003fc4270 */
        /* <DEDUP_REMOVED lines=18> */
[C---:B------:R-:W-:Y:S02]  /*2020*/  ISETP.GT.AND P2, PT, R7.reuse, 0x21, PT ;  /* 0x000000210700780c */ /* 0x040fe40003f44270 */
        /* <DEDUP_REMOVED lines=54> */
[----:B------:R-:W-:Y:S02]  /*2390*/  ISETP.GT.AND P0, PT, R7, 0x59, PT ;  /* 0x000000590700780c */ /* 0x000fe40003f04270 */
[----:B------:R-:W-:Y:S02]  /*23a0*/  FSEL R68, R68, -INF , P6 ;  /* 0xff80000044447808 */ /* 0x000fe40003000000 */
[----:B------:R-:W-:Y:S02]  /*23b0*/  FMNMX.FTZ R3, R120, R3, !PT ;  /* 0x0000000378037209 */ /* 0x000fe40007810000 */
[----:B------:R-:W-:-:S02]  /*23c0*/  FSEL R36, R59, -INF , P5 ;  /* 0xff8000003b247808 */ /* 0x000fc40002800000 */
        /* <DEDUP_REMOVED lines=22> */
[----:B------:R-:W-:Y:S02]  /*2530*/  FMNMX.FTZ R3, R128, R3, !PT ;  /* 0x0000000380037209 */ /* 0x000fe40007810000 */
[----:B------:R-:W-:-:S02]  /*2540*/  FSEL R130, R81, -INF , P4 ;  /* 0xff80000051827808 */ /* 0x000fc40002000000 */
[C---:B------:R-:W-:Y:S02]  /*2550*/  ISETP.GT.AND P5, PT, R7.reuse, 0x78, PT ;  /* 0x000000780700780c */ /* 0x040fe40003fa4270 */
[----:B------:R-:W-:Y:S02]  /*2560*/  FMNMX.FTZ R3, R130, R3, !PT ;  /* 0x0000000382037209 */ /* 0x000fe40007810000 */
[----:B------:R-:W-:Y:S02]  /*2570*/  FSEL R84, R84, -INF , P5 ;  /* 0xff80000054547808 */ /* 0x000fe40002800000 */
[----:B------:R-:W-:Y:S02]  /*2580*/  ISETP.GT.AND P6, PT, R7, 0x79, PT ;  /* 0x000000790700780c */ /* 0x000fe40003fc4270 */
[----:B------:R-:W-:Y:S02]  /*2590*/  FMNMX.FTZ R3, R84, R3, !PT ;  /* 0x0000000354037209 */ /* 0x000fe40007810000 */
[----:B------:R-:W-:-:S02]  /*25a0*/  FSEL R132, R85, -INF , P6 ;  /* 0xff80000055847808 */ /* 0x000fc40003000000 */
[----:B------:R-:W-:Y:S02]  /*25b0*/  P2R R15, PR, RZ, 0x8 ;  /* 0x00000008ff0f7803 */ /* 0x000fe40000000000 */
[----:B------:R-:W-:Y:S01]  /*25c0*/  FMNMX.FTZ R9, R132, R3, !PT ;  /* 0x0000000384097209 */ /* 0x000fe20007810000 */
[----:B------:R-:W-:Y:S01]  /*25d0*/  IMAD.U32 R3, RZ, RZ, UR4 ;  /* 0x00000004ff037e24 */ /* 0x000fe2000f8e00ff */
[----:B------:R-:W-:Y:S02]  /*25e0*/  P2R R21, PR, RZ, 0x4 ;  /* 0x00000004ff157803 */ /* 0x000fe40000000000 */
[----:B------:R-:W-:Y:S01]  /*25f0*/  ISETP.GT.AND P2, PT, R7, 0x58, PT ;  /* 0x000000580700780c */ /* 0x000fe20003f44270 */
[----:B------:R-:W0:Y:S01]  /*2600*/  SHFL.BFLY PT, R0, R9, 0x2, 0x1f ;  /* 0x0c401f0009007f89 */ /* 0x000e2200000e0000 */
[----:B------:R-:W-:Y:S02]  /*2610*/  P2R R31, PR, RZ, 0x1 ;  /* 0x00000001ff1f7803 */ /* 0x000fe40000000000 */
[----:B------:R-:W-:-:S02]  /*2620*/  FSEL R70, R70, -INF , P2 ;  /* 0xff80000046467808 */ /* 0x000fc40001000000 */
[----:B------:R-:W-:Y:S02]  /*2630*/  ISETP.NE.AND P2, PT, R21, RZ, PT ;  /* 0x000000ff1500720c */ /* 0x000fe40003f45270 */
[----:B------:R-:W-:Y:S02]  /*2640*/  P2R R29, PR, RZ, 0x2 ;  /* 0x00000002ff1d7803 */ /* 0x000fe40000000000 */
[C---:B------:R-:W-:Y:S02]  /*2650*/  ISETP.GT.AND P1, PT, R7.reuse, 0x59, PT ;  /* 0x000000590700780c */ /* 0x040fe40003f24270 */
[----:B------:R-:W-:Y:S02]  /*2660*/  ISETP.GT.AND P0, PT, R7, 0x60, PT ;  /* 0x000000600700780c */ /* 0x000fe40003f04270 */
[----:B------:R-:W-:Y:S02]  /*2670*/  FSEL R48, R71, -INF , P1 ;  /* 0xff80000047307808 */ /* 0x000fe40000800000 */
[----:B------:R-:W-:-:S02]  /*2680*/  ISETP.NE.AND P1, PT, R29, RZ, PT ;  /* 0x000000ff1d00720c */ /* 0x000fc40003f25270 */
[----:B------:R-:W-:Y:S02]  /*2690*/  FSEL R74, R74, -INF , P0 ;  /* 0xff8000004a4a7808 */ /* 0x000fe40000000000 */
[----:B------:R-:W-:Y:S02]  /*26a0*/  ISETP.NE.AND P0, PT, R31, RZ, PT ;  /* 0x000000ff1f00720c */ /* 0x000fe40003f05270 */
[----:B------:R-:W-:Y:S02]  /*26b0*/  FSEL R78, R78, -INF , P1 ;  /* 0xff8000004e4e7808 */ /* 0x000fe40000800000 */
[----:B------:R-:W-:Y:S02]  /*26c0*/  FSEL R52, R75, -INF , P0 ;  /* 0xff8000004b347808 */ /* 0x000fe40000000000 */
[----:B0-----:R-:W-:Y:S02]  /*26d0*/  FMNMX.FTZ R11, R9, R0, !PT ;  /* 0x00000000090b7209 */ /* 0x001fe40007810000 */
[----:B------:R-:W-:-:S02]  /*26e0*/  FSEL R80, R79, -INF , P2 ;  /* 0xff8000004f507808 */ /* 0x000fc40001000000 */
[----:B------:R-:W-:Y:S01]  /*26f0*/  FSEL R86, R86, -INF , P5 ;  /* 0xff80000056567808 */ /* 0x000fe20002800000 */
[----:B------:R-:W0:Y:S01]  /*2700*/  SHFL.BFLY PT, R0, R11, 0x1, 0x1f ;  /* 0x0c201f000b007f89 */ /* 0x000e2200000e0000 */
[----:B------:R-:W-:Y:S02]  /*2710*/  ISETP.GE.AND P2, PT, R89, 0x81, PT ;  /* 0x000000815900780c */ /* 0x000fe40003f46270 */
[----:B------:R-:W-:Y:S02]  /*2720*/  ISETP.NE.AND P0, PT, R91, RZ, PT ;  /* 0x000000ff5b00720c */ /* 0x000fe40003f05270 */
        /* <DEDUP_REMOVED lines=33> */
[----:B------:R-:W1:Y:S01]  /*2940*/  MUFU.EX2 R182, R182 ;  /* 0x000000b600b67308 */ /* 0x000e620000000800 */
        /* <DEDUP_REMOVED lines=14> */
[--C-:B------:R-:W-:Y:S01]  /*2a30*/  FFMA.FTZ R37, R122, R3, -R43.reuse ;  /* 0x000000037a257223 */ /* 0x100fe2000001082b */
[----:B------:R-:W3:Y:S01]  /*2a40*/  MUFU.EX2 R176, R176 ;  /* 0x000000b000b07308 */ /* 0x000ee20000000800 */
        /* <DEDUP_REMOVED lines=9> */
[----:B------:R-:W-:Y:S01]  /*2ae0*/  FFMA.FTZ R84, R84, R3, -R43 ;  /* 0x0000000354547223 */ /* 0x000fe2000001082b */
[----:B------:R-:W-:-:S02]  /*2af0*/  CS2R R122, SRZ ;  /* 0x00000000007a7805 */ /* 0x000fc4000001ff00 */
[----:B------:R-:W-:Y:S02]  /*2b00*/  CS2R R120, SRZ ;  /* 0x0000000000787805 */ /* 0x000fe4000001ff00 */
[----:B------:R-:W-:Y:S02]  /*2b10*/  FMNMX.FTZ R25, R62, R25, !PT ;  /* 0x000000193e197209 */ /* 0x000fe40007810000 */
[----:B------:R-:W-:Y:S02]  /*2b20*/  CS2R R112, SRZ ;  /* 0x0000000000707805 */ /* 0x000fe4000001ff00 */
[----:B------:R-:W-:Y:S01]  /*2b30*/  CS2R R108, SRZ ;  /* 0x00000000006c7805 */ /* 0x000fe2000001ff00 */
[----:B------:R-:W5:Y:S01]  /*2b40*/  MUFU.EX2 R178, R178 ;  /* 0x000000b200b27308 */ /* 0x000f620000000800 */
[----:B------:R-:W-:Y:S02]  /*2b50*/  FMNMX.FTZ R25, R40, R25, !PT ;  /* 0x0000001928197209 */ /* 0x000fe40007810000 */
[----:B------:R-:W-:-:S02]  /*2b60*/  CS2R R104, SRZ ;  /* 0x0000000000687805 */ /* 0x000fc4000001ff00 */
[----:B------:R-:W-:Y:S02]  /*2b70*/  CS2R R100, SRZ ;  /* 0x0000000000647805 */ /* 0x000fe4000001ff00 */
[----:B------:R-:W-:Y:S02]  /*2b80*/  CS2R R96, SRZ ;  /* 0x0000000000607805 */ /* 0x000fe4000001ff00 */
[----:B------:R-:W-:Y:S02]  /*2b90*/  FMNMX.FTZ R25, R66, R25, !PT ;  /* 0x0000001942197209 */ /* 0x000fe40007810000 */
[----:B----4-:R-:W-:Y:S02]  /*2ba0*/  CS2R R94, SRZ ;  /* 0x00000000005e7805 */ /* 0x010fe4000001ff00 */
[----:B------:R-:W-:Y:S01]  /*2bb0*/  CS2R R92, SRZ ;  /* 0x00000000005c7805 */ /* 0x000fe2000001ff00 */
[----:B------:R4:W-:Y:S01]  /*2bc0*/  MUFU.EX2 R13, R98 ;  /* 0x00000062000d7308 */ /* 0x0009e20000000800 */
[----:B------:R-:W-:-:S02]  /*2bd0*/  FMNMX.FTZ R29, R44, R25, !PT ;  /* 0x000000192c1d7209 */ /* 0x000fc40007810000 */
[----:B------:R-:W-:Y:S02]  /*2be0*/  CS2R R90, SRZ ;  /* 0x00000000005a7805 */ /* 0x000fe4000001ff00 */
[----:B------:R-:W-:-:S03]  /*2bf0*/  FMNMX.FTZ R29, R70, R29, !PT ;  /* 0x0000001d461d7209 */ /* 0x000fc60007810000 */
[----:B------:R-:W-:Y:S01]  /*2c00*/  MUFU.EX2 R172, R172 ;  /* 0x000000ac00ac7308 */ /* 0x000fe20000000800 */
[----:B------:R-:W-:Y:S02]  /*2c10*/  FMNMX.FTZ R29, R48, R29, !PT ;  /* 0x0000001d301d7209 */ /* 0x000fe40007810000 */
[----:B----4-:R-:W-:Y:S02]  /*2c20*/  CS2R R98, SRZ ;  /* 0x0000000000627805 */ /* 0x010fe4000001ff00 */
[----:B------:R-:W-:-:S03]  /*2c30*/  FMNMX.FTZ R29, R74, R29, !PT ;  /* 0x0000001d4a1d7209 */ /* 0x000fc60007810000 */
[----:B------:R4:W-:Y:S01]  /*2c40*/  MUFU.EX2 R15, R102 ;  /* 0x00000066000f7308 */ /* 0x0009e20000000800 */
[----:B------:R-:W-:-:S04]  /*2c50*/  FMNMX.FTZ R31, R52, R29, !PT ;  /* 0x0000001d341f7209 */ /* 0x000fc80007810000 */
        /* <DEDUP_REMOVED lines=9> */
[----:B------:R-:W-:Y:S01]  /*2cf0*/  FMNMX.FTZ R8, R88, R33, !PT ;  /* 0x0000002158087209 */ /* 0x000fe20007810000 */
[----:B------:R-:W-:Y:S01]  /*2d00*/  FFMA.FTZ R33, R118, R3, -R43 ;  /* 0x0000000376217223 */ /* 0x000fe2000001082b */
[----:B------:R-:W-:Y:S02]  /*2d10*/  CS2R R118, SRZ ;  /* 0x0000000000767805 */ /* 0x000fe4000001ff00 */
[----:B----4-:R-:W-:Y:S01]  /*2d20*/  CS2R R106, SRZ ;  /* 0x00000000006a7805 */ /* 0x010fe2000001ff00 */
[----:B------:R-:W4:Y:S02]  /*2d30*/  SHFL.BFLY PT, R39, R8, 0x2, 0x1f ;  /* 0x0c401f0008277f89 */ /* 0x000f2400000e0000 */
[----:B------:R0:W-:Y:S08]  /*2d40*/  MUFU.EX2 R25, R110 ;  /* 0x0000006e00197308 */ /* 0x0001f00000000800 */
[----:B------:R-:W-:Y:S01]  /*2d50*/  MUFU.EX2 R170, R170 ;  /* 0x000000aa00aa7308 */ /* 0x000fe20000000800 */
[----:B0-----:R-:W-:-:S07]  /*2d60*/  CS2R R110, SRZ ;  /* 0x00000000006e7805 */ /* 0x001fce000001ff00 */
[----:B------:R0:W-:Y:S01]  /*2d70*/  MUFU.EX2 R29, R114 ;  /* 0x00000072001d7308 */ /* 0x0001e20000000800 */
[----:B----4-:R-:W-:Y:S01]  /*2d80*/  FMNMX.FTZ R41, R8, R39, !PT ;  /* 0x0000002708297209 */ /* 0x010fe20007810000 */
[----:B------:R-:W-:-:S06]  /*2d90*/  FFMA.FTZ R39, R124, R3, -R43 ;  /* 0x000000037c277223 */ /* 0x000fcc000001082b */
[----:B------:R-:W-:Y:S01]  /*2da0*/  MUFU.EX2 R152, R152 ;  /* 0x0000009800987308 */ /* 0x000fe20000000800 */
[----:B------:R-:W-:Y:S01]  /*2db0*/  FFMA.FTZ R43, R132, R3, -R43 ;  /* 0x00000003842b7223 */ /* 0x000fe2000001082b */
[----:B------:R-:W-:Y:S01]  /*2dc0*/  CS2R R132, SRZ ;  /* 0x0000000000847805 */ /* 0x000fe2000001ff00 */
[----:B------:R-:W4:Y:S01]  /*2dd0*/  SHFL.BFLY PT, R8, R41, 0x1, 0x1f ;  /* 0x0c201f0029087f89 */ /* 0x000f2200000e0000 */
[----:B------:R-:W-:Y:S02]  /*2de0*/  CS2R R124, SRZ ;  /* 0x00000000007c7805 */ /* 0x000fe4000001ff00 */
[----:B0-----:R-:W-:Y:S02]  /*2df0*/  CS2R R114, SRZ ;  /* 0x0000000000727805 */ /* 0x001fe4000001ff00 */
[----:B------:R0:W-:Y:S08]  /*2e00*/  MUFU.EX2 R31, R116 ;  /* 0x00000074001f7308 */ /* 0x0001f00000000800 */
[----:B------:R-:W-:Y:S01]  /*2e10*/  MUFU.EX2 R154, R154 ;  /* 0x0000009a009a7308 */ /* 0x000fe20000000800 */
[----:B0-----:R-:W-:-:S07]  /*2e20*/  CS2R R116, SRZ ;  /* 0x0000000000747805 */ /* 0x001fce000001ff00 */
[----:B------:R-:W-:Y:S01]  /*2e30*/  MUFU.EX2 R33, R33 ;  /* 0x0000002100217308 */ /* 0x000fe20000000800 */
[----:B----4-:R-:W-:-:S04]  /*2e40*/  FMNMX.FTZ R8, R41, R8, !PT ;  /* 0x0000000829087209 */ /* 0x010fc80007810000 */
[C---:B------:R-:W-:Y:S01]  /*2e50*/  FSETP.NEU.FTZ.AND P1, PT, R8.reuse, -INF , PT ;  /* 0xff8000000800780b */ /* 0x040fe20003f3d000 */
[----:B------:R-:W-:Y:S02]  /*2e60*/  FMUL.FTZ R47, R8, R3 ;  /* 0x00000003082f7220 */ /* 0x000fe40000410000 */
[----:B------:R-:W-:Y:S03]  /*2e70*/  MUFU.EX2 R156, R156 ;  /* 0x0000009c009c7308 */ /* 0x000fe60000000800 */
[----:B------:R-:W-:Y:S02]  /*2e80*/  FSEL R47, R47, RZ, P1 ;  /* 0x000000ff2f2f7208 */ /* 0x000fe40000800000 */
[----:B------:R-:W-:-:S03]  /*2e90*/  ISETP.NE.AND P1, PT, R16, RZ, PT ;  /* 0x000000ff1000720c */ /* 0x000fc60003f25270 */
        /* <DEDUP_REMOVED lines=16> */
[----:B------:R1:W-:Y:S01]  /*2fa0*/  MUFU.EX2 R183, R10 ;  /* 0x0000000a00b77308 */ /* 0x0003e20000000800 */
[----:B0-----:R-:W-:Y:S01]  /*2fb0*/  FADD.FTZ R27, R180, R7 ;  /* 0x00000007b41b7221 */ /* 0x001fe20000010000 */
[-CC-:B------:R-:W-:Y:S01]  /*2fc0*/  FFMA.FTZ R54, R54, R3.reuse, -R47.reuse ;  /* 0x0000000336367223 */ /* 0x180fe2000001082f */
[-CC-:B------:R-:W-:Y:S01]  /*2fd0*/  FFMA.FTZ R32, R32, R3.reuse, -R47.reuse ;  /* 0x0000000320207223 */ /* 0x180fe2000001082f */
[-CC-:B------:R-:W-:Y:S01]  /*2fe0*/  FFMA.FTZ R58, R58, R3.reuse, -R47.reuse ;  /* 0x000000033a3a7223 */ /* 0x180fe2000001082f */
[-CC-:B------:R-:W-:Y:S01]  /*2ff0*/  FFMA.FTZ R36, R36, R3.reuse, -R47.reuse ;  /* 0x0000000324247223 */ /* 0x180fe2000001082f */
[-CC-:B------:R-:W-:Y:S01]  /*3000*/  FFMA.FTZ R62, R62, R3.reuse, -R47.reuse ;  /* 0x000000033e3e7223 */ /* 0x180fe2000001082f */
[-C--:B------:R-:W-:Y:S01]  /*3010*/  FFMA.FTZ R40, R40, R3.reuse, -R47 ;  /* 0x0000000328287223 */ /* 0x080fe2000001082f */
[----:B------:R-:W0:Y:S01]  /*3020*/  MUFU.EX2 R26, R26 ;  /* 0x0000001a001a7308 */ /* 0x000e220000000800 */
[----:B-1----:R-:W-:Y:S01]  /*3030*/  FADD.FTZ R10, R182, R27 ;  /* 0x0000001bb60a7221 */ /* 0x002fe20000010000 */
[-CC-:B------:R-:W-:Y:S01]  /*3040*/  FFMA.FTZ R66, R66, R3.reuse, -R47.reuse ;  /* 0x0000000342427223 */ /* 0x180fe2000001082f */
[-CC-:B------:R-:W-:Y:S01]  /*3050*/  FFMA.FTZ R44, R44, R3.reuse, -R47.reuse ;  /* 0x000000032c2c7223 */ /* 0x180fe2000001082f */
[-CC-:B------:R-:W-:Y:S01]  /*3060*/  FFMA.FTZ R70, R70, R3.reuse, -R47.reuse ;  /* 0x0000000346467223 */ /* 0x180fe2000001082f */
[----:B--2---:R-:W-:Y:S01]  /*3070*/  FADD.FTZ R27, R9, R10 ;  /* 0x0000000a091b7221 */ /* 0x004fe20000010000 */
[----:B------:R-:W-:Y:S01]  /*3080*/  F2FP.F16.F32.PACK_AB R180, R7, R180 ;  /* 0x000000b407b4723e */ /* 0x000fe200000000ff */
[-C--:B------:R-:W-:Y:S01]  /*3090*/  FFMA.FTZ R48, R48, R3.reuse, -R47 ;  /* 0x0000000330307223 */ /* 0x080fe2000001082f */
[----:B------:R-:W1:Y:S01]  /*30a0*/  MUFU.EX2 R30, R30 ;  /* 0x0000001e001e7308 */ /* 0x000e620000000800 */
[----:B---3--:R-:W-:Y:S01]  /*30b0*/  FADD.FTZ R10, R176, R27 ;  /* 0x0000001bb00a7221 */ /* 0x008fe20000010000 */
[----:B------:R-:W-:Y:S01]  /*30c0*/  F2FP.F16.F32.PACK_AB R182, R9, R182 ;  /* 0x000000b609b6723e */ /* 0x000fe200000000ff */
[-CC-:B------:R-:W-:Y:S01]  /*30d0*/  FFMA.FTZ R74, R74, R3.reuse, -R47.reuse ;  /* 0x000000034a4a7223 */ /* 0x180fe2000001082f */
[-CC-:B------:R-:W-:Y:S01]  /*30e0*/  FFMA.FTZ R52, R52, R3.reuse, -R47.reuse ;  /* 0x0000000334347223 */ /* 0x180fe2000001082f */
[----:B-----5:R-:W-:Y:S01]  /*30f0*/  FADD.FTZ R27, R11, R10 ;  /* 0x0000000a0b1b7221 */ /* 0x020fe20000010000 */
[-CC-:B------:R-:W-:Y:S01]  /*3100*/  FFMA.FTZ R78, R78, R3.reuse, -R47.reuse ;  /* 0x000000034e4e7223 */ /* 0x180fe2000001082f */
[-C--:B------:R-:W-:Y:S01]  /*3110*/  FFMA.FTZ R80, R80, R3.reuse, -R47 ;  /* 0x0000000350507223 */ /* 0x080fe2000001082f */
[----:B------:R-:W2:Y:S01]  /*3120*/  MUFU.EX2 R34, R34 ;  /* 0x0000002200227308 */ /* 0x000ea20000000800 */
[----:B------:R-:W-:Y:S01]  /*3130*/  FADD.FTZ R10, R178, R27 ;  /* 0x0000001bb20a7221 */ /* 0x000fe20000010000 */
[----:B0-----:R-:W-:Y:S01]  /*3140*/  FADD.FTZ R27, R26, R181 ;  /* 0x000000b51a1b7221 */ /* 0x001fe20000010000 */
[-CC-:B------:R-:W-:Y:S01]  /*3150*/  FFMA.FTZ R82, R82, R3.reuse, -R47.reuse ;  /* 0x0000000352527223 */ /* 0x180fe2000001082f */
[-CC-:B------:R-:W-:Y:S01]  /*3160*/  FFMA.FTZ R56, R56, R3.reuse, -R47.reuse ;  /* 0x0000000338387223 */ /* 0x180fe2000001082f */
[----:B------:R-:W-:Y:S01]  /*3170*/  FADD.FTZ R49, R13, R10 ;  /* 0x0000000a0d317221 */ /* 0x000fe20000010000 */
[-CC-:B------:R-:W-:Y:S01]  /*3180*/  FFMA.FTZ R86, R86, R3.reuse, -R47.reuse ;  /* 0x0000000356567223 */ /* 0x180fe2000001082f */
[----:B------:R-:W-:Y:S01]  /*3190*/  FFMA.FTZ R47, R88, R3, -R47 ;  /* 0x00000003582f7223 */ /* 0x000fe2000001082f */
[----:B------:R0:W3:Y:S01]  /*31a0*/  MUFU.EX2 R177, R12 ;  /* 0x0000000c00b17308 */ /* 0x0000e20000000800 */
[----:B-1----:R-:W-:Y:S01]  /*31b0*/  FADD.FTZ R10, R30, R27 ;  /* 0x0000001b1e0a7221 */ /* 0x002fe20000010000 */
[----:B------:R-:W-:-:S02]  /*31c0*/  F2FP.F16.F32.PACK_AB R176, R11, R176 ;  /* 0x000000b00bb0723e */ /* 0x000fc400000000ff */
[----:B------:R-:W-:Y:S02]  /*31d0*/  CS2R R88, SRZ ;  /* 0x0000000000587805 */ /* 0x000fe4000001ff00 */
[----:B------:R-:W-:Y:S01]  /*31e0*/  F2FP.F16.F32.PACK_AB R178, R13, R178 ;  /* 0x000000b20db2723e */ /* 0x000fe200000000ff */
[----:B------:R-:W-:Y:S01]  /*31f0*/  FADD.FTZ R27, R183, R10 ;  /* 0x0000000ab71b7221 */ /* 0x000fe20000010000 */
[----:B------:R-:W-:Y:S01]  /*3200*/  F2FP.F16.F32.PACK_AB R181, R181, R26 ;  /* 0x0000001ab5b5723e */ /* 0x000fe200000000ff */
[----:B------:R-:W1:Y:S01]  /*3210*/  MUFU.EX2 R38, R38 ;  /* 0x0000002600267308 */ /* 0x000e620000000800 */
[----:B0-----:R-:W-:Y:S01]  /*3220*/  FADD.FTZ R12, R172, R49 ;  /* 0x00000031ac0c7221 */ /* 0x001fe20000010000 */
[----:B--2---:R-:W-:Y:S01]  /*3230*/  FADD.FTZ R10, R34, R27 ;  /* 0x0000001b220a7221 */ /* 0x004fe20000010000 */
[C---:B------:R-:W-:Y:S02]  /*3240*/  F2FP.F16.F32.PACK_AB R172, R15.reuse, R172 ;  /* 0x000000ac0fac723e */ /* 0x040fe400000000ff */
[----:B------:R-:W-:Y:S01]  /*3250*/  FADD.FTZ R49, R15, R12 ;  /* 0x0000000c0f317221 */ /* 0x000fe20000010000 */
[----:B------:R-:W-:-:S02]  /*3260*/  F2FP.F16.F32.PACK_AB R183, R183, R30 ;  /* 0x0000001eb7b7723e */ /* 0x000fc400000000ff */
[----:B------:R-:W0:Y:S01]  /*3270*/  MUFU.EX2 R179, R14 ;  /* 0x0000000e00b37308 */ /* 0x000e220000000800 */
[----:B------:R-:W-:Y:S01]  /*3280*/  FADD.FTZ R12, R174, R49 ;  /* 0x00000031ae0c7221 */ /* 0x000fe20000010000 */
[----:B---3--:R-:W-:Y:S01]  /*3290*/  FADD.FTZ R27, R177, R10 ;  /* 0x0000000ab11b7221 */ /* 0x008fe20000010000 */
[C---:B------:R-:W-:Y:S02]  /*32a0*/  F2FP.F16.F32.PACK_AB R174, R21.reuse, R174 ;  /* 0x000000ae15ae723e */ /* 0x040fe400000000ff */
[----:B------:R-:W-:Y:S01]  /*32b0*/  FADD.FTZ R49, R21, R12 ;  /* 0x0000000c15317221 */ /* 0x000fe20000010000 */
[----:B------:R-:W-:Y:S02]  /*32c0*/  F2FP.F16.F32.PACK_AB R177, R177, R34 ;  /* 0x00000022b1b1723e */ /* 0x000fe400000000ff */
[----:B------:R-:W2:Y:S01]  /*32d0*/  MUFU.EX2 R42, R42 ;  /* 0x0000002a002a7308 */ /* 0x000ea20000000800 */
[----:B-1----:R-:W-:Y:S01]  /*32e0*/  FADD.FTZ R10, R38, R27 ;  /* 0x0000001b260a7221 */ /* 0x002fe20000010000 */
[----:B------:R-:W-:-:S02]  /*32f0*/  @P1 VIADD R27, R6, 0x34840 ;  /* 0x00034840061b1836 */ /* 0x000fc40000000000 */
[----:B------:R-:W-:Y:S01]  /*3300*/  FADD.FTZ R12, R168, R49 ;  /* 0x00000031a80c7221 */ /* 0x000fe20000010000 */
[----:B------:R-:W-:-:S03]  /*3310*/  F2FP.F16.F32.PACK_AB R168, R25, R168 ;  /* 0x000000a819a8723e */ /* 0x000fc600000000ff */
[----:B------:R-:W-:Y:S01]  /*3320*/  FADD.FTZ R51, R25, R12 ;  /* 0x0000000c19337221 */ /* 0x000fe20000010000 */
[----:B------:R-:W1:Y:S01]  /*3330*/  MUFU.EX2 R173, R20 ;  /* 0x0000001400ad7308 */ /* 0x000e620000000800 */
[----:B0-----:R-:W-:Y:S01]  /*3340*/  FADD.FTZ R49, R179, R10 ;  /* 0x0000000ab3317221 */ /* 0x001fe20000010000 */
[----:B------:R-:W-:Y:S01]  /*3350*/  @P1 PRMT R27, R18, 0x654, R27 ;  /* 0x00000654121b1816 */ /* 0x000fe2000000001b */
[----:B------:R-:W-:Y:S01]  /*3360*/  FADD.FTZ R10, R170, R51 ;  /* 0x00000033aa0a7221 */ /* 0x000fe20000010000 */
[----:B------:R-:W-:Y:S02]  /*3370*/  F2FP.F16.F32.PACK_AB R170, R29, R170 ;  /* 0x000000aa1daa723e */ /* 0x000fe400000000ff */
[----:B------:R1:W-:Y:S01]  /*3380*/  @P1 SYNCS.ARRIVE.TRANS64.RED.A1T0 RZ, [R27+URZ], RZ ;  /* 0x000000ff1bff19a7 */ /* 0x0003e2000810043f */
[----:B------:R-:W-:Y:S01]  /*3390*/  F2FP.F16.F32.PACK_AB R179, R179, R38 ;  /* 0x00000026b3b3723e */ /* 0x000fe200000000ff */
[----:B------:R-:W0:Y:S01]  /*33a0*/  MUFU.EX2 R46, R46 ;  /* 0x0000002e002e7308 */ /* 0x000e220000000800 */
[----:B--2---:R-:W-:Y:S01]  /*33b0*/  FADD.FTZ R6, R42, R49 ;  /* 0x000000312a067221 */ /* 0x004fe20000010000 */
[----:B------:R-:W-:-:S04]  /*33c0*/  FADD.FTZ R49, R29, R10 ;  /* 0x0000000a1d317221 */ /* 0x000fc80000010000 */
[----:B------:R-:W-:Y:S01]  /*33d0*/  FADD.FTZ R10, R152, R49 ;  /* 0x00000031980a7221 */ /* 0x000fe20000010000 */
[----:B------:R-:W-:Y:S01]  /*33e0*/  F2FP.F16.F32.PACK_AB R152, R31, R152 ;  /* 0x000000981f98723e */ /* 0x000fe200000000ff */
[----:B------:R-:W2:Y:S01]  /*33f0*/  MUFU.EX2 R175, R24 ;  /* 0x0000001800af7308 */ /* 0x000ea20000000800 */
[----:B-1----:R-:W-:Y:S01]  /*3400*/  FADD.FTZ R27, R173, R6 ;  /* 0x00000006ad1b7221 */ /* 0x002fe20000010000 */
[----:B------:R-:W-:Y:S01]  /*3410*/  FADD.FTZ R49, R31, R10 ;  /* 0x0000000a1f317221 */ /* 0x000fe20000010000 */
[----:B------:R-:W-:-:S03]  /*3420*/  F2FP.F16.F32.PACK_AB R173, R173, R42 ;  /* 0x0000002aadad723e */ /* 0x000fc600000000ff */
[----:B------:R-:W-:Y:S01]  /*3430*/  FADD.FTZ R10, R154, R49 ;  /* 0x000000319a0a7221 */ /* 0x000fe20000010000 */
[C---:B------:R-:W-:Y:S01]  /*3440*/  F2FP.F16.F32.PACK_AB R154, R33.reuse, R154 ;  /* 0x0000009a219a723e */ /* 0x040fe200000000ff */
[----:B------:R-:W1:Y:S01]  /*3450*/  MUFU.EX2 R50, R50 ;  /* 0x0000003200327308 */ /* 0x000e620000000800 */
[----:B0-----:R-:W-:Y:S01]  /*3460*/  FADD.FTZ R6, R46, R27 ;  /* 0x0000001b2e067221 */ /* 0x001fe20000010000 */
[----:B------:R-:W-:-:S04]  /*3470*/  FADD.FTZ R49, R33, R10 ;  /* 0x0000000a21317221 */ /* 0x000fc80000010000 */
[----:B------:R-:W-:Y:S01]  /*3480*/  FADD.FTZ R10, R156, R49 ;  /* 0x000000319c0a7221 */ /* 0x000fe20000010000 */
[----:B------:R-:W-:Y:S01]  /*3490*/  F2FP.F16.F32.PACK_AB R156, R35, R156 ;  /* 0x0000009c239c723e */ /* 0x000fe200000000ff */
[----:B------:R-:W0:Y:S01]  /*34a0*/  MUFU.EX2 R169, R28 ;  /* 0x0000001c00a97308 */ /* 0x000e220000000800 */
[----:B--2---:R-:W-:Y:S01]  /*34b0*/  FADD.FTZ R27, R175, R6 ;  /* 0x00000006af1b7221 */ /* 0x004fe20000010000 */
[----:B------:R-:W-:Y:S01]  /*34c0*/  FADD.FTZ R49, R35, R10 ;  /* 0x0000000a23317221 */ /* 0x000fe20000010000 */
[----:B------:R-:W-:-:S05]  /*34d0*/  F2FP.F16.F32.PACK_AB R175, R175, R46 ;  /* 0x0000002eafaf723e */ /* 0x000fca00000000ff */
[----:B------:R-:W2:Y:S01]  /*34e0*/  MUFU.EX2 R54, R54 ;  /* 0x0000003600367308 */ /* 0x000ea20000000800 */
[----:B-1----:R-:W-:-:S07]  /*34f0*/  FADD.FTZ R6, R50, R27 ;  /* 0x0000001b32067221 */ /* 0x002fce0000010000 */
[----:B------:R-:W1:Y:S01]  /*3500*/  MUFU.EX2 R171, R32 ;  /* 0x0000002000ab7308 */ /* 0x000e620000000800 */
[C---:B0-----:R-:W-:Y:S01]  /*3510*/  FADD.FTZ R27, R169.reuse, R6 ;  /* 0x00000006a91b7221 */ /* 0x041fe20000010000 */
[----:B------:R-:W-:-:S06]  /*3520*/  F2FP.F16.F32.PACK_AB R169, R169, R50 ;  /* 0x00000032a9a9723e */ /* 0x000fcc00000000ff */
[----:B------:R-:W0:Y:S01]  /*3530*/  MUFU.EX2 R58, R58 ;  /* 0x0000003a003a7308 */ /* 0x000e220000000800 */
[----:B--2---:R-:W-:-:S07]  /*3540*/  FADD.FTZ R6, R54, R27 ;  /* 0x0000001b36067221 */ /* 0x004fce0000010000 */
[----:B------:R-:W2:Y:S01]  /*3550*/  MUFU.EX2 R158, R158 ;  /* 0x0000009e009e7308 */ /* 0x000ea20000000800 */
[C---:B-1----:R-:W-:Y:S01]  /*3560*/  FADD.FTZ R27, R171.reuse, R6 ;  /* 0x00000006ab1b7221 */ /* 0x042fe20000010000 */
[----:B------:R-:W-:-:S06]  /*3570*/  F2FP.F16.F32.PACK_AB R171, R171, R54 ;  /* 0x00000036abab723e */ /* 0x000fcc00000000ff */
[----:B------:R-:W1:Y:S01]  /*3580*/  MUFU.EX2 R153, R36 ;  /* 0x0000002400997308 */ /* 0x000e620000000800 */
[----:B0-----:R-:W-:-:S07]  /*3590*/  FADD.FTZ R6, R58, R27 ;  /* 0x0000001b3a067221 */ /* 0x001fce0000010000 */
[----:B------:R-:W0:Y:S01]  /*35a0*/  MUFU.EX2 R37, R37 ;  /* 0x0000002500257308 */ /* 0x000e220000000800 */
[----:B--2---:R-:W-:-:S07]  /*35b0*/  FADD.FTZ R10, R158, R49 ;  /* 0x000000319e0a7221 */ /* 0x004fce0000010000 */
[----:B------:R-:W2:Y:S01]  /*35c0*/  MUFU.EX2 R62, R62 ;  /* 0x0000003e003e7308 */ /* 0x000ea20000000800 */
[C---:B-1----:R-:W-:Y:S01]  /*35d0*/  FADD.FTZ R7, R153.reuse, R6 ;  /* 0x0000000699077221 */ /* 0x042fe20000010000 */
[----:B------:R-:W-:-:S06]  /*35e0*/  F2FP.F16.F32.PACK_AB R153, R153, R58 ;  /* 0x0000003a9999723e */ /* 0x000fcc00000000ff */
[----:B------:R-:W1:Y:S01]  /*35f0*/  MUFU.EX2 R160, R160 ;  /* 0x000000a000a07308 */ /* 0x000e620000000800 */
[C---:B0-----:R-:W-:Y:S01]  /*3600*/  FADD.FTZ R9, R37.reuse, R10 ;  /* 0x0000000a25097221 */ /* 0x041fe20000010000 */
[----:B------:R-:W-:-:S06]  /*3610*/  F2FP.F16.F32.PACK_AB R158, R37, R158 ;  /* 0x0000009e259e723e */ /* 0x000fcc00000000ff */
[----:B------:R-:W0:Y:S01]  /*3620*/  MUFU.EX2 R155, R40 ;  /* 0x00000028009b7308 */ /* 0x000e220000000800 */
[----:B--2---:R-:W-:-:S07]  /*3630*/  FADD.FTZ R6, R62, R7 ;  /* 0x000000073e067221 */ /* 0x004fce0000010000 */
[----:B------:R-:W2:Y:S01]  /*3640*/  MUFU.EX2 R39, R39 ;  /* 0x0000002700277308 */ /* 0x000ea20000000800 */
[----:B-1----:R-:W-:-:S07]  /*3650*/  FADD.FTZ R10, R160, R9 ;  /* 0x00000009a00a7221 */ /* 0x002fce0000010000 */
[----:B------:R-:W1:Y:S01]  /*3660*/  MUFU.EX2 R66, R66 ;  /* 0x0000004200427308 */ /* 0x000e620000000800 */
[C---:B0-----:R-:W-:Y:S01]  /*3670*/  FADD.FTZ R7, R155.reuse, R6 ;  /* 0x000000069b077221 */ /* 0x041fe20000010000 */
[----:B------:R-:W-:-:S06]  /*3680*/  F2FP.F16.F32.PACK_AB R155, R155, R62 ;  /* 0x0000003e9b9b723e */ /* 0x000fcc00000000ff */
[----:B------:R-:W0:Y:S01]  /*3690*/  MUFU.EX2 R76, R76 ;  /* 0x0000004c004c7308 */ /* 0x000e220000000800 */
[C---:B--2---:R-:W-:Y:S01]  /*36a0*/  FADD.FTZ R9, R39.reuse, R10 ;  /* 0x0000000a27097221 */ /* 0x044fe20000010000 */
[----:B------:R-:W-:-:S06]  /*36b0*/  F2FP.F16.F32.PACK_AB R160, R39, R160 ;  /* 0x000000a027a0723e */ /* 0x000fcc00000000ff */
[----:B------:R-:W2:Y:S01]  /*36c0*/  MUFU.EX2 R157, R44 ;  /* 0x0000002c009d7308 */ /* 0x000ea20000000800 */
[----:B-1----:R-:W-:-:S07]  /*36d0*/  FADD.FTZ R6, R66, R7 ;  /* 0x0000000742067221 */ /* 0x002fce0000010000 */
[----:B------:R1:W3:Y:S01]  /*36e0*/  MUFU.EX2 R45, R126 ;  /* 0x0000007e002d7308 */ /* 0x0002e20000000800 */
[----:B0-----:R-:W-:-:S07]  /*36f0*/  FADD.FTZ R10, R76, R9 ;  /* 0x000000094c0a7221 */ /* 0x001fce0000010000 */
[----:B------:R-:W0:Y:S01]  /*3700*/  MUFU.EX2 R70, R70 ;  /* 0x0000004600467308 */ /* 0x000e220000000800 */
[C---:B--2---:R-:W-:Y:S01]  /*3710*/  FADD.FTZ R7, R157.reuse, R6 ;  /* 0x000000069d077221 */ /* 0x044fe20000010000 */
[----:B------:R-:W-:Y:S02]  /*3720*/  F2FP.F16.F32.PACK_AB R157, R157, R66 ;  /* 0x000000429d9d723e */ /* 0x000fe400000000ff */
[----:B-1----:R-:W-:-:S04]  /*3730*/  CS2R R126, SRZ ;  /* 0x00000000007e7805 */ /* 0x002fc8000001ff00 */
        /* <DEDUP_REMOVED lines=9> */
[----:B------:R-:W-:Y:S02]  /*37d0*/  F2FP.F16.F32.PACK_AB R159, R159, R70 ;  /* 0x000000469f9f723e */ /* 0x000fe400000000ff */
[----:B0-----:R-:W-:-:S04]  /*37e0*/  CS2R R130, SRZ ;  /* 0x0000000000827805 */ /* 0x001fc8000001ff00 */
[----:B------:R-:W0:Y:S01]  /*37f0*/  MUFU.EX2 R84, R84 ;  /* 0x0000005400547308 */ /* 0x000e220000000800 */
[C---:B---3--:R-:W-:Y:S01]  /*3800*/  FADD.FTZ R9, R41.reuse, R10 ;  /* 0x0000000a29097221 */ /* 0x048fe20000010000 */
[----:B------:R-:W-:Y:S02]  /*3810*/  F2FP.F16.F32.PACK_AB R164, R41, R128 ;  /* 0x0000008029a4723e */ /* 0x000fe400000000ff */
[----:B------:R-:W-:-:S04]  /*3820*/  CS2R R128, SRZ ;  /* 0x0000000000807805 */ /* 0x000fc8000001ff00 */
[----:B------:R-:W2:Y:S01]  /*3830*/  MUFU.EX2 R161, R52 ;  /* 0x0000003400a17308 */ /* 0x000ea20000000800 */
[----:B-1----:R-:W-:-:S07]  /*3840*/  FADD.FTZ R6, R74, R7 ;  /* 0x000000074a067221 */ /* 0x002fce0000010000 */
[----:B------:R-:W1:Y:S01]  /*3850*/  MUFU.EX2 R78, R78 ;  /* 0x0000004e004e7308 */ /* 0x000e620000000800 */
[----:B0-----:R-:W-:-:S07]  /*3860*/  FADD.FTZ R10, R84, R9 ;  /* 0x00000009540a7221 */ /* 0x001fce0000010000 */
[----:B------:R-:W0:Y:S01]  /*3870*/  MUFU.EX2 R163, R80 ;  /* 0x0000005000a37308 */ /* 0x000e220000000800 */
[C---:B--2---:R-:W-:Y:S01]  /*3880*/  FADD.FTZ R9, R161.reuse, R6 ;  /* 0x00000006a1097221 */ /* 0x044fe20000010000 */
[----:B------:R-:W-:-:S06]  /*3890*/  F2FP.F16.F32.PACK_AB R161, R161, R74 ;  /* 0x0000004aa1a1723e */ /* 0x000fcc00000000ff */
        /* <DEDUP_REMOVED lines=11> */
[----:B0-----:R-:W-:Y:S01]  /*3950*/  FADD.FTZ R6, R86, R9 ;  /* 0x0000000956067221 */ /* 0x001fe20000010000 */
[----:B------:R-:W-:Y:S02]  /*3960*/  IMAD.MOV.U32 R9, RZ, RZ, 0x3f800000 ;  /* 0x3f800000ff097424 */ /* 0x000fe400078e00ff */
[C---:B--2---:R-:W-:Y:S01]  /*3970*/  FADD.FTZ R7, R43.reuse, R10 ;  /* 0x0000000a2b077221 */ /* 0x044fe20000010000 */
[----:B------:R-:W-:Y:S01]  /*3980*/  F2FP.F16.F32.PACK_AB R166, R43, R84 ;  /* 0x000000542ba6723e */ /* 0x000fe200000000ff */
[----:B------:R-:W-:Y:S02]  /*3990*/  IMAD.MOV.U32 R10, RZ, RZ, 0x3f800000 ;  /* 0x3f800000ff0a7424 */ /* 0x000fe400078e00ff */
[C---:B-1----:R-:W-:Y:S01]  /*39a0*/  FADD.FTZ R6, R47.reuse, R6 ;  /* 0x000000062f067221 */ /* 0x042fe20000010000 */
[----:B------:R-:W-:Y:S01]  /*39b0*/  F2FP.F16.F32.PACK_AB R167, R47, R86 ;  /* 0x000000562fa7723e */ /* 0x000fe200000000ff */
[----:B------:R-:W-:Y:S06]  /*39c0*/  @!P2 BRA `(.L_x_191) ;  /* 0x000000200080a947 */ /* 0x000fec0003800000 */
[----:B------:R-:W-:Y:S01]  /*39d0*/  VIADD R197, R197, 0xfffffffe ;  /* 0xfffffffec5c57836 */ /* 0x000fe20000000000 */
[----:B------:R-:W-:Y:S01]  /*39e0*/  UMOV UR4, UR37 ;  /* 0x0000002500047c82 */ /* 0x000fe20008000000 */
[----:B------:R-:W-:Y:S01]  /*39f0*/  IMAD.MOV.U32 R13, RZ, RZ, R8 ;  /* 0x000000ffff0d7224 */ /* 0x000fe200078e0008 */
[----:B------:R-:W-:Y:S01]  /*3a00*/  UMOV UR5, UR36 ;  /* 0x0000002400057c82 */ /* 0x000fe20008000000 */
[----:B------:R-:W-:Y:S02]  /*3a10*/  IMAD.MOV.U32 R11, RZ, RZ, R0 ;  /* 0x000000ffff0b7224 */ /* 0x000fe400078e0000 */
[----:B------:R-:W-:Y:S02]  /*3a20*/  IMAD.MOV.U32 R9, RZ, RZ, 0x3f800000 ;  /* 0x3f800000ff097424 */ /* 0x000fe400078e00ff */
[----:B------:R-:W-:-:S07]  /*3a30*/  IMAD.MOV.U32 R151, RZ, RZ, RZ ;  /* 0x000000ffff977224 */ /* 0x000fce00078e00ff */
.L_x_202:
[----:B------:R-:W-:-:S04]  /*3a40*/  UIADD3 UR6, UR5, 0x1, URZ ;  /* 0x0000000105067890 */ /* 0x000fc8000fffe03f */
[----:B------:R-:W-:-:S04]  /*3a50*/  UISETP.NE.AND UP0, UPT, UR6, 0x2, UPT ;  /* 0x000000020600788c */ /* 0x000fc8000bf05270 */
[----:B------:R-:W-:Y:S02]  /*3a60*/  USEL UR37, URZ, 0x1, UP0 ;  /* 0x000000013f257887 */ /* 0x000fe40008000000 */
[----:B------:R-:W-:Y:S02]  /*3a70*/  USEL UR36, UR6, URZ, UP0 ;  /* 0x0000003f06247287 */ /* 0x000fe40008000000 */
[----:B------:R-:W-:Y:S01]  /*3a80*/  ULOP3.LUT UR37, UR4, UR37, URZ, 0x3c, !UPT ;  /* 0x0000002504257292 */ /* 0x000fe2000f8e3c3f */
[----:B------:R-:W-:Y:S11]  /*3a90*/  @!P0 BRA `(.L_x_192) ;  /* 0x0000000000048947 */ /* 0x000ff60003800000 */
[----:B------:R-:W-:Y:S01]  /*3aa0*/  BPT.TRAP 0x1 ;  /* 0x000000040000795c */ /* 0x000fe20000300000 */
.L_x_192:
        /* <DEDUP_REMOVED lines=9> */
.L_x_193:
[----:B-1----:R-:W-:Y:S05]  /*3b40*/  @P1 BRA `(.L_x_194) ;  /* 0x0000000000081947 */ /* 0x002fea0003800000 */
[----:B------:R-:W1:Y:S02]  /*3b50*/  SYNCS.PHASECHK.TRANS64.TRYWAIT P1, [UR7+0x34830], R0 ;  /* 0x03483000ff0075a7 */ /* 0x000e640008020147 */
[----:B-1----:R-:W-:Y:S05]  /*3b60*/  @!P1 BRA `(.L_x_195) ;  /* 0x0000008800f89947 */ /* 0x002fea0003800000 */
.L_x_194:
        /* <DEDUP_REMOVED lines=137> */
.L_x_196:
[----:B------:R-:W-:Y:S01]  /*4400*/  ULEA UR14, UR5, UR6, 0x3 ;  /* 0x00000006050e7291 */ /* 0x000fe2000f8e183f */
[----:B01----:R-:W-:-:S05]  /*4410*/  IMAD.U32 R0, RZ, RZ, UR4 ;  /* 0x00000004ff007e24 */ /* 0x003fca000f8e00ff */
[----:B------:R-:W-:-:S04]  /*4420*/  SHF.L.U32 R0, R0, 0x1f, RZ ;  /* 0x0000001f00007819 */ /* 0x000fc800000006ff */
[----:B------:R0:W1:Y:S01]  /*4430*/  SYNCS.PHASECHK.TRANS64.TRYWAIT P1, [UR14+0x34850], R0 ;  /* 0x03485000ff0075a7 */ /* 0x000062000802014e */
[----:B------:R-:W-:Y:S05]  /*4440*/  @!P0 BRA `(.L_x_197) ;  /* 0x0000000000048947 */ /* 0x000fea0003800000 */
[----:B------:R-:W-:Y:S01]  /*4450*/  BPT.TRAP 0x1 ;  /* 0x000000040000795c */ /* 0x000fe20000300000 */
.L_x_197:
[----:B-1----:R-:W-:Y:S05]  /*4460*/  @P1 BRA `(.L_x_198) ;  /* 0x0000000000081947 */ /* 0x002fea0003800000 */
[----:B------:R-:W1:Y:S02]  /*4470*/  SYNCS.PHASECHK.TRANS64.TRYWAIT P1, [UR14+0x34850], R0 ;  /* 0x03485000ff0075a7 */ /* 0x000e64000802014e */
[----:B-1----:R-:W-:Y:S05]  /*4480*/  @!P1 BRA `(.L_x_199) ;  /* 0x0000008000c89947 */ /* 0x002fea0003800000 */
.L_x_198:
[----:B------:R-:W-:Y:S01]  /*4490*/  UIADD3 UR6, UR6, 0x400, URZ ;  /* 0x0000040006067890 */ /* 0x000fe2000fffe03f */
[----:B------:R-:W-:Y:S01]  /*44a0*/  WARPGROUP.ARRIVE ;  /* 0x00000000000079c5 */ /* 0x000fe20000000000 */
[----:B------:R-:W-:Y:S02]  /*44b0*/  UMOV UR11, 0x40000040 ;  /* 0x40000040000b7882 */ /* 0x000fe40000000000 */
[----:B------:R-:W-:-:S04]  /*44c0*/  USHF.R.U32.HI UR6, URZ, 0x4, UR6 ;  /* 0x000000043f067899 */ /* 0x000fc80008011606 */
[----:B------:R-:W-:-:S04]  /*44d0*/  ULOP3.LUT UR6, UR6, 0x3fff, URZ, 0xc0, !UPT ;  /* 0x00003fff06067892 */ /* 0x000fc8000f8ec03f */
[----:B------:R-:W-:-:S04]  /*44e0*/  ULOP3.LUT UR4, UR6, 0x4000000, URZ, 0xfc, !UPT ;  /* 0x0400000006047892 */ /* 0x000fc8000f8efc3f */
[----:B------:R-:W-:-:S07]  /*44f0*/  ULEA UR4, UR5, UR4, 0xb ;  /* 0x0000000405047291 */ /* 0x000fce000f8e583f */
[----:B------:R-:W-:Y:S02]  /*4500*/  UMOV UR10, UR4 ;  /* 0x00000004000a7c82 */ /* 0x000fe40008000000 */
        /* <DEDUP_REMOVED lines=33> */
[----:B------:R-:W-:Y:S01]  /*4720*/  UMOV UR11, 0x40000040 ;  /* 0x40000040000b7882 */ /* 0x000fe20000000000 */
[----:B------:R-:W-:Y:S02]  /*4730*/  WARPGROUP.DEPBAR.LE gsb0, 0x0 ;  /* 0x00008000000079c5 */ /* 0x000fe40000010000 */
[----:B------:R-:W-:-:S07]  /*4740*/  WARPGROUP.ARRIVE ;  /* 0x00000000000079c5 */ /* 0x000fce0000000000 */
[----:B------:R-:W-:Y:S03]  /*4750*/  HGMMA.64x128x16.F32 R88, R164, gdesc[UR8].tnspB, R88, gsb0 ;  /* 0x41e00008a4587df0 */ /* 0x000fe60008000858 */
[----:B------:R-:W-:Y:S02]  /*4760*/  WARPGROUP.DEPBAR.LE gsb0, 0x0 ;  /* 0x00008000000079c5 */ /* 0x000fe40000010000 */
[----:B------:R-:W-:Y:S05]  /*4770*/  @!P0 BRA `(.L_x_200) ;  /* 0x0000000000048947 */ /* 0x000fea0003800000 */
[----:B------:R-:W-:Y:S01]  /*4780*/  BPT.TRAP 0x1 ;  /* 0x000000040000795c */ /* 0x000fe20000300000 */
.L_x_200:
[----:B01----:R-:W-:Y:S02]  /*4790*/  FMNMX.FTZ R0, R24, R11, !PT ;  /* 0x0000000b18007209 */ /* 0x003fe40007810000 */
[----:B------:R-:W-:Y:S02]  /*47a0*/  FMNMX.FTZ R8, R26, R13, !PT ;  /* 0x0000000d1a087209 */ /* 0x000fe40007810000 */
[----:B------:R-:W-:Y:S02]  /*47b0*/  FMNMX.FTZ R3, R25, R0, !PT ;  /* 0x0000000019037209 */ /* 0x000fe40007810000 */
[----:B------:R-:W-:Y:S02]  /*47c0*/  FMNMX.FTZ R9, R27, R8, !PT ;  /* 0x000000081b097209 */ /* 0x000fe40007810000 */
[----:B------:R-:W-:Y:S02]  /*47d0*/  FMNMX.FTZ R0, R28, R3, !PT ;  /* 0x000000031c007209 */ /* 0x000fe40007810000 */
[----:B------:R-:W-:-:S02]  /*47e0*/  FMNMX.FTZ R8, R30, R9, !PT ;  /* 0x000000091e087209 */ /* 0x000fc40007810000 */
[----:B------:R-:W-:Y:S02]  /*47f0*/  FMNMX.FTZ R3, R29, R0, !PT ;  /* 0x000000001d037209 */ /* 0x000fe40007810000 */
        /* <DEDUP_REMOVED lines=57> */
[----:B------:R-:W-:Y:S01]  /*4b90*/  ISETP.NE.AND P1, PT, R16, RZ, PT ;  /* 0x000000ff1000720c */ /* 0x000fe20003f25270 */
[----:B------:R-:W0:Y:S04]  /*4ba0*/  SHFL.BFLY PT, R0, R9, 0x2, 0x1f ;  /* 0x0c401f0009007f89 */ /* 0x000e2800000e0000 */
[----:B------:R-:W1:Y:S01]  /*4bb0*/  SHFL.BFLY PT, R3, R10, 0x2, 0x1f ;  /* 0x0c401f000a037f89 */ /* 0x000e6200000e0000 */
[----:B0-----:R-:W-:-:S02]  /*4bc0*/  FMNMX.FTZ R12, R9, R0, !PT ;  /* 0x00000000090c7209 */ /* 0x001fc40007810000 */
[----:B-1----:R-:W-:-:S03]  /*4bd0*/  FMNMX.FTZ R14, R10, R3, !PT ;  /* 0x000000030a0e7209 */ /* 0x002fc60007810000 */
[----:B------:R-:W0:Y:S01]  /*4be0*/  SHFL.BFLY PT, R15, R12, 0x1, 0x1f ;  /* 0x0c201f000c0f7f89 */ /* 0x000e2200000e0000 */
[----:B------:R-:W1:Y:S03]  /*4bf0*/  LDC R3, c[0x0][0x988] ;  /* 0x00026200ff037b82 */ /* 0x000e660000000800 */
[----:B------:R-:W2:Y:S01]  /*4c00*/  SHFL.BFLY PT, R21, R14, 0x1, 0x1f ;  /* 0x0c201f000e157f89 */ /* 0x000ea200000e0000 */
[----:B0-----:R-:W-:Y:S02]  /*4c10*/  FMNMX.FTZ R0, R12, R15, !PT ;  /* 0x0000000f0c007209 */ /* 0x001fe40007810000 */
[----:B--2---:R-:W-:-:S03]  /*4c20*/  FMNMX.FTZ R8, R14, R21, !PT ;  /* 0x000000150e087209 */ /* 0x004fc60007810000 */
[CC--:B-1----:R-:W-:Y:S01]  /*4c30*/  FMUL.FTZ R198, R0.reuse, R3.reuse ;  /* 0x0000000300c67220 */ /* 0x0c2fe20000410000 */
[----:B------:R-:W-:Y:S01]  /*4c40*/  FADD.FTZ R20, -R0, R11 ;  /* 0x0000000b00147221 */ /* 0x000fe20000010100 */
[CC--:B------:R-:W-:Y:S01]  /*4c50*/  FMUL.FTZ R12, R8.reuse, R3.reuse ;  /* 0x00000003080c7220 */ /* 0x0c0fe20000410000 */
[----:B------:R-:W-:Y:S01]  /*4c60*/  FADD.FTZ R152, -R8, R13 ;  /* 0x0000000d08987221 */ /* 0x000fe20000010100 */
[-C--:B------:R-:W-:Y:S01]  /*4c70*/  FFMA.FTZ R11, R24, R3.reuse, -R198 ;  /* 0x00000003180b7223 */ /* 0x080fe200000108c6 */
[-C--:B------:R-:W-:Y:S01]  /*4c80*/  FMUL.FTZ R20, R20, R3.reuse ;  /* 0x0000000314147220 */ /* 0x080fe20000410000 */
[-C--:B------:R-:W-:Y:S01]  /*4c90*/  FFMA.FTZ R14, R26, R3.reuse, -R12 ;  /* 0x000000031a0e7223 */ /* 0x080fe2000001080c */
[-C--:B------:R-:W-:Y:S01]  /*4ca0*/  FMUL.FTZ R152, R152, R3.reuse ;  /* 0x0000000398987220 */ /* 0x080fe20000410000 */
[-C--:B------:R-:W-:Y:S01]  /*4cb0*/  FFMA.FTZ R180, R25, R3.reuse, -R198 ;  /* 0x0000000319b47223 */ /* 0x080fe200000108c6 */
[-C--:B------:R-:W-:Y:S01]  /*4cc0*/  FFMA.FTZ R181, R27, R3.reuse, -R12 ;  /* 0x000000031bb57223 */ /* 0x080fe2000001080c */
[----:B------:R0:W-:Y:S01]  /*4cd0*/  MUFU.EX2 R10, R20 ;  /* 0x00000014000a7308 */ /* 0x0001e20000000800 */
[-C--:B------:R-:W-:Y:S01]  /*4ce0*/  FFMA.FTZ R182, R28, R3.reuse, -R198 ;  /* 0x000000031cb67223 */ /* 0x080fe200000108c6 */
[-C--:B------:R-:W-:Y:S01]  /*4cf0*/  FFMA.FTZ R183, R30, R3.reuse, -R12 ;  /* 0x000000031eb77223 */ /* 0x080fe2000001080c */
[-CC-:B------:R-:W-:Y:S01]  /*4d00*/  FFMA.FTZ R13, R29, R3.reuse, -R198.reuse ;  /* 0x000000031d0d7223 */ /* 0x180fe200000108c6 */
[-C--:B------:R-:W-:Y:S01]  /*4d10*/  FFMA.FTZ R176, R32, R3.reuse, -R198 ;  /* 0x0000000320b07223 */ /* 0x080fe200000108c6 */
[-C--:B------:R-:W-:Y:S01]  /*4d20*/  FFMA.FTZ R177, R34, R3.reuse, -R12 ;  /* 0x0000000322b17223 */ /* 0x080fe2000001080c */
[-C--:B------:R-:W-:Y:S01]  /*4d30*/  FFMA.FTZ R15, R33, R3.reuse, -R198 ;  /* 0x00000003210f7223 */ /* 0x080fe200000108c6 */
[-CC-:B------:R-:W-:Y:S01]  /*4d40*/  FFMA.FTZ R24, R35, R3.reuse, -R12.reuse ;  /* 0x0000000323187223 */ /* 0x180fe2000001080c */
[----:B------:R-:W1:Y:S01]  /*4d50*/  MUFU.EX2 R11, R11 ;  /* 0x0000000b000b7308 */ /* 0x000e620000000800 */
[-C--:B0-----:R-:W-:Y:S01]  /*4d60*/  FFMA.FTZ R20, R31, R3.reuse, -R12 ;  /* 0x000000031f147223 */ /* 0x081fe2000001080c */
[-C--:B------:R-:W-:Y:S01]  /*4d70*/  FFMA.FTZ R178, R36, R3.reuse, -R198 ;  /* 0x0000000324b27223 */ /* 0x080fe200000108c6 */
[-C--:B------:R-:W-:Y:S01]  /*4d80*/  FFMA.FTZ R179, R38, R3.reuse, -R12 ;  /* 0x0000000326b37223 */ /* 0x080fe2000001080c */
[-C--:B------:R-:W-:Y:S01]  /*4d90*/  FFMA.FTZ R21, R37, R3.reuse, -R198 ;  /* 0x0000000325157223 */ /* 0x080fe200000108c6 */
[-C--:B------:R-:W-:Y:S01]  /*4da0*/  FFMA.FTZ R26, R39, R3.reuse, -R12 ;  /* 0x00000003271a7223 */ /* 0x080fe2000001080c */
[-C--:B------:R-:W-:Y:S01]  /*4db0*/  FFMA.FTZ R172, R40, R3.reuse, -R198 ;  /* 0x0000000328ac7223 */ /* 0x080fe200000108c6 */
[-C--:B------:R-:W-:Y:S01]  /*4dc0*/  FFMA.FTZ R173, R42, R3.reuse, -R12 ;  /* 0x000000032aad7223 */ /* 0x080fe2000001080c */
[----:B------:R0:W-:Y:S01]  /*4dd0*/  MUFU.EX2 R9, R152 ;  /* 0x0000009800097308 */ /* 0x0001e20000000800 */
[-C--:B------:R-:W-:Y:S01]  /*4de0*/  FFMA.FTZ R25, R41, R3.reuse, -R198 ;  /* 0x0000000329197223 */ /* 0x080fe200000108c6 */
[-C--:B------:R-:W-:Y:S01]  /*4df0*/  FFMA.FTZ R28, R43, R3.reuse, -R12 ;  /* 0x000000032b1c7223 */ /* 0x080fe2000001080c */
[-C--:B------:R-:W-:Y:S01]  /*4e00*/  FFMA.FTZ R174, R44, R3.reuse, -R198 ;  /* 0x000000032cae7223 */ /* 0x080fe200000108c6 */
[-C--:B------:R-:W-:Y:S01]  /*4e10*/  FFMA.FTZ R175, R46, R3.reuse, -R12 ;  /* 0x000000032eaf7223 */ /* 0x080fe2000001080c */
[-C--:B------:R-:W-:Y:S01]  /*4e20*/  FFMA.FTZ R29, R45, R3.reuse, -R198 ;  /* 0x000000032d1d7223 */ /* 0x080fe200000108c6 */
[-C--:B------:R-:W-:Y:S01]  /*4e30*/  FFMA.FTZ R30, R47, R3.reuse, -R12 ;  /* 0x000000032f1e7223 */ /* 0x080fe2000001080c */
[----:B------:R-:W-:Y:S01]  /*4e40*/  FFMA.FTZ R168, R48, R3, -R198 ;  /* 0x0000000330a87223 */ /* 0x000fe200000108c6 */
[----:B------:R-:W2:Y:S01]  /*4e50*/  MUFU.EX2 R14, R14 ;  /* 0x0000000e000e7308 */ /* 0x000ea20000000800 */
[----:B-1----:R-:W-:Y:S01]  /*4e60*/  FFMA.FTZ R7, R10, R7, R11 ;  /* 0x000000070a077223 */ /* 0x002fe2000001000b */
[-C--:B------:R-:W-:Y:S01]  /*4e70*/  FFMA.FTZ R169, R50, R3.reuse, -R12 ;  /* 0x0000000332a97223 */ /* 0x080fe2000001080c */
[-C--:B------:R-:W-:Y:S01]  /*4e80*/  FFMA.FTZ R33, R49, R3.reuse, -R198 ;  /* 0x0000000331217223 */ /* 0x080fe200000108c6 */
[-C--:B------:R-:W-:Y:S01]  /*4e90*/  FFMA.FTZ R32, R51, R3.reuse, -R12 ;  /* 0x0000000333207223 */ /* 0x080fe2000001080c */
[-C--:B------:R-:W-:Y:S01]  /*4ea0*/  FFMA.FTZ R170, R52, R3.reuse, -R198 ;  /* 0x0000000334aa7223 */ /* 0x080fe200000108c6 */
[-C--:B------:R-:W-:Y:S01]  /*4eb0*/  FFMA.FTZ R171, R54, R3.reuse, -R12 ;  /* 0x0000000336ab7223 */ /* 0x080fe2000001080c */
[-C--:B------:R-:W-:Y:S01]  /*4ec0*/  FFMA.FTZ R37, R53, R3.reuse, -R198 ;  /* 0x0000000335257223 */ /* 0x080fe200000108c6 */
[----:B------:R-:W1:Y:S01]  /*4ed0*/  MUFU.EX2 R180, R180 ;  /* 0x000000b400b47308 */ /* 0x000e620000000800 */
[-C--:B------:R-:W-:Y:S01]  /*4ee0*/  FFMA.FTZ R34, R55, R3.reuse, -R12 ;  /* 0x0000000337227223 */ /* 0x080fe2000001080c */
[-C--:B0-----:R-:W-:Y:S01]  /*4ef0*/  FFMA.FTZ R152, R56, R3.reuse, -R198 ;  /* 0x0000000338987223 */ /* 0x081fe200000108c6 */
[-C--:B------:R-:W-:Y:S01]  /*4f00*/  FFMA.FTZ R153, R58, R3.reuse, -R12 ;  /* 0x000000033a997223 */ /* 0x080fe2000001080c */
[-C--:B------:R-:W-:Y:S01]  /*4f10*/  FFMA.FTZ R41, R57, R3.reuse, -R198 ;  /* 0x0000000339297223 */ /* 0x080fe200000108c6 */
[-C--:B------:R-:W-:Y:S01]  /*4f20*/  FFMA.FTZ R36, R59, R3.reuse, -R12 ;  /* 0x000000033b247223 */ /* 0x080fe2000001080c */
[-C--:B------:R-:W-:Y:S01]  /*4f30*/  FFMA.FTZ R154, R60, R3.reuse, -R198 ;  /* 0x000000033c9a7223 */ /* 0x080fe200000108c6 */
[-C--:B------:R-:W-:Y:S01]  /*4f40*/  FFMA.FTZ R155, R62, R3.reuse, -R12 ;  /* 0x000000033e9b7223 */ /* 0x080fe2000001080c */
[----:B------:R-:W0:Y:S01]  /*4f50*/  MUFU.EX2 R181, R181 ;  /* 0x000000b500b57308 */ /* 0x000e220000000800 */
[----:B--2---:R-:W-:Y:S01]  /*4f60*/  FFMA.FTZ R6, R9, R6, R14 ;  /* 0x0000000609067223 */ /* 0x004fe2000001000e */
[-C--:B------:R-:W-:Y:S01]  /*4f70*/  FFMA.FTZ R45, R61, R3.reuse, -R198 ;  /* 0x000000033d2d7223 */ /* 0x080fe200000108c6 */
[-C--:B------:R-:W-:Y:S01]  /*4f80*/  FFMA.FTZ R38, R63, R3.reuse, -R12 ;  /* 0x000000033f267223 */ /* 0x080fe2000001080c */
[-C--:B------:R-:W-:Y:S01]  /*4f90*/  FFMA.FTZ R156, R64, R3.reuse, -R198 ;  /* 0x00000003409c7223 */ /* 0x080fe200000108c6 */
[-C--:B------:R-:W-:Y:S01]  /*4fa0*/  FFMA.FTZ R157, R66, R3.reuse, -R12 ;  /* 0x00000003429d7223 */ /* 0x080fe2000001080c */
[-CC-:B------:R-:W-:Y:S01]  /*4fb0*/  FFMA.FTZ R49, R65, R3.reuse, -R198.reuse ;  /* 0x0000000341317223 */ /* 0x180fe200000108c6 */
[-C--:B------:R-:W-:Y:S01]  /*4fc0*/  FFMA.FTZ R158, R68, R3.reuse, -R198 ;  /* 0x00000003449e7223 */ /* 0x080fe200000108c6 */
[----:B------:R-:W2:Y:S01]  /*4fd0*/  MUFU.EX2 R182, R182 ;  /* 0x000000b600b67308 */ /* 0x000ea20000000800 */
[----:B-1----:R-:W-:Y:S01]  /*4fe0*/  FADD.FTZ R7, R180, R7 ;  /* 0x00000007b4077221 */ /* 0x002fe20000010000 */
[-C--:B------:R-:W-:Y:S01]  /*4ff0*/  FFMA.FTZ R159, R70, R3.reuse, -R12 ;  /* 0x00000003469f7223 */ /* 0x080fe2000001080c */
[-CC-:B------:R-:W-:Y:S01]  /*5000*/  FFMA.FTZ R53, R69, R3.reuse, -R198.reuse ;  /* 0x0000000345357223 */ /* 0x180fe200000108c6 */
[-C--:B------:R-:W-:Y:S01]  /*5010*/  FFMA.FTZ R160, R72, R3.reuse, -R198 ;  /* 0x0000000348a07223 */ /* 0x080fe200000108c6 */
[-C--:B------:R-:W-:Y:S01]  /*5020*/  FFMA.FTZ R161, R74, R3.reuse, -R12 ;  /* 0x000000034aa17223 */ /* 0x080fe2000001080c */
[-C--:B------:R-:W-:Y:S01]  /*5030*/  FFMA.FTZ R57, R73, R3.reuse, -R198 ;  /* 0x0000000349397223 */ /* 0x080fe200000108c6 */
[-C--:B------:R-:W-:Y:S01]  /*5040*/  FFMA.FTZ R75, R75, R3.reuse, -R12 ;  /* 0x000000034b4b7223 */ /* 0x080fe2000001080c */
[----:B------:R-:W1:Y:S01]  /*5050*/  MUFU.EX2 R183, R183 ;  /* 0x000000b700b77308 */ /* 0x000e620000000800 */
[----:B0-----:R-:W-:Y:S01]  /*5060*/  FADD.FTZ R6, R181, R6 ;  /* 0x00000006b5067221 */ /* 0x001fe20000010000 */
[-C--:B------:R-:W-:Y:S01]  /*5070*/  FFMA.FTZ R162, R76, R3.reuse, -R198 ;  /* 0x000000034ca27223 */ /* 0x080fe200000108c6 */
[-C--:B------:R-:W-:Y:S01]  /*5080*/  FFMA.FTZ R78, R78, R3.reuse, -R12 ;  /* 0x000000034e4e7223 */ /* 0x080fe2000001080c */
[-C--:B------:R-:W-:Y:S01]  /*5090*/  FFMA.FTZ R61, R77, R3.reuse, -R198 ;  /* 0x000000034d3d7223 */ /* 0x080fe200000108c6 */
[-C--:B------:R-:W-:Y:S01]  /*50a0*/  FFMA.FTZ R79, R79, R3.reuse, -R12 ;  /* 0x000000034f4f7223 */ /* 0x080fe2000001080c */
[-C--:B------:R-:W-:Y:S01]  /*50b0*/  FFMA.FTZ R164, R80, R3.reuse, -R198 ;  /* 0x0000000350a47223 */ /* 0x080fe200000108c6 */
[-C--:B------:R-:W-:Y:S01]  /*50c0*/  FFMA.FTZ R82, R82, R3.reuse, -R12 ;  /* 0x0000000352527223 */ /* 0x080fe2000001080c */
[----:B------:R-:W0:Y:S01]  /*50d0*/  MUFU.EX2 R13, R13 ;  /* 0x0000000d000d7308 */ /* 0x000e220000000800 */
[----:B--2---:R-:W-:Y:S01]  /*50e0*/  FADD.FTZ R40, R182, R7 ;  /* 0x00000007b6287221 */ /* 0x004fe20000010000 */
[-C--:B------:R-:W-:Y:S01]  /*50f0*/  FFMA.FTZ R65, R81, R3.reuse, -R198 ;  /* 0x0000000351417223 */ /* 0x080fe200000108c6 */
[-C--:B------:R-:W-:Y:S01]  /*5100*/  FFMA.FTZ R83, R83, R3.reuse, -R12 ;  /* 0x0000000353537223 */ /* 0x080fe2000001080c */
[-C--:B------:R-:W-:Y:S01]  /*5110*/  FFMA.FTZ R166, R84, R3.reuse, -R198 ;  /* 0x0000000354a67223 */ /* 0x080fe200000108c6 */
[-C--:B------:R-:W-:Y:S01]  /*5120*/  FFMA.FTZ R86, R86, R3.reuse, -R12 ;  /* 0x0000000356567223 */ /* 0x080fe2000001080c */
[----:B------:R-:W-:-:S02]  /*5130*/  FFMA.FTZ R69, R85, R3, -R198 ;  /* 0x0000000355457223 */ /* 0x000fc400000108c6 */
[----:B------:R-:W2:Y:S01]  /*5140*/  MUFU.EX2 R20, R20 ;  /* 0x0000001400147308 */ /* 0x000ea20000000800 */
[----:B-1----:R-:W-:-:S07]  /*5150*/  FADD.FTZ R7, R183, R6 ;  /* 0x00000006b7077221 */ /* 0x002fce0000010000 */
[----:B------:R-:W1:Y:S01]  /*5160*/  MUFU.EX2 R176, R176 ;  /* 0x000000b000b07308 */ /* 0x000e620000000800 */
[----:B0-----:R-:W-:-:S07]  /*5170*/  FADD.FTZ R27, R13, R40 ;  /* 0x000000280d1b7221 */ /* 0x001fce0000010000 */
[----:B------:R-:W0:Y:S01]  /*5180*/  MUFU.EX2 R177, R177 ;  /* 0x000000b100b17308 */ /* 0x000e220000000800 */
[----:B--2---:R-:W-:-:S07]  /*5190*/  FADD.FTZ R6, R20, R7 ;  /* 0x0000000714067221 */ /* 0x004fce0000010000 */
[----:B------:R-:W2:Y:S01]  /*51a0*/  MUFU.EX2 R15, R15 ;  /* 0x0000000f000f7308 */ /* 0x000ea20000000800 */
[----:B-1----:R-:W-:-:S07]  /*51b0*/  FADD.FTZ R40, R176, R27 ;  /* 0x0000001bb0287221 */ /* 0x002fce0000010000 */
[----:B------:R-:W1:Y:S01]  /*51c0*/  MUFU.EX2 R24, R24 ;  /* 0x0000001800187308 */ /* 0x000e620000000800 */
[----:B0-----:R-:W-:-:S07]  /*51d0*/  FADD.FTZ R7, R177, R6 ;  /* 0x00000006b1077221 */ /* 0x001fce0000010000 */
[----:B------:R-:W0:Y:S01]  /*51e0*/  MUFU.EX2 R178, R178 ;  /* 0x000000b200b27308 */ /* 0x000e220000000800 */
[----:B--2---:R-:W-:Y:S01]  /*51f0*/  FADD.FTZ R27, R15, R40 ;  /* 0x000000280f1b7221 */ /* 0x004fe20000010000 */
[----:B------:R-:W-:-:S06]  /*5200*/  FFMA.FTZ R40, R67, R3, -R12 ;  /* 0x0000000343287223 */ /* 0x000fcc000001080c */
        /* <DEDUP_REMOVED lines=15> */
[----:B0-----:R-:W-:Y:S01]  /*5300*/  FADD.FTZ R27, R25, R42 ;  /* 0x0000002a191b7221 */ /* 0x001fe20000010000 */
[-CC-:B------:R-:W-:Y:S01]  /*5310*/  FFMA.FTZ R42, R71, R3.reuse, -R12.reuse ;  /* 0x00000003472a7223 */ /* 0x180fe2000001080c */
[----:B------:R-:W-:-:S05]  /*5320*/  FFMA.FTZ R12, R87, R3, -R12 ;  /* 0x00000003570c7223 */ /* 0x000fca000001080c */
        /* <DEDUP_REMOVED lines=57> */
[----:B-1----:R-:W-:Y:S01]  /*56c0*/  FADD.FTZ R6, R42, R7 ;  /* 0x000000072a067221 */ /* 0x002fe20000010000 */
[----:B------:R-:W-:-:S04]  /*56d0*/  IMAD.U32 R7, RZ, RZ, UR7 ;  /* 0x00000007ff077e24 */ /* 0x000fc8000f8e00ff */
[----:B------:R-:W-:Y:S02]  /*56e0*/  @P1 VIADD R7, R7, 0x34840 ;  /* 0x0003484007071836 */ /* 0x000fe40000000000 */
[----:B------:R-:W1:Y:S01]  /*56f0*/  MUFU.EX2 R57, R57 ;  /* 0x0000003900397308 */ /* 0x000e620000000800 */
[----:B0-----:R-:W-:Y:S02]  /*5700*/  FADD.FTZ R44, R160, R27 ;  /* 0x0000001ba02c7221 */ /* 0x001fe40000010000 */
[----:B------:R-:W-:-:S04]  /*5710*/  @P1 PRMT R7, R18, 0x654, R7 ;  /* 0x0000065412071816 */ /* 0x000fc80000000007 */
[----:B------:R0:W-:Y:S01]  /*5720*/  @P1 SYNCS.ARRIVE.TRANS64.RED.A1T0 RZ, [R7+URZ], RZ ;  /* 0x000000ff07ff19a7 */ /* 0x0001e2000810043f */
[----:B------:R-:W3:Y:S01]  /*5730*/  MUFU.EX2 R75, R75 ;  /* 0x0000004b004b7308 */ /* 0x000ee20000000800 */
[----:B--2---:R-:W-:-:S07]  /*5740*/  FADD.FTZ R6, R161, R6 ;  /* 0x00000006a1067221 */ /* 0x004fce0000010000 */
[----:B------:R-:W2:Y:S01]  /*5750*/  MUFU.EX2 R162, R162 ;  /* 0x000000a200a27308 */ /* 0x000ea20000000800 */
[----:B-1----:R-:W-:-:S07]  /*5760*/  FADD.FTZ R27, R57, R44 ;  /* 0x0000002c391b7221 */ /* 0x002fce0000010000 */
[----:B------:R-:W1:Y:S01]  /*5770*/  MUFU.EX2 R163, R78 ;  /* 0x0000004e00a37308 */ /* 0x000e620000000800 */
[----:B---3--:R-:W-:-:S07]  /*5780*/  FADD.FTZ R6, R75, R6 ;  /* 0x000000064b067221 */ /* 0x008fce0000010000 */
        /* <DEDUP_REMOVED lines=20> */
[----:B-1----:R-:W-:-:S03]  /*58d0*/  FADD.FTZ R7, R69, R44 ;  /* 0x0000002c45077221 */ /* 0x002fc60000010000 */
[----:B0-----:R-:W-:Y:S01]  /*58e0*/  FADD.FTZ R6, R27, R6 ;  /* 0x000000061b067221 */ /* 0x001fe20000010000 */
[----:B------:R-:W-:Y:S06]  /*58f0*/  @!P0 BRA `(.L_x_201) ;  /* 0x0000000000048947 */ /* 0x000fec0003800000 */
[----:B------:R-:W-:Y:S01]  /*5900*/  BPT.TRAP 0x1 ;  /* 0x000000040000795c */ /* 0x000fe20000300000 */
.L_x_201:
[----:B------:R-:W-:Y:S01]  /*5910*/  ISETP.NE.AND P1, PT, R2, RZ, PT ;  /* 0x000000ff0200720c */ /* 0x000fe20003f25270 */
[----:B------:R-:W-:Y:S01]  /*5920*/  IMAD.U32 R12, RZ, RZ, UR14 ;  /* 0x0000000eff0c7e24 */ /* 0x000fe2000f8e00ff */
[----:B------:R-:W-:Y:S01]  /*5930*/  UMOV UR4, UR37 ;  /* 0x0000002500047c82 */ /* 0x000fe20008000000 */
[----:B------:R-:W-:Y:S01]  /*5940*/  UMOV UR5, UR36 ;  /* 0x0000002400057c82 */ /* 0x000fe20008000000 */
[----:B------:R-:W-:Y:S01]  /*5950*/  F2FP.F16.F32.PACK_AB R180, R180, R11 ;  /* 0x0000000bb4b4723e */ /* 0x000fe200000000ff */
[----:B------:R-:W-:Y:S01]  /*5960*/  IMAD.MOV.U32 R11, RZ, RZ, R0 ;  /* 0x000000ffff0b7224 */ /* 0x000fe200078e0000 */
[----:B------:R-:W-:Y:S01]  /*5970*/  F2FP.F16.F32.PACK_AB R182, R13, R182 ;  /* 0x000000b60db6723e */ /* 0x000fe200000000ff */
[----:B------:R-:W-:Y:S01]  /*5980*/  IMAD.MOV.U32 R13, RZ, RZ, R8 ;  /* 0x000000ffff0d7224 */ /* 0x000fe200078e0008 */
[----:B------:R-:W-:Y:S02]  /*5990*/  F2FP.F16.F32.PACK_AB R181, R181, R14 ;  /* 0x0000000eb5b5723e */ /* 0x000fe400000000ff */
[----:B------:R-:W-:-:S02]  /*59a0*/  F2FP.F16.F32.PACK_AB R183, R20, R183 ;  /* 0x000000b714b7723e */ /* 0x000fc400000000ff */
[----:B------:R-:W-:Y:S01]  /*59b0*/  F2FP.F16.F32.PACK_AB R176, R15, R176 ;  /* 0x000000b00fb0723e */ /* 0x000fe200000000ff */
[----:B------:R-:W-:Y:S01]  /*59c0*/  @P1 VIADD R12, R12, 0x34860 ;  /* 0x000348600c0c1836 */ /* 0x000fe20000000000 */
[----:B------:R-:W-:Y:S02]  /*59d0*/  F2FP.F16.F32.PACK_AB R177, R24, R177 ;  /* 0x000000b118b1723e */ /* 0x000fe400000000ff */
[----:B------:R-:W-:Y:S02]  /*59e0*/  F2FP.F16.F32.PACK_AB R178, R21, R178 ;  /* 0x000000b215b2723e */ /* 0x000fe400000000ff */
[----:B------:R-:W-:Y:S02]  /*59f0*/  @P1 PRMT R12, R17, 0x654, R12 ;  /* 0x00000654110c1816 */ /* 0x000fe4000000000c */
[----:B------:R-:W-:Y:S02]  /*5a00*/  F2FP.F16.F32.PACK_AB R179, R26, R179 ;  /* 0x000000b31ab3723e */ /* 0x000fe400000000ff */
[----:B------:R0:W-:Y:S01]  /*5a10*/  @P1 SYNCS.ARRIVE.TRANS64.RED.A1T0 RZ, [R12+URZ], RZ ;  /* 0x000000ff0cff19a7 */ /* 0x0001e2000810043f */
[C---:B------:R-:W-:Y:S01]  /*5a20*/  ISETP.GT.AND P1, PT, R197.reuse, RZ, PT ;  /* 0x000000ffc500720c */ /* 0x040fe20003f24270 */
[----:B------:R-:W-:Y:S01]  /*5a30*/  VIADD R197, R197, 0xffffffff ;  /* 0xffffffffc5c57836 */ /* 0x000fe20000000000 */
[----:B------:R-:W-:-:S02]  /*5a40*/  F2FP.F16.F32.PACK_AB R172, R25, R172 ;  /* 0x000000ac19ac723e */ /* 0x000fc400000000ff */
[----:B------:R-:W-:Y:S02]  /*5a50*/  F2FP.F16.F32.PACK_AB R173, R28, R173 ;  /* 0x000000ad1cad723e */ /* 0x000fe400000000ff */
[----:B------:R-:W-:Y:S02]  /*5a60*/  F2FP.F16.F32.PACK_AB R174, R29, R174 ;  /* 0x000000ae1dae723e */ /* 0x000fe400000000ff */
[----:B------:R-:W-:Y:S02]  /*5a70*/  F2FP.F16.F32.PACK_AB R175, R30, R175 ;  /* 0x000000af1eaf723e */ /* 0x000fe400000000ff */
[----:B------:R-:W-:Y:S02]  /*5a80*/  F2FP.F16.F32.PACK_AB R168, R33, R168 ;  /* 0x000000a821a8723e */ /* 0x000fe400000000ff */
[----:B------:R-:W-:Y:S02]  /*5a90*/  F2FP.F16.F32.PACK_AB R169, R32, R169 ;  /* 0x000000a920a9723e */ /* 0x000fe400000000ff */
        /* <DEDUP_REMOVED lines=17> */
[----:B------:R-:W-:Y:S01]  /*5bb0*/  F2FP.F16.F32.PACK_AB R167, R27, R167 ;  /* 0x000000a71ba7723e */ /* 0x000fe200000000ff */
[----:B0-----:R-:W-:Y:S06]  /*5bc0*/  @P1 BRA `(.L_x_202) ;  /* 0xffffffdc009c1947 */ /* 0x001fec000383ffff */
.L_x_191:
        /* <DEDUP_REMOVED lines=67> */
.L_x_203:
        /* <DEDUP_REMOVED lines=9> */
.L_x_204:
[----:B-1----:R-:W-:Y:S05]  /*6090*/  @P1 BRA `(.L_x_205) ;  /* 0x0000000000081947 */ /* 0x002fea0003800000 */
[----:B------:R-:W1:Y:S02]  /*60a0*/  SYNCS.PHASECHK.TRANS64.TRYWAIT P1, [UR9+0x34850], R4 ;  /* 0x03485004ff0075a7 */ /* 0x000e640008020149 */
[----:B-1----:R-:W-:Y:S05]  /*60b0*/  @!P1 BRA `(.L_x_206) ;  /* 0x0000006400d49947 */ /* 0x002fea0003800000 */
.L_x_205:
[----:B------:R-:W-:Y:S01]  /*60c0*/  UIADD3 UR5, UR4, 0x400, URZ ;  /* 0x0000040004057890 */ /* 0x000fe2000fffe03f */
[----:B------:R-:W-:Y:S01]  /*60d0*/  WARPGROUP.ARRIVE ;  /* 0x00000000000079c5 */ /* 0x000fe20000000000 */
[----:B------:R-:W-:Y:S01]  /*60e0*/  UMOV UR7, 0x40000040 ;  /* 0x4000004000077882 */ /* 0x000fe20000000000 */
[----:B------:R-:W-:Y:S01]  /*60f0*/  UMOV UR11, 0x40000040 ;  /* 0x40000040000b7882 */ /* 0x000fe20000000000 */
[----:B------:R-:W-:Y:S01]  /*6100*/  USHF.R.U32.HI UR5, URZ, 0x4, UR5 ;  /* 0x000000043f057899 */ /* 0x000fe20008011605 */
[----:B01----:R-:W0:Y:S01]  /*6110*/  SHFL.BFLY PT, R4, R7, 0x2, 0x1f ;  /* 0x0c401f0007047f89 */ /* 0x003e2200000e0000 */
[----:B------:R-:W-:Y:S02]  /*6120*/  IMAD.MOV.U32 R89, RZ, RZ, -0x800000 ;  /* 0xff800000ff597424 */ /* 0x000fe400078e00ff */
[----:B------:R-:W-:Y:S01]  /*6130*/  ULOP3.LUT UR5, UR5, 0x3fff, URZ, 0xc0, !UPT ;  /* 0x00003fff05057892 */ /* 0x000fe2000f8ec03f */
[----:B------:R-:W1:Y:S01]  /*6140*/  SHFL.BFLY PT, R5, R6, 0x2, 0x1f ;  /* 0x0c401f0006057f89 */ /* 0x000e6200000e0000 */
[----:B------:R-:W-:-:S02]  /*6150*/  IMAD.MOV.U32 R88, RZ, RZ, -0x800000 ;  /* 0xff800000ff587424 */ /* 0x000fc400078e00ff */
[----:B------:R-:W-:-:S04]  /*6160*/  ULOP3.LUT UR5, UR5, 0x4000000, URZ, 0xfc, !UPT ;  /* 0x0400000005057892 */ /* 0x000fc8000f8efc3f */
[----:B------:R-:W-:-:S04]  /*6170*/  ULEA UR6, UR36, UR5, 0xb ;  /* 0x0000000524067291 */ /* 0x000fc8000f8e583f */
[----:B------:R-:W-:-:S05]  /*6180*/  UIADD3 UR8, UR6, 0x80, URZ ;  /* 0x0000008006087890 */ /* 0x000fca000fffe03f */
[----:B------:R-:W-:Y:S01]  /*6190*/  HGMMA.64x128x16.F32 R24, R180, gdesc[UR4].tnspB, R24, gsb0 ;  /* 0x41e00004b4187df0 */ /* 0x000fe20008000818 */
[----:B------:R-:W-:Y:S01]  /*61a0*/  UMOV UR7, 0x40000040 ;  /* 0x4000004000077882 */ /* 0x000fe20000000000 */
[----:B------:R-:W-:Y:S01]  /*61b0*/  UMOV UR10, UR8 ;  /* 0x00000008000a7c82 */ /* 0x000fe20008000000 */
[----:B------:R-:W-:Y:S01]  /*61c0*/  UIADD3 UR8, UR6, 0x100, URZ ;  /* 0x0000010006087890 */ /* 0x000fe2000fffe03f */
[----:B0-----:R-:W-:Y:S01]  /*61d0*/  FADD.FTZ R4, R4, R7 ;  /* 0x0000000704047221 */ /* 0x001fe20000010000 */
[----:B-1----:R-:W-:-:S04]  /*61e0*/  FADD.FTZ R9, R5, R6 ;  /* 0x0000000605097221 */ /* 0x002fc80000010000 */
[----:B------:R-:W0:Y:S04]  /*61f0*/  SHFL.BFLY PT, R5, R4, 0x1, 0x1f ;  /* 0x0c201f0004057f89 */ /* 0x000e2800000e0000 */
[----:B------:R-:W1:Y:S01]  /*6200*/  SHFL.BFLY PT, R10, R9, 0x1, 0x1f ;  /* 0x0c201f00090a7f89 */ /* 0x000e6200000e0000 */
[----:B0-----:R-:W-:Y:S01]  /*6210*/  FADD.FTZ R12, R4, R5 ;  /* 0x00000005040c7221 */ /* 0x001fe20000010000 */
[----:B------:R-:W-:Y:S02]  /*6220*/  IMAD.MOV.U32 R5, RZ, RZ, RZ ;  /* 0x000000ffff057224 */ /* 0x000fe400078e00ff */
[----:B-1----:R-:W-:Y:S02]  /*6230*/  FADD.FTZ R13, R9, R10 ;  /* 0x0000000a090d7221 */ /* 0x002fe40000010000 */
[----:B------:R-:W-:Y:S01]  /*6240*/  FSETP.NE.FTZ.AND P1, PT, R12, RZ, PT ;  /* 0x000000ff0c00720b */ /* 0x000fe20003f35000 */
[----:B------:R-:W-:-:S02]  /*6250*/  IMAD.MOV.U32 R10, RZ, RZ, RZ ;  /* 0x000000ffff0a7224 */ /* 0x000fc400078e00ff */
[----:B------:R-:W-:-:S10]  /*6260*/  FSETP.NE.FTZ.AND P2, PT, R13, RZ, PT ;  /* 0x000000ff0d00720b */ /* 0x000fd40003f55000 */
[----:B------:R-:W0:Y:S01]  /*6270*/  @P1 MUFU.LG2 R6, R12 ;  /* 0x0000000c00061308 */ /* 0x000e220000000c00 */
[C---:B------:R-:W-:Y:S02]  /*6280*/  @P1 FMUL.FTZ R7, R3.reuse, 0.69314718246459960938 ;  /* 0x3f31721803071820 */ /* 0x040fe40000410000 */
[----:B------:R-:W-:-:S05]  /*6290*/  @P2 FMUL.FTZ R4, R3, 0.69314718246459960938 ;  /* 0x3f31721803042820 */ /* 0x000fca0000410000 */
[----:B------:R-:W1:Y:S08]  /*62a0*/  @P2 MUFU.LG2 R11, R13 ;  /* 0x0000000d000b2308 */ /* 0x000e700000000c00 */
[----:B------:R2:W3:Y:S01]  /*62b0*/  @P1 MUFU.RCP R5, R12 ;  /* 0x0000000c00051308 */ /* 0x0004e20000001000 */
[----:B0-----:R-:W-:-:S04]  /*62c0*/  @P1 FMUL.FTZ R6, R6, 0.69314718246459960938 ;  /* 0x3f31721806061820 */ /* 0x001fc80000410000 */
[----:B------:R-:W-:-:S03]  /*62d0*/  @P1 FFMA.FTZ R89, R7, R0, R6 ;  /* 0x0000000007591223 */ /* 0x000fc60000010006 */
[----:B------:R2:W0:Y:S01]  /*62e0*/  @P2 MUFU.RCP R10, R13 ;  /* 0x0000000d000a2308 */ /* 0x0004220000001000 */
[----:B-1----:R-:W-:-:S04]  /*62f0*/  @P2 FMUL.FTZ R11, R11, 0.69314718246459960938 ;  /* 0x3f3172180b0b2820 */ /* 0x002fc80000410000 */
[----:B------:R-:W-:Y:S01]  /*6300*/  @P2 FFMA.FTZ R88, R4, R8, R11 ;  /* 0x0000000804582223 */ /* 0x000fe2000001000b */
[----:B------:R-:W-:Y:S02]  /*6310*/  WARPGROUP.DEPBAR.LE gsb0, 0x0 ;  /* 0x00008000000079c5 */ /* 0x000fe40000010000 */
[----:B------:R-:W-:-:S06]  /*6320*/  WARPGROUP.ARRIVE ;  /* 0x00000000000079c5 */ /* 0x000fcc0000000000 */
[----:B------:R-:W-:Y:S01]  /*6330*/  HGMMA.64x128x16.F32 R24, R176, gdesc[UR8].tnspB, R24, gsb0 ;  /* 0x41e00008b0187df0 */ /* 0x000fe20008000818 */
[----:B------:R-:W-:Y:S01]  /*6340*/  UMOV UR10, UR8 ;  /* 0x00000008000a7c82 */ /* 0x000fe20008000000 */
[----:B------:R-:W-:Y:S01]  /*6350*/  UMOV UR11, 0x40000040 ;  /* 0x40000040000b7882 */ /* 0x000fe20000000000 */
[----:B------:R-:W-:Y:S01]  /*6360*/  UIADD3 UR8, UR6, 0x180, URZ ;  /* 0x0000018006087890 */ /* 0x000fe2000fffe03f */
        /* <DEDUP_REMOVED lines=17> */
[----:B------:R-:W-:Y:S02]  /*6480*/  UIADD3 UR8, UR6, 0x300, URZ ;  /* 0x0000030006087890 */ /* 0x000fe4000fffe03f */
        /* <DEDUP_REMOVED lines=10> */
[----:B------:R-:W-:-:S07]  /*6530*/  WARPGROUP.ARRIVE ;  /* 0x00000000000079c5 */ /* 0x000fce0000000000 */
[----:B------:R-:W-:Y:S03]  /*6540*/  HGMMA.64x128x16.F32 R24, R164, gdesc[UR4].tnspB, R24, gsb0 ;  /* 0x41e00004a4187df0 */ /* 0x000fe60008000818 */
[----:B------:R-:W-:Y:S02]  /*6550*/  WARPGROUP.DEPBAR.LE gsb0, 0x0 ;  /* 0x00008000000079c5 */ /* 0x000fe40000010000 */
[----:B0-23--:R-:W-:Y:S05]  /*6560*/  @!P0 BRA `(.L_x_207) ;  /* 0x0000000000048947 */ /* 0x00dfea0003800000 */
[----:B------:R-:W-:Y:S01]  /*6570*/  BPT.TRAP 0x1 ;  /* 0x000000040000795c */ /* 0x000fe20000300000 */
.L_x_207:
[----:B------:R-:W0:Y:S01]  /*6580*/  S2UR UR5, SR_SWINHI ;  /* 0x00000000000579c3 */ /* 0x000e220000002f00 */
[----:B------:R-:W-:Y:S01]  /*6590*/  ISETP.NE.AND P1, PT, R2, RZ, PT ;  /* 0x000000ff0200720c */ /* 0x000fe20003f25270 */
[----:B------:R-:W-:Y:S02]  /*65a0*/  IMAD.U32 R0, RZ, RZ, UR9 ;  /* 0x00000009ff007e24 */ /* 0x000fe4000f8e00ff */
        /* <DEDUP_REMOVED lines=11> */
[----:B------:R-:W-:-:S02]  /*6660*/  @P1 VIADD R0, R0, 0x34860 ;  /* 0x0003486000001836 */ /* 0x000fc40000000000 */
        /* <DEDUP_REMOVED lines=9> */
[----:B------:R-:W-:Y:S01]  /*6700*/  UMOV UR6, UR4 ;  /* 0x0000000400067c82 */ /* 0x000fe20008000000 */
[----:B0-----:R-:W-:Y:S01]  /*6710*/  UMOV UR7, UR5 ;  /* 0x0000000500077c82 */ /* 0x001fe20008000000 */
[----:B------:R-:W-:Y:S01]  /*6720*/  FMUL.FTZ R65, R65, R5 ;  /* 0x0000000541417220 */ /* 0x000fe20000410000 */
[----:B------:R-:W-:-:S02]  /*6730*/  IMAD.U32 R36, RZ, RZ, UR6 ;  /* 0x00000006ff247e24 */ /* 0x000fc4000f8e00ff */
[-C--:B------:R-:W-:Y:S01]  /*6740*/  FMUL.FTZ R64, R64, R5.reuse ;  /* 0x0000000540407220 */ /* 0x080fe20000410000 */
        /* <DEDUP_REMOVED lines=11> */
[----:B------:R-:W-:Y:S01]  /*6800*/  IMAD.WIDE R4, R193, 0x2, R36 ;  /* 0x00000002c1047825 */ /* 0x000fe200078e0224 */
[----:B------:R-:W-:-:S03]  /*6810*/  @P1 PRMT R0, R17, 0x654, R0 ;  /* 0x0000065411001816 */ /* 0x000fc60000000000 */
[-C--:B------:R-:W-:Y:S01]  /*6820*/  FMUL.FTZ R98, R42, R10.reuse ;  /* 0x0000000a2a627220 */ /* 0x080fe20000410000 */
[-C--:B------:R-:W-:Y:S01]  /*6830*/  FMUL.FTZ R103, R35, R10.reuse ;  /* 0x0000000a23677220 */ /* 0x080fe20000410000 */
[-C--:B------:R-:W-:Y:S01]  /*6840*/  FMUL.FTZ R27, R27, R10.reuse ;  /* 0x0000000a1b1b7220 */ /* 0x080fe20000410000 */
[----:B------:R0:W-:Y:S01]  /*6850*/  @P1 SYNCS.ARRIVE.TRANS64.RED.A1T0 RZ, [R0+URZ], RZ ;  /* 0x000000ff00ff19a7 */ /* 0x0001e2000810043f */
[----:B------:R-:W-:Y:S01]  /*6860*/  IADD3 R99, P1, R4, 0x4040, RZ ;  /* 0x0000404004637810 */ /* 0x000fe20007f3e0ff */
[-C--:B------:R-:W-:Y:S01]  /*6870*/  FMUL.FTZ R100, R26, R10.reuse ;  /* 0x0000000a1a647220 */ /* 0x080fe20000410000 */
[C---:B------:R-:W-:Y:S01]  /*6880*/  IADD3 R33, P3, R4.reuse, 0x4000, RZ ;  /* 0x0000400004217810 */ /* 0x040fe20007f7e0ff */
[-C--:B------:R-:W-:Y:S01]  /*6890*/  FMUL.FTZ R31, R31, R10.reuse ;  /* 0x0000000a1f1f7220 */ /* 0x080fe20000410000 */
[----:B------:R-:W-:Y:S01]  /*68a0*/  IADD3 R13, P6, R4, 0x20, RZ ;  /* 0x00000020040d7810 */ /* 0x000fe20007fde0ff */
[-C--:B------:R-:W-:Y:S01]  /*68b0*/  FMUL.FTZ R104, R30, R10.reuse ;  /* 0x0000000a1e687220 */ /* 0x080fe20000410000 */
[----:B------:R-:W-:Y:S01]  /*68c0*/  LOP3.LUT R8, R33, 0x380, RZ, 0xc0, !PT ;  /* 0x0000038021087812 */ /* 0x000fe200078ec0ff */
[-C--:B------:R-:W-:Y:S01]  /*68d0*/  FMUL.FTZ R106, R34, R10.reuse ;  /* 0x0000000a226a7220 */ /* 0x080fe20000410000 */
[----:B0-----:R-:W-:Y:S01]  /*68e0*/  LOP3.LUT R0, R99, 0x380, RZ, 0xc0, !PT ;  /* 0x0000038063007812 */ /* 0x001fe200078ec0ff */
[-C--:B------:R-:W-:Y:S01]  /*68f0*/  FMUL.FTZ R102, R39, R10.reuse ;  /* 0x0000000a27667220 */ /* 0x080fe20000410000 */
[----:B------:R-:W-:Y:S01]  /*6900*/  IADD3 R35, P2, R4, 0x4020, RZ ;  /* 0x0000402004237810 */ /* 0x000fe20007f5e0ff */
[-C--:B------:R-:W-:Y:S01]  /*6910*/  FMUL.FTZ R105, R38, R10.reuse ;  /* 0x0000000a26697220 */ /* 0x080fe20000410000 */
[----:B------:R-:W-:Y:S01]  /*6920*/  SHF.R.U64 R0, R0, 0x3, RZ ;  /* 0x0000000300007819 */ /* 0x000fe200000012ff */
[-C--:B------:R-:W-:Y:S01]  /*6930*/  FMUL.FTZ R97, R43, R10.reuse ;  /* 0x0000000a2b617220 */ /* 0x080fe20000410000 */
[----:B------:R-:W-:Y:S01]  /*6940*/  SHF.R.U64 R8, R8, 0x3, RZ ;  /* 0x0000000308087819 */ /* 0x000fe200000012ff */
[-C--:B------:R-:W-:Y:S01]  /*6950*/  FMUL.FTZ R47, R47, R10.reuse ;  /* 0x0000000a2f2f7220 */ /* 0x080fe20000410000 */
[----:B------:R-:W-:Y:S01]  /*6960*/  LOP3.LUT R42, R0, R99, RZ, 0x3c, !PT ;  /* 0x00000063002a7212 */ /* 0x000fe200078e3cff */
[-C--:B------:R-:W-:Y:S01]  /*6970*/  FMUL.FTZ R46, R46, R10.reuse ;  /* 0x0000000a2e2e7220 */ /* 0x080fe20000410000 */
[----:B------:R-:W-:Y:S01]  /*6980*/  LOP3.LUT R0, R13, 0x380, RZ, 0xc0, !PT ;  /* 0x000003800d007812 */ /* 0x000fe200078ec0ff */
[-C--:B------:R-:W-:Y:S01]  /*6990*/  FMUL.FTZ R51, R51, R10.reuse ;  /* 0x0000000a33337220 */ /* 0x080fe20000410000 */
[----:B------:R-:W-:Y:S01]  /*69a0*/  IADD3 R29, P4, R4, 0x60, RZ ;  /* 0x00000060041d7810 */ /* 0x000fe20007f9e0ff */
[-C--:B------:R-:W-:Y:S01]  /*69b0*/  FMUL.FTZ R50, R50, R10.reuse ;  /* 0x0000000a32327220 */ /* 0x080fe20000410000 */
[----:B------:R-:W-:Y:S01]  /*69c0*/  SHF.R.U64 R0, R0, 0x3, RZ ;  /* 0x0000000300007819 */ /* 0x000fe200000012ff */
[-C--:B------:R-:W-:Y:S01]  /*69d0*/  FMUL.FTZ R55, R55, R10.reuse ;  /* 0x0000000a37377220 */ /* 0x080fe20000410000 */
[----:B------:R-:W-:Y:S01]  /*69e0*/  IADD3 R21, P5, R4, 0x40, RZ ;  /* 0x0000004004157810 */ /* 0x000fe20007fbe0ff */
        /* <DEDUP_REMOVED lines=17> */
[----:B------:R-:W-:Y:S01]  /*6b00*/  LOP3.LUT R10, R35, 0x380, RZ, 0xc0, !PT ;  /* 0x00000380230a7812 */ /* 0x000fe200078ec0ff */
[----:B------:R-:W0:Y:S01]  /*6b10*/  LDC R108, c[0x0][0xc38] ;  /* 0x00030e00ff6c7b82 */ /* 0x000e220000000800 */
[----:B------:R-:W-:Y:S01]  /*6b20*/  LOP3.LUT R38, R8, R33, RZ, 0x3c, !PT ;  /* 0x0000002108267212 */ /* 0x000fe200078e3cff */
[----:B------:R-:W-:Y:S01]  /*6b30*/  IMAD.X R43, RZ, RZ, R5, P1 ;  /* 0x000000ffff2b7224 */ /* 0x000fe200008e0605 */
[----:B------:R-:W-:Y:S01]  /*6b40*/  LOP3.LUT R14, R0, R13, RZ, 0x3c, !PT ;  /* 0x0000000d000e7212 */ /* 0x000fe200078e3cff */
[----:B------:R-:W-:Y:S01]  /*6b50*/  IMAD R9, R186, 0x40, R19 ;  /* 0x00000040ba097824 */ /* 0x000fe200078e0213 */
[----:B------:R-:W-:Y:S01]  /*6b60*/  LOP3.LUT R8, R29, 0x380, RZ, 0xc0, !PT ;  /* 0x000003801d087812 */ /* 0x000fe200078ec0ff */
[----:B------:R-:W-:Y:S01]  /*6b70*/  IMAD.X R15, RZ, RZ, R5, P6 ;  /* 0x000000ffff0f7224 */ /* 0x000fe200030e0605 */
[----:B------:R-:W-:Y:S01]  /*6b80*/  LOP3.LUT R0, R21, 0x380, RZ, 0xc0, !PT ;  /* 0x0000038015007812 */ /* 0x000fe200078ec0ff */
[----:B------:R-:W-:Y:S01]  /*6b90*/  IMAD.WIDE R36, R9, 0x2, R36 ;  /* 0x0000000209247825 */ /* 0x000fe200078e0224 */
[----:B------:R-:W-:Y:S01]  /*6ba0*/  SHF.R.U64 R10, R10, 0x3, RZ ;  /* 0x000000030a0a7819 */ /* 0x000fe200000012ff */
[----:B------:R-:W-:Y:S01]  /*6bb0*/  UIADD3 UR5, -UR39, URZ, URZ ;  /* 0x0000003f27057290 */ /* 0x000fe2000fffe13f */
[----:B------:R-:W-:Y:S01]  /*6bc0*/  SHF.R.U64 R8, R8, 0x3, RZ ;  /* 0x0000000308087819 */ /* 0x000fe200000012ff */
[----:B------:R-:W-:Y:S01]  /*6bd0*/  ULDC UR10, c[0x0][0xc44] ;  /* 0x00031100000a7ab9 */ /* 0x000fe20000000800 */
[----:B------:R-:W-:Y:S01]  /*6be0*/  SHF.R.U64 R0, R0, 0x3, RZ ;  /* 0x0000000300007819 */ /* 0x000fe200000012ff */
[--C-:B------:R-:W-:Y:S01]  /*6bf0*/  IMAD.X R41, RZ, RZ, R5.reuse, P2 ;  /* 0x000000ffff297224 */ /* 0x100fe200010e0605 */
[----:B------:R-:W-:Y:S01]  /*6c00*/  LOP3.LUT R40, R10, R35, RZ, 0x3c, !PT ;  /* 0x000000230a287212 */ /* 0x000fe200078e3cff */
[--C-:B------:R-:W-:Y:S01]  /*6c10*/  IMAD.X R39, RZ, RZ, R5.reuse, P3 ;  /* 0x000000ffff277224 */ /* 0x100fe200018e0605 */
[----:B------:R-:W-:Y:S01]  /*6c20*/  LOP3.LUT R10, R8, R29, RZ, 0x3c, !PT ;  /* 0x0000001d080a7212 */ /* 0x000fe200078e3cff */
[----:B------:R-:W-:Y:S01]  /*6c30*/  IMAD.X R11, RZ, RZ, R5, P4 ;  /* 0x000000ffff0b7224 */ /* 0x000fe200020e0605 */
[----:B------:R-:W-:Y:S01]  /*6c40*/  LOP3.LUT R8, R0, R21, RZ, 0x3c, !PT ;  /* 0x0000001500087212 */ /* 0x000fe200078e3cff */
[----:B------:R-:W-:Y:S01]  /*6c50*/  ULDC.64 UR8, c[0x0][0xb90] ;  /* 0x0002e40000087ab9 */ /* 0x000fe20000000a00 */
[----:B------:R-:W1:Y:S01]  /*6c60*/  LDC R0, c[0x0][0xbe8] ;  /* 0x0002fa00ff007b82 */ /* 0x000e620000000800 */
[----:B------:R-:W-:-:S02]  /*6c70*/  R2UR UR13, R189 ;  /* 0x00000000bd0d72ca */ /* 0x000fc400000e0000 */
[----:B------:R-:W-:Y:S02]  /*6c80*/  R2UR UR12, R188 ;  /* 0x00000000bc0c72ca */ /* 0x000fe400000e0000 */
[C---:B------:R-:W-:Y:S02]  /*6c90*/  IADD3 R45, P0, R4.reuse, 0x4060, RZ ;  /* 0x00004060042d7810 */ /* 0x040fe40007f1e0ff */
[----:B------:R-:W-:Y:S02]  /*6ca0*/  LOP3.LUT R9, R4, 0x380, RZ, 0xc0, !PT ;  /* 0x0000038004097812 */ /* 0x000fe400078ec0ff */
[----:B------:R-:W-:Y:S02]  /*6cb0*/  LOP3.LUT R44, R45, 0x380, RZ, 0xc0, !PT ;  /* 0x000003802d2c7812 */ /* 0x000fe400078ec0ff */
[----:B------:R-:W-:Y:S02]  /*6cc0*/  SHF.R.U64 R9, R9, 0x3, RZ ;  /* 0x0000000309097819 */ /* 0x000fe400000012ff */
[----:B------:R-:W-:Y:S01]  /*6cd0*/  SHF.R.U64 R44, R44, 0x3, RZ ;  /* 0x000000032c2c7819 */ /* 0x000fe200000012ff */
[----:B------:R-:W-:Y:S01]  /*6ce0*/  IMAD R99, RZ, RZ, -UR13 ;  /* 0x8000000dff637e24 */ /* 0x000fe2000f8e02ff */
[----:B------:R-:W-:Y:S01]  /*6cf0*/  IADD3 R21, P6, R36, 0x1000, RZ ;  /* 0x0000100024157810 */ /* 0x000fe20007fde0ff */
[----:B------:R-:W-:Y:S01]  /*6d00*/  UIMAD UR10, UR10, UR5, UR13 ;  /* 0x000000050a0a72a4 */ /* 0x000fe2000f8e020d */
[----:B------:R-:W-:Y:S01]  /*6d10*/  LOP3.LUT R4, R9, R4, RZ, 0x3c, !PT ;  /* 0x0000000409047212 */ /* 0x000fe200078e3cff */
[----:B0-----:R-:W-:Y:S01]  /*6d20*/  IMAD R99, R108, R99, UR12 ;  /* 0x0000000c6c637e24 */ /* 0x001fe2000f8e0263 */
[----:B------:R-:W-:Y:S01]  /*6d30*/  LOP3.LUT R44, R44, R45, RZ, 0x3c, !PT ;  /* 0x0000002d2c2c7212 */ /* 0x000fe200078e3cff */
[--C-:B------:R-:W-:Y:S01]  /*6d40*/  IMAD.X R45, RZ, RZ, R5.reuse, P0 ;  /* 0x000000ffff2d7224 */ /* 0x100fe200000e0605 */
[----:B------:R-:W-:Y:S01]  /*6d50*/  LOP3.LUT R34, R21, 0x380, RZ, 0xc0, !PT ;  /* 0x0000038015227812 */ /* 0x000fe200078ec0ff */
[----:B------:R-:W-:Y:S01]  /*6d60*/  IMAD.X R9, RZ, RZ, R5, P5 ;  /* 0x000000ffff097224 */ /* 0x000fe200028e0605 */
[----:B------:R-:W-:Y:S01]  /*6d70*/  MOV R110, R4 ;  /* 0x00000004006e7202 */ /* 0x000fe20000000f00 */
[----:B------:R-:W-:Y:S01]  /*6d80*/  USHF.R.S32.HI UR11, URZ, 0x1f, UR10 ;  /* 0x0000001f3f0b7899 */ /* 0x000fe2000801140a */
[----:B-1----:R-:W-:Y:S01]  /*6d90*/  ISETP.NE.AND P1, PT, R0, 0x1, PT ;  /* 0x000000010000780c */ /* 0x002fe20003f25270 */
[----:B------:R-:W-:Y:S01]  /*6da0*/  IMAD R111, R99, 0x80, R192 ;  /* 0x00000080636f7824 */ /* 0x000fe200078e02c0 */
[----:B------:R-:W-:Y:S01]  /*6db0*/  F2FP.F16.F32.PACK_AB R5, R27, R100 ;  /* 0x000000641b05723e */ /* 0x000fe200000000ff */
[----:B------:R-:W-:Y:S01]  /*6dc0*/  UIMAD UR5, UR11, UR8, URZ ;  /* 0x000000080b0572a4 */ /* 0x000fe2000f8e023f */
[----:B------:R-:W0:Y:S01]  /*6dd0*/  LDC.64 R100, c[0x0][0xb98] ;  /* 0x0002e600ff647b82 */ /* 0x000e220000000a00 */
[----:B------:R-:W-:Y:S01]  /*6de0*/  SHF.R.U64 R34, R34, 0x3, RZ ;  /* 0x0000000322227819 */ /* 0x000fe200000012ff */
[----:B------:R-:W-:Y:S01]  /*6df0*/  UIMAD.WIDE.U32 UR6, UR10, UR8, URZ ;  /* 0x000000080a0672a5 */ /* 0x000fe2000f8e003f */
[----:B------:R-:W-:Y:S01]  /*6e00*/  F2FP.F16.F32.PACK_AB R6, R6, R7 ;  /* 0x000000070606723e */ /* 0x000fe200000000ff */
[----:B------:R-:W-:Y:S01]  /*6e10*/  UIMAD UR5, UR10, UR9, UR5 ;  /* 0x000000090a0572a4 */ /* 0x000fe2000f8e0205 */
[----:B------:R-:W-:Y:S01]  /*6e20*/  LOP3.LUT R34, R34, R21, RZ, 0x3c, !PT ;  /* 0x0000001522227212 */ /* 0x000fe200078e3cff */
[----:B------:R-:W-:Y:S01]  /*6e30*/  USHF.R.S32.HI UR12, URZ, 0x1f, UR39 ;  /* 0x0000001f3f0c7899 */ /* 0x000fe20008011427 */
[C---:B------:R-:W-:Y:S01]  /*6e40*/  IADD3 R21, P0, R36.reuse, 0x6000, RZ ;  /* 0x0000600024157810 */ /* 0x040fe20007f1e0ff */
[----:B------:R-:W-:Y:S01]  /*6e50*/  UIADD3 UR5, UR7, UR5, URZ ;  /* 0x0000000507057290 */ /* 0x000fe2000fffe03f */
[----:B------:R-:W1:Y:S01]  /*6e60*/  @P1 LDC R108, c[0x0][0xbec] ;  /* 0x0002fb00ff6c1b82 */ /* 0x000e620000000800 */
[----:B------:R-:W-:Y:S01]  /*6e70*/  F2FP.F16.F32.PACK_AB R7, R31, R104 ;  /* 0x000000681f07723e */ /* 0x000fe200000000ff */
[----:B------:R-:W-:Y:S01]  /*6e80*/  IMAD.U32 R13, RZ, RZ, UR7 ;  /* 0x00000007ff0d7e24 */ /* 0x000fe2000f8e00ff */
[----:B------:R-:W-:Y:S01]  /*6e90*/  MOV R104, R44 ;  /* 0x0000002c00687202 */ /* 0x000fe20000000f00 */
[----:B------:R-:W-:Y:S01]  /*6ea0*/  IMAD.MOV.U32 R45, RZ, RZ, R111 ;  /* 0x000000ffff2d7224 */ /* 0x000fe200078e006f */
[----:B------:R-:W-:Y:S01]  /*6eb0*/  LOP3.LUT R20, R21, 0x380, RZ, 0xc0, !PT ;  /* 0x0000038015147812 */ /* 0x000fe200078ec0ff */
[----:B------:R-:W-:Y:S01]  /*6ec0*/  IMAD.U32 R12, RZ, RZ, UR6 ;  /* 0x00000006ff0c7e24 */ /* 0x000fe2000f8e00ff */
[C---:B------:R-:W-:Y:S01]  /*6ed0*/  IADD3 R35, P4, R36.reuse, 0x3000, RZ ;  /* 0x0000300024237810 */ /* 0x040fe20007f9e0ff */
[----:B------:R-:W2:Y:S01]  /*6ee0*/  @P1 LDC R109, c[0x0][0xbf0] ;  /* 0x0002fc00ff6d1b82 */ /* 0x000ea20000000800 */
[----:B------:R-:W-:Y:S01]  /*6ef0*/  IADD3 R33, P5, R36, 0x2000, RZ ;  /* 0x0000200024217810 */ /* 0x000fe20007fbe0ff */
[----:B------:R-:W-:Y:S01]  /*6f00*/  IMAD.U32 R13, RZ, RZ, UR5 ;  /* 0x00000005ff0d7e24 */ /* 0x000fe2000f8e00ff */
[----:B------:R-:W-:Y:S01]  /*6f10*/  SHF.R.U64 R20, R20, 0x3, RZ ;  /* 0x0000000314147819 */ /* 0x000fe200000012ff */
[----:B------:R-:W-:Y:S01]  /*6f20*/  ULDC.64 UR6, c[0x0][0xb88] ;  /* 0x0002e20000067ab9 */ /* 0x000fe20000000a00 */
[----:B------:R-:W-:Y:S01]  /*6f30*/  LOP3.LUT R30, R35, 0x380, RZ, 0xc0, !PT ;  /* 0x00000380231e7812 */ /* 0x000fe200078ec0ff */
[----:B------:R-:W-:Y:S01]  /*6f40*/  ULDC UR5, c[0x0][0xa88] ;  /* 0x0002a20000057ab9 */ /* 0x000fe20000000800 */
[----:B------:R-:W-:Y:S01]  /*6f50*/  LOP3.LUT R32, R33, 0x380, RZ, 0xc0, !PT ;  /* 0x0000038021207812 */ /* 0x000fe200078ec0ff */
[----:B0-----:R-:W-:Y:S01]  /*6f60*/  IMAD.WIDE.U32 R12, R100, UR39, R12 ;  /* 0x00000027640c7c25 */ /* 0x001fe2000f8e000c */
[----:B------:R-:W-:Y:S01]  /*6f70*/  F2FP.F16.F32.PACK_AB R4, R25, R24 ;  /* 0x000000181904723e */ /* 0x000fe200000000ff */
[----:B------:R-:W-:Y:S01]  /*6f80*/  BAR.SYNC.DEFER_BLOCKING 0x1, 0x100 ;  /* 0x0044000000007b1d */ /* 0x000fe20000010000 */
[----:B------:R-:W-:Y:S01]  /*6f90*/  LOP3.LUT R20, R20, R21, RZ, 0x3c, !PT ;  /* 0x0000001514147212 */ /* 0x000fe200078e3cff */
[----:B------:R-:W-:Y:S01]  /*6fa0*/  IMAD.X R31, RZ, RZ, R37, P4 ;  /* 0x000000ffff1f7224 */ /* 0x000fe200020e0625 */
[----:B------:R-:W-:-:S02]  /*6fb0*/  LOP3.LUT R21, R36, 0x380, RZ, 0xc0, !PT ;  /* 0x0000038024157812 */ /* 0x000fc400078ec0ff */
[----:B------:R-:W-:Y:S01]  /*6fc0*/  SHF.R.U64 R30, R30, 0x3, RZ ;  /* 0x000000031e1e7819 */ /* 0x000fe200000012ff */
[----:B-1----:R-:W-:Y:S01]  /*6fd0*/  @P1 IMAD.HI.U32 R44, R111, R108, RZ ;  /* 0x0000006c6f2c1227 */ /* 0x002fe200078e00ff */
[----:B------:R-:W-:Y:S01]  /*6fe0*/  SHF.R.U64 R32, R32, 0x3, RZ ;  /* 0x0000000320207819 */ /* 0x000fe200000012ff */
[----:B------:R-:W-:Y:S01]  /*6ff0*/  ULDC.64 UR8, c[0x0][0xae8] ;  /* 0x0002ba0000087ab9 */ /* 0x000fe20000000a00 */
[----:B------:R-:W-:Y:S02]  /*7000*/  SHF.R.U64 R21, R21, 0x3, RZ ;  /* 0x0000000315157819 */ /* 0x000fe400000012ff */
[----:B------:R-:W-:Y:S01]  /*7010*/  LOP3.LUT R30, R30, R35, RZ, 0x3c, !PT ;  /* 0x000000231e1e7212 */ /* 0x000fe200078e3cff */
[----:B------:R-:W-:Y:S01]  /*7020*/  IMAD.X R35, RZ, RZ, R37, P6 ;  /* 0x000000ffff237224 */ /* 0x000fe200030e0625 */
[----:B------:R-:W-:Y:S02]  /*7030*/  LOP3.LUT R32, R32, R33, RZ, 0x3c, !PT ;  /* 0x0000002120207212 */ /* 0x000fe400078e3cff */
[----:B--2---:R-:W-:-:S02]  /*7040*/  @P1 SHF.R.U32.HI R45, RZ, R109, R44 ;  /* 0x0000006dff2d1219 */ /* 0x004fc4000001162c */
[----:B------:R-:W-:Y:S02]  /*7050*/  MOV R109, R38 ;  /* 0x00000026006d7202 */ /* 0x000fe40000000f00 */
[C---:B------:R-:W-:Y:S01]  /*7060*/  IADD3 R33, P3, R36.reuse, 0x4000, RZ ;  /* 0x0000400024217810 */ /* 0x040fe20007f7e0ff */
[----:B------:R-:W-:Y:S01]  /*7070*/  IMAD.MOV R39, RZ, RZ, -R45 ;  /* 0x000000ffff277224 */ /* 0x000fe200078e0a2d */
[C---:B------:R-:W-:Y:S02]  /*7080*/  IADD3 R29, P2, R36.reuse, 0x5000, RZ ;  /* 0x00005000241d7810 */ /* 0x040fe40007f5e0ff */
[----:B------:R-:W-:Y:S01]  /*7090*/  IADD3 R107, P6, R36, 0x7000, RZ ;  /* 0x00007000246b7810 */ /* 0x000fe20007fde0ff */
[----:B------:R0:W-:Y:S01]  /*70a0*/  STSM.16.M88.4 [R110], R4 ;  /* 0x000000046e007844 */ /* 0x0001e20000000200 */
[----:B------:R-:W-:Y:S01]  /*70b0*/  LOP3.LUT R36, R21, R36, RZ, 0x3c, !PT ;  /* 0x0000002415247212 */ /* 0x000fe200078e3cff */
[--C-:B------:R-:W-:Y:S01]  /*70c0*/  IMAD.X R21, RZ, RZ, R37.reuse, P0 ;  /* 0x000000ffff157224 */ /* 0x100fe200000e0625 */
[----:B------:R-:W-:Y:S01]  /*70d0*/  IADD3 R12, P0, R45, R12, RZ ;  /* 0x0000000c2d0c7210 */ /* 0x000fe20007f1e0ff */
[--C-:B------:R-:W-:Y:S01]  /*70e0*/  IMAD.X R27, RZ, RZ, R37.reuse, P2 ;  /* 0x000000ffff1b7224 */ /* 0x100fe200010e0625 */
[----:B------:R-:W-:Y:S01]  /*70f0*/  LOP3.LUT R26, R29, 0x380, RZ, 0xc0, !PT ;  /* 0x000003801d1a7812 */ /* 0x000fe200078ec0ff */
[----:B------:R-:W-:Y:S01]  /*7100*/  IMAD.X R25, RZ, RZ, R37, P6 ;  /* 0x000000ffff197224 */ /* 0x000fe200030e0625 */
[----:B------:R-:W-:-:S02]  /*7110*/  MOV R15, R14 ;  /* 0x0000000e000f7202 */ /* 0x000fc40000000f00 */
[----:B------:R-:W-:Y:S02]  /*7120*/  SHF.R.U64 R26, R26, 0x3, RZ ;  /* 0x000000031a1a7819 */ /* 0x000fe400000012ff */
[----:B------:R-:W-:Y:S01]  /*7130*/  MOV R108, R40 ;  /* 0x00000028006c7202 */ /* 0x000fe20000000f00 */
[----:B------:R-:W-:Y:S01]  /*7140*/  IMAD R40, R99, 0x80, R191 ;  /* 0x0000008063287824 */ /* 0x000fe200078e02bf */
[----:B------:R-:W-:Y:S02]  /*7150*/  MOV R14, R8 ;  /* 0x00000008000e7202 */ /* 0x000fe40000000f00 */
[----:B------:R-:W-:Y:S01]  /*7160*/  F2FP.F16.F32.PACK_AB R8, R3, R92 ;  /* 0x0000005c0308723e */ /* 0x000fe200000000ff */
[----:B0-----:R-:W-:Y:S01]  /*7170*/  IMAD R4, R100, UR12, RZ ;  /* 0x0000000c64047c24 */ /* 0x001fe2000f8e02ff */
[----:B------:R-:W-:Y:S01]  /*7180*/  MOV R110, R10 ;  /* 0x0000000a006e7202 */ /* 0x000fe20000000f00 */
[C---:B------:R-:W-:Y:S01]  /*7190*/  IMAD R11, R0.reuse, R39, R111 ;  /* 0x00000027000b7224 */ /* 0x040fe200078e026f */
[----:B------:R-:W-:Y:S01]  /*71a0*/  SHF.R.S32.HI R39, RZ, 0x1f, R45 ;  /* 0x0000001fff277819 */ /* 0x000fe2000001142d */
[----:B------:R-:W-:Y:S01]  /*71b0*/  IMAD R101, R101, UR39, R4 ;  /* 0x0000002765657c24 */ /* 0x000fe2000f8e0204 */
[----:B------:R-:W-:Y:S01]  /*71c0*/  F2FP.F16.F32.PACK_AB R4, R95, R96 ;  /* 0x000000605f04723e */ /* 0x000fe200000000ff */
[----:B------:R-:W-:Y:S01]  /*71d0*/  IMAD R3, R0, UR5, RZ ;  /* 0x0000000500037c24 */ /* 0x000fe2000f8e02ff */
[----:B------:R-:W-:-:S02]  /*71e0*/  SHF.R.S32.HI R10, RZ, 0x1f, R11 ;  /* 0x0000001fff0a7819 */ /* 0x000fc4000001140b */
[----:B------:R-:W-:Y:S02]  /*71f0*/  IADD3.X R13, R39, R13, R101, P0, !PT ;  /* 0x0000000d270d7210 */ /* 0x000fe400007fe465 */
[----:B------:R-:W-:Y:S01]  /*7200*/  F2FP.F16.F32.PACK_AB R5, R103, R106 ;  /* 0x0000006a6705723e */ /* 0x000fe200000000ff */
[----:B------:R-:W-:Y:S01]  /*7210*/  IMAD R10, R10, UR6, RZ ;  /* 0x000000060a0a7c24 */ /* 0x000fe2000f8e02ff */
[----:B------:R-:W-:Y:S01]  /*7220*/  F2FP.F16.F32.PACK_AB R6, R93, R94 ;  /* 0x0000005e5d06723e */ /* 0x000fe200000000ff */
[C---:B------:R-:W-:Y:S01]  /*7230*/  IMAD.WIDE.U32 R12, R11.reuse, UR6, R12 ;  /* 0x000000060b0c7c25 */ /* 0x040fe2000f8e000c */
[----:B------:R-:W-:Y:S02]  /*7240*/  F2FP.F16.F32.PACK_AB R7, R102, R105 ;  /* 0x000000696607723e */ /* 0x000fe400000000ff */
[----:B------:R-:W-:Y:S01]  /*7250*/  LOP3.LUT R26, R26, R29, RZ, 0x3c, !PT ;  /* 0x0000001d1a1a7212 */ /* 0x000fe200078e3cff */
[----:B------:R-:W-:Y:S01]  /*7260*/  IMAD R39, R11, UR7, R10 ;  /* 0x000000070b277c24 */ /* 0x000fe2000f8e020a */
[----:B------:R-:W-:Y:S01]  /*7270*/  ULDC.64 UR6, c[0x0][0xb50] ;  /* 0x0002d40000067ab9 */ /* 0x000fe20000000a00 */
[----:B------:R0:W-:Y:S01]  /*7280*/  STSM.16.M88.4 [R15], R4 ;  /* 0x000000040f007844 */ /* 0x0001e20000000200 */
[----:B------:R-:W-:Y:S01]  /*7290*/  LOP3.LUT R24, R107, 0x380, RZ, 0xc0, !PT ;  /* 0x000003806b187812 */ /* 0x000fe200078ec0ff */
[----:B------:R-:W-:Y:S01]  /*72a0*/  IMAD.X R29, RZ, RZ, R37, P3 ;  /* 0x000000ffff1d7224 */ /* 0x000fe200018e0625 */
[----:B------:R-:W-:-:S02]  /*72b0*/  LOP3.LUT P0, RZ, R187, 0x3, RZ, 0xc0, !PT ;  /* 0x00000003bbff7812 */ /* 0x000fc4000780c0ff */
[----:B------:R-:W-:Y:S02]  /*72c0*/  F2FP.F16.F32.PACK_AB R9, R97, R98 ;  /* 0x000000626109723e */ /* 0x000fe400000000ff */
[----:B------:R-:W-:Y:S02]  /*72d0*/  F2FP.F16.F32.PACK_AB R10, R90, R91 ;  /* 0x0000005b5a0a723e */ /* 0x000fe400000000ff */
[----:B------:R-:W-:Y:S02]  /*72e0*/  F2FP.F16.F32.PACK_AB R11, R47, R46 ;  /* 0x0000002e2f0b723e */ /* 0x000fe400000000ff */
[----:B------:R-:W-:Y:S02]  /*72f0*/  LEA R38, P3, R12, UR6, 0x2 ;  /* 0x000000060c267c11 */ /* 0x000fe4000f8610ff */
[----:B------:R-:W-:Y:S01]  /*7300*/  SHF.R.U64 R24, R24, 0x3, RZ ;  /* 0x0000000318187819 */ /* 0x000fe200000012ff */
[----:B------:R1:W-:Y:S01]  /*7310*/  STSM.16.M88.4 [R14], R8 ;  /* 0x000000080e007844 */ /* 0x0003e20000000200 */
[CC--:B------:R-:W-:Y:S01]  /*7320*/  ISETP.GE.OR P2, PT, R40.reuse, R3.reuse, P0 ;  /* 0x000000032800720c */ /* 0x0c0fe20000746670 */
[----:B0-----:R-:W-:Y:S01]  /*7330*/  VIADD R4, R40, 0x8 ;  /* 0x0000000828047836 */ /* 0x001fe20000000000 */
[----:B------:R-:W-:Y:S01]  /*7340*/  F2FP.F16.F32.PACK_AB R6, R53, R52 ;  /* 0x000000343506723e */ /* 0x000fe200000000ff */
[----:B------:R-:W-:Y:S01]  /*7350*/  IMAD.IADD R5, R13, 0x1, R39 ;  /* 0x000000010d057824 */ /* 0x000fe200078e0227 */
[----:B------:R-:W-:Y:S01]  /*7360*/  F2FP.F16.F32.PACK_AB R7, R55, R54 ;  /* 0x000000363707723e */ /* 0x000fe200000000ff */
[----:B------:R-:W-:Y:S01]  /*7370*/  SHFL.IDX PT, R90, R38, RZ, 0x1c1f ;  /* 0x001c1fff265a7589 */ /* 0x000fe200000e0000 */
[----:B------:R-:W-:-:S02]  /*7380*/  ISETP.GE.OR P0, PT, R4, R3, P0 ;  /* 0x000000030400720c */ /* 0x000fc40000706670 */
[----:B------:R-:W-:Y:S02]  /*7390*/  LEA.HI.X R39, R12, UR7, R5, 0x2, P3 ;  /* 0x000000070c277c11 */ /* 0x000fe400098f1405 */
[----:B------:R-:W-:Y:S02]  /*73a0*/  F2FP.F16.F32.PACK_AB R4, R49, R48 ;  /* 0x000000303104723e */ /* 0x000fe400000000ff */
[----:B------:R-:W-:Y:S01]  /*73b0*/  F2FP.F16.F32.PACK_AB R5, R51, R50 ;  /* 0x000000323305723e */ /* 0x000fe200000000ff */
[----:B------:R-:W0:Y:S01]  /*73c0*/  SHFL.IDX PT, R91, R39, RZ, 0x1c1f ;  /* 0x001c1fff275b7589 */ /* 0x000e2200000e0000 */
[----:B------:R-:W-:Y:S02]  /*73d0*/  F2FP.F16.F32.PACK_AB R12, R57, R56 ;  /* 0x00000038390c723e */ /* 0x000fe400000000ff */
[----:B------:R-:W-:Y:S01]  /*73e0*/  F2FP.F16.F32.PACK_AB R13, R59, R58 ;  /* 0x0000003a3b0d723e */ /* 0x000fe200000000ff */
[----:B------:R-:W-:Y:S01]  /*73f0*/  STSM.16.M88.4 [R110], R4 ;  /* 0x000000046e007844 */ /* 0x000fe20000000200 */
[----:B-1----:R-:W-:Y:S01]  /*7400*/  F2FP.F16.F32.PACK_AB R14, R61, R60 ;  /* 0x0000003c3d0e723e */ /* 0x002fe200000000ff */
[----:B------:R-:W1:Y:S01]  /*7410*/  @P1 LDC R59, c[0x0][0xbec] ;  /* 0x0002fb00ff3b1b82 */ /* 0x000e620000000800 */
[----:B------:R-:W-:Y:S01]  /*7420*/  F2FP.F16.F32.PACK_AB R15, R63, R62 ;  /* 0x0000003e3f0f723e */ /* 0x000fe200000000ff */
[----:B------:R-:W-:Y:S01]  /*7430*/  SHFL.IDX PT, R56, R38, 0x1, 0x1c1f ;  /* 0x003c1f0026387f89 */ /* 0x000fe200000e0000 */
[----:B------:R-:W-:-:S02]  /*7440*/  F2FP.F16.F32.PACK_AB R72, R73, R72 ;  /* 0x000000484948723e */ /* 0x000fc400000000ff */
[----:B------:R-:W-:Y:S01]  /*7450*/  LOP3.LUT R24, R24, R107, RZ, 0x3c, !PT ;  /* 0x0000006b18187212 */ /* 0x000fe200078e3cff */
[----:B------:R-:W-:Y:S01]  /*7460*/  STSM.16.M88.4 [R109], R12 ;  /* 0x0000000c6d007844 */ /* 0x000fe20000000200 */
[----:B------:R-:W-:Y:S01]  /*7470*/  F2FP.F16.F32.PACK_AB R8, R65, R64 ;  /* 0x000000404108723e */ /* 0x000fe200000000ff */
[----:B------:R-:W2:Y:S01]  /*7480*/  @P1 LDC R58, c[0x0][0xbf0] ;  /* 0x0002fc00ff3a1b82 */ /* 0x000ea20000000800 */
[----:B------:R-:W-:Y:S01]  /*7490*/  F2FP.F16.F32.PACK_AB R9, R67, R66 ;  /* 0x000000424309723e */ /* 0x000fe200000000ff */
[----:B------:R-:W3:Y:S01]  /*74a0*/  SHFL.IDX PT, R57, R39, 0x1, 0x1c1f ;  /* 0x003c1f0027397f89 */ /* 0x000ee200000e0000 */
[----:B------:R-:W-:Y:S02]  /*74b0*/  F2FP.F16.F32.PACK_AB R10, R69, R68 ;  /* 0x00000044450a723e */ /* 0x000fe400000000ff */
[----:B------:R-:W-:Y:S02]  /*74c0*/  F2FP.F16.F32.PACK_AB R11, R71, R70 ;  /* 0x00000046470b723e */ /* 0x000fe400000000ff */
[----:B------:R-:W-:-:S02]  /*74d0*/  F2FP.F16.F32.PACK_AB R73, R75, R74 ;  /* 0x0000004a4b49723e */ /* 0x000fc400000000ff */
[----:B------:R-:W-:Y:S01]  /*74e0*/  F2FP.F16.F32.PACK_AB R80, R81, R80 ;  /* 0x000000505150723e */ /* 0x000fe200000000ff */
[----:B------:R-:W-:Y:S01]  /*74f0*/  STSM.16.M88.4 [R108], R8 ;  /* 0x000000086c007844 */ /* 0x000fe20000000200 */
[----:B------:R-:W-:Y:S02]  /*7500*/  MOV R107, R42 ;  /* 0x0000002a006b7202 */ /* 0x000fe40000000f00 */
[----:B------:R-:W-:Y:S02]  /*7510*/  F2FP.F16.F32.PACK_AB R74, R77, R76 ;  /* 0x0000004c4d4a723e */ /* 0x000fe400000000ff */
[----:B------:R-:W-:Y:S02]  /*7520*/  F2FP.F16.F32.PACK_AB R75, R79, R78 ;  /* 0x0000004e4f4b723e */ /* 0x000fe400000000ff */
[----:B------:R-:W-:Y:S02]  /*7530*/  F2FP.F16.F32.PACK_AB R81, R83, R82 ;  /* 0x000000525351723e */ /* 0x000fe400000000ff */
[----:B------:R-:W-:Y:S01]  /*7540*/  F2FP.F16.F32.PACK_AB R82, R85, R84 ;  /* 0x000000545552723e */ /* 0x000fe200000000ff */
[----:B------:R-:W-:Y:S01]  /*7550*/  STSM.16.M88.4 [R107], R72 ;  /* 0x000000486b007844 */ /* 0x000fe20000000200 */
[----:B------:R-:W-:-:S02]  /*7560*/  F2FP.F16.F32.PACK_AB R83, R87, R86 ;  /* 0x000000565753723e */ /* 0x000fc400000000ff */
[----:B------:R-:W-:Y:S02]  /*7570*/  LOP3.LUT R28, R33, 0x380, RZ, 0xc0, !PT ;  /* 0x00000380211c7812 */ /* 0x000fe400078ec0ff */
[----:B------:R-:W-:Y:S01]  /*7580*/  R2UR UR13, R184 ;  /* 0x00000000b80d72ca */ /* 0x000fe200000e0000 */
[----:B------:R-:W-:Y:S01]  /*7590*/  STSM.16.M88.4 [R104], R80 ;  /* 0x0000005068007844 */ /* 0x000fe20000000200 */
[----:B------:R-:W-:Y:S01]  /*75a0*/  UIMAD UR5, UR11, UR8, URZ ;  /* 0x000000080b0572a4 */ /* 0x000fe2000f8e023f */
[----:B------:R-:W-:Y:S01]  /*75b0*/  SHF.R.U64 R28, R28, 0x3, RZ ;  /* 0x000000031c1c7819 */ /* 0x000fe200000012ff */
[----:B------:R-:W-:Y:S01]  /*75c0*/  BAR.SYNC.DEFER_BLOCKING 0x1, 0x100 ;  /* 0x0044000000007b1d */ /* 0x000fe20000010000 */
[----:B------:R-:W-:Y:S02]  /*75d0*/  UIMAD.WIDE.U32 UR6, UR10, UR8, URZ ;  /* 0x000000080a0672a5 */ /* 0x000fe4000f8e003f */
[----:B------:R-:W-:Y:S01]  /*75e0*/  LOP3.LUT R28, R28, R33, RZ, 0x3c, !PT ;  /* 0x000000211c1c7212 */ /* 0x000fe200078e3cff */
[----:B------:R-:W-:Y:S01]  /*75f0*/  UIMAD UR5, UR10, UR9, UR5 ;  /* 0x000000090a0572a4 */ /* 0x000fe2000f8e0205 */
[----:B------:R-:W-:-:S02]  /*7600*/  IMAD.X R33, RZ, RZ, R37, P5 ;  /* 0x000000ffff217224 */ /* 0x000fc400028e0625 */
[----:B------:R-:W-:Y:S01]  /*7610*/  ULDC.64 UR8, c[0x0][0xaf0] ;  /* 0x0002bc0000087ab9 */ /* 0x000fe20000000a00 */
[----:B------:R-:W-:Y:S01]  /*7620*/  UIADD3 UR7, UR7, UR5, URZ ;  /* 0x0000000507077290 */ /* 0x000fe2000fffe03f */
[----:B0-----:R-:W-:Y:S01]  /*7630*/  @!P2 ST.E desc[UR60][R90.64], R89 ;  /* 0x000000595a00a985 */ /* 0x001fe2000c10193c */
[----:B------:R-:W-:Y:S02]  /*7640*/  UIADD3 UR4, UR4, 0x34820, URZ ;  /* 0x0003482004047890 */ /* 0x000fe4000fffe03f */
[----:B------:R-:W-:Y:S01]  /*7650*/  UIADD3 UR36, UR36, 0x1, URZ ;  /* 0x0000000124247890 */ /* 0x000fe2000fffe03f */
[----:B---3--:R0:W-:Y:S01]  /*7660*/  @!P0 ST.E desc[UR60][R56.64], R88 ;  /* 0x0000005838008985 */ /* 0x0081e2000c10193c */
[----:B------:R-:W-:-:S03]  /*7670*/  ULDC.64 UR10, c[0x0][0xa80] ;  /* 0x0002a000000a7ab9 */ /* 0x000fc60000000a00 */
[----:B------:R3:W5:Y:S04]  /*7680*/  LD.E.128 R44, desc[UR60][R34.64] ;  /* 0x0000003c222c7980 */ /* 0x000768000c101d00 */
[----:B------:R1:W5:Y:S01]  /*7690*/  LD.E.128 R12, desc[UR60][R20.64] ;  /* 0x0000003c140c7980 */ /* 0x000362000c101d00 */
[----:B0-----:R-:W-:Y:S01]  /*76a0*/  IMAD R56, R23, 0x20, R186 ;  /* 0x0000002017387824 */ /* 0x001fe200078e02ba */
[----:B------:R-:W-:Y:S01]  /*76b0*/  UIMAD UR5, UR12, UR8, URZ ;  /* 0x000000080c0572a4 */ /* 0x000fe2000f8e023f */
[----:B---3--:R-:W0:Y:S01]  /*76c0*/  LDC.64 R34, c[0x0][0xae0] ;  /* 0x0002b800ff227b82 */ /* 0x008e220000000a00 */
[----:B------:R3:W5:Y:S01]  /*76d0*/  LD.E.128 R8, desc[UR60][R24.64] ;  /* 0x0000003c18087980 */ /* 0x000762000c101d00 */
[----:B------:R-:W-:Y:S01]  /*76e0*/  IMAD R56, R99, 0x80, R56 ;  /* 0x0000008063387824 */ /* 0x000fe200078e0238 */
[----:B------:R-:W-:-:S02]  /*76f0*/  UIMAD.WIDE.U32 UR6, UR39, UR8, UR6 ;  /* 0x00000008270672a5 */ /* 0x000fc4000f8e0006 */
[----:B------:R-:W5:Y:S01]  /*7700*/  LD.E.128 R36, desc[UR60][R36.64] ;  /* 0x0000003c24247980 */ /* 0x000f62000c101d00 */
[----:B-1----:R-:W-:-:S03]  /*7710*/  @P1 IMAD.HI.U32 R21, R56, R59, RZ ;  /* 0x0000003b38151227 */ /* 0x002fc600078e00ff */
[----:B------:R-:W5:Y:S01]  /*7720*/  LD.E.128 R40, desc[UR60][R32.64] ;  /* 0x0000003c20287980 */ /* 0x000f62000c101d00 */
[----:B------:R-:W-:Y:S01]  /*7730*/  IMAD.MOV.U32 R20, RZ, RZ, R56 ;  /* 0x000000ffff147224 */ /* 0x000fe200078e0038 */
[----:B--2---:R-:W-:Y:S01]  /*7740*/  @P1 SHF.R.U32.HI R20, RZ, R58, R21 ;  /* 0x0000003aff141219 */ /* 0x004fe20000011615 */
[----:B------:R-:W-:Y:S01]  /*7750*/  UIMAD UR5, UR39, UR9, UR5 ;  /* 0x00000009270572a4 */ /* 0x000fe2000f8e0205 */
[----:B------:R-:W5:Y:S02]  /*7760*/  LD.E.128 R4, desc[UR60][R30.64] ;  /* 0x0000003c1e047980 */ /* 0x000f64000c101d00 */
[--C-:B------:R-:W-:Y:S01]  /*7770*/  SHF.R.S32.HI R21, RZ, 0x1f, R20.reuse ;  /* 0x0000001fff157819 */ /* 0x100fe20000011414 */
[----:B---3--:R-:W-:Y:S01]  /*7780*/  IMAD.MOV R25, RZ, RZ, -R20 ;  /* 0x000000ffff197224 */ /* 0x008fe200078e0a14 */
[----:B------:R-:W-:Y:S01]  /*7790*/  UIADD3 UR7, UR7, UR5, URZ ;  /* 0x0000000507077290 */ /* 0x000fe2000fffe03f */
[----:B------:R-:W5:Y:S01]  /*77a0*/  LD.E.128 R52, desc[UR60][R28.64] ;  /* 0x0000003c1c347980 */ /* 0x000f62000c101d00 */
[----:B------:R-:W-:Y:S01]  /*77b0*/  ULDC.64 UR8, c[0x0][0xad8] ;  /* 0x0002b60000087ab9 */ /* 0x000fe20000000a00 */
[----:B------:R-:W-:-:S02]  /*77c0*/  IMAD R25, R0, R25, R56 ;  /* 0x0000001900197224 */ /* 0x000fc400078e0238 */
[----:B------:R1:W5:Y:S01]  /*77d0*/  LD.E.128 R48, desc[UR60][R26.64] ;  /* 0x0000003c1a307980 */ /* 0x000362000c101d00 */
[----:B0-----:R-:W-:Y:S01]  /*77e0*/  IMAD R21, R21, R34, RZ ;  /* 0x0000002215157224 */ /* 0x001fe200078e02ff */
[----:B------:R-:W-:Y:S01]  /*77f0*/  @!PT LDS RZ, [RZ] ;  /* 0x00000000fffff984 */ /* 0x000fe20000000800 */
[----:B------:R-:W-:Y:S01]  /*7800*/  @!PT LDS RZ, [RZ] ;  /* 0x00000000fffff984 */ /* 0x000fe20000000800 */
[----:B------:R-:W-:Y:S01]  /*7810*/  @!PT LDS RZ, [RZ] ;  /* 0x00000000fffff984 */ /* 0x000fe20000000800 */
[----:B------:R-:W-:Y:S01]  /*7820*/  @!PT LDS RZ, [RZ] ;  /* 0x00000000fffff984 */ /* 0x000fe20000000800 */
[----:B------:R0:W-:Y:S06]  /*7830*/  MEMBAR.ALL.CTA ;  /* 0x0000000000007992 */ /* 0x0001ec0000008000 */
[----:B0-----:R-:W0:Y:S01]  /*7840*/  FENCE.VIEW.ASYNC.S ;  /* 0x00000000000073c6 */ /* 0x001e220000000000 */
[----:B------:R-:W-:Y:S01]  /*7850*/  SHF.R.S32.HI R0, RZ, 0x1f, R25 ;  /* 0x0000001fff007819 */ /* 0x000fe20000011419 */
[----:B-1----:R-:W-:-:S02]  /*7860*/  IMAD R27, R20, R35, R21 ;  /* 0x00000023141b7224 */ /* 0x002fc400078e0215 */
[----:B------:R-:W-:-:S04]  /*7870*/  IMAD.WIDE.U32 R20, R20, R34, UR6 ;  /* 0x0000000614147e25 */ /* 0x000fc8000f8e0022 */
[----:B------:R-:W-:Y:S02]  /*7880*/  IMAD.IADD R21, R21, 0x1, R27 ;  /* 0x0000000115157824 */ /* 0x000fe400078e021b */
[----:B------:R-:W-:Y:S02]  /*7890*/  IMAD R0, R0, UR8, RZ ;  /* 0x0000000800007c24 */ /* 0x000fe4000f8e02ff */
[----:B------:R-:W-:Y:S01]  /*78a0*/  IMAD R30, R99, 0x80, R186 ;  /* 0x00000080631e7824 */ /* 0x000fe200078e02ba */
[----:B------:R-:W-:Y:S01]  /*78b0*/  ULDC UR5, c[0x0][0xc] ;  /* 0x0000030000057ab9 */ /* 0x000fe20000000800 */
[C---:B------:R-:W-:Y:S02]  /*78c0*/  IMAD R27, R25.reuse, UR9, R0 ;  /* 0x00000009191b7c24 */ /* 0x040fe4000f8e0200 */
[----:B------:R-:W-:Y:S01]  /*78d0*/  IMAD.WIDE.U32 R20, R25, UR8, R20 ;  /* 0x0000000819147c25 */ /* 0x000fe2000f8e0014 */
[----:B------:R-:W-:Y:S01]  /*78e0*/  ISETP.GE.AND P1, PT, R30, R3, PT ;  /* 0x000000031e00720c */ /* 0x000fe20003f26270 */
[----:B------:R-:W-:Y:S01]  /*78f0*/  UMOV UR6, 0x1 ;  /* 0x0000000100067882 */ /* 0x000fe20000000000 */
[----:B------:R-:W-:Y:S01]  /*7900*/  UIADD3 UR13, UR5, UR13, URZ ;  /* 0x0000000d050d7290 */ /* 0x000fe2000fffe03f */
[----:B------:R-:W-:Y:S01]  /*7910*/  IMAD.IADD R21, R21, 0x1, R27 ;  /* 0x0000000115157824 */ /* 0x000fe200078e021b */
[----:B------:R-:W-:Y:S01]  /*7920*/  UPRMT UR5, URZ, 0x654, UR4 ;  /* 0x000006543f057896 */ /* 0x000fe20008000004 */
[----:B------:R-:W-:Y:S01]  /*7930*/  LEA R28, P0, R20, UR10, 0x1 ;  /* 0x0000000a141c7c11 */ /* 0x000fe2000f8008ff */
[----:B------:R-:W-:Y:S01]  /*7940*/  UPRMT UR4, UR6, 0x654, UR4 ;  /* 0x0000065406047896 */ /* 0x000fe20008000004 */
[----:B------:R-:W-:Y:S01]  /*7950*/  VIADD R0, R30, 0x20 ;  /* 0x000000201e007836 */ /* 0x000fe20000000000 */
[----:B------:R-:W-:Y:S01]  /*7960*/  UISETP.NE.AND UP0, UPT, UR36, 0x2, UPT ;  /* 0x000000022400788c */ /* 0x000fe2000bf05270 */
[----:B------:R-:W-:-:S03]  /*7970*/  LEA.HI.X R29, R20, UR11, R21, 0x1, P0 ;  /* 0x0000000b141d7c11 */ /* 0x000fc600080f0c15 */
[----:B------:R-:W-:Y:S01]  /*7980*/  USEL UR6, URZ, 0x1, UP0 ;  /* 0x000000013f067887 */ /* 0x000fe20008000000 */
[-C--:B------:R-:W-:Y:S01]  /*7990*/  ISETP.GE.AND P3, PT, R0, R3.reuse, PT ;  /* 0x000000030000720c */ /* 0x080fe20003f66270 */
[----:B------:R-:W-:Y:S01]  /*79a0*/  VIADD R0, R30, 0x40 ;  /* 0x000000401e007836 */ /* 0x000fe20000000000 */
[----:B0-----:R-:W-:Y:S01]  /*79b0*/  SYNCS.ARRIVE.TRANS64.RED.A1T0 RZ, [UR5], RZ ;  /* 0x000000ffffff79a7 */ /* 0x001fe20008100405 */
[----:B------:R-:W-:Y:S01]  /*79c0*/  IMAD.U32 R184, RZ, RZ, UR13 ;  /* 0x0000000dffb87e24 */ /* 0x000fe2000f8e00ff */
[----:B------:R-:W-:Y:S01]  /*79d0*/  USEL UR36, UR36, URZ, UP0 ;  /* 0x0000003f24247287 */ /* 0x000fe20008000000 */
[----:B------:R0:W1:Y:S01]  /*79e0*/  SHFL.IDX PT, R26, R28, RZ, 0x181f ;  /* 0x00181fff1c1a7589 */ /* 0x00006200000e0000 */
[----:B------:R-:W-:Y:S01]  /*79f0*/  ULOP3.LUT UR37, UR37, UR6, URZ, 0x3c, !UPT ;  /* 0x0000000625257292 */ /* 0x000fe2000f8e3c3f */
[----:B------:R-:W-:Y:S02]  /*7a00*/  BSSY B0, `(.L_x_208) ;  /* 0x000000d000007945 */ /* 0x000fe40003800000 */
[----:B------:R0:W2:Y:S01]  /*7a10*/  SHFL.IDX PT, R27, R29, RZ, 0x181f ;  /* 0x00181fff1d1b7589 */ /* 0x0000a200000e0000 */
[----:B------:R-:W-:Y:S01]  /*7a20*/  SYNCS.ARRIVE.TRANS64.RED.A1T0 RZ, [UR4], RZ ;  /* 0x000000ffffff79a7 */ /* 0x000fe20008100404 */
[----:B------:R-:W-:Y:S01]  /*7a30*/  ISETP.GE.AND P0, PT, R0, R3, PT ;  /* 0x000000030000720c */ /* 0x000fe20003f06270 */
[----:B------:R-:W-:-:S12]  /*7a40*/  @P1 BRA `(.L_x_209) ;  /* 0x0000000000201947 */ /* 0x000fd80003800000 */
[----:B------:R-:W-:Y:S02]  /*7a50*/  ULDC UR4, c[0x0][0xac8] ;  /* 0x0002b20000047ab9 */ /* 0x000fe40000000800 */
[----:B------:R-:W-:Y:S02]  /*7a60*/  ISETP.GE.AND P2, PT, R22, UR4, PT ;  /* 0x0000000416007c0c */ /* 0x000fe4000bf46270 */
[----:B------:R-:W-:-:S11]  /*7a70*/  ISETP.GE.AND P1, PT, R19, UR4, PT ;  /* 0x0000000413007c0c */ /* 0x000fd6000bf26270 */
[C---:B-1----:R-:W-:Y:S02]  /*7a80*/  @!P2 LEA R24, P4, R22.reuse, R26, 0x1 ;  /* 0x0000001a1618a211 */ /* 0x042fe400078808ff */
[----:B--2---:R-:W-:Y:S02]  /*7a90*/  @!P1 IMAD.WIDE R20, R19, 0x2, R26 ;  /* 0x0000000213149825 */ /* 0x004fe400078e021a */
[----:B------:R-:W-:-:S03]  /*7aa0*/  @!P2 LEA.HI.X R25, R22, R27, R196, 0x1, P4 ;  /* 0x0000001b1619a211 */ /* 0x000fc600020f0cc4 */
[----:B-----5:R3:W-:Y:S04]  /*7ab0*/  @!P1 ST.E.128 desc[UR60][R20.64], R36 ;  /* 0x0000002414009985 */ /* 0x0207e8000c101d3c */
[----:B------:R3:W-:Y:S02]  /*7ac0*/  @!P2 ST.E.128 desc[UR60][R24.64], R52 ;  /* 0x000000341800a985 */ /* 0x0007e4000c101d3c */
.L_x_209:
[----:B------:R-:W-:Y:S05]  /*7ad0*/  BSYNC B0 ;  /* 0x0000000000007941 */ /* 0x000fea0003800000 */
.L_x_208:
[----:B--2---:R2:W4:Y:S01]  /*7ae0*/  SHFL.IDX PT, R27, R29, 0x1, 0x181f ;  /* 0x00381f001d1b7f89 */ /* 0x00452200000e0000 */
[----:B------:R-:W-:Y:S03]  /*7af0*/  BSSY B0, `(.L_x_210) ;  /* 0x000000b000007945 */ /* 0x000fe60003800000 */
[----:B-1----:R2:W1:Y:S01]  /*7b00*/  SHFL.IDX PT, R26, R28, 0x1, 0x181f ;  /* 0x00381f001c1a7f89 */ /* 0x00246200000e0000 */
[----:B------:R-:W-:Y:S05]  /*7b10*/  @P3 BRA `(.L_x_211) ;  /* 0x0000000000203947 */ /* 0x000fea0003800000 */
[----:B------:R-:W-:Y:S02]  /*7b20*/  ULDC UR4, c[0x0][0xac8] ;  /* 0x0002b20000047ab9 */ /* 0x000fe40000000800 */
[----:B------:R-:W-:Y:S02]  /*7b30*/  ISETP.GE.AND P3, PT, R22, UR4, PT ;  /* 0x0000000416007c0c */ /* 0x000fe4000bf66270 */
[----:B------:R-:W-:-:S11]  /*7b40*/  ISETP.GE.AND P2, PT, R19, UR4, PT ;  /* 0x0000000413007c0c */ /* 0x000fd6000bf46270 */
[C---:B-1-3--:R-:W-:Y:S02]  /*7b50*/  @!P3 LEA R24, P1, R22.reuse, R26, 0x1 ;  /* 0x0000001a1618b211 */ /* 0x04afe400078208ff */
[----:B----4-:R-:W-:Y:S02]  /*7b60*/  @!P2 IMAD.WIDE R20, R19, 0x2, R26 ;  /* 0x000000021314a825 */ /* 0x010fe400078e021a */
[----:B------:R-:W-:-:S03]  /*7b70*/  @!P3 LEA.HI.X R25, R22, R27, R196, 0x1, P1 ;  /* 0x0000001b1619b211 */ /* 0x000fc600008f0cc4 */
[----:B-----5:R1:W-:Y:S04]  /*7b80*/  @!P2 ST.E.128 desc[UR60][R20.64], R44 ;  /* 0x0000002c1400a985 */ /* 0x0203e8000c101d3c */
[----:B------:R1:W-:Y:S02]  /*7b90*/  @!P3 ST.E.128 desc[UR60][R24.64], R48 ;  /* 0x000000301800b985 */ /* 0x0003e4000c101d3c */
.L_x_211:
[----:B------:R-:W-:Y:S05]  /*7ba0*/  BSYNC B0 ;  /* 0x0000000000007941 */ /* 0x000fea0003800000 */
.L_x_210:
[----:B----4-:R4:W0:Y:S01]  /*7bb0*/  SHFL.IDX PT, R27, R29, 0x2, 0x181f ;  /* 0x00581f001d1b7f89 */ /* 0x01082200000e0000 */
[----:B------:R-:W-:Y:S03]  /*7bc0*/  BSSY B0, `(.L_x_212) ;  /* 0x000000b000007945 */ /* 0x000fe60003800000 */
[----:B-1----:R4:W1:Y:S01]  /*7bd0*/  SHFL.IDX PT, R26, R28, 0x2, 0x181f ;  /* 0x00581f001c1a7f89 */ /* 0x00286200000e0000 */
[----:B------:R-:W-:Y:S05]  /*7be0*/  @P0 BRA `(.L_x_213) ;  /* 0x0000000000200947 */ /* 0x000fea0003800000 */
[----:B------:R-:W-:Y:S02]  /*7bf0*/  ULDC UR4, c[0x0][0xac8] ;  /* 0x0002b20000047ab9 */ /* 0x000fe40000000800 */
[----:B------:R-:W-:Y:S02]  /*7c00*/  ISETP.GE.AND P2, PT, R22, UR4, PT ;  /* 0x0000000416007c0c */ /* 0x000fe4000bf46270 */
[----:B------:R-:W-:-:S11]  /*7c10*/  ISETP.GE.AND P1, PT, R19, UR4, PT ;  /* 0x0000000413007c0c */ /* 0x000fd6000bf26270 */
[C---:B-1-3--:R-:W-:Y:S02]  /*7c20*/  @!P2 LEA R24, P0, R22.reuse, R26, 0x1 ;  /* 0x0000001a1618a211 */ /* 0x04afe400078008ff */
[----:B0-----:R-:W-:Y:S02]  /*7c30*/  @!P1 IMAD.WIDE R20, R19, 0x2, R26 ;  /* 0x0000000213149825 */ /* 0x001fe400078e021a */
[----:B------:R-:W-:-:S03]  /*7c40*/  @!P2 LEA.HI.X R25, R22, R27, R196, 0x1, P0 ;  /* 0x0000001b1619a211 */ /* 0x000fc600000f0cc4 */
[----:B-----5:R0:W-:Y:S04]  /*7c50*/  @!P1 ST.E.128 desc[UR60][R20.64], R40 ;  /* 0x0000002814009985 */ /* 0x0201e8000c101d3c */
[----:B------:R0:W-:Y:S02]  /*7c60*/  @!P2 ST.E.128 desc[UR60][R24.64], R12 ;  /* 0x0000000c1800a985 */ /* 0x0001e4000c101d3c */
.L_x_213:
[----:B------:R-:W-:Y:S05]  /*7c70*/  BSYNC B0 ;  /* 0x0000000000007941 */ /* 0x000fea0003800000 */
.L_x_212:
[----:B------:R-:W-:Y:S01]  /*7c80*/  VIADD R0, R30, 0x60 ;  /* 0x000000601e007836 */ /* 0x000fe20000000000 */
[----:B0--3--:R0:W3:Y:S01]  /*7c90*/  SHFL.IDX PT, R21, R29, 0x3, 0x181f ;  /* 0x00781f001d157f89 */ /* 0x0090e200000e0000 */
[----:B------:R-:W-:Y:S01]  /*7ca0*/  BSSY B0, `(.L_x_214) ;  /* 0x000000d000007945 */ /* 0x000fe20003800000 */
[----:B------:R-:W-:Y:S02]  /*7cb0*/  VIADD R185, R185, 0x1 ;  /* 0x00000001b9b97836 */ /* 0x000fe40000000000 */
[----:B------:R-:W-:Y:S01]  /*7cc0*/  ISETP.GE.AND P0, PT, R0, R3, PT ;  /* 0x000000030000720c */ /* 0x000fe20003f06270 */
[----:B------:R0:W0:-:S12]  /*7cd0*/  SHFL.IDX PT, R20, R28, 0x3, 0x181f ;  /* 0x00781f001c147f89 */ /* 0x00001800000e0000 */
[----:B------:R-:W-:Y:S05]  /*7ce0*/  @P0 BRA `(.L_x_215) ;  /* 0x0000000000200947 */ /* 0x000fea0003800000 */
[----:B------:R-:W-:Y:S02]  /*7cf0*/  ULDC UR4, c[0x0][0xac8] ;  /* 0x0002b20000047ab9 */ /* 0x000fe40000000800 */
[----:B------:R-:W-:Y:S02]  /*7d00*/  ISETP.GE.AND P2, PT, R22, UR4, PT ;  /* 0x0000000416007c0c */ /* 0x000fe4000bf46270 */
[----:B------:R-:W-:-:S11]  /*7d10*/  ISETP.GE.AND P1, PT, R19, UR4, PT ;  /* 0x0000000413007c0c */ /* 0x000fd6000bf26270 */
[C---:B0----5:R-:W-:Y:S02]  /*7d20*/  @!P2 LEA R14, P0, R22.reuse, R20, 0x1 ;  /* 0x00000014160ea211 */ /* 0x061fe400078008ff */
[----:B---3--:R-:W-:Y:S02]  /*7d30*/  @!P1 IMAD.WIDE R12, R19, 0x2, R20 ;  /* 0x00000002130c9825 */ /* 0x008fe400078e0214 */
[----:B------:R-:W-:-:S03]  /*7d40*/  @!P2 LEA.HI.X R15, R22, R21, R196, 0x1, P0 ;  /* 0x00000015160fa211 */ /* 0x000fc600000f0cc4 */
[----:B------:R0:W-:Y:S04]  /*7d50*/  @!P1 ST.E.128 desc[UR60][R12.64], R4 ;  /* 0x000000040c009985 */ /* 0x0001e8000c101d3c */
[----:B------:R0:W-:Y:S02]  /*7d60*/  @!P2 ST.E.128 desc[UR60][R14.64], R8 ;  /* 0x000000080e00a985 */ /* 0x0001e4000c101d3c */
.L_x_215:
[----:B------:R-:W-:Y:S05]  /*7d70*/  BSYNC B0 ;  /* 0x0000000000007941 */ /* 0x000fea0003800000 */
.L_x_214:
[----:B------:R-:W1:Y:S01]  /*7d80*/  LDC R0, c[0x0][0xc34] ;  /* 0x00030d00ff007b82 */ /* 0x000e620000000800 */
[----:B------:R-:W-:-:S13]  /*7d90*/  R2UR UR4, R184 ;  /* 0x00000000b80472ca */ /* 0x000fda00000e0000 */
[----:B-1----:R-:W-:-:S13]  /*7da0*/  ISETP.LE.AND P0, PT, R0, UR4, PT ;  /* 0x0000000400007c0c */ /* 0x002fda000bf03270 */
[----:B------:R-:W-:Y:S05]  /*7db0*/  @!P0 BRA `(.L_x_216) ;  /* 0xffffff9400448947 */ /* 0x000fea000383ffff */
[----:B------:R-:W-:Y:S05]  /*7dc0*/  EXIT ;  /* 0x000000000000794d */ /* 0x000fea0003800000 */
.L_x_182:
[----:B------:R-:W-:-:S08]  /*7dd0*/  NOP ;  /* 0x0000000000007918 */ /* 0x000fd00000000000 */
[----:B0-----:R-:W0:-:S00]  /*7de0*/  USETMAXREG.DEALLOC.CTAPOOL 0x18 ;  /* 0x00000018000079c8 */ /* 0x001e0000080e0500 */
[----:B------:R-:W1:Y:S01]  /*7df0*/  S2UR UR4, SR_CTAID.X ;  /* 0x00000000000479c3 */ /* 0x000e620000002500 */
[----:B0-----:R-:W-:Y:S02]  /*7e00*/  IMAD.MOV.U32 R3, RZ, RZ, 0x1 ;  /* 0x00000001ff037424 */ /* 0x001fe400078e00ff */
[----:B------:R-:W-:-:S03]  /*7e10*/  IMAD.MOV.U32 R19, RZ, RZ, RZ ;  /* 0x000000ffff137224 */ /* 0x000fc600078e00ff */
[----:B------:R0:W-:Y:S02]  /*7e20*/  STL [R1], R3 ;  /* 0x0000000301007387 */ /* 0x0001e40000100800 */
[----:B------:R-:W1:Y:S02]  /*7e30*/  LDC R2, c[0x0][0xc34] ;  /* 0x00030d00ff027b82 */ /* 0x000e640000000800 */
[----:B-1----:R-:W-:Y:S01]  /*7e40*/  ISETP.LE.AND P0, PT, R2, UR4, PT ;  /* 0x0000000402007c0c */ /* 0x002fe2000bf03270 */
[----:B------:R-:W-:-:S12]  /*7e50*/  IMAD.MOV.U32 R2, RZ, RZ, 0x1 ;  /* 0x00000001ff027424 */ /* 0x000fd800078e00ff */
[----:B0-----:R-:W-:Y:S05]  /*7e60*/  @P0 BRA `(.L_x_217) ;  /* 0x00000044002c0947 */ /* 0x001fea0003800000 */
[----:B------:R-:W2:Y:S01]  /*7e70*/  LDL R4, [R1+0x30] ;  /* 0x0000300001047983 */ /* 0x000ea20000100800 */
[----:B------:R-:W0:Y:S01]  /*7e80*/  S2UR UR4, SR_CgaCtaId ;  /* 0x00000000000479c3 */ /* 0x000e220000008800 */
[C---:B------:R-:W-:Y:S01]  /*7e90*/  IMAD.SHL.U32 R2, R0.reuse, 0x8, RZ ;  /* 0x0000000800027824 */ /* 0x040fe200078e00ff */
[C---:B------:R-:W-:Y:S01]  /*7ea0*/  LOP3.LUT R5, R0.reuse, 0x7f, RZ, 0xc0, !PT ;  /* 0x0000007f00057812 */ /* 0x040fe200078ec0ff */
[----:B------:R-:W-:Y:S01]  /*7eb0*/  UMOV UR36, 0x400 ;  /* 0x0000040000247882 */ /* 0x000fe20000000000 */
[----:B------:R-:W-:Y:S01]  /*7ec0*/  LOP3.LUT P0, RZ, R0, 0x1f, RZ, 0xc0, !PT ;  /* 0x0000001f00ff7812 */ /* 0x000fe2000780c0ff */
[----:B------:R-:W-:Y:S01]  /*7ed0*/  IMAD.MOV.U32 R19, RZ, RZ, RZ ;  /* 0x000000ffff137224 */ /* 0x000fe200078e00ff */
[----:B------:R-:W-:Y:S01]  /*7ee0*/  LOP3.LUT R3, R2, 0x1f8, RZ, 0xc0, !PT ;  /* 0x000001f802037812 */ /* 0x000fe200078ec0ff */
[----:B------:R-:W-:Y:S01]  /*7ef0*/  ULDC.64 UR38, c[0x0][0x198] ;  /* 0x0000660000267ab9 */ /* 0x000fe20000000a00 */
[C---:B------:R-:W-:Y:S01]  /*7f00*/  ISETP.NE.AND P1, PT, R5.reuse, RZ, PT ;  /* 0x000000ff0500720c */ /* 0x040fe20003f25270 */
[----:B------:R-:W-:Y:S01]  /*7f10*/  ULDC UR40, c[0x0][0xc] ;  /* 0x0000030000287ab9 */ /* 0x000fe20000000800 */
[----:B------:R-:W-:-:S02]  /*7f20*/  ISETP.NE.OR P0, PT, R5, RZ, !P0 ;  /* 0x000000ff0500720c */ /* 0x000fc40004705670 */
[----:B------:R-:W-:Y:S02]  /*7f30*/  LOP3.LUT R18, R18, 0xfffffffe, RZ, 0xc0, !PT ;  /* 0xfffffffe12127812 */ /* 0x000fe400078ec0ff */
[----:B------:R-:W-:-:S07]  /*7f40*/  LOP3.LUT R2, R2, 0x38, RZ, 0xc0, !PT ;  /* 0x0000003802027812 */ /* 0x000fce00078ec0ff */
[----:B------:R-:W-:Y:S01]  /*7f50*/  @P1 LOP3.LUT R18, R18, 0x1, RZ, 0xfc, !PT ;  /* 0x0000000112121812 */ /* 0x000fe200078efcff */
[----:B0-----:R-:W-:-:S03]  /*7f60*/  ULEA UR36, UR4, UR36, 0x18 ;  /* 0x0000002404247291 */ /* 0x001fc6000f8ec03f */
[----:B------:R-:W-:-:S04]  /*7f70*/  LOP3.LUT R18, R18, 0xfffffffd, RZ, 0xc0, !PT ;  /* 0xfffffffd12127812 */ /* 0x000fc800078ec0ff */
[----:B------:R-:W-:Y:S02]  /*7f80*/  @P0 LOP3.LUT R18, R18, 0x2, RZ, 0xfc, !PT ;  /* 0x0000000212120812 */ /* 0x000fe400078efcff */
[----:B--2---:R-:W-:Y:S02]  /*7f90*/  R2UR UR5, R4 ;  /* 0x00000000040572ca */ /* 0x004fe400000e0000 */
[----:B------:R-:W-:Y:S01]  /*7fa0*/  LOP3.LUT R4, R3, 0x38, R0, 0x78, !PT ;  /* 0x0000003803047812 */ /* 0x000fe200078e7800 */
[----:B------:R-:W-:Y:S02]  /*7fb0*/  IMAD.SHL.U32 R3, R5, 0x8, RZ ;  /* 0x0000000805037824 */ /* 0x000fe400078e00ff */
[----:B------:R-:W-:-:S03]  /*7fc0*/  IMAD.SHL.U32 R0, R0, 0x10, RZ ;  /* 0x0000001000007824 */ /* 0x000fc600078e00ff */
[----:B------:R-:W-:Y:S02]  /*7fd0*/  LOP3.LUT R3, R4, 0x200, R3, 0xf8, !PT ;  /* 0x0000020004037812 */ /* 0x000fe400078ef803 */
[----:B------:R-:W-:-:S03]  /*7fe0*/  SHF.R.U32.HI R4, RZ, 0x3, R5 ;  /* 0x00000003ff047819 */ /* 0x000fc60000011605 */
[----:B------:R-:W-:Y:S01]  /*7ff0*/  ULOP3.LUT UR37, UR5, 0x2, URZ, 0xfc, !UPT ;  /* 0x0000000205257892 */ /* 0x000fe2000f8efc3f */
[----:B------:R-:W0:Y:S01]  /*8000*/  S2UR UR5, SR_CTAID.X ;  /* 0x00000000000579c3 */ /* 0x000e220000002500 */
[----:B------:R-:W-:Y:S02]  /*8010*/  LOP3.LUT R4, R4, 0x70, R0, 0xf8, !PT ;  /* 0x0000007004047812 */ /* 0x000fe400078ef800 */
[----:B------:R-:W-:-:S05]  /*8020*/  LEA R0, R3, UR36, 0x1 ;  /* 0x0000002403007c11 */ /* 0x000fca000f8e08ff */
[----:B------:R1:W-:Y:S02]  /*8030*/  STL [R1+0x10], R0 ;  /* 0x0000100001007387 */ /* 0x0003e40000100800 */
[----:B-1----:R-:W-:Y:S02]  /*8040*/  IMAD.MOV.U32 R0, RZ, RZ, 0x1 ;  /* 0x00000001ff007424 */ /* 0x002fe400078e00ff */
[----:B0-----:R-:W-:-:S05]  /*8050*/  IMAD.U32 R3, RZ, RZ, UR5 ;  /* 0x00000005ff037e24 */ /* 0x001fca000f8e00ff */
[----:B------:R0:W-:Y:S04]  /*8060*/  STL [R1+0x24], R3 ;  /* 0x0000240301007387 */ /* 0x0001e80000100800 */
[----:B------:R-:W-:Y:S04]  /*8070*/  STL [R1+0x2c], RZ ;  /* 0x00002cff01007387 */ /* 0x000fe80000100800 */
[----:B------:R1:W-:Y:S01]  /*8080*/  STL [R1], R0 ;  /* 0x0000000001007387 */ /* 0x0003e20000100800 */
[C---:B0-----:R-:W-:Y:S02]  /*8090*/  LOP3.LUT R3, R2.reuse, 0x40, RZ, 0xfc, !PT ;  /* 0x0000004002037812 */ /* 0x041fe400078efcff */
[----:B-1----:R-:W-:-:S07]  /*80a0*/  LOP3.LUT R0, R2, 0x80, RZ, 0xfc, !PT ;  /* 0x0000008002007812 */ /* 0x002fce00078efcff */
.L_x_301:
[----:B0-----:R-:W2:Y:S01]  /*80b0*/  LDL R4, [R1+0x24] ;  /* 0x0000240001047983 */ /* 0x001ea20000100800 */
[----:B------:R-:W0:Y:S01]  /*80c0*/  LDC R0, c[0x0][0xc38] ;  /* 0x00030e00ff007b82 */ /* 0x000e220000000800 */
        /* <DEDUP_REMOVED lines=9> */
[----:B0-----:R-:W-:Y:S02]  /*8160*/  ISETP.NE.AND P0, PT, R0, 0x1, PT ;  /* 0x000000010000780c */ /* 0x001fe40003f05270 */
[----:B-1----:R-:W-:-:S11]  /*8170*/  ISETP.NE.AND P1, PT, R16, 0x1, PT ;  /* 0x000000011000780c */ /* 0x002fd60003f25270 */
[----:B------:R-:W2:Y:S08]  /*8180*/  @P0 LDC R5, c[0x0][0xc3c] ;  /* 0x00030f00ff050b82 */ /* 0x000eb00000000800 */
[----:B------:R-:W0:Y:S08]  /*8190*/  @P0 LDC R0, c[0x0][0xc40] ;  /* 0x00031000ff000b82 */ /* 0x000e300000000800 */
[----:B------:R-:W1:Y:S01]  /*81a0*/  @P1 LDC.64 R2, c[0x0][0xc48] ;  /* 0x00031200ff021b82 */ /* 0x000e620000000a00 */
[----:B--2---:R-:W-:-:S05]  /*81b0*/  @P0 IMAD.HI.U32 R5, R4, R5, RZ ;  /* 0x0000000504050227 */ /* 0x004fca00078e00ff */
[----:B0-----:R-:W-:Y:S02]  /*81c0*/  @P0 SHF.R.U32.HI R4, RZ, R0, R5 ;  /* 0x00000000ff040219 */ /* 0x001fe40000011605 */
[----:B------:R-:W0:Y:S01]  /*81d0*/  LDC R0, c[0x0][0x2f0] ;  /* 0x0000bc00ff007b82 */ /* 0x000e220000000800 */
[----:B------:R-:W-:Y:S02]  /*81e0*/  PLOP3.LUT P0, PT, PT, PT, UP0, 0x80, 0x0 ;  /* 0x000000000000781c */ /* 0x000fe40003f0f008 */
[----:B-1----:R-:W-:Y:S01]  /*81f0*/  @P1 IMAD.HI.U32 R2, R4, R2, RZ ;  /* 0x0000000204021227 */ /* 0x002fe200078e00ff */
[----:B------:R-:W-:Y:S03]  /*8200*/  STL [R1+0x1c], R4 ;  /* 0x00001c0401007387 */ /* 0x000fe60000100800 */
[----:B------:R-:W-:Y:S01]  /*8210*/  IMAD.MOV.U32 R6, RZ, RZ, R4 ;  /* 0x000000ffff067224 */ /* 0x000fe200078e0004 */
[----:B------:R-:W-:-:S05]  /*8220*/  @P1 SHF.R.U32.HI R6, RZ, R3, R2 ;  /* 0x00000003ff061219 */ /* 0x000fca0000011602 */
[----:B------:R-:W-:Y:S01]  /*8230*/  STL [R1+0x14], R6 ;  /* 0x0000140601007387 */ /* 0x000fe20000100800 */
[----:B------:R-:W-:-:S04]  /*8240*/  IMAD.MOV R3, RZ, RZ, -R6 ;  /* 0x000000ffff037224 */ /* 0x000fc800078e0a06 */
[----:B------:R-:W-:Y:S02]  /*8250*/  IMAD R16, R16, R3, R4 ;  /* 0x0000000310107224 */ /* 0x000fe400078e0204 */
[----:B0-----:R-:W-:-:S05]  /*8260*/  IMAD R0, R0, UR4, RZ ;  /* 0x0000000400007c24 */ /* 0x001fca000f8e02ff */
[----:B------:R0:W-:Y:S02]  /*8270*/  STL [R1+0x28], R0 ;  /* 0x0000280001007387 */ /* 0x0001e40000100800 */
[----:B0-----:R-:W-:-:S05]  /*8280*/  VIADD R0, R0, 0x7f ;  /* 0x0000007f00007836 */ /* 0x001fca0000000000 */
[----:B------:R-:W-:-:S04]  /*8290*/  SHF.R.S32.HI R3, RZ, 0x1f, R0 ;  /* 0x0000001fff037819 */ /* 0x000fc80000011400 */
[----:B------:R-:W-:-:S04]  /*82a0*/  LEA.HI R3, R3, R0, RZ, 0x7 ;  /* 0x0000000003037211 */ /* 0x000fc800078f38ff */
[----:B------:R-:W-:-:S05]  /*82b0*/  SHF.R.S32.HI R0, RZ, 0x7, R3 ;  /* 0x00000007ff007819 */ /* 0x000fca0000011403 */
[----:B------:R0:W-:Y:S01]  /*82c0*/  STL [R1+0x20], R0 ;  /* 0x0000200001007387 */ /* 0x0001e20000100800 */
[----:B------:R-:W-:Y:S05]  /*82d0*/  @!P0 BRA `(.L_x_218) ;  /* 0x0000000000408947 */ /* 0x000fea0003800000 */
        /* <DEDUP_REMOVED lines=15> */
[----:B01----:R-:W-:Y:S05]  /*83d0*/  CALL.ABS.NOINC R2 ;  /* 0x0000000002007343 */ /* 0x003fea0003c00000 */
.L_x_218:
        /* <DEDUP_REMOVED lines=8> */
[----:B------:R1:W2:Y:S01]  /*8460*/  LDC.64 R2, c[0x4][R17] ;  /* 0x0100000011027b82 */ /* 0x0002a20000000a00 */
        /* <DEDUP_REMOVED lines=10> */
[----:B0-2---:R-:W-:Y:S05]  /*8510*/  CALL.ABS.NOINC R2 ;  /* 0x0000000002007343 */ /* 0x005fea0003c00000 */
.L_x_220:
        /* <DEDUP_REMOVED lines=15> */
.L_x_219:
[----:B------:R-:W2:Y:S01]  /*8610*/  LDL R2, [R1+0x20] ;  /* 0x0000200001027983 */ /* 0x000ea20000100800 */
[----:B------:R-:W-:-:S03]  /*8620*/  ULDC.64 UR4, c[0x0][0x9f8] ;  /* 0x00027e0000047ab9 */ /* 0x000fc60000000a00 */
[----:B0-----:R-:W3:Y:S01]  /*8630*/  LDL R0, [R1+0x14] ;  /* 0x0000140001007983 */ /* 0x001ee20000100800 */
[----:B------:R-:W-:-:S04]  /*8640*/  ISETP.NE.U32.AND P0, PT, RZ, UR4, PT ;  /* 0x00000004ff007c0c */ /* 0x000fc8000bf05070 */
[----:B------:R-:W-:Y:S01]  /*8650*/  ISETP.NE.AND.EX P0, PT, RZ, UR5, PT, P0 ;  /* 0x00000005ff007c0c */ /* 0x000fe2000bf05300 */
[----:B--2---:R-:W-:-:S12]  /*8660*/  IMAD.MOV.U32 R17, RZ, RZ, R2 ;  /* 0x000000ffff117224 */ /* 0x004fd800078e0002 */
[----:B------:R-:W3:Y:S02]  /*8670*/  @P0 LDC.64 R2, c[0x0][0x9f8] ;  /* 0x00027e00ff020b82 */ /* 0x000ee40000000a00 */
[----:B---3--:R-:W-:-:S05]  /*8680*/  @P0 IMAD.WIDE R2, R0, 0x4, R2 ;  /* 0x0000000400020825 */ /* 0x008fca00078e0202 */
[----:B------:R0:W2:Y:S01]  /*8690*/  @P0 LDG.E R0, desc[UR60][R2.64] ;  /* 0x0000003c02000981 */ /* 0x0000a2000c1e1900 */
[----:B------:R-:W-:Y:S01]  /*86a0*/  VIADD R9, R17, 0xffffffff ;  /* 0xffffffff11097836 */ /* 0x000fe20000000000 */
[----:B------:R-:W-:Y:S01]  /*86b0*/  UMOV UR4, 0xffffffff ;  /* 0xffffffff00047882 */ /* 0x000fe20000000000 */
[----:B------:R-:W-:-:S03]  /*86c0*/  LOP3.LUT R18, R18, 0xfffffffb, RZ, 0xc0, !PT ;  /* 0xfffffffb12127812 */ /* 0x000fc600078ec0ff */
[----:B------:R1:W-:Y:S01]  /*86d0*/  STL [R1+0x18], R9 ;  /* 0x0000180901007387 */ /* 0x0003e20000100800 */
[----:B0-----:R-:W0:Y:S02]  /*86e0*/  LDC.64 R2, c[0x0][0x418] ;  /* 0x00010600ff027b82 */ /* 0x001e240000000a00 */
[----:B0-----:R-:W-:-:S04]  /*86f0*/  ISETP.NE.U32.AND P0, PT, R2, RZ, PT ;  /* 0x000000ff0200720c */ /* 0x001fc80003f05070 */
[----:B------:R-:W-:-:S13]  /*8700*/  ISETP.NE.AND.EX P1, PT, R3, RZ, PT, P0 ;  /* 0x000000ff0300720c */ /* 0x000fda0003f25300 */
[----:B------:R-:W-:Y:S02]  /*8710*/  @P1 LOP3.LUT R18, R18, 0x4, RZ, 0xfc, !PT ;  /* 0x0000000412121812 */ /* 0x000fe400078efcff */
[----:B--2---:R-:W-:Y:S01]  /*8720*/  SHF.R.S32.HI R8, RZ, 0x1f, R0 ;  /* 0x0000001fff087819 */ /* 0x004fe20000011400 */
[----:B------:R1:W-:Y:S01]  /*8730*/  STL [R1+0x8], R0 ;  /* 0x0000080001007387 */ /* 0x0003e20000100800 */
[----:B------:R-:W-:-:S03]  /*8740*/  SEL R17, R0, RZ, !P1 ;  /* 0x000000ff00117207 */ /* 0x000fc60004800000 */
[----:B------:R1:W-:Y:S01]  /*8750*/  STL [R1+0xc], R8 ;  /* 0x00000c0801007387 */ /* 0x0003e20000100800 */
[----:B------:R-:W-:Y:S05]  /*8760*/  BRA.DIV UR4, `(.L_x_221) ;  /* 0x0000004204407947 */ /* 0x000fea000b800000 */
[----:B------:R-:W0:Y:S02]  /*8770*/  S2R R4, SR_TID.X ;  /* 0x0000000000047919 */ /* 0x000e240000002100 */
[----:B0-----:R-:W-:-:S04]  /*8780*/  SHF.R.U32.HI R4, RZ, 0x5, R4 ;  /* 0x00000005ff047819 */ /* 0x001fc80000011604 */
[----:B------:R-:W-:-:S05]  /*8790*/  LOP3.LUT R4, R4, 0x3, RZ, 0xc0, !PT ;  /* 0x0000000304047812 */ /* 0x000fca00078ec0ff */
[----:B------:R0:W2:Y:S02]  /*87a0*/  SHFL.IDX PT, R14, R4, RZ, 0x1f ;  /* 0x00001fff040e7589 */ /* 0x0000a400000e0000 */
.L_x_317:
[----:B--2---:R-:W-:Y:S02]  /*87b0*/  ISETP.NE.AND P0, PT, R14, RZ, PT ;  /* 0x000000ff0e00720c */ /* 0x004fe40003f05270 */
[----:B------:R-:W-:Y:S02]  /*87c0*/  PLOP3.LUT P2, PT, PT, PT, PT, 0x8, 0x0 ;  /* 0x000000000000781c */ /* 0x000fe40003f4e170 */
[----:B------:R-:W-:-:S11]  /*87d0*/  LOP3.LUT R18, R18, 0xfffffff7, RZ, 0xc0, !PT ;  /* 0xfffffff712127812 */ /* 0x000fd600078ec0ff */
[----:B------:R-:W-:Y:S01]  /*87e0*/  @P2 LOP3.LUT R18, R18, 0x8, RZ, 0xfc, !PT ;  /* 0x0000000812122812 */ /* 0x000fe200078efcff */
[----:B------:R-:W-:Y:S06]  /*87f0*/  @P0 BRA `(.L_x_222) ;  /* 0x00000004004c0947 */ /* 0x000fec0003800000 */
[----:B------:R-:W-:-:S03]  /*8800*/  UMOV UR4, 0xffffffff ;  /* 0xffffffff00047882 */ /* 0x000fc60000000000 */
[----:B------:R-:W-:Y:S05]  /*8810*/  BRA.DIV UR4, `(.L_x_223) ;  /* 0x0000004204487947 */ /* 0x000fea000b800000 */
[----:B------:R-:W-:-:S13]  /*8820*/  ELECT P6, URZ, PT ;  /* 0x00000000003f782f */ /* 0x000fda00038c0000 */
.L_x_320:
[----:B------:R-:W-:Y:S05]  /*8830*/  @!P6 BRA `(.L_x_222) ;  /* 0x00000004003ce947 */ /* 0x000fea0003800000 */
[----:B------:R2:W-:Y:S01]  /*8840*/  STL [R1+0x4], R9 ;  /* 0x0000040901007387 */ /* 0x0005e20000100800 */
[----:B------:R-:W-:Y:S05]  /*8850*/  @!P1 BRA `(.L_x_224) ;  /* 0x0000000000489947 */ /* 0x000fea0003800000 */
[----:B------:R-:W3:Y:S01]  /*8860*/  LDC R7, c[0x0][0x43c] ;  /* 0x00010f00ff077b82 */ /* 0x000ee20000000800 */
[----:B------:R-:W-:Y:S01]  /*8870*/  ULDC.64 UR4, c[0x0][0x428] ;  /* 0x00010a0000047ab9 */ /* 0x000fe20000000a00 */
[----:B---3--:R-:W-:-:S13]  /*8880*/  ISETP.NE.AND P0, PT, R7, 0x1, PT ;  /* 0x000000010700780c */ /* 0x008fda0003f05270 */
[----:B0-----:R-:W0:Y:S02]  /*8890*/  @P0 LDC.64 R4, c[0x0][0x440] ;  /* 0x00011000ff040b82 */ /* 0x001e240000000a00 */
[----:B0-----:R-:W-:-:S04]  /*88a0*/  @P0 IMAD.HI.U32 R6, R9, R4, RZ ;  /* 0x0000000409060227 */ /* 0x001fc800078e00ff */
[----:B------:R-:W-:Y:S01]  /*88b0*/  IMAD.MOV.U32 R4, RZ, RZ, R9 ;  /* 0x000000ffff047224 */ /* 0x000fe200078e0009 */
[----:B------:R-:W-:-:S05]  /*88c0*/  @P0 SHF.R.U32.HI R4, RZ, R5, R6 ;  /* 0x00000005ff040219 */ /* 0x000fca0000011606 */
[----:B------:R-:W-:-:S04]  /*88d0*/  IMAD.MOV R5, RZ, RZ, -R4 ;  /* 0x000000ffff057224 */ /* 0x000fc800078e0a04 */
[----:B------:R-:W-:Y:S01]  /*88e0*/  IMAD R6, R7, R5, R9 ;  /* 0x0000000507067224 */ /* 0x000fe200078e0209 */
[----:B------:R-:W-:-:S04]  /*88f0*/  SHF.R.S32.HI R5, RZ, 0x1f, R4 ;  /* 0x0000001fff057819 */ /* 0x000fc80000011404 */
[----:B------:R0:W-:Y:S01]  /*8900*/  STL [R1+0x4], R6 ;  /* 0x0000040601007387 */ /* 0x0001e20000100800 */
[----:B------:R-:W-:-:S03]  /*8910*/  IMAD.WIDE.U32 R4, R0, UR4, R4 ;  /* 0x0000000400047c25 */ /* 0x000fc6000f8e0004 */
[----:B------:R-:W-:Y:S01]  /*8920*/  LEA R2, P0, R4, R2, 0x2 ;  /* 0x0000000204027211 */ /* 0x000fe200078010ff */
[----:B0-----:R-:W-:-:S04]  /*8930*/  IMAD R6, R8, UR4, RZ ;  /* 0x0000000408067c24 */ /* 0x001fc8000f8e02ff */
[----:B-1----:R-:W-:-:S04]  /*8940*/  IMAD R0, R0, UR5, R6 ;  /* 0x0000000500007c24 */ /* 0x002fc8000f8e0206 */
[----:B------:R-:W-:-:S05]  /*8950*/  IMAD.IADD R0, R5, 0x1, R0 ;  /* 0x0000000105007824 */ /* 0x000fca00078e0200 */
[----:B------:R-:W-:-:S05]  /*8960*/  LEA.HI.X R3, R4, R3, R0, 0x2, P0 ;  /* 0x0000000304037211 */ /* 0x000fca00000f1400 */
[----:B------:R3:W5:Y:S02]  /*8970*/  LDG.E R0, desc[UR60][R2.64] ;  /* 0x0000003c02007981 */ /* 0x000764000c1e1900 */
.L_x_224:
[----:B---3--:R-:W3:Y:S01]  /*8980*/  LDL R3, [R1] ;  /* 0x0000000001037983 */ /* 0x008ee20000100800 */
[----:B------:R-:W-:Y:S02]  /*8990*/  LEA R2, R19, UR36, 0x3 ;  /* 0x0000002413027c11 */ /* 0x000fe4000f8e18ff */
[----:B---3--:R-:W-:-:S04]  /*89a0*/  SHF.L.U32 R3, R3, 0x1f, RZ ;  /* 0x0000001f03037819 */ /* 0x008fc800000006ff */
[----:B------:R-:W3:Y:S02]  /*89b0*/  SYNCS.PHASECHK.TRANS64.TRYWAIT P0, [R2+URZ+0x34840], R3 ;  /* 0x03484003020075a7 */ /* 0x000ee4000800017f */
[----:B---3--:R-:W-:Y:S05]  /*89c0*/  @!P0 BRA `(.L_x_225) ;  /* 0x0000003c00fc8947 */ /* 0x008fea0003800000 */
.L_x_321:
[----:B0-----:R-:W0:Y:S01]  /*89d0*/  S2R R4, SR_TID.X ;  /* 0x0000000000047919 */ /* 0x001e220000002100 */
[----:B------:R-:W-:-:S04]  /*89e0*/  UPRMT UR4, UR37, 0x9910, URZ ;  /* 0x0000991025047896 */ /* 0x000fc8000800003f */
[----:B------:R-:W-:Y:S01]  /*89f0*/  UISETP.NE.AND UP0, UPT, UR4, 0x2, UPT ;  /* 0x000000020400788c */ /* 0x000fe2000bf05270 */
[----:B0-----:R-:W-:-:S04]  /*8a00*/  LOP3.LUT R4, R4, 0x7f, RZ, 0xc0, !PT ;  /* 0x0000007f04047812 */ /* 0x001fc800078ec0ff */
[----:B------:R-:W-:-:S13]  /*8a10*/  ISETP.NE.AND P0, PT, R4, RZ, PT ;  /* 0x000000ff0400720c */ /* 0x000fda0003f05270 */
[----:B---3--:R-:W-:-:S04]  /*8a20*/  @!P0 IMAD.MOV.U32 R3, RZ, RZ, 0xc000 ;  /* 0x0000c000ff038424 */ /* 0x008fc800078e00ff */
[----:B------:R0:W-:Y:S01]  /*8a30*/  @!P0 SYNCS.ARRIVE.TRANS64 RZ, [R2+URZ+0x34830], R3 ;  /* 0x0348300302ff89a7 */ /* 0x0001e2000800003f */
[----:B------:R-:W-:-:S13]  /*8a40*/  PLOP3.LUT P0, PT, PT, PT, UP0, 0x80, 0x0 ;  /* 0x000000000000781c */ /* 0x000fda0003f0f008 */
[----:B0-----:R-:W-:Y:S05]  /*8a50*/  @P0 BRA `(.L_x_226) ;  /* 0x0000000000040947 */ /* 0x001fea0003800000 */
[----:B------:R-:W-:Y:S01]  /*8a60*/  BPT.TRAP 0x1 ;  /* 0x000000040000795c */ /* 0x000fe20000300000 */
.L_x_226:
[----:B------:R-:W-:-:S13]  /*8a70*/  LOP3.LUT P0, RZ, R18, 0x2, RZ, 0xc0, !PT ;  /* 0x0000000212ff7812 */ /* 0x000fda000780c0ff */
[----:B------:R-:W-:Y:S05]  /*8a80*/  @P0 BRA `(.L_x_227) ;  /* 0x0000000000040947 */ /* 0x000fea0003800000 */
[----:B------:R-:W-:Y:S01]  /*8a90*/  BPT.TRAP 0x1 ;  /* 0x000000040000795c */ /* 0x000fe20000300000 */
.L_x_227:
[----:B------:R-:W3:Y:S01]  /*8aa0*/  LDL R4, [R1+0x4] ;  /* 0x0000040001047983 */ /* 0x000ee20000100800 */
[----:B------:R-:W-:Y:S01]  /*8ab0*/  R2UR UR14, R2 ;  /* 0x00000000020e72ca */ /* 0x000fe200000e0000 */
[----:B------:R-:W-:Y:S01]  /*8ac0*/  UIADD3 UR4, UP0, UR38, 0x370, URZ ;  /* 0x0000037026047890 */ /* 0x000fe2000ff1e03f */
[----:B------:R-:W-:Y:S01]  /*8ad0*/  R2UR UR12, R16 ;  /* 0x00000000100c72ca */ /* 0x000fe200000e0000 */
[----:B------:R-:W0:Y:S01]  /*8ae0*/  S2R R5, SR_CgaCtaId ;  /* 0x0000000000057919 */ /* 0x000e220000008800 */
[----:B-----5:R-:W-:Y:S01]  /*8af0*/  R2UR UR13, R0 ;  /* 0x00000000000d72ca */ /* 0x020fe200000e0000 */
[----:B------:R-:W-:Y:S01]  /*8b00*/  UMOV UR10, URZ ;  /* 0x0000003f000a7c82 */ /* 0x000fe20008000000 */
[----:B------:R-:W-:Y:S01]  /*8b10*/  UMOV UR18, 0x30000 ;  /* 0x0003000000127882 */ /* 0x000fe20000000000 */
[----:B------:R-:W4:Y:S01]  /*8b20*/  S2R R3, SR_CgaCtaId ;  /* 0x0000000000037919 */ /* 0x000f220000008800 */
[----:B------:R-:W-:Y:S01]  /*8b30*/  UMOV UR6, 0x0 ;  /* 0x0000000000067882 */ /* 0x000fe20000000000 */
[----:B------:R-:W-:Y:S01]  /*8b40*/  UMOV UR7, 0x14f00000 ;  /* 0x14f0000000077882 */ /* 0x000fe20000000000 */
[----:B------:R-:W-:Y:S01]  /*8b50*/  UMOV UR16, 0x40 ;  /* 0x0000004000107882 */ /* 0x000fe20000000000 */
[----:B------:R-:W-:Y:S01]  /*8b60*/  PLOP3.LUT P0, PT, PT, PT, PT, 0x80, 0x0 ;  /* 0x000000000000781c */ /* 0x000fe20003f0f070 */
[----:B------:R-:W-:Y:S01]  /*8b70*/  IMAD.MOV.U32 R17, RZ, RZ, R0 ;  /* 0x000000ffff117224 */ /* 0x000fe200078e0000 */
[----:B------:R-:W-:-:S11]  /*8b80*/  LOP3.LUT R18, R18, 0xfffffff7, RZ, 0xc0, !PT ;  /* 0xfffffff712127812 */ /* 0x000fd600078ec0ff */
[----:B------:R-:W-:Y:S01]  /*8b90*/  @P0 LOP3.LUT R18, R18, 0x8, RZ, 0xfc, !PT ;  /* 0x0000000812120812 */ /* 0x000fe200078efcff */
[----:B0-----:R-:W-:Y:S02]  /*8ba0*/  IMAD.SHL.U32 R5, R5, 0x1000, RZ ;  /* 0x0000100005057824 */ /* 0x001fe400078e00ff */
[----:B----4-:R-:W-:-:S03]  /*8bb0*/  IMAD.SHL.U32 R3, R3, 0x40, RZ ;  /* 0x0000004003037824 */ /* 0x010fc600078e00ff */
[----:B------:R-:W-:Y:S02]  /*8bc0*/  LOP3.LUT R5, R5, 0x1000, RZ, 0xc0, !PT ;  /* 0x0000100005057812 */ /* 0x000fe400078ec0ff */
[----:B------:R-:W-:-:S03]  /*8bd0*/  LOP3.LUT R3, R3, 0x40, RZ, 0xc0, !PT ;  /* 0x0000004003037812 */ /* 0x000fc600078ec0ff */
[----:B------:R-:W-:Y:S01]  /*8be0*/  IMAD R2, R19, 0x6000, R5 ;  /* 0x0000600013027824 */ /* 0x000fe200078e0205 */
[----:B------:R-:W-:-:S04]  /*8bf0*/  R2UR UR9, R3 ;  /* 0x00000000030972ca */ /* 0x000fc800000e0000 */
[----:B------:R-:W-:-:S13]  /*8c00*/  R2UR UR5, R2 ;  /* 0x00000000020572ca */ /* 0x000fda00000e0000 */
[----:B------:R-:W-:Y:S02]  /*8c10*/  ULEA UR8, UR5, UR36, 0x1 ;  /* 0x0000002405087291 */ /* 0x000fe4000f8e083f */
[----:B------:R-:W-:Y:S02]  /*8c20*/  UIADD3.X UR5, URZ, UR39, URZ, UP0, !UPT ;  /* 0x000000273f057290 */ /* 0x000fe400087fe43f */
[----:B------:R-:W-:Y:S02]  /*8c30*/  UIADD3 UR15, UR8, 0x20400, URZ ;  /* 0x00020400080f7890 */ /* 0x000fe4000fffe03f */
[----:B------:R-:W-:Y:S01]  /*8c40*/  UIADD3 UR17, UR8, 0x24400, URZ ;  /* 0x0002440008117890 */ /* 0x000fe2000fffe03f */
[----:B---3--:R-:W-:-:S13]  /*8c50*/  R2UR UR11, R4 ;  /* 0x00000000040b72ca */ /* 0x008fda00000e0000 */
[----:B------:R-:W-:Y:S02]  /*8c60*/  ULEA UR11, UR11, UR9, 0x7 ;  /* 0x000000090b0b7291 */ /* 0x000fe4000f8e383f */
[----:B------:R-:W-:Y:S02]  /*8c70*/  UIADD3 UR9, UR14, 0x34830, URZ ;  /* 0x000348300e097890 */ /* 0x000fe4000fffe03f */
[----:B------:R-:W-:-:S07]  /*8c80*/  UIADD3 UR14, UR8, 0x1c400, URZ ;  /* 0x0001c400080e7890 */ /* 0x000fce000fffe03f */
[----:B------:R-:W-:Y:S01]  /*8c90*/  UMOV UR8, UR14 ;  /* 0x0000000e00087c82 */ /* 0x000fe20008000000 */
[----:B------:R-:W-:Y:S01]  /*8ca0*/  UMOV UR14, 0x80 ;  /* 0x00000080000e7882 */ /* 0x000fe20000000000 */
[----:B------:R0:W-:Y:S02]  /*8cb0*/  UTMALDG.4D.MULTICAST [UR8], [UR4], UR18, desc[UR6] ;  /* 0x00000608040073b4 */ /* 0x0001e40008019812 */
[----:B0-----:R-:W-:Y:S01]  /*8cc0*/  UMOV UR8, UR15 ;  /* 0x0000000f00087c82 */ /* 0x001fe20008000000 */
[----:B------:R-:W-:Y:S02]  /*8cd0*/  UMOV UR10, UR16 ;  /* 0x00000010000a7c82 */ /* 0x000fe40008000000 */
[----:B------:R0:W-:Y:S02]  /*8ce0*/  UTMALDG.4D.MULTICAST [UR8], [UR4], UR18, desc[UR6] ;  /* 0x00000608040073b4 */ /* 0x0001e40008019812 */
[----:B0-----:R-:W-:Y:S01]  /*8cf0*/  UMOV UR8, UR17 ;  /* 0x0000001100087c82 */ /* 0x001fe20008000000 */
[----:B------:R-:W-:-:S02]  /*8d00*/  UMOV UR10, UR14 ;  /* 0x0000000e000a7c82 */ /* 0x000fc40008000000 */
[----:B------:R3:W-:Y:S02]  /*8d10*/  UTMALDG.4D.MULTICAST [UR8], [UR4], UR18, desc[UR6] ;  /* 0x00000608040073b4 */ /* 0x0007e40008019812 */
[----:B---3--:R-:W-:Y:S01]  /*8d20*/  NOP ;  /* 0x0000000000007918 */ /* 0x008fe20000000000 */
.L_x_222:
        /* <DEDUP_REMOVED lines=10> */
[----:B0-----:R-:W-:Y:S02]  /*8dd0*/  IMAD.U32 R4, RZ, RZ, UR6 ;  /* 0x00000006ff047e24 */ /* 0x001fe4000f8e00ff */
[----:B------:R-:W0:Y:S01]  /*8de0*/  LDC.64 R2, c[0x4][R2] ;  /* 0x0100000002027b82 */ /* 0x000e220000000a00 */
[----:B------:R-:W-:Y:S02]  /*8df0*/  IMAD.U32 R5, RZ, RZ, UR7 ;  /* 0x00000007ff057e24 */ /* 0x000fe4000f8e00ff */
[----:B------:R-:W-:Y:S02]  /*8e00*/  IMAD.U32 R6, RZ, RZ, UR8 ;  /* 0x00000008ff067e24 */ /* 0x000fe4000f8e00ff */
[----:B------:R-:W-:-:S02]  /*8e10*/  IMAD.U32 R7, RZ, RZ, UR9 ;  /* 0x00000009ff077e24 */ /* 0x000fc4000f8e00ff */
[----:B------:R-:W-:Y:S02]  /*8e20*/  IMAD.U32 R10, RZ, RZ, UR4 ;  /* 0x00000004ff0a7e24 */ /* 0x000fe4000f8e00ff */
[----:B------:R-:W-:Y:S02]  /*8e30*/  IMAD.U32 R11, RZ, RZ, UR5 ;  /* 0x00000005ff0b7e24 */ /* 0x000fe4000f8e00ff */
[----:B-1----:R-:W-:Y:S02]  /*8e40*/  IMAD.MOV.U32 R8, RZ, RZ, 0x70 ;  /* 0x00000070ff087424 */ /* 0x002fe400078e00ff */
[----:B------:R-:W-:Y:S02]  /*8e50*/  IMAD.MOV.U32 R12, RZ, RZ, 0x1 ;  /* 0x00000001ff0c7424 */ /* 0x000fe400078e00ff */
[----:B------:R-:W-:-:S07]  /*8e60*/  IMAD.MOV.U32 R13, RZ, RZ, RZ ;  /* 0x000000ffff0d7224 */ /* 0x000fce00078e00ff */
[----:B------:R-:W-:-:S07]  /*8e70*/  LEPC R20, `(.L_x_228) ;  /* 0x000000001014794e */ /* 0x000fce0000000000 */
[----:B0-2---:R-:W-:Y:S05]  /*8e80*/  CALL.ABS.NOINC R2 ;  /* 0x0000000002007343 */ /* 0x005fea0003c00000 */
.L_x_228:
[----:B------:R-:W3:Y:S01]  /*8e90*/  LDL.LU R5, [R1+0x14] ;  /* 0x0000140001057983 */ /* 0x000ee20000300800 */
[----:B-1----:R-:W-:Y:S01]  /*8ea0*/  SHF.R.S32.HI R0, RZ, 0x1f, R16 ;  /* 0x0000001fff007819 */ /* 0x002fe20000011410 */
[----:B------:R-:W-:Y:S01]  /*8eb0*/  ULDC.64 UR4, c[0x0][0x2d8] ;  /* 0x0000b60000047ab9 */ /* 0x000fe20000000a00 */
[----:B------:R-:W1:Y:S01]  /*8ec0*/  LDC R8, c[0x0][0x448] ;  /* 0x00011200ff087b82 */ /* 0x000e620000000800 */
[----:B------:R-:W4:Y:S04]  /*8ed0*/  LDL.LU R7, [R1+0x1c] ;  /* 0x00001c0001077983 */ /* 0x000f280000300800 */
[----:B0-----:R-:W2:Y:S01]  /*8ee0*/  LDL R4, [R1+0x24] ;  /* 0x0000240001047983 */ /* 0x001ea20000100800 */
[----:B------:R-:W-:Y:S02]  /*8ef0*/  IMAD R0, R0, UR4, RZ ;  /* 0x0000000400007c24 */ /* 0x000fe4000f8e02ff */
[C---:B------:R-:W-:Y:S01]  /*8f00*/  IMAD.WIDE.U32 R2, R16.reuse, UR4, RZ ;  /* 0x0000000410027c25 */ /* 0x040fe2000f8e00ff */
[----:B------:R-:W0:Y:S03]  /*8f10*/  S2R R10, SR_TID.X ;  /* 0x00000000000a7919 */ /* 0x000e260000002100 */
[----:B------:R-:W-:Y:S01]  /*8f20*/  IMAD R0, R16, UR5, R0 ;  /* 0x0000000510007c24 */ /* 0x000fe2000f8e0200 */
[----:B------:R-:W-:-:S03]  /*8f30*/  ULDC.64 UR4, c[0x0][0x2e0] ;  /* 0x0000b80000047ab9 */ /* 0x000fc60000000a00 */
[----:B------:R-:W-:Y:S01]  /*8f40*/  IMAD.IADD R3, R3, 0x1, R0 ;  /* 0x0000000103037824 */ /* 0x000fe200078e0200 */
[----:B-1----:R-:W-:-:S13]  /*8f50*/  ISETP.NE.AND P0, PT, R8, 0x1, PT ;  /* 0x000000010800780c */ /* 0x002fda0003f05270 */
[----:B------:R-:W1:Y:S01]  /*8f60*/  @P0 LDC R6, c[0x0][0x44c] ;  /* 0x00011300ff060b82 */ /* 0x000e620000000800 */
[----:B0-----:R-:W-:-:S05]  /*8f70*/  IMAD.SHL.U32 R10, R10, 0x8, RZ ;  /* 0x000000080a0a7824 */ /* 0x001fca00078e00ff */
[----:B------:R-:W-:Y:S02]  /*8f80*/  LOP3.LUT R10, R10, 0x38, RZ, 0xc0, !PT ;  /* 0x000000380a0a7812 */ /* 0x000fe400078ec0ff */
[----:B---3--:R-:W-:Y:S01]  /*8f90*/  SHF.R.S32.HI R0, RZ, 0x1f, R5 ;  /* 0x0000001fff007819 */ /* 0x008fe20000011405 */
[----:B------:R-:W-:-:S04]  /*8fa0*/  IMAD.WIDE.U32 R2, R5, UR4, R2 ;  /* 0x0000000405027c25 */ /* 0x000fc8000f8e0002 */
[----:B------:R-:W-:Y:S01]  /*8fb0*/  IMAD R0, R0, UR4, RZ ;  /* 0x0000000400007c24 */ /* 0x000fe2000f8e02ff */
[----:B------:R-:W-:-:S03]  /*8fc0*/  ULDC UR4, c[0x0][0xc38] ;  /* 0x00030e0000047ab9 */ /* 0x000fc60000000800 */
[----:B------:R-:W-:Y:S02]  /*8fd0*/  IMAD R0, R5, UR5, R0 ;  /* 0x0000000505007c24 */ /* 0x000fe4000f8e0200 */
[----:B------:R-:W0:Y:S02]  /*8fe0*/  S2R R5, SR_TID.X ;  /* 0x0000000000057919 */ /* 0x000e240000002100 */
[----:B------:R-:W-:Y:S02]  /*8ff0*/  IMAD.IADD R3, R3, 0x1, R0 ;  /* 0x0000000103037824 */ /* 0x000fe400078e0200 */
[----:B----4-:R-:W-:Y:S02]  /*9000*/  IMAD.MOV R0, RZ, RZ, -R7 ;  /* 0x000000ffff007224 */ /* 0x010fe400078e0a07 */
[----:B------:R-:W3:Y:S02]  /*9010*/  @P0 LDC R7, c[0x0][0x450] ;  /* 0x00011400ff070b82 */ /* 0x000ee40000000800 */
[----:B--2---:R-:W-:Y:S01]  /*9020*/  IMAD R0, R0, UR4, R4 ;  /* 0x0000000400007c24 */ /* 0x004fe2000f8e0204 */
[----:B------:R-:W-:-:S03]  /*9030*/  ULDC.64 UR4, c[0x0][0x2d0] ;  /* 0x0000b40000047ab9 */ /* 0x000fc60000000a00 */
[----:B------:R-:W-:Y:S01]  /*9040*/  IMAD.SHL.U32 R4, R0, 0x80, RZ ;  /* 0x0000008000047824 */ /* 0x000fe200078e00ff */
[----:B0-----:R-:W-:-:S04]  /*9050*/  LOP3.LUT R5, R5, 0x7f, RZ, 0xc0, !PT ;  /* 0x0000007f05057812 */ /* 0x001fc800078ec0ff */
[----:B------:R-:W-:Y:S02]  /*9060*/  SHF.R.U32.HI R9, RZ, 0x3, R5 ;  /* 0x00000003ff097819 */ /* 0x000fe40000011605 */
[----:B------:R-:W0:Y:S02]  /*9070*/  S2R R5, SR_TID.X ;  /* 0x0000000000057919 */ /* 0x000e240000002100 */
[----:B0-----:R-:W-:-:S05]  /*9080*/  IMAD.SHL.U32 R5, R5, 0x10, RZ ;  /* 0x0000001005057824 */ /* 0x001fca00078e00ff */
[----:B------:R-:W-:Y:S02]  /*9090*/  LOP3.LUT R5, R9, 0x70, R5, 0xf8, !PT ;  /* 0x0000007009057812 */ /* 0x000fe400078ef805 */
[----:B------:R-:W0:Y:S02]  /*90a0*/  S2R R9, SR_TID.X ;  /* 0x0000000000097919 */ /* 0x000e240000002100 */
[----:B------:R-:W-:-:S05]  /*90b0*/  LOP3.LUT R0, R5, R4, RZ, 0xfc, !PT ;  /* 0x0000000405007212 */ /* 0x000fca00078efcff */
[----:B-1----:R-:W-:-:S04]  /*90c0*/  @P0 IMAD.HI.U32 R6, R0, R6, RZ ;  /* 0x0000000600060227 */ /* 0x002fc800078e00ff */
[----:B------:R-:W-:Y:S01]  /*90d0*/  IMAD.MOV.U32 R5, RZ, RZ, R0 ;  /* 0x000000ffff057224 */ /* 0x000fe200078e0000 */
[----:B---3--:R-:W-:-:S05]  /*90e0*/  @P0 SHF.R.U32.HI R5, RZ, R7, R6 ;  /* 0x00000007ff050219 */ /* 0x008fca0000011606 */
[----:B------:R-:W-:Y:S02]  /*90f0*/  IMAD.MOV R6, RZ, RZ, -R5 ;  /* 0x000000ffff067224 */ /* 0x000fe400078e0a05 */
[----:B------:R-:W-:-:S04]  /*9100*/  IMAD.WIDE.U32 R2, R5, UR4, R2 ;  /* 0x0000000405027c25 */ /* 0x000fc8000f8e0002 */
[----:B------:R-:W-:Y:S01]  /*9110*/  IMAD R0, R8, R6, R0 ;  /* 0x0000000608007224 */ /* 0x000fe200078e0200 */
[----:B------:R-:W-:-:S05]  /*9120*/  SHF.R.S32.HI R6, RZ, 0x1f, R5 ;  /* 0x0000001fff067819 */ /* 0x000fca0000011405 */
[----:B------:R-:W-:Y:S02]  /*9130*/  IMAD R6, R6, UR4, RZ ;  /* 0x0000000406067c24 */ /* 0x000fe4000f8e02ff */
[----:B0-----:R-:W-:Y:S02]  /*9140*/  IMAD.SHL.U32 R9, R9, 0x8, RZ ;  /* 0x0000000809097824 */ /* 0x001fe400078e00ff */
[----:B------:R-:W-:Y:S01]  /*9150*/  IMAD R6, R5, UR5, R6 ;  /* 0x0000000505067c24 */ /* 0x000fe2000f8e0206 */
[----:B------:R-:W-:Y:S01]  /*9160*/  SHF.R.S32.HI R5, RZ, 0x1f, R0 ;  /* 0x0000001fff057819 */ /* 0x000fe20000011400 */
[----:B------:R-:W-:Y:S01]  /*9170*/  ULDC.64 UR4, c[0x0][0x2c8] ;  /* 0x0000b20000047ab9 */ /* 0x000fe20000000a00 */
[----:B------:R-:W-:Y:S01]  /*9180*/  LOP3.LUT R9, R9, 0x38, RZ, 0xc0, !PT ;  /* 0x0000003809097812 */ /* 0x000fe200078ec0ff */
[----:B------:R-:W-:Y:S02]  /*9190*/  IMAD.IADD R3, R3, 0x1, R6 ;  /* 0x0000000103037824 */ /* 0x000fe400078e0206 */
[----:B------:R-:W-:Y:S01]  /*91a0*/  IMAD R5, R5, UR4, RZ ;  /* 0x0000000405057c24 */ /* 0x000fe2000f8e02ff */
[C---:B------:R-:W-:Y:S01]  /*91b0*/  LOP3.LUT R11, R9.reuse, 0x40, RZ, 0xfc, !PT ;  /* 0x00000040090b7812 */ /* 0x040fe200078efcff */
[----:B------:R-:W-:Y:S01]  /*91c0*/  IMAD.WIDE.U32 R2, R0, UR4, R2 ;  /* 0x0000000400027c25 */ /* 0x000fe2000f8e0002 */
[----:B------:R-:W-:-:S03]  /*91d0*/  LOP3.LUT R9, R9, 0x80, RZ, 0xfc, !PT ;  /* 0x0000008009097812 */ /* 0x000fc600078efcff */
[----:B------:R-:W-:Y:S01]  /*91e0*/  IMAD R5, R0, UR5, R5 ;  /* 0x0000000500057c24 */ /* 0x000fe2000f8e0205 */
[----:B------:R-:W-:Y:S02]  /*91f0*/  ULDC.64 UR4, c[0x0][0x280] ;  /* 0x0000a00000047ab9 */ /* 0x000fe40000000a00 */
[----:B------:R-:W-:Y:S01]  /*9200*/  LEA R0, P0, R2, UR4, 0x1 ;  /* 0x0000000402007c11 */ /* 0x000fe2000f8008ff */
[----:B------:R-:W-:Y:S01]  /*9210*/  ULDC UR4, c[0x0][0x2b8] ;  /* 0x0000ae0000047ab9 */ /* 0x000fe20000000800 */
[----:B------:R-:W-:Y:S01]  /*9220*/  IMAD.IADD R3, R3, 0x1, R5 ;  /* 0x0000000103037824 */ /* 0x000fe200078e0205 */
[----:B------:R-:W-:Y:S02]  /*9230*/  ISETP.GE.AND P1, PT, R9, UR4, PT ;  /* 0x0000000409007c0c */ /* 0x000fe4000bf26270 */
[----:B------:R0:W5:Y:S01]  /*9240*/  LDL R9, [R1+0x10] ;  /* 0x0000100001097983 */ /* 0x0001620000100800 */
[----:B------:R-:W-:Y:S02]  /*9250*/  ISETP.GE.AND P3, PT, R10, UR4, PT ;  /* 0x000000040a007c0c */ /* 0x000fe4000bf66270 */
[----:B------:R-:W-:-:S02]  /*9260*/  LEA.HI.X R2, R2, UR5, R3, 0x1, P0 ;  /* 0x0000000502027c11 */ /* 0x000fc400080f0c03 */
[----:B------:R-:W-:Y:S01]  /*9270*/  ISETP.GE.AND P0, PT, R11, UR4, PT ;  /* 0x000000040b007c0c */ /* 0x000fe2000bf06270 */
[----:B------:R-:W-:-:S03]  /*9280*/  UMOV UR4, 0xffffffff ;  /* 0xffffffff00047882 */ /* 0x000fc60000000000 */
[----:B0-----:R-:W-:Y:S09]  /*9290*/  BRA.DIV UR4, `(.L_x_229) ;  /* 0x0000003604dc7947 */ /* 0x001ff2000b800000 */
[----:B------:R-:W0:Y:S01]  /*92a0*/  S2R R6, SR_TID.X ;  /* 0x0000000000067919 */ /* 0x000e220000002100 */
[----:B------:R-:W-:Y:S02]  /*92b0*/  ULDC UR4, c[0x0][0x288] ;  /* 0x0000a20000047ab9 */ /* 0x000fe40000000800 */
[----:B------:R-:W-:Y:S01]  /*92c0*/  IMAD R3, R8, UR4, RZ ;  /* 0x0000000408037c24 */ /* 0x000fe2000f8e02ff */
[----:B------:R-:W1:Y:S01]  /*92d0*/  SHFL.IDX PT, R7, R0, RZ, 0x181f ;  /* 0x00181fff00077589 */ /* 0x000e6200000e0000 */
[----:B0-----:R-:W-:-:S04]  /*92e0*/  LOP3.LUT R6, R6, 0x7f, RZ, 0xc0, !PT ;  /* 0x0000007f06067812 */ /* 0x001fc800078ec0ff */
[----:B------:R-:W-:Y:S02]  /*92f0*/  SHF.R.U32.HI R11, RZ, 0x3, R6 ;  /* 0x00000003ff0b7819 */ /* 0x000fe40000011606 */
[----:B------:R-:W0:Y:S03]  /*9300*/  SHFL.IDX PT, R6, R2, RZ, 0x181f ;  /* 0x00181fff02067589 */ /* 0x000e2600000e0000 */
[----:B------:R-:W-:-:S04]  /*9310*/  IMAD.IADD R4, R11, 0x1, R4 ;  /* 0x000000010b047824 */ /* 0x000fc800078e0204 */
[C---:B------:R-:W-:Y:S01]  /*9320*/  VIADD R5, R4.reuse, 0x10 ;  /* 0x0000001004057836 */ /* 0x040fe20000000000 */
[----:B------:R-:W-:-:S13]  /*9330*/  ISETP.GE.AND P2, PT, R4, R3, PT ;  /* 0x000000030400720c */ /* 0x000fda0003f46270 */
[----:B-1----:R-:W-:-:S05]  /*9340*/  @!P2 LEA R7, P4, R10, R7, 0x1 ;  /* 0x000000070a07a211 */ /* 0x002fca00078808ff */
[----:B0-----:R-:W-:-:S05]  /*9350*/  @!P2 IMAD.X R6, RZ, RZ, R6, P4 ;  /* 0x000000ffff06a224 */ /* 0x001fca00020e0606 */
[----:B------:R-:W-:-:S04]  /*9360*/  @!P2 LOP3.LUT R7, R7, R6, RZ, 0x3c, !PT ;  /* 0x000000060707a212 */ /* 0x000fc800078e3cff */
[----:B------:R-:W-:-:S04]  /*9370*/  @!P2 LOP3.LUT R6, R7, R6, RZ, 0x3c, !PT ;  /* 0x000000060706a212 */ /* 0x000fc800078e3cff */
[----:B------:R-:W-:-:S05]  /*9380*/  @!P2 LOP3.LUT R7, R7, R6, RZ, 0x3c, !PT ;  /* 0x000000060707a212 */ /* 0x000fca00078e3cff */
[----:B------:R-:W-:Y:S01]  /*9390*/  @!PT LDS RZ, [RZ] ;  /* 0x00000000fffff984 */ /* 0x000fe20000000800 */
[----:B-----5:R-:W-:Y:S04]  /*93a0*/  @!P2 LDGSTS.E.BYPASS.LTC128B.128 [R9+0x10400], desc[UR60][R6.64], !P3 ;  /* 0x104000000609afae */ /* 0x020fe8000d901d7c */
[----:B------:R-:W-:Y:S04]  /*93b0*/  @!P2 LDGSTS.E.BYPASS.LTC128B.128 [R9+0x14400], desc[UR60][R6.64+0x80], !P0 ;  /* 0x144000800609afae */ /* 0x000fe8000c101d7c */
[----:B------:R0:W-:Y:S01]  /*93c0*/  @!P2 LDGSTS.E.BYPASS.LTC128B.128 [R9+0x18400], desc[UR60][R6.64+0x100], !P1 ;  /* 0x184001000609afae */ /* 0x0001e2000c901d7c */
[----:B------:R-:W-:Y:S01]  /*93d0*/  ISETP.GE.AND P2, PT, R5, R3, PT ;  /* 0x000000030500720c */ /* 0x000fe20003f46270 */
[----:B------:R-:W-:-:S02]  /*93e0*/  VIADD R5, R4, 0x20 ;  /* 0x0000002004057836 */ /* 0x000fc40000000000 */
[----:B0-----:R-:W0:Y:S04]  /*93f0*/  SHFL.IDX PT, R7, R0, 0x1, 0x181f ;  /* 0x00381f0000077f89 */ /* 0x001e2800000e0000 */
[----:B------:R-:W1:Y:S06]  /*9400*/  SHFL.IDX PT, R6, R2, 0x1, 0x181f ;  /* 0x00381f0002067f89 */ /* 0x000e6c00000e0000 */
[----:B0-----:R-:W-:-:S05]  /*9410*/  @!P2 LEA R7, P4, R10, R7, 0x1 ;  /* 0x000000070a07a211 */ /* 0x001fca00078808ff */
[----:B-1----:R-:W-:-:S05]  /*9420*/  @!P2 IMAD.X R6, RZ, RZ, R6, P4 ;  /* 0x000000ffff06a224 */ /* 0x002fca00020e0606 */
[----:B------:R-:W-:-:S04]  /*9430*/  @!P2 LOP3.LUT R7, R7, R6, RZ, 0x3c, !PT ;  /* 0x000000060707a212 */ /* 0x000fc800078e3cff */
[----:B------:R-:W-:-:S04]  /*9440*/  @!P2 LOP3.LUT R6, R7, R6, RZ, 0x3c, !PT ;  /* 0x000000060706a212 */ /* 0x000fc800078e3cff */
[----:B------:R-:W-:-:S05]  /*9450*/  @!P2 LOP3.LUT R7, R7, R6, RZ, 0x3c, !PT ;  /* 0x000000060707a212 */ /* 0x000fca00078e3cff */
[----:B------:R-:W-:Y:S04]  /*9460*/  @!P2 LDGSTS.E.BYPASS.LTC128B.128 [R9+0x10c00], desc[UR60][R6.64], !P3 ;  /* 0x10c000000609afae */ /* 0x000fe8000d901d7c */
        /* <DEDUP_REMOVED lines=50> */
[----:B------:R-:W-:-:S03]  /*9790*/  ISETP.GE.AND P2, PT, R5, R3, PT ;  /* 0x000000030500720c */ /* 0x000fc60003f46270 */
[----:B------:R-:W-:Y:S04]  /*97a0*/  SHFL.IDX PT, R5, R2, 0x7, 0x181f ;  /* 0x00f81f0002057f89 */ /* 0x000fe800000e0000 */
[----:B0-----:R-:W0:Y:S04]  /*97b0*/  SHFL.IDX PT, R7, R0, 0x6, 0x181f ;  /* 0x00d81f0000077f89 */ /* 0x001e2800000e0000 */
[----:B------:R-:W1:Y:S04]  /*97c0*/  SHFL.IDX PT, R6, R2, 0x6, 0x181f ;  /* 0x00d81f0002067f89 */ /* 0x000e6800000e0000 */
[----:B------:R-:W2:Y:S01]  /*97d0*/  SHFL.IDX PT, R0, R0, 0x7, 0x181f ;  /* 0x00f81f0000007f89 */ /* 0x000ea200000e0000 */
[----:B0-----:R-:W-:-:S05]  /*97e0*/  @!P2 LEA R7, P4, R10, R7, 0x1 ;  /* 0x000000070a07a211 */ /* 0x001fca00078808ff */
[----:B-1----:R-:W-:-:S05]  /*97f0*/  @!P2 IMAD.X R6, RZ, RZ, R6, P4 ;  /* 0x000000ffff06a224 */ /* 0x002fca00020e0606 */
[----:B------:R-:W-:-:S04]  /*9800*/  @!P2 LOP3.LUT R7, R7, R6, RZ, 0x3c, !PT ;  /* 0x000000060707a212 */ /* 0x000fc800078e3cff */
[----:B------:R-:W-:-:S04]  /*9810*/  @!P2 LOP3.LUT R6, R7, R6, RZ, 0x3c, !PT ;  /* 0x000000060706a212 */ /* 0x000fc800078e3cff */
[----:B------:R-:W-:-:S05]  /*9820*/  @!P2 LOP3.LUT R7, R7, R6, RZ, 0x3c, !PT ;  /* 0x000000060707a212 */ /* 0x000fca00078e3cff */
[----:B------:R1:W-:Y:S04]  /*9830*/  @!P2 LDGSTS.E.BYPASS.LTC128B.128 [R9+0x13400], desc[UR60][R6.64], !P3 ;  /* 0x134000000609afae */ /* 0x0003e8000d901d7c */
[----:B------:R1:W-:Y:S04]  /*9840*/  @!P2 LDGSTS.E.BYPASS.LTC128B.128 [R9+0x17400], desc[UR60][R6.64+0x80], !P0 ;  /* 0x174000800609afae */ /* 0x0003e8000c101d7c */
[----:B--2---:R1:W-:Y:S02]  /*9850*/  @!P2 LDGSTS.E.BYPASS.LTC128B.128 [R9+0x1b400], desc[UR60][R6.64+0x100], !P1 ;  /* 0x1b4001000609afae */ /* 0x0043e4000c901d7c */
.L_x_338:
[----:B------:R-:W-:Y:S01]  /*9860*/  VIADD R4, R4, 0x70 ;  /* 0x0000007004047836 */ /* 0x000fe20000000000 */
[----:B------:R-:W-:Y:S04]  /*9870*/  BSSY B0, `(.L_x_230) ;  /* 0x000000b000007945 */ /* 0x000fe80003800000 */
[----:B------:R-:W-:-:S13]  /*9880*/  ISETP.GE.AND P2, PT, R4, R3, PT ;  /* 0x000000030400720c */ /* 0x000fda0003f46270 */
[----:B------:R-:W-:Y:S05]  /*9890*/  @P2 BRA `(.L_x_231) ;  /* 0x0000000000202947 */ /* 0x000fea0003800000 */
        /* <DEDUP_REMOVED lines=8> */
.L_x_231:
[----:B------:R-:W-:Y:S05]  /*9920*/  BSYNC B0 ;  /* 0x0000000000007941 */ /* 0x000fea0003800000 */
.L_x_230:
[----:B--2---:R-:W2:Y:S01]  /*9930*/  LDL R2, [R1+0x2c] ;  /* 0x00002c0001027983 */ /* 0x004ea20000100800 */
        /* <DEDUP_REMOVED lines=9> */
[----:B------:R-:W3:Y:S01]  /*99d0*/  SYNCS.PHASECHK.TRANS64.TRYWAIT P0, [UR36+0x34820], R0 ;  /* 0x03482000ff0075a7 */ /* 0x000ee20008000164 */
[----:B--2---:R-:W-:Y:S02]  /*99e0*/  ISETP.GE.AND P1, PT, R2, 0x81, PT ;  /* 0x000000810200780c */ /* 0x004fe40003f26270 */
[----:B---3--:R-:W-:Y:S11]  /*99f0*/  @!P0 BRA `(.L_x_233) ;  /* 0x0000003800f08947 */ /* 0x008ff60003800000 */
.L_x_339:
[----:B------:R-:W-:Y:S05]  /*9a00*/  BSYNC B0 ;  /* 0x0000000000007941 */ /* 0x000fea0003800000 */
.L_x_232:
[----:B------:R-:W-:Y:S05]  /*9a10*/  @!P1 BRA `(.L_x_234) ;  /* 0x0000002000e09947 */ /* 0x000fea0003800000 */
[----:B------:R-:W0:Y:S01]  /*9a20*/  LDL R2, [R1+0x20] ;  /* 0x0000200001027983 */ /* 0x000e220000100800 */
[----:B--2---:R-:W-:Y:S02]  /*9a30*/  IMAD.MOV.U32 R0, RZ, RZ, 0x1 ;  /* 0x00000001ff007424 */ /* 0x004fe400078e00ff */
[----:B01----:R-:W-:-:S05]  /*9a40*/  IMAD.MOV R9, RZ, RZ, -R2 ;  /* 0x000000ffff097224 */ /* 0x003fca00078e0a02 */
[----:B------:R-:W-:-:S05]  /*9a50*/  VIADDMNMX R9, R9, R0, 0xffffffff, !PT ;  /* 0xffffffff09097446 */ /* 0x000fca0007800100 */
[----:B------:R-:W-:-:S05]  /*9a60*/  IMAD.IADD R0, R2, 0x1, R9 ;  /* 0x0000000102007824 */ /* 0x000fca00078e0209 */
[----:B------:R-:W-:-:S04]  /*9a70*/  LOP3.LUT R0, R0, 0x1, RZ, 0xc0, !PT ;  /* 0x0000000100007812 */ /* 0x000fc800078ec0ff */
[----:B------:R-:W-:Y:S01]  /*9a80*/  ISETP.NE.U32.AND P0, PT, R0, 0x1, PT ;  /* 0x000000010000780c */ /* 0x000fe20003f05070 */
[----:B------:R-:W-:-:S12]  /*9a90*/  VIADD R0, R2, 0xfffffffe ;  /* 0xfffffffe02007836 */ /* 0x000fd80000000000 */
[----:B------:R-:W-:Y:S05]  /*9aa0*/  @P0 BRA `(.L_x_235) ;  /* 0x0000000800e80947 */ /* 0x000fea0003800000 */
[----:B------:R-:W2:Y:S01]  /*9ab0*/  LDL R2, [R1] ;  /* 0x0000000001027983 */ /* 0x000ea20000100800 */
        /* <DEDUP_REMOVED lines=14> */
[----:B------:R-:W3:Y:S01]  /*9ba0*/  LDL R7, [R1+0x8] ;  /* 0x0000080001077983 */ /* 0x000ee20000100800 */
        /* <DEDUP_REMOVED lines=16> */
.L_x_238:
[----:B------:R-:W-:Y:S01]  /*9cb0*/  LEA R3, R4, UR36, 0x3 ;  /* 0x0000002404037c11 */ /* 0x000fe2000f8e18ff */
[----:B------:R-:W-:Y:S01]  /*9cc0*/  BSSY B1, `(.L_x_239) ;  /* 0x0000004000017945 */ /* 0x000fe20003800000 */
[----:B------:R-:W-:-:S04]  /*9cd0*/  SHF.L.U32 R2, R8, 0x1f, RZ ;  /* 0x0000001f08027819 */ /* 0x000fc800000006ff */
[----:B------:R-:W1:Y:S02]  /*9ce0*/  SYNCS.PHASECHK.TRANS64.TRYWAIT P0, [R3+URZ+0x34840], R2 ;  /* 0x03484002030075a7 */ /* 0x000e64000800017f */
[----:B-1----:R-:W-:Y:S05]  /*9cf0*/  @!P0 BRA `(.L_x_240) ;  /* 0x0000003800488947 */ /* 0x002fea0003800000 */
.L_x_340:
[----:B------:R-:W-:Y:S05]  /*9d00*/  BSYNC B1 ;  /* 0x0000000000017941 */ /* 0x000fea0003800000 */
.L_x_239:
[----:B------:R-:W2:Y:S01]  /*9d10*/  S2R R5, SR_TID.X ;  /* 0x0000000000057919 */ /* 0x000ea20000002100 */
[----:B------:R-:W-:Y:S01]  /*9d20*/  UPRMT UR4, UR37, 0x9910, URZ ;  /* 0x0000991025047896 */ /* 0x000fe2000800003f */
[----:B--2---:R-:W-:-:S04]  /*9d30*/  LOP3.LUT R5, R5, 0x7f, RZ, 0xc0, !PT ;  /* 0x0000007f05057812 */ /* 0x004fc800078ec0ff */
[----:B------:R-:W-:-:S13]  /*9d40*/  ISETP.NE.AND P0, PT, R5, RZ, PT ;  /* 0x000000ff0500720c */ /* 0x000fda0003f05270 */
[----:B-1----:R-:W-:-:S04]  /*9d50*/  @!P0 IMAD.MOV.U32 R2, RZ, RZ, 0xc000 ;  /* 0x0000c000ff028424 */ /* 0x002fc800078e00ff */
[----:B------:R1:W-:Y:S02]  /*9d60*/  @!P0 SYNCS.ARRIVE.TRANS64 RZ, [R3+URZ+0x34830], R2 ;  /* 0x0348300203ff89a7 */ /* 0x0003e4000800003f */
[----:B-1----:R-:W-:-:S05]  /*9d70*/  IMAD.U32 R2, RZ, RZ, UR4 ;  /* 0x00000004ff027e24 */ /* 0x002fca000f8e00ff */
[----:B------:R-:W-:-:S13]  /*9d80*/  ISETP.NE.AND P1, PT, R2, 0x2, PT ;  /* 0x000000020200780c */ /* 0x000fda0003f25270 */
[----:B------:R-:W-:Y:S05]  /*9d90*/  @P1 BRA `(.L_x_241) ;  /* 0x0000000000041947 */ /* 0x000fea0003800000 */
[----:B------:R-:W-:Y:S01]  /*9da0*/  BPT.TRAP 0x1 ;  /* 0x000000040000795c */ /* 0x000fe20000300000 */
.L_x_241:
[----:B------:R-:W-:Y:S01]  /*9db0*/  LOP3.LUT P0, RZ, R18, 0x2, RZ, 0xc0, !PT ;  /* 0x0000000212ff7812 */ /* 0x000fe2000780c0ff */
[----:B------:R-:W-:-:S12]  /*9dc0*/  BSSY B1, `(.L_x_242) ;  /* 0x0000003000017945 */ /* 0x000fd80003800000 */
[----:B------:R-:W-:Y:S05]  /*9dd0*/  @P0 BRA `(.L_x_243) ;  /* 0x0000000000040947 */ /* 0x000fea0003800000 */
[----:B------:R-:W-:Y:S01]  /*9de0*/  BPT.TRAP 0x1 ;  /* 0x000000040000795c */ /* 0x000fe20000300000 */
.L_x_243:
[----:B------:R-:W-:Y:S05]  /*9df0*/  BSYNC B1 ;  /* 0x0000000000017941 */ /* 0x000fea0003800000 */
.L_x_242:
[----:B------:R-:W1:Y:S01]  /*9e00*/  S2R R2, SR_CgaCtaId ;  /* 0x0000000000027919 */ /* 0x000e620000008800 */
[----:B------:R-:W-:Y:S01]  /*9e10*/  IMAD.MOV.U32 R10, RZ, RZ, RZ ;  /* 0x000000ffff0a7224 */ /* 0x000fe200078e00ff */
[----:B------:R-:W-:Y:S01]  /*9e20*/  UIADD3 UR4, UP0, UR38, 0x370, URZ ;  /* 0x0000037026047890 */ /* 0x000fe2000ff1e03f */
[----:B------:R-:W-:Y:S01]  /*9e30*/  PLOP3.LUT P0, PT, PT, PT, PT, 0x80, 0x0 ;  /* 0x000000000000781c */ /* 0x000fe20003f0f070 */
[----:B------:R-:W-:Y:S01]  /*9e40*/  VIADD R3, R3, 0x34830 ;  /* 0x0003483003037836 */ /* 0x000fe20000000000 */
[----:B------:R-:W-:Y:S01]  /*9e50*/  UMOV UR6, 0x30000 ;  /* 0x0003000000067882 */ /* 0x000fe20000000000 */
[----:B------:R-:W-:Y:S01]  /*9e60*/  R2UR UR10, R10 ;  /* 0x000000000a0a72ca */ /* 0x000fe200000e0000 */
[----:B------:R-:W-:Y:S01]  /*9e70*/  UIADD3.X UR5, URZ, UR39, URZ, UP0, !UPT ;  /* 0x000000273f057290 */ /* 0x000fe200087fe43f */
[----:B------:R-:W-:Y:S01]  /*9e80*/  UMOV UR14, 0x0 ;  /* 0x00000000000e7882 */ /* 0x000fe20000000000 */
[----:B------:R-:W-:Y:S01]  /*9e90*/  UMOV UR15, 0x14f00000 ;  /* 0x14f00000000f7882 */ /* 0x000fe20000000000 */
[----:B-1----:R-:W-:-:S05]  /*9ea0*/  IMAD.SHL.U32 R2, R2, 0x1000, RZ ;  /* 0x0000100002027824 */ /* 0x002fca00078e00ff */
[----:B------:R-:W-:-:S05]  /*9eb0*/  LOP3.LUT R2, R2, 0x1000, RZ, 0xc0, !PT ;  /* 0x0000100002027812 */ /* 0x000fca00078ec0ff */
[----:B------:R-:W-:Y:S02]  /*9ec0*/  IMAD R5, R4, 0x6000, R2 ;  /* 0x0000600004057824 */ /* 0x000fe400078e0202 */
[----:B------:R-:W1:Y:S03]  /*9ed0*/  S2R R2, SR_CgaCtaId ;  /* 0x0000000000027919 */ /* 0x000e660000008800 */
[----:B------:R-:W-:-:S05]  /*9ee0*/  LEA R5, R5, UR36, 0x1 ;  /* 0x0000002405057c11 */ /* 0x000fca000f8e08ff */
[----:B0-----:R-:W-:Y:S02]  /*9ef0*/  VIADD R7, R5, 0x1c400 ;  /* 0x0001c40005077836 */ /* 0x001fe40000000000 */
[----:B-1----:R-:W-:-:S05]  /*9f00*/  IMAD.SHL.U32 R2, R2, 0x40, RZ ;  /* 0x0000004002027824 */ /* 0x002fca00078e00ff */
[----:B------:R-:W-:-:S05]  /*9f10*/  LOP3.LUT R2, R2, 0x40, RZ, 0xc0, !PT ;  /* 0x0000004002027812 */ /* 0x000fca00078ec0ff */
[----:B------:R-:W-:-:S07]  /*9f20*/  IMAD R2, R0, 0x80, R2 ;  /* 0x0000008000027824 */ /* 0x000fce00078e0202 */
.L_x_244:
        /* <DEDUP_REMOVED lines=8> */
[----:B------:R0:W-:Y:S02]  /*9fb0*/  UTMALDG.4D.MULTICAST [UR8], [UR4], UR6, desc[UR14] ;  /* 0x00000e08040073b4 */ /* 0x0001e40008019806 */
[----:B0-----:R-:W-:Y:S05]  /*9fc0*/  @P0 BRA.U.ANY `(.L_x_244) ;  /* 0xfffffffd00d80947 */ /* 0x001fea000393ffff */
[----:B------:R-:W-:Y:S01]  /*9fd0*/  IMAD.MOV.U32 R11, RZ, RZ, 0x40 ;  /* 0x00000040ff0b7424 */ /* 0x000fe200078e00ff */
[----:B------:R-:W-:Y:S01]  /*9fe0*/  PLOP3.LUT P0, PT, PT, PT, PT, 0x80, 0x0 ;  /* 0x000000000000781c */ /* 0x000fe20003f0f070 */
[----:B------:R-:W-:Y:S01]  /*9ff0*/  VIADD R7, R5, 0x20400 ;  /* 0x0002040005077836 */ /* 0x000fe20000000000 */
[----:B------:R-:W-:Y:S01]  /*a000*/  UMOV UR6, 0x30000 ;  /* 0x0003000000067882 */ /* 0x000fe20000000000 */
[----:B------:R-:W-:Y:S01]  /*a010*/  UMOV UR14, 0x0 ;  /* 0x00000000000e7882 */ /* 0x000fe20000000000 */
[----:B------:R-:W-:Y:S01]  /*a020*/  R2UR UR10, R11 ;  /* 0x000000000b0a72ca */ /* 0x000fe200000e0000 */
[----:B------:R-:W-:-:S14]  /*a030*/  UMOV UR15, 0x14f00000 ;  /* 0x14f00000000f7882 */ /* 0x000fdc0000000000 */
.L_x_245:
        /* <DEDUP_REMOVED lines=10> */
[----:B------:R-:W-:Y:S01]  /*a0e0*/  PLOP3.LUT P0, PT, PT, PT, PT, 0x80, 0x0 ;  /* 0x000000000000781c */ /* 0x000fe20003f0f070 */
[----:B------:R-:W-:Y:S01]  /*a0f0*/  VIADD R5, R5, 0x24400 ;  /* 0x0002440005057836 */ /* 0x000fe20000000000 */
[----:B------:R-:W-:Y:S01]  /*a100*/  UMOV UR6, 0x30000 ;  /* 0x0003000000067882 */ /* 0x000fe20000000000 */
[----:B------:R-:W-:Y:S01]  /*a110*/  UMOV UR14, 0x0 ;  /* 0x00000000000e7882 */ /* 0x000fe20000000000 */
[----:B------:R-:W-:Y:S01]  /*a120*/  UMOV UR15, 0x14f00000 ;  /* 0x14f00000000f7882 */ /* 0x000fe20000000000 */
[----:B------:R-:W-:-:S08]  /*a130*/  UMOV UR10, 0x80 ;  /* 0x00000080000a7882 */ /* 0x000fd00000000000 */
.L_x_246:
        /* <DEDUP_REMOVED lines=10> */
[----:B------:R-:W2:Y:S01]  /*a1e0*/  LDL.LU R7, [R1] ;  /* 0x0000000001077983 */ /* 0x000ea20000300800 */
[----:B------:R-:W-:Y:S01]  /*a1f0*/  LEA R2, R19, UR36, 0x3 ;  /* 0x0000002413027c11 */ /* 0x000fe2000f8e18ff */
[----:B------:R-:W-:Y:S01]  /*a200*/  BSSY B1, `(.L_x_247) ;  /* 0x0000004000017945 */ /* 0x000fe20003800000 */
[----:B--2---:R-:W-:-:S04]  /*a210*/  SHF.L.U32 R3, R7, 0x1f, RZ ;  /* 0x0000001f07037819 */ /* 0x004fc800000006ff */
[----:B------:R-:W0:Y:S02]  /*a220*/  SYNCS.PHASECHK.TRANS64.TRYWAIT P0, [R2+URZ+0x34860], R3 ;  /* 0x03486003020075a7 */ /* 0x000e24000800017f */
[----:B0-----:R-:W-:Y:S05]  /*a230*/  @!P0 BRA `(.L_x_248) ;  /* 0x00000034000c8947 */ /* 0x001fea0003800000 */
.L_x_341:
[----:B------:R-:W-:Y:S05]  /*a240*/  BSYNC B1 ;  /* 0x0000000000017941 */ /* 0x000fea0003800000 */
.L_x_247:
[----:B------:R-:W1:Y:S02]  /*a250*/  S2R R5, SR_TID.X ;  /* 0x0000000000057919 */ /* 0x000e640000002100 */
[----:B-1----:R-:W-:-:S04]  /*a260*/  LOP3.LUT R5, R5, 0x7f, RZ, 0xc0, !PT ;  /* 0x0000007f05057812 */ /* 0x002fc800078ec0ff */
[----:B------:R-:W-:-:S13]  /*a270*/  ISETP.NE.AND P0, PT, R5, RZ, PT ;  /* 0x000000ff0500720c */ /* 0x000fda0003f05270 */
[----:B0-----:R-:W-:-:S04]  /*a280*/  @!P0 IMAD.MOV.U32 R3, RZ, RZ, 0x8000 ;  /* 0x00008000ff038424 */ /* 0x001fc800078e00ff */
[----:B------:R0:W-:Y:S01]  /*a290*/  @!P0 SYNCS.ARRIVE.TRANS64 RZ, [R2+URZ+0x34850], R3 ;  /* 0x0348500302ff89a7 */ /* 0x0001e2000800003f */
[----:B------:R-:W-:Y:S05]  /*a2a0*/  @P1 BRA `(.L_x_249) ;  /* 0x0000000000041947 */ /* 0x000fea0003800000 */
[----:B------:R-:W-:Y:S01]  /*a2b0*/  BPT.TRAP 0x1 ;  /* 0x000000040000795c */ /* 0x000fe20000300000 */
.L_x_249:
[----:B------:R-:W-:Y:S01]  /*a2c0*/  LOP3.LUT P0, RZ, R18, 0x2, RZ, 0xc0, !PT ;  /* 0x0000000212ff7812 */ /* 0x000fe2000780c0ff */
[----:B------:R-:W-:-:S12]  /*a2d0*/  BSSY B1, `(.L_x_250) ;  /* 0x0000003000017945 */ /* 0x000fd80003800000 */
[----:B------:R-:W-:Y:S05]  /*a2e0*/  @P0 BRA `(.L_x_251) ;  /* 0x0000000000040947 */ /* 0x000fea0003800000 */
[----:B------:R-:W-:Y:S01]  /*a2f0*/  BPT.TRAP 0x1 ;  /* 0x000000040000795c */ /* 0x000fe20000300000 */
.L_x_251:
[----:B------:R-:W-:Y:S05]  /*a300*/  BSYNC B1 ;  /* 0x0000000000017941 */ /* 0x000fea0003800000 */
.L_x_250:
[----:B------:R-:W2:Y:S01]  /*a310*/  LDL.LU R5, [R1+0x4] ;  /* 0x0000040001057983 */ /* 0x000ea20000300800 */
[----:B0-----:R-:W0:Y:S01]  /*a320*/  S2R R3, SR_CgaCtaId ;  /* 0x0000000000037919 */ /* 0x001e220000008800 */
[----:B------:R-:W1:Y:S01]  /*a330*/  S2R R7, SR_CgaCtaId ;  /* 0x0000000000077919 */ /* 0x000e620000008800 */
[----:B------:R-:W-:Y:S01]  /*a340*/  R2UR UR10, R10 ;  /* 0x000000000a0a72ca */ /* 0x000fe200000e0000 */
[----:B------:R-:W-:Y:S01]  /*a350*/  UIADD3 UR4, UP0, UR38, 0x470, URZ ;  /* 0x0000047026047890 */ /* 0x000fe2000ff1e03f */
[----:B------:R-:W-:Y:S01]  /*a360*/  PLOP3.LUT P0, PT, PT, PT, PT, 0x80, 0x0 ;  /* 0x000000000000781c */ /* 0x000fe20003f0f070 */
[----:B------:R-:W-:Y:S01]  /*a370*/  VIADD R2, R2, 0x34850 ;  /* 0x0003485002027836 */ /* 0x000fe20000000000 */
[----:B------:R-:W-:Y:S01]  /*a380*/  UMOV UR6, 0x30000 ;  /* 0x0003000000067882 */ /* 0x000fe20000000000 */
[----:B0-----:R-:W-:-:S05]  /*a390*/  IMAD.SHL.U32 R3, R3, 0x1000, RZ ;  /* 0x0000100003037824 */ /* 0x001fca00078e00ff */
[----:B------:R-:W-:Y:S01]  /*a3a0*/  LOP3.LUT R3, R3, 0x1000, RZ, 0xc0, !PT ;  /* 0x0000100003037812 */ /* 0x000fe200078ec0ff */
[----:B-1----:R-:W-:-:S04]  /*a3b0*/  IMAD.SHL.U32 R7, R7, 0x40, RZ ;  /* 0x0000004007077824 */ /* 0x002fc800078e00ff */
[----:B------:R-:W-:Y:S01]  /*a3c0*/  IMAD R3, R19, 0x4000, R3 ;  /* 0x0000400013037824 */ /* 0x000fe200078e0203 */
[----:B------:R-:W-:-:S04]  /*a3d0*/  LOP3.LUT R7, R7, 0x40, RZ, 0xc0, !PT ;  /* 0x0000004007077812 */ /* 0x000fc800078ec0ff */
[----:B------:R-:W-:Y:S01]  /*a3e0*/  LEA R3, R3, UR36, 0x1 ;  /* 0x0000002403037c11 */ /* 0x000fe2000f8e08ff */
[----:B------:R-:W-:Y:S01]  /*a3f0*/  UIADD3.X UR5, URZ, UR39, URZ, UP0, !UPT ;  /* 0x000000273f057290 */ /* 0x000fe200087fe43f */
[----:B------:R-:W-:Y:S01]  /*a400*/  UMOV UR14, 0x0 ;  /* 0x00000000000e7882 */ /* 0x000fe20000000000 */
[----:B------:R-:W-:Y:S01]  /*a410*/  UMOV UR15, 0x14f00000 ;  /* 0x14f00000000f7882 */ /* 0x000fe20000000000 */
[----:B--2---:R-:W-:Y:S02]  /*a420*/  IMAD R5, R5, 0x80, R7 ;  /* 0x0000008005057824 */ /* 0x004fe400078e0207 */
[----:B------:R-:W-:-:S07]  /*a430*/  VIADD R7, R3, 0x400 ;  /* 0x0000040003077836 */ /* 0x000fce0000000000 */
.L_x_252:
        /* <DEDUP_REMOVED lines=10> */
[----:B------:R-:W-:Y:S01]  /*a4e0*/  R2UR UR10, R11 ;  /* 0x000000000b0a72ca */ /* 0x000fe200000e0000 */
[----:B------:R-:W-:Y:S01]  /*a4f0*/  VIADD R3, R3, 0x4400 ;  /* 0x0000440003037836 */ /* 0x000fe20000000000 */
[----:B------:R-:W-:Y:S01]  /*a500*/  PLOP3.LUT P0, PT, PT, PT, PT, 0x80, 0x0 ;  /* 0x000000000000781c */ /* 0x000fe20003f0f070 */
[----:B------:R-:W-:Y:S01]  /*a510*/  UMOV UR6, 0x30000 ;  /* 0x0003000000067882 */ /* 0x000fe20000000000 */
[----:B------:R-:W-:Y:S01]  /*a520*/  UMOV UR14, 0x0 ;  /* 0x00000000000e7882 */ /* 0x000fe20000000000 */
[----:B------:R-:W-:-:S10]  /*a530*/  UMOV UR15, 0x14f00000 ;  /* 0x14f00000000f7882 */ /* 0x000fd40000000000 */
.L_x_253:
        /* <DEDUP_REMOVED lines=10> */
[----:B------:R0:W-:Y:S01]  /*a5e0*/  STL [R1+0x4], R0 ;  /* 0x0000040001007387 */ /* 0x0001e20000100800 */
[----:B------:R-:W-:-:S07]  /*a5f0*/  IMAD.MOV.U32 R17, RZ, RZ, R6 ;  /* 0x000000ffff117224 */ /* 0x000fce00078e0006 */
.L_x_237:
[----:B------:R-:W-:Y:S05]  /*a600*/  BSYNC B0 ;  /* 0x0000000000007941 */ /* 0x000fea0003800000 */
.L_x_236:
[----:B0-----:R-:W2:Y:S01]  /*a610*/  LDL.LU R0, [R1+0x20] ;  /* 0x0000200001007983 */ /* 0x001ea20000300800 */
[----:B------:R-:W-:-:S03]  /*a620*/  IMAD.MOV.U32 R19, RZ, RZ, R4 ;  /* 0x000000ffff137224 */ /* 0x000fc600078e0004 */
[----:B------:R0:W-:Y:S02]  /*a630*/  STL [R1], R8 ;  /* 0x0000000801007387 */ /* 0x0001e40000100800 */
[----:B0-2---:R-:W-:-:S07]  /*a640*/  VIADD R0, R0, 0xfffffffd ;  /* 0xfffffffd00007836 */ /* 0x005fce0000000000 */
.L_x_235:
[----:B------:R-:W2:Y:S01]  /*a650*/  LDL.LU R2, [R1+0x18] ;  /* 0x0000180001027983 */ /* 0x000ea20000300800 */
[----:B------:R-:W-:Y:S01]  /*a660*/  IMAD.MOV R9, RZ, RZ, -R9 ;  /* 0x000000ffff097224 */ /* 0x000fe200078e0a09 */
[----:B------:R-:W-:Y:S04]  /*a670*/  BSSY B0, `(.L_x_234) ;  /* 0x0000172000007945 */ /* 0x000fe80003800000 */
[----:B--2---:R-:W-:-:S13]  /*a680*/  ISETP.NE.AND P0, PT, R2, R9, PT ;  /* 0x000000090200720c */ /* 0x004fda0003f05270 */
[----:B------:R-:W-:Y:S05]  /*a690*/  @!P0 BRA `(.L_x_254) ;  /* 0x0000001400bc8947 */ /* 0x000fea0003800000 */
[----:B------:R-:W-:-:S07]  /*a6a0*/  IMAD.MOV.U32 R6, RZ, RZ, R17 ;  /* 0x000000ffff067224 */ /* 0x000fce00078e0011 */
.L_x_291:
[----:B--2---:R-:W2:Y:S01]  /*a6b0*/  LDL R2, [R1] ;  /* 0x0000000001027983 */ /* 0x004ea20000100800 */
        /* <DEDUP_REMOVED lines=31> */
.L_x_257:
[----:B------:R-:W-:Y:S01]  /*a8b0*/  LEA R3, R4, UR36, 0x3 ;  /* 0x0000002404037c11 */ /* 0x000fe2000f8e18ff */
[----:B------:R-:W-:Y:S01]  /*a8c0*/  BSSY B2, `(.L_x_258) ;  /* 0x0000004000027945 */ /* 0x000fe20003800000 */
[----:B------:R-:W-:-:S04]  /*a8d0*/  SHF.L.U32 R2, R5, 0x1f, RZ ;  /* 0x0000001f05027819 */ /* 0x000fc800000006ff */
[----:B------:R-:W1:Y:S02]  /*a8e0*/  SYNCS.PHASECHK.TRANS64.TRYWAIT P0, [R3+URZ+0x34840], R2 ;  /* 0x03484002030075a7 */ /* 0x000e64000800017f */
[----:B-1----:R-:W-:Y:S05]  /*a8f0*/  @!P0 BRA `(.L_x_259) ;  /* 0x0000002c00708947 */ /* 0x002fea0003800000 */
.L_x_342:
[----:B------:R-:W-:Y:S05]  /*a900*/  BSYNC B2 ;  /* 0x0000000000027941 */ /* 0x000fea0003800000 */
.L_x_258:
[----:B0-----:R-:W0:Y:S01]  /*a910*/  S2R R7, SR_TID.X ;  /* 0x0000000000077919 */ /* 0x001e220000002100 */
[----:B------:R-:W-:Y:S01]  /*a920*/  UPRMT UR4, UR37, 0x9910, URZ ;  /* 0x0000991025047896 */ /* 0x000fe2000800003f */
[----:B0-----:R-:W-:-:S04]  /*a930*/  LOP3.LUT R7, R7, 0x7f, RZ, 0xc0, !PT ;  /* 0x0000007f07077812 */ /* 0x001fc800078ec0ff */
[----:B------:R-:W-:-:S13]  /*a940*/  ISETP.NE.AND P0, PT, R7, RZ, PT ;  /* 0x000000ff0700720c */ /* 0x000fda0003f05270 */
[----:B-1----:R-:W-:-:S04]  /*a950*/  @!P0 IMAD.MOV.U32 R2, RZ, RZ, 0xc000 ;  /* 0x0000c000ff028424 */ /* 0x002fc800078e00ff */
[----:B------:R0:W-:Y:S02]  /*a960*/  @!P0 SYNCS.ARRIVE.TRANS64 RZ, [R3+URZ+0x34830], R2 ;  /* 0x0348300203ff89a7 */ /* 0x0001e4000800003f */
[----:B0-----:R-:W-:-:S05]  /*a970*/  IMAD.U32 R2, RZ, RZ, UR4 ;  /* 0x00000004ff027e24 */ /* 0x001fca000f8e00ff */
[----:B------:R-:W-:-:S13]  /*a980*/  ISETP.NE.AND P1, PT, R2, 0x2, PT ;  /* 0x000000020200780c */ /* 0x000fda0003f25270 */
[----:B------:R-:W-:Y:S05]  /*a990*/  @P1 BRA `(.L_x_260) ;  /* 0x0000000000041947 */ /* 0x000fea0003800000 */
[----:B------:R-:W-:Y:S01]  /*a9a0*/  BPT.TRAP 0x1 ;  /* 0x000000040000795c */ /* 0x000fe20000300000 */
.L_x_260:
[----:B------:R-:W-:Y:S01]  /*a9b0*/  LOP3.LUT P0, RZ, R18, 0x2, RZ, 0xc0, !PT ;  /* 0x0000000212ff7812 */ /* 0x000fe2000780c0ff */
[----:B------:R-:W-:-:S12]  /*a9c0*/  BSSY B2, `(.L_x_261) ;  /* 0x0000003000027945 */ /* 0x000fd80003800000 */
[----:B------:R-:W-:Y:S05]  /*a9d0*/  @P0 BRA `(.L_x_262) ;  /* 0x0000000000040947 */ /* 0x000fea0003800000 */
[----:B------:R-:W-:Y:S01]  /*a9e0*/  BPT.TRAP 0x1 ;  /* 0x000000040000795c */ /* 0x000fe20000300000 */
.L_x_262:
[----:B------:R-:W-:Y:S05]  /*a9f0*/  BSYNC B2 ;  /* 0x0000000000027941 */ /* 0x000fea0003800000 */
.L_x_261:
[----:B------:R-:W0:Y:S01]  /*aa00*/  S2R R2, SR_CgaCtaId ;  /* 0x0000000000027919 */ /* 0x000e220000008800 */
        /* <DEDUP_REMOVED lines=9> */
[----:B0-----:R-:W-:-:S05]  /*aaa0*/  IMAD.SHL.U32 R2, R2, 0x1000, RZ ;  /* 0x0000100002027824 */ /* 0x001fca00078e00ff */
[----:B------:R-:W-:-:S05]  /*aab0*/  LOP3.LUT R2, R2, 0x1000, RZ, 0xc0, !PT ;  /* 0x0000100002027812 */ /* 0x000fca00078ec0ff */
[----:B------:R-:W-:Y:S02]  /*aac0*/  IMAD R7, R4, 0x6000, R2 ;  /* 0x0000600004077824 */ /* 0x000fe400078e0202 */
[----:B------:R-:W0:Y:S03]  /*aad0*/  S2R R2, SR_CgaCtaId ;  /* 0x0000000000027919 */ /* 0x000e260000008800 */
[----:B------:R-:W-:-:S05]  /*aae0*/  LEA R7, R7, UR36, 0x1 ;  /* 0x0000002407077c11 */ /* 0x000fca000f8e08ff */
[----:B------:R-:W-:Y:S02]  /*aaf0*/  VIADD R9, R7, 0x1c400 ;  /* 0x0001c40007097836 */ /* 0x000fe40000000000 */
[----:B0-----:R-:W-:-:S05]  /*ab00*/  IMAD.SHL.U32 R2, R2, 0x40, RZ ;  /* 0x0000004002027824 */ /* 0x001fca00078e00ff */
[----:B------:R-:W-:-:S05]  /*ab10*/  LOP3.LUT R2, R2, 0x40, RZ, 0xc0, !PT ;  /* 0x0000004002027812 */ /* 0x000fca00078ec0ff */
[----:B------:R-:W-:-:S07]  /*ab20*/  IMAD R2, R8, 0x80, R2 ;  /* 0x0000008008027824 */ /* 0x000fce00078e0202 */
.L_x_263:
        /* <DEDUP_REMOVED lines=17> */
.L_x_264:
        /* <DEDUP_REMOVED lines=16> */
.L_x_265:
        /* <DEDUP_REMOVED lines=16> */
.L_x_343:
[----:B------:R-:W-:Y:S05]  /*ae40*/  BSYNC B2 ;  /* 0x0000000000027941 */ /* 0x000fea0003800000 */
.L_x_266:
[----:B------:R-:W1:Y:S02]  /*ae50*/  S2R R7, SR_TID.X ;  /* 0x0000000000077919 */ /* 0x000e640000002100 */
[----:B-1----:R-:W-:-:S04]  /*ae60*/  LOP3.LUT R7, R7, 0x7f, RZ, 0xc0, !PT ;  /* 0x0000007f07077812 */ /* 0x002fc800078ec0ff */
[----:B------:R-:W-:-:S13]  /*ae70*/  ISETP.NE.AND P0, PT, R7, RZ, PT ;  /* 0x000000ff0700720c */ /* 0x000fda0003f05270 */
[----:B0-----:R-:W-:-:S04]  /*ae80*/  @!P0 IMAD.MOV.U32 R3, RZ, RZ, 0x8000 ;  /* 0x00008000ff038424 */ /* 0x001fc800078e00ff */
[----:B------:R0:W-:Y:S01]  /*ae90*/  @!P0 SYNCS.ARRIVE.TRANS64 RZ, [R2+URZ+0x34850], R3 ;  /* 0x0348500302ff89a7 */ /* 0x0001e2000800003f */
[----:B------:R-:W-:Y:S05]  /*aea0*/  @P1 BRA `(.L_x_268) ;  /* 0x0000000000041947 */ /* 0x000fea0003800000 */
[----:B------:R-:W-:Y:S01]  /*aeb0*/  BPT.TRAP 0x1 ;  /* 0x000000040000795c */ /* 0x000fe20000300000 */
.L_x_268:
[----:B------:R-:W-:Y:S01]  /*aec0*/  LOP3.LUT P0, RZ, R18, 0x2, RZ, 0xc0, !PT ;  /* 0x0000000212ff7812 */ /* 0x000fe2000780c0ff */
[----:B------:R-:W-:-:S12]  /*aed0*/  BSSY B2, `(.L_x_269) ;  /* 0x0000003000027945 */ /* 0x000fd80003800000 */
[----:B------:R-:W-:Y:S05]  /*aee0*/  @P0 BRA `(.L_x_270) ;  /* 0x0000000000040947 */ /* 0x000fea0003800000 */
[----:B------:R-:W-:Y:S01]  /*aef0*/  BPT.TRAP 0x1 ;  /* 0x000000040000795c */ /* 0x000fe20000300000 */
.L_x_270:
[----:B------:R-:W-:Y:S05]  /*af00*/  BSYNC B2 ;  /* 0x0000000000027941 */ /* 0x000fea0003800000 */
.L_x_269:
        /* <DEDUP_REMOVED lines=19> */
.L_x_271:
        /* <DEDUP_REMOVED lines=16> */
.L_x_272:
        /* <DEDUP_REMOVED lines=12> */
.L_x_256:
[----:B------:R-:W-:Y:S05]  /*b200*/  BSYNC B1 ;  /* 0x0000000000017941 */ /* 0x000fea0003800000 */
.L_x_255:
[----:B------:R-:W-:Y:S01]  /*b210*/  VIADD R19, R4, 0x1 ;  /* 0x0000000104137836 */ /* 0x000fe20000000000 */
[----:B------:R-:W-:Y:S01]  /*b220*/  LOP3.LUT P1, RZ, R18, 0x8, RZ, 0xc0, !PT ;  /* 0x0000000812ff7812 */ /* 0x000fe2000782c0ff */
[----:B------:R-:W-:Y:S03]  /*b230*/  BSSY B1, `(.L_x_273) ;  /* 0x00000b2000017945 */ /* 0x000fe60003800000 */
[----:B------:R-:W-:-:S04]  /*b240*/  ISETP.NE.AND P0, PT, R19, 0x2, PT ;  /* 0x000000021300780c */ /* 0x000fc80003f05270 */
[----:B------:R-:W-:Y:S02]  /*b250*/  SEL R2, RZ, 0x1, P0 ;  /* 0x00000001ff027807 */ /* 0x000fe40000000000 */
[----:B------:R-:W-:Y:S02]  /*b260*/  SEL R19, R19, RZ, P0 ;  /* 0x000000ff13137207 */ /* 0x000fe40000000000 */
[----:B------:R-:W-:-:S05]  /*b270*/  LOP3.LUT R9, R5, R2, RZ, 0x3c, !PT ;  /* 0x0000000205097212 */ /* 0x000fca00078e3cff */
[----:B------:R1:W-:Y:S01]  /*b280*/  STL [R1], R9 ;  /* 0x0000000901007387 */ /* 0x0003e20000100800 */
[----:B------:R-:W-:Y:S05]  /*b290*/  @!P1 BRA `(.L_x_274) ;  /* 0x0000000800ac9947 */ /* 0x000fea0003800000 */
[----:B------:R-:W-:Y:S01]  /*b2a0*/  LOP3.LUT P1, RZ, R18, 0x4, RZ, 0xc0, !PT ;  /* 0x0000000412ff7812 */ /* 0x000fe2000782c0ff */
[----:B0-----:R-:W-:-:S12]  /*b2b0*/  VIADD R8, R0, 0xffffffff ;  /* 0xffffffff00087836 */ /* 0x001fd80000000000 */
        /* <DEDUP_REMOVED lines=21> */
.L_x_275:
[----:B------:R-:W-:Y:S01]  /*b410*/  LEA R3, R19, UR36, 0x3 ;  /* 0x0000002413037c11 */ /* 0x000fe2000f8e18ff */
[----:B------:R-:W-:Y:S01]  /*b420*/  BSSY B2, `(.L_x_276) ;  /* 0x0000004000027945 */ /* 0x000fe20003800000 */
[----:B------:R-:W-:-:S04]  /*b430*/  SHF.L.U32 R2, R9, 0x1f, RZ ;  /* 0x0000001f09027819 */ /* 0x000fc800000006ff */
[----:B------:R-:W2:Y:S02]  /*b440*/  SYNCS.PHASECHK.TRANS64.TRYWAIT P0, [R3+URZ+0x34840], R2 ;  /* 0x03484002030075a7 */ /* 0x000ea4000800017f */
[----:B--2---:R-:W-:Y:S05]  /*b450*/  @!P0 BRA `(.L_x_277) ;  /* 0x0000002000c08947 */ /* 0x004fea0003800000 */
.L_x_344:
[----:B------:R-:W-:Y:S05]  /*b460*/  BSYNC B2 ;  /* 0x0000000000027941 */ /* 0x000fea0003800000 */
.L_x_276:
[----:B0-----:R-:W0:Y:S01]  /*b470*/  S2R R7, SR_TID.X ;  /* 0x0000000000077919 */ /* 0x001e220000002100 */
[----:B------:R-:W-:Y:S01]  /*b480*/  UPRMT UR4, UR37, 0x9910, URZ ;  /* 0x0000991025047896 */ /* 0x000fe2000800003f */
[----:B0-----:R-:W-:-:S04]  /*b490*/  LOP3.LUT R7, R7, 0x7f, RZ, 0xc0, !PT ;  /* 0x0000007f07077812 */ /* 0x001fc800078ec0ff */
[----:B------:R-:W-:-:S13]  /*b4a0*/  ISETP.NE.AND P0, PT, R7, RZ, PT ;  /* 0x000000ff0700720c */ /* 0x000fda0003f05270 */
[----:B--2---:R-:W-:-:S04]  /*b4b0*/  @!P0 IMAD.MOV.U32 R2, RZ, RZ, 0xc000 ;  /* 0x0000c000ff028424 */ /* 0x004fc800078e00ff */
[----:B------:R0:W-:Y:S02]  /*b4c0*/  @!P0 SYNCS.ARRIVE.TRANS64 RZ, [R3+URZ+0x34830], R2 ;  /* 0x0348300203ff89a7 */ /* 0x0001e4000800003f */
[----:B0-----:R-:W-:-:S05]  /*b4d0*/  IMAD.U32 R2, RZ, RZ, UR4 ;  /* 0x00000004ff027e24 */ /* 0x001fca000f8e00ff */
[----:B------:R-:W-:-:S13]  /*b4e0*/  ISETP.NE.AND P1, PT, R2, 0x2, PT ;  /* 0x000000020200780c */ /* 0x000fda0003f25270 */
[----:B------:R-:W-:Y:S05]  /*b4f0*/  @P1 BRA `(.L_x_278) ;  /* 0x0000000000041947 */ /* 0x000fea0003800000 */
[----:B------:R-:W-:Y:S01]  /*b500*/  BPT.TRAP 0x1 ;  /* 0x000000040000795c */ /* 0x000fe20000300000 */
.L_x_278:
[----:B------:R-:W-:Y:S01]  /*b510*/  LOP3.LUT P0, RZ, R18, 0x2, RZ, 0xc0, !PT ;  /* 0x0000000212ff7812 */ /* 0x000fe2000780c0ff */
[----:B------:R-:W-:-:S12]  /*b520*/  BSSY B2, `(.L_x_279) ;  /* 0x0000003000027945 */ /* 0x000fd80003800000 */
[----:B------:R-:W-:Y:S05]  /*b530*/  @P0 BRA `(.L_x_280) ;  /* 0x0000000000040947 */ /* 0x000fea0003800000 */
[----:B------:R-:W-:Y:S01]  /*b540*/  BPT.TRAP 0x1 ;  /* 0x000000040000795c */ /* 0x000fe20000300000 */
.L_x_280:
[----:B------:R-:W-:Y:S05]  /*b550*/  BSYNC B2 ;  /* 0x0000000000027941 */ /* 0x000fea0003800000 */
.L_x_279:
        /* <DEDUP_REMOVED lines=15> */
[----:B-1----:R-:W-:Y:S02]  /*b650*/  VIADD R9, R7, 0x1c400 ;  /* 0x0001c40007097836 */ /* 0x002fe40000000000 */
[----:B0-----:R-:W-:-:S05]  /*b660*/  IMAD.SHL.U32 R2, R2, 0x40, RZ ;  /* 0x0000004002027824 */ /* 0x001fca00078e00ff */
[----:B------:R-:W-:-:S05]  /*b670*/  LOP3.LUT R2, R2, 0x40, RZ, 0xc0, !PT ;  /* 0x0000004002027812 */ /* 0x000fca00078ec0ff */
[----:B------:R-:W-:-:S07]  /*b680*/  IMAD R2, R8, 0x80, R2 ;  /* 0x0000008008027824 */ /* 0x000fce00078e0202 */
.L_x_281:
        /* <DEDUP_REMOVED lines=17> */
.L_x_282:
        /* <DEDUP_REMOVED lines=16> */
.L_x_283:
        /* <DEDUP_REMOVED lines=10> */
[----:B------:R-:W-:Y:S01]  /*b940*/  SHF.L.U32 R5, R5, 0x1f, RZ ;  /* 0x0000001f05057819 */ /* 0x000fe200000006ff */
[----:B------:R-:W-:Y:S01]  /*b950*/  BSSY B2, `(.L_x_284) ;  /* 0x0000004000027945 */ /* 0x000fe20003800000 */
[----:B------:R-:W-:-:S04]  /*b960*/  LEA R2, R4, UR36, 0x3 ;  /* 0x0000002404027c11 */ /* 0x000fc8000f8e18ff */
[----:B------:R-:W0:Y:S02]  /*b970*/  SYNCS.PHASECHK.TRANS64.TRYWAIT P0, [R2+URZ+0x34860], R5 ;  /* 0x03486005020075a7 */ /* 0x000e24000800017f */
[----:B0-----:R-:W-:Y:S05]  /*b980*/  @!P0 BRA `(.L_x_285) ;  /* 0x0000001c00888947 */ /* 0x001fea0003800000 */
.L_x_345:
[----:B------:R-:W-:Y:S05]  /*b990*/  BSYNC B2 ;  /* 0x0000000000027941 */ /* 0x000fea0003800000 */
.L_x_284:
[----:B------:R-:W1:Y:S02]  /*b9a0*/  S2R R3, SR_TID.X ;  /* 0x0000000000037919 */ /* 0x000e640000002100 */
[----:B-1----:R-:W-:-:S04]  /*b9b0*/  LOP3.LUT R3, R3, 0x7f, RZ, 0xc0, !PT ;  /* 0x0000007f03037812 */ /* 0x002fc800078ec0ff */
[----:B------:R-:W-:-:S13]  /*b9c0*/  ISETP.NE.AND P0, PT, R3, RZ, PT ;  /* 0x000000ff0300720c */ /* 0x000fda0003f05270 */
[----:B------:R-:W-:-:S04]  /*b9d0*/  @!P0 IMAD.MOV.U32 R3, RZ, RZ, 0x8000 ;  /* 0x00008000ff038424 */ /* 0x000fc800078e00ff */
[----:B------:R1:W-:Y:S01]  /*b9e0*/  @!P0 SYNCS.ARRIVE.TRANS64 RZ, [R2+URZ+0x34850], R3 ;  /* 0x0348500302ff89a7 */ /* 0x0003e2000800003f */
[----:B------:R-:W-:Y:S05]  /*b9f0*/  @P1 BRA `(.L_x_286) ;  /* 0x0000000000041947 */ /* 0x000fea0003800000 */
[----:B------:R-:W-:Y:S01]  /*ba00*/  BPT.TRAP 0x1 ;  /* 0x000000040000795c */ /* 0x000fe20000300000 */
.L_x_286:
[----:B------:R-:W-:Y:S01]  /*ba10*/  LOP3.LUT P0, RZ, R18, 0x2, RZ, 0xc0, !PT ;  /* 0x0000000212ff7812 */ /* 0x000fe2000780c0ff */
[----:B------:R-:W-:-:S12]  /*ba20*/  BSSY B2, `(.L_x_287) ;  /* 0x0000003000027945 */ /* 0x000fd80003800000 */
[----:B------:R-:W-:Y:S05]  /*ba30*/  @P0 BRA `(.L_x_288) ;  /* 0x0000000000040947 */ /* 0x000fea0003800000 */
[----:B------:R-:W-:Y:S01]  /*ba40*/  BPT.TRAP 0x1 ;  /* 0x000000040000795c */ /* 0x000fe20000300000 */
.L_x_288:
[----:B------:R-:W-:Y:S05]  /*ba50*/  BSYNC B2 ;  /* 0x0000000000027941 */ /* 0x000fea0003800000 */
.L_x_287:
[----:B0-----:R-:W2:Y:S01]  /*ba60*/  LDL.LU R5, [R1+0x4] ;  /* 0x0000040001057983 */ /* 0x001ea20000300800 */
[----:B-1----:R-:W0:Y:S01]  /*ba70*/  S2R R3, SR_CgaCtaId ;  /* 0x0000000000037919 */ /* 0x002e220000008800 */
        /* <DEDUP_REMOVED lines=17> */
.L_x_289:
        /* <DEDUP_REMOVED lines=16> */
.L_x_290:
        /* <DEDUP_REMOVED lines=12> */
.L_x_274:
[----:B------:R-:W-:Y:S05]  /*bd50*/  BSYNC B1 ;  /* 0x0000000000017941 */ /* 0x000fea0003800000 */
.L_x_273:
[C---:B------:R-:W-:Y:S01]  /*bd60*/  ISETP.GT.AND P0, PT, R0.reuse, 0x1, PT ;  /* 0x000000010000780c */ /* 0x040fe20003f04270 */
[----:B------:R-:W-:-:S12]  /*bd70*/  VIADD R0, R0, 0xfffffffe ;  /* 0xfffffffe00007836 */ /* 0x000fd80000000000 */
[----:B------:R-:W-:Y:S05]  /*bd80*/  @P0 BRA `(.L_x_291) ;  /* 0xffffffe800480947 */ /* 0x000fea000383ffff */
.L_x_254:
[----:B------:R-:W-:Y:S05]  /*bd90*/  BSYNC B0 ;  /* 0x0000000000007941 */ /* 0x000fea0003800000 */
.L_x_234:
[----:B------:R-:W-:Y:S01]  /*bda0*/  LOP3.LUT P0, RZ, R18, 0x8, RZ, 0xc0, !PT ;  /* 0x0000000812ff7812 */ /* 0x000fe2000780c0ff */
[----:B------:R-:W-:-:S12]  /*bdb0*/  BSSY B0, `(.L_x_292) ;  /* 0x0000045000007945 */ /* 0x000fd80003800000 */
[----:B------:R-:W-:Y:S05]  /*bdc0*/  @!P0 BRA `(.L_x_293) ;  /* 0x00000004000c8947 */ /* 0x000fea0003800000 */
[----:B------:R-:W3:Y:S01]  /*bdd0*/  LDL R2, [R1] ;  /* 0x0000000001027983 */ /* 0x000ee20000100800 */
[----:B--2---:R-:W-:Y:S01]  /*bde0*/  LEA R0, R19, UR36, 0x3 ;  /* 0x0000002413007c11 */ /* 0x004fe2000f8e18ff */
[----:B------:R-:W-:Y:S01]  /*bdf0*/  BSSY B1, `(.L_x_294) ;  /* 0x0000004000017945 */ /* 0x000fe20003800000 */
[----:B---3--:R-:W-:-:S04]  /*be00*/  SHF.L.U32 R3, R2, 0x1f, RZ ;  /* 0x0000001f02037819 */ /* 0x008fc800000006ff */
[----:B------:R-:W2:Y:S02]  /*be10*/  SYNCS.PHASECHK.TRANS64.TRYWAIT P0, [R0+URZ+0x34860], R3 ;  /* 0x03486003000075a7 */ /* 0x000ea4000800017f */
[----:B--2---:R-:W-:Y:S05]  /*be20*/  @!P0 BRA `(.L_x_295) ;  /* 0x0000001800748947 */ /* 0x004fea0003800000 */
.L_x_346:
[----:B------:R-:W-:Y:S05]  /*be30*/  BSYNC B1 ;  /* 0x0000000000017941 */ /* 0x000fea0003800000 */
.L_x_294:
[----:B------:R-:W3:Y:S01]  /*be40*/  S2R R2, SR_TID.X ;  /* 0x0000000000027919 */ /* 0x000ee20000002100 */
[----:B------:R-:W-:-:S04]  /*be50*/  UPRMT UR4, UR37, 0x9910, URZ ;  /* 0x0000991025047896 */ /* 0x000fc8000800003f */
[----:B------:R-:W-:Y:S01]  /*be60*/  UISETP.NE.AND UP0, UPT, UR4, 0x2, UPT ;  /* 0x000000020400788c */ /* 0x000fe2000bf05270 */
[----:B---3--:R-:W-:-:S04]  /*be70*/  LOP3.LUT R2, R2, 0x7f, RZ, 0xc0, !PT ;  /* 0x0000007f02027812 */ /* 0x008fc800078ec0ff */
[----:B------:R-:W-:-:S13]  /*be80*/  ISETP.NE.AND P0, PT, R2, RZ, PT ;  /* 0x000000ff0200720c */ /* 0x000fda0003f05270 */
[----:B--2---:R-:W-:-:S04]  /*be90*/  @!P0 IMAD.MOV.U32 R3, RZ, RZ, 0x8000 ;  /* 0x00008000ff038424 */ /* 0x004fc800078e00ff */
[----:B------:R2:W-:Y:S01]  /*bea0*/  @!P0 SYNCS.ARRIVE.TRANS64 RZ, [R0+URZ+0x34850], R3 ;  /* 0x0348500300ff89a7 */ /* 0x0005e2000800003f */
[----:B------:R-:W-:-:S13]  /*beb0*/  PLOP3.LUT P0, PT, PT, PT, UP0, 0x80, 0x0 ;  /* 0x000000000000781c */ /* 0x000fda0003f0f008 */
[----:B--2---:R-:W-:Y:S05]  /*bec0*/  @P0 BRA `(.L_x_296) ;  /* 0x0000000000040947 */ /* 0x004fea0003800000 */
[----:B------:R-:W-:Y:S01]  /*bed0*/  BPT.TRAP 0x1 ;  /* 0x000000040000795c */ /* 0x000fe20000300000 */
.L_x_296:
[----:B------:R-:W-:Y:S01]  /*bee0*/  LOP3.LUT P0, RZ, R18, 0x2, RZ, 0xc0, !PT ;  /* 0x0000000212ff7812 */ /* 0x000fe2000780c0ff */
[----:B------:R-:W-:-:S12]  /*bef0*/  BSSY B1, `(.L_x_297) ;  /* 0x0000003000017945 */ /* 0x000fd80003800000 */
[----:B------:R-:W-:Y:S05]  /*bf00*/  @P0 BRA `(.L_x_298) ;  /* 0x0000000000040947 */ /* 0x000fea0003800000 */
[----:B------:R-:W-:Y:S01]  /*bf10*/  BPT.TRAP 0x1 ;  /* 0x000000040000795c */ /* 0x000fe20000300000 */
.L_x_298:
[----:B------:R-:W-:Y:S05]  /*bf20*/  BSYNC B1 ;  /* 0x0000000000017941 */ /* 0x000fea0003800000 */
.L_x_297:
[----:B------:R-:W2:Y:S01]  /*bf30*/  LDL R2, [R1+0x4] ;  /* 0x0000040001027983 */ /* 0x000ea20000100800 */
[----:B------:R-:W3:Y:S01]  /*bf40*/  S2R R3, SR_CgaCtaId ;  /* 0x0000000000037919 */ /* 0x000ee20000008800 */
[----:B------:R-:W4:Y:S01]  /*bf50*/  S2R R4, SR_CgaCtaId ;  /* 0x0000000000047919 */ /* 0x000f220000008800 */
[----:B------:R-:W-:Y:S01]  /*bf60*/  UIADD3 UR4, UP0, UR38, 0x470, URZ ;  /* 0x0000047026047890 */ /* 0x000fe2000ff1e03f */
[----:B------:R-:W-:Y:S01]  /*bf70*/  PLOP3.LUT P0, PT, PT, PT, PT, 0x80, 0x0 ;  /* 0x000000000000781c */ /* 0x000fe20003f0f070 */
[----:B------:R-:W-:Y:S01]  /*bf80*/  VIADD R0, R0, 0x34850 ;  /* 0x0003485000007836 */ /* 0x000fe20000000000 */
[----:B------:R-:W-:Y:S01]  /*bf90*/  UMOV UR6, 0x30000 ;  /* 0x0003000000067882 */ /* 0x000fe20000000000 */
[----:B------:R-:W-:Y:S01]  /*bfa0*/  UIADD3.X UR5, URZ, UR39, URZ, UP0, !UPT ;  /* 0x000000273f057290 */ /* 0x000fe200087fe43f */
[----:B---3--:R-:W-:Y:S02]  /*bfb0*/  IMAD.SHL.U32 R3, R3, 0x1000, RZ ;  /* 0x0000100003037824 */ /* 0x008fe400078e00ff */
[----:B----4-:R-:W-:-:S03]  /*bfc0*/  IMAD.SHL.U32 R4, R4, 0x40, RZ ;  /* 0x0000004004047824 */ /* 0x010fc600078e00ff */
[----:B------:R-:W-:Y:S02]  /*bfd0*/  LOP3.LUT R3, R3, 0x1000, RZ, 0xc0, !PT ;  /* 0x0000100003037812 */ /* 0x000fe400078ec0ff */
[----:B------:R-:W-:-:S03]  /*bfe0*/  LOP3.LUT R4, R4, 0x40, RZ, 0xc0, !PT ;  /* 0x0000004004047812 */ /* 0x000fc600078ec0ff */
[----:B------:R-:W-:-:S05]  /*bff0*/  IMAD R3, R19, 0x4000, R3 ;  /* 0x0000400013037824 */ /* 0x000fca00078e0203 */
[----:B------:R-:W-:Y:S01]  /*c000*/  LEA R3, R3, UR36, 0x1 ;  /* 0x0000002403037c11 */ /* 0x000fe2000f8e08ff */
[----:B------:R-:W-:Y:S01]  /*c010*/  UMOV UR14, 0x0 ;  /* 0x00000000000e7882 */ /* 0x000fe20000000000 */
[----:B------:R-:W-:Y:S01]  /*c020*/  UMOV UR15, 0x14f00000 ;  /* 0x14f00000000f7882 */ /* 0x000fe20000000000 */
[----:B------:R-:W-:Y:S01]  /*c030*/  UMOV UR10, URZ ;  /* 0x0000003f000a7c82 */ /* 0x000fe20008000000 */
[----:B--2---:R-:W-:Y:S02]  /*c040*/  IMAD R2, R2, 0x80, R4 ;  /* 0x0000008002027824 */ /* 0x004fe400078e0204 */
[----:B------:R-:W-:-:S07]  /*c050*/  VIADD R4, R3, 0x400 ;  /* 0x0000040003047836 */ /* 0x000fce0000000000 */
.L_x_299:
        /* <DEDUP_REMOVED lines=9> */
[----:B--2---:R-:W-:Y:S05]  /*c0f0*/  @P0 BRA.U.ANY `(.L_x_299) ;  /* 0xfffffffd00d80947 */ /* 0x004fea000393ffff */
[----:B------:R-:W-:Y:S01]  /*c100*/  PLOP3.LUT P0, PT, PT, PT, PT, 0x80, 0x0 ;  /* 0x000000000000781c */ /* 0x000fe20003f0f070 */
[----:B------:R-:W-:Y:S01]  /*c110*/  VIADD R3, R3, 0x4400 ;  /* 0x0000440003037836 */ /* 0x000fe20000000000 */
[----:B------:R-:W-:Y:S01]  /*c120*/  UMOV UR6, 0x30000 ;  /* 0x0003000000067882 */ /* 0x000fe20000000000 */
[----:B------:R-:W-:Y:S01]  /*c130*/  UMOV UR14, 0x0 ;  /* 0x00000000000e7882 */ /* 0x000fe20000000000 */
[----:B------:R-:W-:Y:S01]  /*c140*/  UMOV UR15, 0x14f00000 ;  /* 0x14f00000000f7882 */ /* 0x000fe20000000000 */
[----:B------:R-:W-:-:S08]  /*c150*/  UMOV UR10, 0x40 ;  /* 0x00000040000a7882 */ /* 0x000fd00000000000 */
.L_x_300:
        /* <DEDUP_REMOVED lines=9> */
[----:B---3--:R-:W-:Y:S05]  /*c1f0*/  @P0 BRA.U.ANY `(.L_x_300) ;  /* 0xfffffffd00d80947 */ /* 0x008fea000393ffff */
.L_x_293:
[----:B------:R-:W-:Y:S05]  /*c200*/  BSYNC B0 ;  /* 0x0000000000007941 */ /* 0x000fea0003800000 */
.L_x_292:
[----:B01----:R-:W3:Y:S01]  /*c210*/  LDL.LU R6, [R1+0x24] ;  /* 0x0000240001067983 */ /* 0x003ee20000300800 */
[----:B------:R-:W-:Y:S01]  /*c220*/  VIADD R19, R19, 0x1 ;  /* 0x0000000113137836 */ /* 0x000fe20000000000 */
[----:B------:R-:W-:Y:S02]  /*c230*/  ULDC UR4, c[0x0][0xc34] ;  /* 0x00030d0000047ab9 */ /* 0x000fe40000000800 */
[----:B------:R-:W4:Y:S04]  /*c240*/  LDL.LU R5, [R1] ;  /* 0x0000000001057983 */ /* 0x000f280000300800 */
[----:B------:R-:W5:Y:S01]  /*c250*/  LDL.LU R4, [R1+0x2c] ;  /* 0x00002c0001047983 */ /* 0x000f620000300800 */
[----:B------:R-:W-:-:S04]  /*c260*/  ISETP.NE.AND P0, PT, R19, 0x2, PT ;  /* 0x000000021300780c */ /* 0x000fc80003f05270 */
[----:B--2---:R-:W-:Y:S02]  /*c270*/  SEL R0, RZ, 0x1, P0 ;  /* 0x00000001ff007807 */ /* 0x004fe40000000000 */
[----:B------:R-:W-:Y:S01]  /*c280*/  SEL R19, R19, RZ, P0 ;  /* 0x000000ff13137207 */ /* 0x000fe20000000000 */
[----:B---3--:R-:W-:Y:S01]  /*c290*/  VIADD R6, R6, UR40 ;  /* 0x0000002806067c36 */ /* 0x008fe20008000000 */
[----:B----4-:R-:W-:-:S04]  /*c2a0*/  LOP3.LUT R5, R5, R0, RZ, 0x3c, !PT ;  /* 0x0000000005057212 */ /* 0x010fc800078e3cff */
[----:B------:R0:W-:Y:S01]  /*c2b0*/  STL [R1+0x24], R6 ;  /* 0x0000240601007387 */ /* 0x0001e20000100800 */
[----:B------:R-:W-:Y:S01]  /*c2c0*/  ISETP.GE.AND P1, PT, R6, UR4, PT ;  /* 0x0000000406007c0c */ /* 0x000fe2000bf26270 */
[----:B-----5:R-:W-:-:S05]  /*c2d0*/  VIADD R4, R4, 0x1 ;  /* 0x0000000104047836 */ /* 0x020fca0000000000 */
[----:B------:R0:W-:Y:S04]  /*c2e0*/  STL [R1+0x2c], R4 ;  /* 0x00002c0401007387 */ /* 0x0001e80000100800 */
[----:B------:R0:W-:Y:S03]  /*c2f0*/  STL [R1], R5 ;  /* 0x0000000501007387 */ /* 0x0001e60000100800 */
[----:B------:R-:W-:Y:S05]  /*c300*/  @!P1 BRA `(.L_x_301) ;  /* 0xffffffbc00689947 */ /* 0x000fea000383ffff */
[----:B------:R-:W-:-:S07]  /*c310*/  LOP3.LUT R2, R4, 0x1, RZ, 0xc, !PT ;  /* 0x0000000104027812 */ /* 0x000fce00078e0cff */
.L_x_217:
[----:B------:R-:W1:Y:S01]  /*c320*/  S2R R3, SR_CgaCtaId ;  /* 0x0000000000037919 */ /* 0x000e620000008800 */
[----:B------:R-:W-:Y:S01]  /*c330*/  MOV R0, 0x400 ;  /* 0x0000040000007802 */ /* 0x000fe20000000f00 */
[----:B------:R-:W-:Y:S03]  /*c340*/  BSSY B0, `(.L_x_302) ;  /* 0x0000005000007945 */ /* 0x000fe60003800000 */
[----:B-1----:R-:W-:Y:S02]  /*c350*/  LEA R0, R3, R0, 0x18 ;  /* 0x0000000003007211 */ /* 0x002fe400078ec0ff */
[----:B------:R-:W-:-:S04]  /*c360*/  SHF.L.U32 R3, R2, 0x1f, RZ ;  /* 0x0000001f02037819 */ /* 0x000fc800000006ff */
[----:B------:R-:W1:Y:S02]  /*c370*/  SYNCS.PHASECHK.TRANS64.TRYWAIT P0, [R0+URZ+0x34820], R3 ;  /* 0x03482003000075a7 */ /* 0x000e64000800017f */
[----:B-1----:R-:W-:Y:S05]  /*c380*/  @!P0 BRA `(.L_x_303) ;  /* 0x0000001400308947 */ /* 0x002fea0003800000 */
.L_x_347:
[----:B------:R-:W-:Y:S05]  /*c390*/  BSYNC B0 ;  /* 0x0000000000007941 */ /* 0x000fea0003800000 */
.L_x_302:
[----:B------:R-:W-:-:S03]  /*c3a0*/  UMOV UR4, 0xffffffff ;  /* 0xffffffff00047882 */ /* 0x000fc60000000000 */
[----:B------:R-:W-:Y:S05]  /*c3b0*/  BRA.DIV UR4, `(.L_x_304) ;  /* 0x0000001604387947 */ /* 0x000fea000b800000 */
[----:B------:R-:W2:Y:S02]  /*c3c0*/  S2R R2, SR_TID.X ;  /* 0x0000000000027919 */ /* 0x000ea40000002100 */
[----:B--2---:R-:W-:-:S04]  /*c3d0*/  SHF.R.U32.HI R2, RZ, 0x5, R2 ;  /* 0x00000005ff027819 */ /* 0x004fc80000011602 */
[----:B------:R-:W-:-:S05]  /*c3e0*/  LOP3.LUT R2, R2, 0x3, RZ, 0xc0, !PT ;  /* 0x0000000302027812 */ /* 0x000fca00078ec0ff */
[----:B------:R2:W3:Y:S02]  /*c3f0*/  SHFL.IDX PT, R14, R2, RZ, 0x1f ;  /* 0x00001fff020e7589 */ /* 0x0004e400000e0000 */
.L_x_350:
[----:B---3--:R-:W-:Y:S01]  /*c400*/  ISETP.NE.AND P0, PT, R14, RZ, PT ;  /* 0x000000ff0e00720c */ /* 0x008fe20003f05270 */
[----:B------:R-:W-:-:S12]  /*c410*/  BSSY B0, `(.L_x_305) ;  /* 0x0000027000007945 */ /* 0x000fd80003800000 */
[----:B------:R-:W-:Y:S05]  /*c420*/  @P0 BRA `(.L_x_306) ;  /* 0x0000000000940947 */ /* 0x000fea0003800000 */
[----:B------:R-:W-:-:S03]  /*c430*/  UMOV UR4, 0xffffffff ;  /* 0xffffffff00047882 */ /* 0x000fc60000000000 */
[----:B------:R-:W-:Y:S05]  /*c440*/  BRA.DIV UR4, `(.L_x_307) ;  /* 0x0000001604487947 */ /* 0x000fea000b800000 */
[----:B------:R-:W-:-:S13]  /*c450*/  ELECT P6, URZ, PT ;  /* 0x00000000003f782f */ /* 0x000fda00038c0000 */
.L_x_353:
[----:B------:R-:W-:Y:S05]  /*c460*/  @!P6 BRA `(.L_x_306) ;  /* 0x000000000084e947 */ /* 0x000fea0003800000 */
[----:B--2---:R-:W2:Y:S02]  /*c470*/  LDL R2, [R1+0x30] ;  /* 0x0000300001027983 */ /* 0x004ea40000100800 */
[----:B--2---:R-:W-:-:S13]  /*c480*/  R2UR UR4, R2 ;  /* 0x00000000020472ca */ /* 0x004fda00000e0000 */
[----:B------:R-:W-:-:S06]  /*c490*/  ULOP3.LUT UR4, UR4, 0x2, URZ, 0xfc, !UPT ;  /* 0x0000000204047892 */ /* 0x000fcc000f8efc3f */
[----:B------:R-:W-:-:S05]  /*c4a0*/  IMAD.U32 R2, RZ, RZ, UR4 ;  /* 0x00000004ff027e24 */ /* 0x000fca000f8e00ff */
[----:B------:R-:W-:-:S13]  /*c4b0*/  ISETP.NE.AND P2, PT, R2, 0x3, PT ;  /* 0x000000030200780c */ /* 0x000fda0003f45270 */
[----:B------:R-:W-:Y:S05]  /*c4c0*/  @!P2 BRA `(.L_x_308) ;  /* 0x000000000004a947 */ /* 0x000fea0003800000 */
[----:B------:R-:W-:Y:S01]  /*c4d0*/  BPT.TRAP 0x1 ;  /* 0x000000040000795c */ /* 0x000fe20000300000 */
.L_x_308:
[----:B------:R-:W2:Y:S01]  /*c4e0*/  LDL.LU R7, [R1] ;  /* 0x0000000001077983 */ /* 0x000ea20000300800 */
[----:B------:R-:W-:Y:S02]  /*c4f0*/  VIADD R2, R0, 0x34840 ;  /* 0x0003484000027836 */ /* 0x000fe40000000000 */
[C---:B-1----:R-:W-:Y:S02]  /*c500*/  VIADD R3, R19.reuse, 0x1 ;  /* 0x0000000113037836 */ /* 0x042fe40000000000 */
[----:B0-----:R-:W-:-:S03]  /*c510*/  IMAD R6, R19, 0x8, R2 ;  /* 0x0000000813067824 */ /* 0x001fc600078e0202 */
[----:B------:R-:W-:-:S04]  /*c520*/  ISETP.NE.AND P1, PT, R3, 0x2, PT ;  /* 0x000000020300780c */ /* 0x000fc80003f25270 */
[----:B------:R-:W-:Y:S02]  /*c530*/  SEL R4, RZ, 0x1, P1 ;  /* 0x00000001ff047807 */ /* 0x000fe40000800000 */
[----:B------:R-:W-:Y:S02]  /*c540*/  SEL R3, R3, RZ, P1 ;  /* 0x000000ff03037207 */ /* 0x000fe40000800000 */
[C---:B--2---:R-:W-:Y:S02]  /*c550*/  SHF.L.U32 R5, R7.reuse, 0x1f, RZ ;  /* 0x0000001f07057819 */ /* 0x044fe400000006ff */
[----:B------:R-:W-:Y:S01]  /*c560*/  LOP3.LUT R4, R7, R4, RZ, 0x3c, !PT ;  /* 0x0000000407047212 */ /* 0x000fe200078e3cff */
[----:B------:R-:W-:Y:S01]  /*c570*/  IMAD R7, R3, 0x8, R2 ;  /* 0x0000000803077824 */ /* 0x000fe200078e0202 */
[----:B------:R-:W0:Y:S02]  /*c580*/  SYNCS.PHASECHK.TRANS64.TRYWAIT P0, [R6+URZ], R5 ;  /* 0x00000005060075a7 */ /* 0x000e24000800017f */
[----:B------:R-:W-:Y:S01]  /*c590*/  SHF.L.U32 R2, R4, 0x1f, RZ ;  /* 0x0000001f04027819 */ /* 0x000fe200000006ff */
[----:B0-----:R-:W-:Y:S06]  /*c5a0*/  @!P0 BRA `(.L_x_309) ;  /* 0x0000001400108947 */ /* 0x001fec0003800000 */
.L_x_354:
[----:B------:R-:W1:Y:S02]  /*c5b0*/  SYNCS.PHASECHK.TRANS64.TRYWAIT P0, [R7+URZ], R2 ;  /* 0x00000002070075a7 */ /* 0x000e64000800017f */
[----:B-1----:R-:W-:Y:S05]  /*c5c0*/  @!P0 BRA `(.L_x_310) ;  /* 0x00000014001c8947 */ /* 0x002fea0003800000 */
.L_x_355:
[----:B------:R-:W-:Y:S05]  /*c5d0*/  @!P2 BRA `(.L_x_311) ;  /* 0x000000000004a947 */ /* 0x000fea0003800000 */
[----:B------:R-:W-:Y:S01]  /*c5e0*/  BPT.TRAP 0x1 ;  /* 0x000000040000795c */ /* 0x000fe20000300000 */
.L_x_311:
[----:B------:R-:W-:-:S04]  /*c5f0*/  VIADD R0, R0, 0x34860 ;  /* 0x0003486000007836 */ /* 0x000fc80000000000 */
[----:B------:R-:W-:-:S04]  /*c600*/  IMAD R4, R19, 0x8, R0 ;  /* 0x0000000813047824 */ /* 0x000fc800078e0200 */
[----:B------:R-:W2:Y:S02]  /*c610*/  SYNCS.PHASECHK.TRANS64.TRYWAIT P0, [R4+URZ], R5 ;  /* 0x00000005040075a7 */ /* 0x000ea4000800017f */
[----:B--2---:R-:W-:Y:S05]  /*c620*/  @!P0 BRA `(.L_x_312) ;  /* 0x0000001400188947 */ /* 0x004fea0003800000 */
.L_x_356:
[----:B------:R-:W-:-:S07]  /*c630*/  IMAD R3, R3, 0x8, R0 ;  /* 0x0000000803037824 */ /* 0x000fce00078e0200 */
.L_x_313:
[----:B---3--:R3:W4:Y:S02]  /*c640*/  SYNCS.PHASECHK.TRANS64.TRYWAIT P0, [R3+URZ], R2 ;  /* 0x00000002030075a7 */ /* 0x008724000800017f */
[----:B----4-:R-:W-:Y:S05]  /*c650*/  @!P0 NANOSLEEP.SYNCS 0x989680 ;  /* 0x009896800000895d */ /* 0x010fea0003900000 */
[----:B------:R-:W4:Y:S02]  /*c660*/  @!P0 SYNCS.PHASECHK.TRANS64 P0, [R3+URZ], R2 ;  /* 0x00000002030085a7 */ /* 0x000f24000800007f */
[----:B----4-:R-:W-:Y:S05]  /*c670*/  @!P0 BRA `(.L_x_313) ;  /* 0xfffffffc00f08947 */ /* 0x010fea000383ffff */
.L_x_306:
[----:B------:R-:W-:Y:S05]  /*c680*/  BSYNC B0 ;  /* 0x0000000000007941 */ /* 0x000fea0003800000 */
.L_x_305:
[----:B------:R-:W-:Y:S05]  /*c690*/  EXIT ;  /* 0x000000000000794d */ /* 0x000fea0003800000 */
.L_x_185:
[----:B0-----:R-:W-:-:S04]  /*c6a0*/  IMAD.U32 R3, RZ, RZ, UR38 ;  /* 0x00000026ff037e24 */ /* 0x001fc8000f8e00ff */
[----:B------:R0:W1:Y:S03]  /*c6b0*/  SYNCS.PHASECHK.TRANS64.TRYWAIT P1, [R3+URZ+0x34800], R0 ;  /* 0x03480000030075a7 */ /* 0x000066000802017f */
[----:B-1----:R-:W-:Y:S05]  /*c6c0*/  @!P1 NANOSLEEP.SYNCS 0x989680 ;  /* 0x009896800000995d */ /* 0x002fea0003900000 */
[----:B------:R-:W1:Y:S02]  /*c6d0*/  @!P1 SYNCS.PHASECHK.TRANS64 P1, [R3+URZ+0x34800], R0 ;  /* 0x03480000030095a7 */ /* 0x000e64000802007f */
[----:B-1----:R-:W-:Y:S05]  /*c6e0*/  @!P1 BRA `(.L_x_185) ;  /* 0xfffffffc00ec9947 */ /* 0x002fea000383ffff */
[----:B------:R-:W-:Y:S05]  /*c6f0*/  BRA `(.L_x_314) ;  /* 0xffffff4c00fc7947 */ /* 0x000fea000383ffff */
.L_x_189:
[----:B-1----:R1:W2:Y:S02]  /*c700*/  SYNCS.PHASECHK.TRANS64.TRYWAIT P1, [R6+URZ+0x34830], R3 ;  /* 0x03483003060075a7 */ /* 0x0022a4000802017f */
[----:B--2---:R-:W-:Y:S05]  /*c710*/  @!P1 NANOSLEEP.SYNCS 0x989680 ;  /* 0x009896800000995d */ /* 0x004fea0003900000 */
[----:B------:R-:W2:Y:S02]  /*c720*/  @!P1 SYNCS.PHASECHK.TRANS64 P1, [R6+URZ+0x34830], R3 ;  /* 0x03483003060095a7 */ /* 0x000ea4000802007f */
[----:B--2---:R-:W-:Y:S05]  /*c730*/  @!P1 BRA `(.L_x_189) ;  /* 0xfffffffc00f09947 */ /* 0x004fea000383ffff */
[----:B------:R-:W-:Y:S05]  /*c740*/  BRA `(.L_x_188) ;  /* 0xffffff5000187947 */ /* 0x000fea000383ffff */
.L_x_195:
[----:B-1----:R-:W-:-:S04]  /*c750*/  IMAD.U32 R3, RZ, RZ, UR7 ;  /* 0x00000007ff037e24 */ /* 0x002fc8000f8e00ff */
[----:B------:R1:W2:Y:S03]  /*c760*/  SYNCS.PHASECHK.TRANS64.TRYWAIT P1, [R3+URZ+0x34830], R0 ;  /* 0x03483000030075a7 */ /* 0x0002a6000802017f */
[----:B--2---:R-:W-:Y:S05]  /*c770*/  @!P1 NANOSLEEP.SYNCS 0x989680 ;  /* 0x009896800000995d */ /* 0x004fea0003900000 */
[----:B------:R-:W2:Y:S02]  /*c780*/  @!P1 SYNCS.PHASECHK.TRANS64 P1, [R3+URZ+0x34830], R0 ;  /* 0x03483000030095a7 */ /* 0x000ea4000802007f */
[----:B--2---:R-:W-:Y:S05]  /*c790*/  @!P1 BRA `(.L_x_195) ;  /* 0xfffffffc00ec9947 */ /* 0x004fea000383ffff */
[----:B------:R-:W-:Y:S05]  /*c7a0*/  BRA `(.L_x_194) ;  /* 0xffffff7000f07947 */ /* 0x000fea000383ffff */
.L_x_199:
[----:B-1----:R-:W-:-:S04]  /*c7b0*/  IMAD.U32 R3, RZ, RZ, UR14 ;  /* 0x0000000eff037e24 */ /* 0x002fc8000f8e00ff */
[----:B------:R1:W2:Y:S03]  /*c7c0*/  SYNCS.PHASECHK.TRANS64.TRYWAIT P1, [R3+URZ+0x34850], R0 ;  /* 0x03485000030075a7 */ /* 0x0002a6000802017f */
[----:B--2---:R-:W-:Y:S05]  /*c7d0*/  @!P1 NANOSLEEP.SYNCS 0x989680 ;  /* 0x009896800000995d */ /* 0x004fea0003900000 */
[----:B------:R-:W2:Y:S02]  /*c7e0*/  @!P1 SYNCS.PHASECHK.TRANS64 P1, [R3+URZ+0x34850], R0 ;  /* 0x03485000030095a7 */ /* 0x000ea4000802007f */
[----:B--2---:R-:W-:Y:S05]  /*c7f0*/  @!P1 BRA `(.L_x_199) ;  /* 0xfffffffc00ec9947 */ /* 0x004fea000383ffff */
[----:B------:R-:W-:Y:S05]  /*c800*/  BRA `(.L_x_198) ;  /* 0xffffff7c00207947 */ /* 0x000fea000383ffff */
.L_x_206:
[----:B-1----:R-:W-:-:S04]  /*c810*/  IMAD.U32 R5, RZ, RZ, UR9 ;  /* 0x00000009ff057e24 */ /* 0x002fc8000f8e00ff */
[----:B------:R1:W2:Y:S03]  /*c820*/  SYNCS.PHASECHK.TRANS64.TRYWAIT P1, [R5+URZ+0x34850], R4 ;  /* 0x03485004050075a7 */ /* 0x0002a6000802017f */
[----:B--2---:R-:W-:Y:S05]  /*c830*/  @!P1 NANOSLEEP.SYNCS 0x989680 ;  /* 0x009896800000995d */ /* 0x004fea0003900000 */
[----:B------:R-:W2:Y:S02]  /*c840*/  @!P1 SYNCS.PHASECHK.TRANS64 P1, [R5+URZ+0x34850], R4 ;  /* 0x03485004050095a7 */ /* 0x000ea4000802007f */
[----:B--2---:R-:W-:Y:S05]  /*c850*/  @!P1 BRA `(.L_x_206) ;  /* 0xfffffffc00ec9947 */ /* 0x004fea000383ffff */
[----:B------:R-:W-:Y:S05]  /*c860*/  BRA `(.L_x_205) ;  /* 0xffffff9800147947 */ /* 0x000fea000383ffff */
.L_x_221:
[----:B------:R-:W0:Y:S01]  /*c870*/  S2R R6, SR_TID.X ;  /* 0x0000000000067919 */ /* 0x000e220000002100 */
[----:B------:R-:W-:Y:S01]  /*c880*/  BSSY B0, `(.L_x_315) ;  /* 0x000000a000007945 */ /* 0x000fe20003800000 */
[----:B------:R-:W-:Y:S02]  /*c890*/  IMAD.MOV.U32 R12, RZ, RZ, RZ ;  /* 0x000000ffff0c7224 */ /* 0x000fe400078e00ff */
[----:B------:R-:W-:Y:S02]  /*c8a0*/  IMAD.MOV.U32 R11, RZ, RZ, 0x1f ;  /* 0x0000001fff0b7424 */ /* 0x000fe400078e00ff */
[----:B------:R-:W-:Y:S01]  /*c8b0*/  IMAD.MOV.U32 R15, RZ, RZ, -0x1 ;  /* 0xffffffffff0f7424 */ /* 0x000fe200078e00ff */
[----:B0-----:R-:W-:-:S04]  /*c8c0*/  SHF.R.U32.HI R6, RZ, 0x5, R6 ;  /* 0x00000005ff067819 */ /* 0x001fc80000011606 */
[----:B------:R-:W-:-:S05]  /*c8d0*/  LOP3.LUT R6, R6, 0x3, RZ, 0xc0, !PT ;  /* 0x0000000306067812 */ /* 0x000fca00078ec0ff */
[----:B------:R-:W-:-:S07]  /*c8e0*/  IMAD.MOV.U32 R13, RZ, RZ, R6 ;  /* 0x000000ffff0d7224 */ /* 0x000fce00078e0006 */
[----:B-1----:R-:W-:Y:S05]  /*c8f0*/  WARPSYNC.COLLECTIVE R15, `(.L_x_316) ;  /* 0x000000000f087348 */ /* 0x002fea0003c00000 */
[----:B------:R0:W2:Y:S02]  /*c900*/  SHFL.IDX P6, R14, R13, R12, R11 ;  /* 0x0000000c0d0e7389 */ /* 0x0000a400000c000b */
[----:B012---:R-:W-:Y:S01]  /*c910*/  ENDCOLLECTIVE ;  /* 0x000000000000791b */ /* 0x007fe20003800000 */
.L_x_316:
[----:B------:R-:W-:Y:S05]  /*c920*/  BSYNC B0 ;  /* 0x0000000000007941 */ /* 0x000fea0003800000 */
.L_x_315:
[----:B------:R-:W-:Y:S05]  /*c930*/  BRA `(.L_x_317) ;  /* 0xffffffbc009c7947 */ /* 0x000fea000383ffff */
.L_x_223:
[----:B------:R-:W-:Y:S01]  /*c940*/  BSSY B0, `(.L_x_318) ;  /* 0x0000006000007945 */ /* 0x000fe20003800000 */
[----:B------:R-:W-:-:S07]  /*c950*/  IMAD.MOV.U32 R15, RZ, RZ, -0x1 ;  /* 0xffffffffff0f7424 */ /* 0x000fce00078e00ff */
[----:B01----:R-:W-:Y:S05]  /*c960*/  WARPSYNC.COLLECTIVE R15, `(.L_x_319) ;  /* 0x000000000f0c7348 */ /* 0x003fea0003c00000 */
[----:B------:R-:W-:Y:S02]  /*c970*/  ELECT P6, UR62, PT ;  /* 0x00000000003e782f */ /* 0x000fe400038c0000 */
[----:B------:R-:W-:Y:S01]  /*c980*/  MOV R14, UR62 ;  /* 0x0000003e000e7c02 */ /* 0x000fe20008000f00 */
[----:B01----:R-:W-:Y:S10]  /*c990*/  ENDCOLLECTIVE ;  /* 0x000000000000791b */ /* 0x003ff40003800000 */
.L_x_319:
[----:B------:R-:W-:Y:S05]  /*c9a0*/  BSYNC B0 ;  /* 0x0000000000007941 */ /* 0x000fea0003800000 */
.L_x_318:
[----:B------:R-:W-:Y:S05]  /*c9b0*/  BRA `(.L_x_320) ;  /* 0xffffffbc009c7947 */ /* 0x000fea000383ffff */
.L_x_225:
[----:B---3--:R3:W4:Y:S02]  /*c9c0*/  SYNCS.PHASECHK.TRANS64.TRYWAIT P0, [R2+URZ+0x34840], R3 ;  /* 0x03484003020075a7 */ /* 0x008724000800017f */
[----:B----4-:R-:W-:Y:S05]  /*c9d0*/  @!P0 NANOSLEEP.SYNCS 0x989680 ;  /* 0x009896800000895d */ /* 0x010fea0003900000 */
[----:B------:R-:W4:Y:S02]  /*c9e0*/  @!P0 SYNCS.PHASECHK.TRANS64 P0, [R2+URZ+0x34840], R3 ;  /* 0x03484003020085a7 */ /* 0x000f24000800007f */
[----:B----4-:R-:W-:Y:S05]  /*c9f0*/  @!P0 BRA `(.L_x_225) ;  /* 0xfffffffc00f08947 */ /* 0x010fea000383ffff */
[----:B------:R-:W-:Y:S05]  /*ca00*/  BRA `(.L_x_321) ;  /* 0xffffffbc00f07947 */ /* 0x000fea000383ffff */
.L_x_229:
        /* <DEDUP_REMOVED lines=8> */
.L_x_322:
[----:B------:R-:W-:Y:S01]  /*ca90*/  IMAD.MOV.U32 R13, RZ, RZ, R0 ;  /* 0x000000ffff0d7224 */ /* 0x000fe200078e0000 */
[----:B------:R-:W-:Y:S01]  /*caa0*/  LOP3.LUT R7, R7, 0x7f, RZ, 0xc0, !PT ;  /* 0x0000007f07077812 */ /* 0x000fe200078ec0ff */
[----:B------:R-:W-:-:S07]  /*cab0*/  IMAD.MOV.U32 R6, RZ, RZ, R14 ;  /* 0x000000ffff067224 */ /* 0x000fce00078e000e */
[----:B------:R-:W-:Y:S05]  /*cac0*/  WARPSYNC.COLLECTIVE R15, `(.L_x_323) ;  /* 0x000000000f087348 */ /* 0x000fea0003c00000 */
[----:B------:R0:W1:Y:S02]  /*cad0*/  SHFL.IDX P6, R14, R13, R12, R11 ;  /* 0x0000000c0d0e7389 */ /* 0x00006400000c000b */
[----:B01----:R-:W-:Y:S01]  /*cae0*/  ENDCOLLECTIVE ;  /* 0x000000000000791b */ /* 0x003fe20003800000 */
.L_x_323:
        /* <DEDUP_REMOVED lines=12> */
.L_x_324:
        /* <DEDUP_REMOVED lines=9> */
[----:B------:R-:W-:Y:S04]  /*cc40*/  @!P2 LDGSTS.E.BYPASS.LTC128B.128 [R9+0x10400], desc[UR60][R6.64], !P3 ;  /* 0x104000000609afae */ /* 0x000fe8000d901d7c */
[----:B------:R-:W-:Y:S04]  /*cc50*/  @!P2 LDGSTS.E.BYPASS.LTC128B.128 [R9+0x14400], desc[UR60][R6.64+0x80], !P0 ;  /* 0x144000800609afae */ /* 0x000fe8000c101d7c */
[----:B------:R0:W-:Y:S01]  /*cc60*/  @!P2 LDGSTS.E.BYPASS.LTC128B.128 [R9+0x18400], desc[UR60][R6.64+0x100], !P1 ;  /* 0x184001000609afae */ /* 0x0001e2000c901d7c */
[----:B------:R-:W-:Y:S01]  /*cc70*/  ISETP.GE.AND P2, PT, R5, R3, PT ;  /* 0x000000030500720c */ /* 0x000fe20003f46270 */
[----:B------:R-:W-:-:S02]  /*cc80*/  VIADD R5, R4, 0x20 ;  /* 0x0000002004057836 */ /* 0x000fc40000000000 */
[----:B0-----:R-:W-:-:S10]  /*cc90*/  IMAD.MOV.U32 R6, RZ, RZ, R14 ;  /* 0x000000ffff067224 */ /* 0x001fd400078e000e */
[----:B------:R-:W-:Y:S05]  /*cca0*/  WARPSYNC.COLLECTIVE R15, `(.L_x_325) ;  /* 0x000000000f087348 */ /* 0x000fea0003c00000 */
[----:B------:R0:W1:Y:S02]  /*ccb0*/  SHFL.IDX P6, R14, R13, R12, R11 ;  /* 0x0000000c0d0e7389 */ /* 0x00006400000c000b */
[----:B01----:R-:W-:Y:S01]  /*ccc0*/  ENDCOLLECTIVE ;  /* 0x000000000000791b */ /* 0x003fe20003800000 */
.L_x_325:
[----:B------:R-:W-:Y:S02]  /*ccd0*/  IMAD.MOV.U32 R13, RZ, RZ, R2 ;  /* 0x000000ffff0d7224 */ /* 0x000fe400078e0002 */
[----:B------:R-:W-:Y:S02]  /*cce0*/  IMAD.MOV.U32 R12, RZ, RZ, 0x2 ;  /* 0x00000002ff0c7424 */ /* 0x000fe400078e00ff */
[----:B------:R-:W-:-:S07]  /*ccf0*/  IMAD.MOV.U32 R7, RZ, RZ, R14 ;  /* 0x000000ffff077224 */ /* 0x000fce00078e000e */
[----:B------:R-:W-:Y:S05]  /*cd00*/  WARPSYNC.COLLECTIVE R15, `(.L_x_326) ;  /* 0x000000000f087348 */ /* 0x000fea0003c00000 */
[----:B------:R0:W1:Y:S02]  /*cd10*/  SHFL.IDX P6, R14, R13, R12, R11 ;  /* 0x0000000c0d0e7389 */ /* 0x00006400000c000b */
[----:B01----:R-:W-:Y:S01]  /*cd20*/  ENDCOLLECTIVE ;  /* 0x000000000000791b */ /* 0x003fe20003800000 */
.L_x_326:
        /* <DEDUP_REMOVED lines=18> */
.L_x_327:
[----:B------:R-:W-:Y:S02]  /*ce50*/  IMAD.MOV.U32 R13, RZ, RZ, R2 ;  /* 0x000000ffff0d7224 */ /* 0x000fe400078e0002 */
[----:B------:R-:W-:Y:S02]  /*ce60*/  IMAD.MOV.U32 R12, RZ, RZ, 0x3 ;  /* 0x00000003ff0c7424 */ /* 0x000fe400078e00ff */
[----:B------:R-:W-:-:S07]  /*ce70*/  IMAD.MOV.U32 R7, RZ, RZ, R14 ;  /* 0x000000ffff077224 */ /* 0x000fce00078e000e */
[----:B------:R-:W-:Y:S05]  /*ce80*/  WARPSYNC.COLLECTIVE R15, `(.L_x_328) ;  /* 0x000000000f087348 */ /* 0x000fea0003c00000 */
[----:B------:R0:W1:Y:S02]  /*ce90*/  SHFL.IDX P6, R14, R13, R12, R11 ;  /* 0x0000000c0d0e7389 */ /* 0x00006400000c000b */
[----:B01----:R-:W-:Y:S01]  /*cea0*/  ENDCOLLECTIVE ;  /* 0x000000000000791b */ /* 0x003fe20003800000 */
.L_x_328:
        /* <DEDUP_REMOVED lines=18> */
.L_x_329:
[----:B------:R-:W-:Y:S02]  /*cfd0*/  IMAD.MOV.U32 R13, RZ, RZ, R2 ;  /* 0x000000ffff0d7224 */ /* 0x000fe400078e0002 */
[----:B------:R-:W-:Y:S02]  /*cfe0*/  IMAD.MOV.U32 R12, RZ, RZ, 0x4 ;  /* 0x00000004ff0c7424 */ /* 0x000fe400078e00ff */
[----:B------:R-:W-:-:S07]  /*cff0*/  IMAD.MOV.U32 R7, RZ, RZ, R14 ;  /* 0x000000ffff077224 */ /* 0x000fce00078e000e */
[----:B------:R-:W-:Y:S05]  /*d000*/  WARPSYNC.COLLECTIVE R15, `(.L_x_330) ;  /* 0x000000000f087348 */ /* 0x000fea0003c00000 */
[----:B------:R0:W1:Y:S02]  /*d010*/  SHFL.IDX P6, R14, R13, R12, R11 ;  /* 0x0000000c0d0e7389 */ /* 0x00006400000c000b */
[----:B01----:R-:W-:Y:S01]  /*d020*/  ENDCOLLECTIVE ;  /* 0x000000000000791b */ /* 0x003fe20003800000 */
.L_x_330:
        /* <DEDUP_REMOVED lines=18> */
.L_x_331:
[----:B------:R-:W-:Y:S02]  /*d150*/  IMAD.MOV.U32 R13, RZ, RZ, R2 ;  /* 0x000000ffff0d7224 */ /* 0x000fe400078e0002 */
[----:B------:R-:W-:Y:S02]  /*d160*/  IMAD.MOV.U32 R12, RZ, RZ, 0x5 ;  /* 0x00000005ff0c7424 */ /* 0x000fe400078e00ff */
[----:B------:R-:W-:-:S07]  /*d170*/  IMAD.MOV.U32 R7, RZ, RZ, R14 ;  /* 0x000000ffff077224 */ /* 0x000fce00078e000e */
[----:B------:R-:W-:Y:S05]  /*d180*/  WARPSYNC.COLLECTIVE R15, `(.L_x_332) ;  /* 0x000000000f087348 */ /* 0x000fea0003c00000 */
[----:B------:R0:W1:Y:S02]  /*d190*/  SHFL.IDX P6, R14, R13, R12, R11 ;  /* 0x0000000c0d0e7389 */ /* 0x00006400000c000b */
[----:B01----:R-:W-:Y:S01]  /*d1a0*/  ENDCOLLECTIVE ;  /* 0x000000000000791b */ /* 0x003fe20003800000 */
.L_x_332:
        /* <DEDUP_REMOVED lines=18> */
.L_x_333:
[----:B------:R-:W-:Y:S02]  /*d2d0*/  IMAD.MOV.U32 R13, RZ, RZ, R2 ;  /* 0x000000ffff0d7224 */ /* 0x000fe400078e0002 */
[----:B------:R-:W-:Y:S02]  /*d2e0*/  IMAD.MOV.U32 R12, RZ, RZ, 0x6 ;  /* 0x00000006ff0c7424 */ /* 0x000fe400078e00ff */
[----:B------:R-:W-:-:S07]  /*d2f0*/  IMAD.MOV.U32 R7, RZ, RZ, R14 ;  /* 0x000000ffff077224 */ /* 0x000fce00078e000e */
[----:B------:R-:W-:Y:S05]  /*d300*/  WARPSYNC.COLLECTIVE R15, `(.L_x_334) ;  /* 0x000000000f087348 */ /* 0x000fea0003c00000 */
[----:B------:R0:W1:Y:S02]  /*d310*/  SHFL.IDX P6, R14, R13, R12, R11 ;  /* 0x0000000c0d0e7389 */ /* 0x00006400000c000b */
[----:B01----:R-:W-:Y:S01]  /*d320*/  ENDCOLLECTIVE ;  /* 0x000000000000791b */ /* 0x003fe20003800000 */
.L_x_334:
        /* <DEDUP_REMOVED lines=13> */
[----:B0-----:R-:W-:-:S12]  /*d400*/  IMAD.MOV.U32 R6, RZ, RZ, R14 ;  /* 0x000000ffff067224 */ /* 0x001fd800078e000e */
[----:B------:R-:W-:Y:S05]  /*d410*/  WARPSYNC.COLLECTIVE R15, `(.L_x_335) ;  /* 0x000000000f087348 */ /* 0x000fea0003c00000 */
[----:B------:R0:W1:Y:S02]  /*d420*/  SHFL.IDX P6, R14, R13, R12, R11 ;  /* 0x0000000c0d0e7389 */ /* 0x00006400000c000b */
[----:B01----:R-:W-:Y:S01]  /*d430*/  ENDCOLLECTIVE ;  /* 0x000000000000791b */ /* 0x003fe20003800000 */
.L_x_335:
[----:B------:R-:W-:Y:S02]  /*d440*/  IMAD.MOV.U32 R13, RZ, RZ, R2 ;  /* 0x000000ffff0d7224 */ /* 0x000fe400078e0002 */
[----:B------:R-:W-:Y:S02]  /*d450*/  IMAD.MOV.U32 R12, RZ, RZ, 0x7 ;  /* 0x00000007ff0c7424 */ /* 0x000fe400078e00ff */
[----:B------:R-:W-:-:S07]  /*d460*/  IMAD.MOV.U32 R7, RZ, RZ, R14 ;  /* 0x000000ffff077224 */ /* 0x000fce00078e000e */
[----:B------:R-:W-:Y:S05]  /*d470*/  WARPSYNC.COLLECTIVE R15, `(.L_x_336) ;  /* 0x000000000f087348 */ /* 0x000fea0003c00000 */
[----:B------:R0:W1:Y:S02]  /*d480*/  SHFL.IDX P6, R14, R13, R12, R11 ;  /* 0x0000000c0d0e7389 */ /* 0x00006400000c000b */
[----:B01----:R-:W-:Y:S01]  /*d490*/  ENDCOLLECTIVE ;  /* 0x000000000000791b */ /* 0x003fe20003800000 */
.L_x_336:
[----:B------:R-:W-:-:S05]  /*d4a0*/  @!P2 LEA R7, P4, R10, R7, 0x1 ;  /* 0x000000070a07a211 */ /* 0x000fca00078808ff */
[----:B------:R-:W-:-:S05]  /*d4b0*/  @!P2 IMAD.X R6, RZ, RZ, R6, P4 ;  /* 0x000000ffff06a224 */ /* 0x000fca00020e0606 */
[----:B------:R-:W-:Y:S01]  /*d4c0*/  @!P2 LOP3.LUT R7, R7, R6, RZ, 0x3c, !PT ;  /* 0x000000060707a212 */ /* 0x000fe200078e3cff */
[----:B------:R-:W-:-:S03]  /*d4d0*/  IMAD.MOV.U32 R13, RZ, RZ, R0 ;  /* 0x000000ffff0d7224 */ /* 0x000fc600078e0000 */
[----:B------:R-:W-:-:S04]  /*d4e0*/  @!P2 LOP3.LUT R6, R7, R6, RZ, 0x3c, !PT ;  /* 0x000000060706a212 */ /* 0x000fc800078e3cff */
[----:B------:R-:W-:Y:S01]  /*d4f0*/  @!P2 LOP3.LUT R7, R7, R6, RZ, 0x3c, !PT ;  /* 0x000000060707a212 */ /* 0x000fe200078e3cff */
[----:B------:R-:W-:-:S07]  /*d500*/  IMAD.MOV.U32 R5, RZ, RZ, R14 ;  /* 0x000000ffff057224 */ /* 0x000fce00078e000e */
[----:B------:R-:W-:Y:S05]  /*d510*/  WARPSYNC.COLLECTIVE R15, `(.L_x_337) ;  /* 0x000000000f087348 */ /* 0x000fea0003c00000 */
[----:B------:R0:W1:Y:S02]  /*d520*/  SHFL.IDX P6, R14, R13, R12, R11 ;  /* 0x0000000c0d0e7389 */ /* 0x00006400000c000b */
[----:B01----:R-:W-:Y:S01]  /*d530*/  ENDCOLLECTIVE ;  /* 0x000000000000791b */ /* 0x003fe20003800000 */
.L_x_337:
[----:B------:R-:W-:Y:S01]  /*d540*/  @!PT LDS RZ, [RZ] ;  /* 0x00000000fffff984 */ /* 0x000fe20000000800 */
[----:B------:R-:W-:Y:S01]  /*d550*/  @!PT LDS RZ, [RZ] ;  /* 0x00000000fffff984 */ /* 0x000fe20000000800 */
[----:B------:R-:W-:Y:S01]  /*d560*/  @!PT LDS RZ, [RZ] ;  /* 0x00000000fffff984 */ /* 0x000fe20000000800 */
[----:B------:R0:W-:Y:S04]  /*d570*/  @!P2 LDGSTS.E.BYPASS.LTC128B.128 [R9+0x13400], desc[UR60][R6.64], !P3 ;  /* 0x134000000609afae */ /* 0x0001e8000d901d7c */
[----:B------:R0:W-:Y:S04]  /*d580*/  @!P2 LDGSTS.E.BYPASS.LTC128B.128 [R9+0x17400], desc[UR60][R6.64+0x80], !P0 ;  /* 0x174000800609afae */ /* 0x0001e8000c101d7c */
[----:B------:R0:W-:Y:S01]  /*d590*/  @!P2 LDGSTS.E.BYPASS.LTC128B.128 [R9+0x1b400], desc[UR60][R6.64+0x100], !P1 ;  /* 0x1b4001000609afae */ /* 0x0001e2000c901d7c */
[----:B------:R-:W-:Y:S01]  /*d5a0*/  IMAD.MOV.U32 R0, RZ, RZ, R14 ;  /* 0x000000ffff007224 */ /* 0x000fe200078e000e */
[----:B------:R-:W-:Y:S06]  /*d5b0*/  BRA `(.L_x_338) ;  /* 0xffffffc000a87947 */ /* 0x000fec000383ffff */
.L_x_233:
[----:B--2---:R-:W-:-:S04]  /*d5c0*/  IMAD.U32 R3, RZ, RZ, UR36 ;  /* 0x00000024ff037e24 */ /* 0x004fc8000f8e00ff */
[----:B------:R2:W3:Y:S03]  /*d5d0*/  SYNCS.PHASECHK.TRANS64.TRYWAIT P0, [R3+URZ+0x34820], R0 ;  /* 0x03482000030075a7 */ /* 0x0004e6000800017f */
[----:B---3--:R-:W-:Y:S05]  /*d5e0*/  @!P0 NANOSLEEP.SYNCS 0x989680 ;  /* 0x009896800000895d */ /* 0x008fea0003900000 */
[----:B------:R-:W3:Y:S02]  /*d5f0*/  @!P0 SYNCS.PHASECHK.TRANS64 P0, [R3+URZ+0x34820], R0 ;  /* 0x03482000030085a7 */ /* 0x000ee4000800007f */
[----:B---3--:R-:W-:Y:S05]  /*d600*/  @!P0 BRA `(.L_x_233) ;  /* 0xfffffffc00ec8947 */ /* 0x008fea000383ffff */
[----:B------:R-:W-:Y:S05]  /*d610*/  BRA `(.L_x_339) ;  /* 0xffffffc000f87947 */ /* 0x000fea000383ffff */
.L_x_240:
[----:B-1----:R1:W2:Y:S02]  /*d620*/  SYNCS.PHASECHK.TRANS64.TRYWAIT P0, [R3+URZ+0x34840], R2 ;  /* 0x03484002030075a7 */ /* 0x0022a4000800017f */
[----:B--2---:R-:W-:Y:S05]  /*d630*/  @!P0 NANOSLEEP.SYNCS 0x989680 ;  /* 0x009896800000895d */ /* 0x004fea0003900000 */
[----:B------:R-:W2:Y:S02]  /*d640*/  @!P0 SYNCS.PHASECHK.TRANS64 P0, [R3+URZ+0x34840], R2 ;  /* 0x03484002030085a7 */ /* 0x000ea4000800007f */
[----:B--2---:R-:W-:Y:S05]  /*d650*/  @!P0 BRA `(.L_x_240) ;  /* 0xfffffffc00f08947 */ /* 0x004fea000383ffff */
[----:B------:R-:W-:Y:S05]  /*d660*/  BRA `(.L_x_340) ;  /* 0xffffffc400a47947 */ /* 0x000fea000383ffff */
.L_x_248:
[----:B0-----:R0:W1:Y:S02]  /*d670*/  SYNCS.PHASECHK.TRANS64.TRYWAIT P0, [R2+URZ+0x34860], R3 ;  /* 0x03486003020075a7 */ /* 0x001064000800017f */
[----:B-1----:R-:W-:Y:S05]  /*d680*/  @!P0 NANOSLEEP.SYNCS 0x989680 ;  /* 0x009896800000895d */ /* 0x002fea0003900000 */
[----:B------:R-:W1:Y:S02]  /*d690*/  @!P0 SYNCS.PHASECHK.TRANS64 P0, [R2+URZ+0x34860], R3 ;  /* 0x03486003020085a7 */ /* 0x000e64000800007f */
[----:B-1----:R-:W-:Y:S05]  /*d6a0*/  @!P0 BRA `(.L_x_248) ;  /* 0xfffffffc00f08947 */ /* 0x002fea000383ffff */
[----:B------:R-:W-:Y:S05]  /*d6b0*/  BRA `(.L_x_341) ;  /* 0xffffffc800e07947 */ /* 0x000fea000383ffff */
.L_x_259:
[----:B-1----:R1:W2:Y:S02]  /*d6c0*/  SYNCS.PHASECHK.TRANS64.TRYWAIT P0, [R3+URZ+0x34840], R2 ;  /* 0x03484002030075a7 */ /* 0x0022a4000800017f */
[----:B--2---:R-:W-:Y:S05]  /*d6d0*/  @!P0 NANOSLEEP.SYNCS 0x989680 ;  /* 0x009896800000895d */ /* 0x004fea0003900000 */
[----:B------:R-:W2:Y:S02]  /*d6e0*/  @!P0 SYNCS.PHASECHK.TRANS64 P0, [R3+URZ+0x34840], R2 ;  /* 0x03484002030085a7 */ /* 0x000ea4000800007f */
[----:B--2---:R-:W-:Y:S05]  /*d6f0*/  @!P0 BRA `(.L_x_259) ;  /* 0xfffffffc00f08947 */ /* 0x004fea000383ffff */
[----:B------:R-:W-:Y:S05]  /*d700*/  BRA `(.L_x_342) ;  /* 0xffffffd0007c7947 */ /* 0x000fea000383ffff */
.L_x_267:
[----:B0-----:R0:W1:Y:S02]  /*d710*/  SYNCS.PHASECHK.TRANS64.TRYWAIT P0, [R2+URZ+0x34860], R3 ;  /* 0x03486003020075a7 */ /* 0x001064000800017f */
[----:B-1----:R-:W-:Y:S05]  /*d720*/  @!P0 NANOSLEEP.SYNCS 0x989680 ;  /* 0x009896800000895d */ /* 0x002fea0003900000 */
[----:B------:R-:W1:Y:S02]  /*d730*/  @!P0 SYNCS.PHASECHK.TRANS64 P0, [R2+URZ+0x34860], R3 ;  /* 0x03486003020085a7 */ /* 0x000e64000800007f */
[----:B-1----:R-:W-:Y:S05]  /*d740*/  @!P0 BRA `(.L_x_267) ;  /* 0xfffffffc00f08947 */ /* 0x002fea000383ffff */
[----:B------:R-:W-:Y:S05]  /*d750*/  BRA `(.L_x_343) ;  /* 0xffffffd400b87947 */ /* 0x000fea000383ffff */
.L_x_277:
[----:B--2---:R2:W3:Y:S02]  /*d760*/  SYNCS.PHASECHK.TRANS64.TRYWAIT P0, [R3+URZ+0x34840], R2 ;  /* 0x03484002030075a7 */ /* 0x0044e4000800017f */
[----:B---3--:R-:W-:Y:S05]  /*d770*/  @!P0 NANOSLEEP.SYNCS 0x989680 ;  /* 0x009896800000895d */ /* 0x008fea0003900000 */
[----:B------:R-:W3:Y:S02]  /*d780*/  @!P0 SYNCS.PHASECHK.TRANS64 P0, [R3+URZ+0x34840], R2 ;  /* 0x03484002030085a7 */ /* 0x000ee4000800007f */
[----:B---3--:R-:W-:Y:S05]  /*d790*/  @!P0 BRA `(.L_x_277) ;  /* 0xfffffffc00f08947 */ /* 0x008fea000383ffff */
[----:B------:R-:W-:Y:S05]  /*d7a0*/  BRA `(.L_x_344) ;  /* 0xffffffdc002c7947 */ /* 0x000fea000383ffff */
.L_x_285:
[----:B0-----:R0:W1:Y:S02]  /*d7b0*/  SYNCS.PHASECHK.TRANS64.TRYWAIT P0, [R2+URZ+0x34860], R5 ;  /* 0x03486005020075a7 */ /* 0x001064000800017f */
[----:B-1----:R-:W-:Y:S05]  /*d7c0*/  @!P0 NANOSLEEP.SYNCS 0x989680 ;  /* 0x009896800000895d */ /* 0x002fea0003900000 */
[----:B------:R-:W1:Y:S02]  /*d7d0*/  @!P0 SYNCS.PHASECHK.TRANS64 P0, [R2+URZ+0x34860], R5 ;  /* 0x03486005020085a7 */ /* 0x000e64000800007f */
[----:B-1----:R-:W-:Y:S05]  /*d7e0*/  @!P0 BRA `(.L_x_285) ;  /* 0xfffffffc00f08947 */ /* 0x002fea000383ffff */
[----:B------:R-:W-:Y:S05]  /*d7f0*/  BRA `(.L_x_345) ;  /* 0xffffffe000647947 */ /* 0x000fea000383ffff */
.L_x_295:
[----:B--2---:R2:W3:Y:S02]  /*d800*/  SYNCS.PHASECHK.TRANS64.TRYWAIT P0, [R0+URZ+0x34860], R3 ;  /* 0x03486003000075a7 */ /* 0x0044e4000800017f */
[----:B---3--:R-:W-:Y:S05]  /*d810*/  @!P0 NANOSLEEP.SYNCS 0x989680 ;  /* 0x009896800000895d */ /* 0x008fea0003900000 */
[----:B------:R-:W3:Y:S02]  /*d820*/  @!P0 SYNCS.PHASECHK.TRANS64 P0, [R0+URZ+0x34860], R3 ;  /* 0x03486003000085a7 */ /* 0x000ee4000800007f */
[----:B---3--:R-:W-:Y:S05]  /*d830*/  @!P0 BRA `(.L_x_295) ;  /* 0xfffffffc00f08947 */ /* 0x008fea000383ffff */
[----:B------:R-:W-:Y:S05]  /*d840*/  BRA `(.L_x_346) ;  /* 0xffffffe400787947 */ /* 0x000fea000383ffff */
.L_x_303:
[----:B-1----:R1:W2:Y:S02]  /*d850*/  SYNCS.PHASECHK.TRANS64.TRYWAIT P0, [R0+URZ+0x34820], R3 ;  /* 0x03482003000075a7 */ /* 0x0022a4000800017f */
[----:B--2---:R-:W-:Y:S05]  /*d860*/  @!P0 NANOSLEEP.SYNCS 0x989680 ;  /* 0x009896800000895d */ /* 0x004fea0003900000 */
[----:B------:R-:W2:Y:S02]  /*d870*/  @!P0 SYNCS.PHASECHK.TRANS64 P0, [R0+URZ+0x34820], R3 ;  /* 0x03482003000085a7 */ /* 0x000ea4000800007f */
[----:B--2---:R-:W-:Y:S05]  /*d880*/  @!P0 BRA `(.L_x_303) ;  /* 0xfffffffc00f08947 */ /* 0x004fea000383ffff */
[----:B------:R-:W-:Y:S05]  /*d890*/  BRA `(.L_x_347) ;  /* 0xffffffe800bc7947 */ /* 0x000fea000383ffff */
.L_x_304:
[----:B------:R-:W2:Y:S01]  /*d8a0*/  S2R R2, SR_TID.X ;  /* 0x0000000000027919 */ /* 0x000ea20000002100 */
[----:B------:R-:W-:Y:S01]  /*d8b0*/  BSSY B0, `(.L_x_348) ;  /* 0x000000a000007945 */ /* 0x000fe20003800000 */
[----:B------:R-:W-:Y:S02]  /*d8c0*/  IMAD.MOV.U32 R12, RZ, RZ, RZ ;  /* 0x000000ffff0c7224 */ /* 0x000fe400078e00ff */
[----:B------:R-:W-:Y:S02]  /*d8d0*/  IMAD.MOV.U32 R11, RZ, RZ, 0x1f ;  /* 0x0000001fff0b7424 */ /* 0x000fe400078e00ff */
[----:B------:R-:W-:Y:S01]  /*d8e0*/  IMAD.MOV.U32 R15, RZ, RZ, -0x1 ;  /* 0xffffffffff0f7424 */ /* 0x000fe200078e00ff */
[----:B--2---:R-:W-:-:S04]  /*d8f0*/  SHF.R.U32.HI R2, RZ, 0x5, R2 ;  /* 0x00000005ff027819 */ /* 0x004fc80000011602 */
[----:B------:R-:W-:-:S05]  /*d900*/  LOP3.LUT R2, R2, 0x3, RZ, 0xc0, !PT ;  /* 0x0000000302027812 */ /* 0x000fca00078ec0ff */
[----:B------:R-:W-:-:S07]  /*d910*/  IMAD.MOV.U32 R13, RZ, RZ, R2 ;  /* 0x000000ffff0d7224 */ /* 0x000fce00078e0002 */
[----:B01----:R-:W-:Y:S05]  /*d920*/  WARPSYNC.COLLECTIVE R15, `(.L_x_349) ;  /* 0x000000000f087348 */ /* 0x003fea0003c00000 */
[----:B------:R2:W3:Y:S02]  /*d930*/  SHFL.IDX P6, R14, R13, R12, R11 ;  /* 0x0000000c0d0e7389 */ /* 0x0004e400000c000b */
[----:B0123--:R-:W-:Y:S01]  /*d940*/  ENDCOLLECTIVE ;  /* 0x000000000000791b */ /* 0x00ffe20003800000 */
.L_x_349:
[----:B------:R-:W-:Y:S05]  /*d950*/  BSYNC B0 ;  /* 0x0000000000007941 */ /* 0x000fea0003800000 */
.L_x_348:
[----:B------:R-:W-:Y:S05]  /*d960*/  BRA `(.L_x_350) ;  /* 0xffffffe800a47947 */ /* 0x000fea000383ffff */
.L_x_307:
[----:B------:R-:W-:Y:S01]  /*d970*/  BSSY B1, `(.L_x_351) ;  /* 0x0000006000017945 */ /* 0x000fe20003800000 */
[----:B------:R-:W-:-:S07]  /*d980*/  IMAD.MOV.U32 R15, RZ, RZ, -0x1 ;  /* 0xffffffffff0f7424 */ /* 0x000fce00078e00ff */
[----:B012---:R-:W-:Y:S05]  /*d990*/  WARPSYNC.COLLECTIVE R15, `(.L_x_352) ;  /* 0x000000000f0c7348 */ /* 0x007fea0003c00000 */
[----:B------:R-:W-:Y:S02]  /*d9a0*/  ELECT P6, UR62, PT ;  /* 0x00000000003e782f */ /* 0x000fe400038c0000 */
[----:B------:R-:W-:Y:S01]  /*d9b0*/  MOV R14, UR62 ;  /* 0x0000003e000e7c02 */ /* 0x000fe20008000f00 */
[----:B012---:R-:W-:Y:S10]  /*d9c0*/  ENDCOLLECTIVE ;  /* 0x000000000000791b */ /* 0x007ff40003800000 */
.L_x_352:
[----:B------:R-:W-:Y:S05]  /*d9d0*/  BSYNC B1 ;  /* 0x0000000000017941 */ /* 0x000fea0003800000 */
.L_x_351:
[----:B------:R-:W-:Y:S05]  /*d9e0*/  BRA `(.L_x_353) ;  /* 0xffffffe8009c7947 */ /* 0x000fea000383ffff */
.L_x_309:
[----:B0-----:R0:W1:Y:S02]  /*d9f0*/  SYNCS.PHASECHK.TRANS64.TRYWAIT P0, [R6+URZ], R5 ;  /* 0x00000005060075a7 */ /* 0x001064000800017f */
[----:B-1----:R-:W-:Y:S05]  /*da00*/  @!P0 NANOSLEEP.SYNCS 0x989680 ;  /* 0x009896800000895d */ /* 0x002fea0003900000 */
[----:B------:R-:W1:Y:S02]  /*da10*/  @!P0 SYNCS.PHASECHK.TRANS64 P0, [R6+URZ], R5 ;  /* 0x00000005060085a7 */ /* 0x000e64000800007f */
[----:B-1----:R-:W-:Y:S05]  /*da20*/  @!P0 BRA `(.L_x_309) ;  /* 0xfffffffc00f08947 */ /* 0x002fea000383ffff */
[----:B------:R-:W-:Y:S05]  /*da30*/  BRA `(.L_x_354) ;  /* 0xffffffe800dc7947 */ /* 0x000fea000383ffff */
.L_x_310:
[----:B-1----:R1:W2:Y:S02]  /*da40*/  SYNCS.PHASECHK.TRANS64.TRYWAIT P0, [R7+URZ], R2 ;  /* 0x00000002070075a7 */ /* 0x0022a4000800017f */
[----:B--2---:R-:W-:Y:S05]  /*da50*/  @!P0 NANOSLEEP.SYNCS 0x989680 ;  /* 0x009896800000895d */ /* 0x004fea0003900000 */
[----:B------:R-:W2:Y:S02]  /*da60*/  @!P0 SYNCS.PHASECHK.TRANS64 P0, [R7+URZ], R2 ;  /* 0x00000002070085a7 */ /* 0x000ea4000800007f */
[----:B--2---:R-:W-:Y:S05]  /*da70*/  @!P0 BRA `(.L_x_310) ;  /* 0xfffffffc00f08947 */ /* 0x004fea000383ffff */
[----:B------:R-:W-:Y:S05]  /*da80*/  BRA `(.L_x_355) ;  /* 0xffffffe800d07947 */ /* 0x000fea000383ffff */
.L_x_312:
[----:B--2---:R2:W3:Y:S02]  /*da90*/  SYNCS.PHASECHK.TRANS64.TRYWAIT P0, [R4+URZ], R5 ;  /* 0x00000005040075a7 */ /* 0x0044e4000800017f */
[----:B---3--:R-:W-:Y:S05]  /*daa0*/  @!P0 NANOSLEEP.SYNCS 0x989680 ;  /* 0x009896800000895d */ /* 0x008fea0003900000 */
[----:B------:R-:W3:Y:S02]  /*dab0*/  @!P0 SYNCS.PHASECHK.TRANS64 P0, [R4+URZ], R5 ;  /* 0x00000005040085a7 */ /* 0x000ee4000800007f */
[----:B---3--:R-:W-:Y:S05]  /*dac0*/  @!P0 BRA `(.L_x_312) ;  /* 0xfffffffc00f08947 */ /* 0x008fea000383ffff */
[----:B------:R-:W-:Y:S05]  /*dad0*/  BRA `(.L_x_356) ;  /* 0xffffffe800d47947 */ /* 0x000fea000383ffff */
.L_x_357:
        /* <DEDUP_REMOVED lines=10> */
.L_x_3194:


//--------------------- .text._ZN7cutlass13device_kernelIN5flash11enable_sm90INS1_16FlashAttnFwdSm90INS1_25CollectiveMainloopFwdSm90ILi2EN4cute5tupleIJNS5_1CILi1EEES8_S8_EEENS6_IJNS7_ILi128EEESA_NS7_ILi192EEEEEELi128ENS_6half_tEfNS_4arch4Sm90ELb0ELb0ELb0ELb1ELb0ELb0ELb0ELb1ELb1ELb1ELb0ELb0EEENS1_21CollectiveEpilogueFwdINS6_IJSA_SA_SA_EEES9_SD_SF_Li256ELb1ELb1ELb0ELb0EEENS1_36VarlenDynamicPersistentTileSchedulerILi128ELi128ELi256ELi128ELb0ELb1ELb1ELb0ELb1ELb1EEEEEEEEEvNT_6ParamsE --------------------------
	.section	.text._ZN7cutlass13device_kernelIN5flash11enable_sm90INS1_16FlashAttnFwdSm90INS1_25CollectiveMainloopFwdSm90ILi2EN4cute5tupleIJNS5_1CILi1EEES8_S8_EEENS6_IJNS7_ILi128EEESA_NS7_ILi192EEEEEELi128ENS_6half_tEfNS_4arch4Sm90ELb0ELb0ELb0ELb1ELb0ELb0ELb0ELb1ELb1ELb1ELb0ELb0EEENS1_21CollectiveEpilogueFwdINS6_IJSA_SA_SA_EEES9_SD_SF_Li256ELb1ELb1ELb0ELb0EEENS1_36VarlenDynamicPersistentTileSchedulerILi128ELi128ELi256ELi128ELb0ELb1ELb1ELb0ELb1ELb1EEEEEEEEEvNT_6ParamsE,"ax",@progbits
	.align	128
.text._ZN7cutlass13device_kernelIN5flash11enable_sm90INS1_16FlashAttnFwdSm90INS1_25CollectiveMainloopFwdSm90ILi2EN4cute5tupleIJNS5_1CILi1EEES8_S8_EEENS6_IJNS7_ILi128EEESA_NS7_ILi192EEEEEELi128ENS_6half_tEfNS_4arch4Sm90ELb0ELb0ELb0ELb1ELb0ELb0ELb0ELb1ELb1ELb1ELb0ELb0EEENS1_21CollectiveEpilogueFwdINS6_IJSA_SA_SA_EEES9_SD_SF_Li256ELb1ELb1ELb0ELb0EEENS1_36VarlenDynamicPersistentTileSchedulerILi128ELi128ELi256ELi128ELb0ELb1ELb1ELb0ELb1ELb1EEEEEEEEEvNT_6ParamsE:
        .type           _ZN7cutlass13device_kernelIN5flash11enable_sm90INS1_16FlashAttnFwdSm90INS1_25CollectiveMainloopFwdSm90ILi2EN4cute5tupleIJNS5_1CILi1EEES8_S8_EEENS6_IJNS7_ILi128EEESA_NS7_ILi192EEEEEELi128ENS_6half_tEfNS_4arch4Sm90ELb0ELb0ELb0ELb1ELb0ELb0ELb0ELb1ELb1ELb1ELb0ELb0EEENS1_21CollectiveEpilogueFwdINS6_IJSA_SA_SA_EEES9_SD_SF_Li256ELb1ELb1ELb0ELb0EEENS1_36VarlenDynamicPersistentTileSchedulerILi128ELi128ELi256ELi128ELb0ELb1ELb1ELb0ELb1ELb1EEEEEEEEEvNT_6ParamsE,@function
        .size           _ZN7cutlass13device_kernelIN5flash11enable_sm90INS1_16FlashAttnFwdSm90INS1_25CollectiveMainloopFwdSm90ILi2EN4cute5tupleIJNS5_1CILi1EEES8_S8_EEENS6_IJNS7_ILi128EEESA_NS7_ILi192EEEEEELi128ENS_6half_tEfNS_4arch4Sm90ELb0ELb0ELb0ELb1ELb0ELb0ELb0ELb1ELb1ELb1ELb0ELb0EEENS1_21CollectiveEpilogueFwdINS6_IJSA_SA_SA_EEES9_SD_SF_Li256ELb1ELb1ELb0ELb0EEENS1_36VarlenDynamicPersistentTileSchedulerILi128ELi128ELi256ELi128ELb0ELb1ELb1ELb0ELb1ELb1EEEEEEEEEvNT_6ParamsE,(.L_x_3195 - _ZN7cutlass13device_kernelIN5flash11enable_sm90INS1_16FlashAttnFwdSm90INS1_25CollectiveMainloopFwdSm90ILi2EN4cute5tupleIJNS5_1CILi1EEES8_S8_EEENS6_IJNS7_ILi128EEESA_NS7_ILi192EEEEEELi128ENS_6half_tEfNS_4arch4Sm90ELb0ELb0ELb0ELb1ELb0ELb0ELb0ELb1ELb1ELb1ELb0ELb0EEENS1_21CollectiveEpilogueFwdINS6_IJSA_SA_SA_EEES9_SD_SF_Li256ELb1ELb1ELb0ELb0EEENS1_36VarlenDynamicPersistentTileSchedulerILi128ELi128ELi256ELi128ELb0ELb1ELb1ELb0ELb1ELb1EEEEEEEEEvNT_6ParamsE)
        .other          _ZN7cutlass13device_kernelIN5flash11enable_sm90INS1_16FlashAttnFwdSm90INS1_25CollectiveMainloopFwdSm90ILi2EN4cute5tupleIJNS5_1CILi1EEES8_S8_EEENS6_IJNS7_ILi128EEESA_NS7_ILi192EEEEEELi128ENS_6half_tEfNS_4arch4Sm90ELb0ELb0ELb0ELb1ELb0ELb0ELb0ELb1ELb1ELb1ELb0ELb0EEENS1_21CollectiveEpilogueFwdINS6_IJSA_SA_SA_EEES9_SD_SF_Li256ELb1ELb1ELb0ELb0EEENS1_36VarlenDynamicPersistentTileSchedulerILi128ELi128ELi256ELi128ELb0ELb1ELb1ELb0ELb1ELb1EEEEEEEEEvNT_6ParamsE,@"STO_CUDA_ENTRY STV_DEFAULT"
_ZN7cutlass13device_kernelIN5flash11enable_sm90INS1_16FlashAttnFwdSm90INS1_25CollectiveMainloopFwdSm90ILi2EN4cute5tupleIJNS5_1CILi1EEES8_S8_EEENS6_IJNS7_ILi128EEESA_NS7_ILi192EEEEEELi128ENS_6half_tEfNS_4arch4Sm90ELb0ELb0ELb0ELb1ELb0ELb0ELb0ELb1ELb1ELb1ELb0ELb0EEENS1_21CollectiveEpilogueFwdINS6_IJSA_SA_SA_EEES9_SD_SF_Li256ELb1ELb1ELb0ELb0EEENS1_36VarlenDynamicPersistentTileSchedulerILi128ELi128ELi256ELi128ELb0ELb1ELb1ELb0ELb1ELb1EEEEEEEEEvNT_6ParamsE:
        /* <DEDUP_REMOVED lines=18> */
.L_x_359:
[----:B------:R-:W-:Y:S05]  /*0120*/  BSYNC B0 ;  /* 0x0000000000007941 */ /* 0x000fea0003800000 */
.L_x_358:
        /* <DEDUP_REMOVED lines=41> */
.L_x_360:
[----:B------:R-:W3:Y:S01]  /*03c0*/  SHFL.IDX PT, R2, R0, RZ, 0x1f ;  /* 0x00001fff00027589 */ /* 0x000ee200000e0000 */
[----:B------:R-:W-:Y:S01]  /*03d0*/  NOP ;  /* 0x0000000000007918 */ /* 0x000fe20000000000 */
[----:B---3--:R-:W-:-:S13]  /*03e0*/  ISETP.NE.AND P0, PT, R2, RZ, PT ;  /* 0x000000ff0200720c */ /* 0x008fda0003f05270 */
        /* <DEDUP_REMOVED lines=18> */
[----:B---3--:R-:W-:Y:S01]  /*0510*/  NOP ;  /* 0x0000000000007918 */ /* 0x008fe20000000000 */
.L_x_361:
[----:B------:R-:W3:Y:S01]  /*0520*/  SHFL.IDX PT, R2, R0, RZ, 0x1f ;  /* 0x00001fff00027589 */ /* 0x000ee200000e0000 */
[----:B------:R-:W-:Y:S01]  /*0530*/  NOP ;  /* 0x0000000000007918 */ /* 0x000fe20000000000 */
[----:B---3--:R-:W-:-:S13]  /*0540*/  ISETP.NE.AND P0, PT, R2, RZ, PT ;  /* 0x000000ff0200720c */ /* 0x008fda0003f05270 */
[----:B------:R-:W-:Y:S05]  /*0550*/  @P0 BRA `(.L_x_362) ;  /* 0x0000000000380947 */ /* 0x000fea0003800000 */
[----:B0-----:R-:W0:Y:S01]  /*0560*/  S2UR UR5, SR_CgaCtaId ;  /* 0x00000000000579c3 */ /* 0x001e220000008800 */
[----:B------:R-:W-:Y:S01]  /*0570*/  UMOV UR4, 0x400 ;  /* 0x0000040000047882 */ /* 0x000fe20000000000 */
[----:B------:R-:W-:Y:S01]  /*0580*/  UMOV UR7, 0x1 ;  /* 0x0000000100077882 */ /* 0x000fe20000000000 */
[----:B------:R-:W-:Y:S01]  /*0590*/  ELECT P0, URZ, PT ;  /* 0x00000000003f782f */ /* 0x000fe20003800000 */
[----:B0-----:R-:W-:Y:S02]  /*05a0*/  ULEA UR6, UR5, UR4, 0x18 ;  /* 0x0000000405067291 */ /* 0x001fe4000f8ec03f */
[----:B------:R-:W-:-:S04]  /*05b0*/  UIADD3 UR4, -UR7, 0x100000, URZ ;  /* 0x0010000007047890 */ /* 0x000fc8000fffe13f */
[----:B------:R-:W-:Y:S02]  /*05c0*/  USHF.L.U32 UR5, UR4, 0xb, URZ ;  /* 0x0000000b04057899 */ /* 0x000fe4000800063f */
[----:B------:R-:W-:Y:S01]  /*05d0*/  USHF.L.U32 UR4, UR4, 0x1, URZ ;  /* 0x0000000104047899 */ /* 0x000fe2000800063f */
[----:B------:R-:W0:Y:S11]  /*05e0*/  FENCE.VIEW.ASYNC.S ;  /* 0x00000000000073c6 */ /* 0x000e360000000000 */
[----:B0-----:R3:W0:Y:S01]  /*05f0*/  SYNCS.EXCH.64 URZ, [UR6+0x34870], UR4 ;  /* 0x03487004063f75b2 */ /* 0x0016220008000100 */
[----:B------:R3:W0:Y:S01]  /*0600*/  SYNCS.EXCH.64 URZ, [UR6+0x34880], UR4 ;  /* 0x03488004063f75b2 */ /* 0x0006220008000100 */
[----:B------:R3:W0:Y:S01]  /*0610*/  SYNCS.EXCH.64 URZ, [UR6+0x34878], UR4 ;  /* 0x03487804063f75b2 */ /* 0x0006220008000100 */
[----:B------:R3:W0:Y:S02]  /*0620*/  SYNCS.EXCH.64 URZ, [UR6+0x34888], UR4 ;  /* 0x03488804063f75b2 */ /* 0x0006240008000100 */
[----:B---3--:R-:W-:Y:S01]  /*0630*/  NOP ;  /* 0x0000000000007918 */ /* 0x008fe20000000000 */
.L_x_362:
        /* <DEDUP_REMOVED lines=22> */
.L_x_363:
        /* <DEDUP_REMOVED lines=22> */
.L_x_364:
[----:B0-----:R-:W-:Y:S01]  /*0900*/  UMOV UR4, 0x1 ;  /* 0x0000000100047882 */ /* 0x001fe20000000000 */
[----:B------:R-:W-:Y:S01]  /*0910*/  PLOP3.LUT P0, PT, PT, PT, UP0, 0x80, 0x0 ;  /* 0x000000000000781c */ /* 0x000fe20003f0f008 */
[----:B------:R-:W-:Y:S01]  /*0920*/  USEL UR4, UR4, 0x2, !UP0 ;  /* 0x0000000204047887 */ /* 0x000fe2000c000000 */
[----:B------:R-:W-:-:S05]  /*0930*/  NOP ;  /* 0x0000000000007918 */ /* 0x000fca0000000000 */
[----:B------:R-:W-:-:S05]  /*0940*/  IMAD.U32 R2, RZ, RZ, UR4 ;  /* 0x00000004ff027e24 */ /* 0x000fca000f8e00ff */
[----:B------:R0:W-:Y:S01]  /*0950*/  STL [R1+0x58], R2 ;  /* 0x0000580201007387 */ /* 0x0001e20000100800 */
[----:B-12-4-:R-:W-:Y:S06]  /*0960*/  BAR.SYNC.DEFER_BLOCKING 0x0 ;  /* 0x0000000000007b1d */ /* 0x016fec0000010000 */
[----:B------:R-:W-:Y:S05]  /*0970*/  @!P0 BRA `(.L_x_365) ;  /* 0x0000008400e48947 */ /* 0x000fea0003800000 */
.L_x_366:
[----:B------:R-:W-:-:S08]  /*0980*/  NOP ;  /* 0x0000000000007918 */ /* 0x000fd00000000000 */
[----:B------:R-:W1:Y:S02]  /*0990*/  USETMAXREG.TRY_ALLOC.CTAPOOL UP0, 0xf0 ;  /* 0x000000f0000079c8 */ /* 0x000e640008000600 */
[----:B-1----:R-:W-:-:S13]  /*09a0*/  PLOP3.LUT P0, PT, PT, PT, UP0, 0x80, 0x0 ;  /* 0x000000000000781c */ /* 0x002fda0003f0f008 */
[----:B------:R-:W-:Y:S05]  /*09b0*/  @!P0 BRA `(.L_x_366) ;  /* 0xfffffffc00f08947 */ /* 0x000fea000383ffff */
[----:B------:R-:W1:Y:S08]  /*09c0*/  S2UR UR5, SR_CgaCtaId ;  /* 0x00000000000579c3 */ /* 0x000e700000008800 */
[----:B------:R-:W-:Y:S06]  /*09d0*/  BAR.ARV 0x8, 0x180 ;  /* 0x0206000000007b1d */ /* 0x000fec0000002000 */
[----:B------:R-:W-:-:S02]  /*09e0*/  UMOV UR4, 0x400 ;  /* 0x0000040000047882 */ /* 0x000fc40000000000 */
[----:B------:R-:W-:Y:S01]  /*09f0*/  BAR.SYNC.DEFER_BLOCKING 0x5, 0x180 ;  /* 0x0146000000007b1d */ /* 0x000fe20000010000 */
[----:B-1----:R-:W-:-:S09]  /*0a00*/  ULEA UR4, UR5, UR4, 0x18 ;  /* 0x0000000405047291 */ /* 0x002fd2000f8ec03f */
[----:B------:R-:W1:Y:S01]  /*0a10*/  LDS.128 R44, [UR4+0x348d0] ;  /* 0x0348d004ff2c7984 */ /* 0x000e620008000c00 */
[----:B------:R-:W-:Y:S01]  /*0a20*/  ULDC UR4, c[0x0][0xc3c] ;  /* 0x00030f0000047ab9 */ /* 0x000fe20000000800 */
[----:B------:R-:W-:Y:S06]  /*0a30*/  BAR.ARV 0x4, 0x180 ;  /* 0x0106000000007b1d */ /* 0x000fec0000002000 */
[----:B-1----:R-:W-:-:S13]  /*0a40*/  ISETP.GE.AND P0, PT, R47, UR4, PT ;  /* 0x000000042f007c0c */ /* 0x002fda000bf06270 */
[----:B------:R-:W-:Y:S05]  /*0a50*/  @P0 EXIT ;  /* 0x000000000000094d */ /* 0x000fea0003800000 */
[----:B0-----:R-:W2:Y:S01]  /*0a60*/  LDL R2, [R1+0x58] ;  /* 0x0000580001027983 */ /* 0x001ea20000100800 */
[----:B------:R-:W-:Y:S01]  /*0a70*/  R2UR UR6, R45 ;  /* 0x000000002d0672ca */ /* 0x000fe200000e0000 */
[----:B------:R-:W-:Y:S01]  /*0a80*/  IMAD.MOV.U32 R185, RZ, RZ, RZ ;  /* 0x000000ffffb97224 */ /* 0x000fe200078e00ff */
[----:B------:R-:W-:Y:S01]  /*0a90*/  R2UR UR5, R46 ;  /* 0x000000002e0572ca */ /* 0x000fe200000e0000 */
[----:B------:R-:W0:Y:S01]  /*0aa0*/  S2R R0, SR_TID.X ;  /* 0x0000000000007919 */ /* 0x000e220000002100 */
[----:B------:R-:W-:Y:S02]  /*0ab0*/  IMAD.MOV.U32 R16, RZ, RZ, RZ ;  /* 0x000000ffff107224 */ /* 0x000fe400078e00ff */
[----:B0-----:R-:W-:-:S05]  /*0ac0*/  VIADD R196, R0, 0xffffff80 ;  /* 0xffffff8000c47836 */ /* 0x001fca0000000000 */
[----:B------:R-:W-:-:S04]  /*0ad0*/  SHF.R.S32.HI R3, RZ, 0x1f, R196 ;  /* 0x0000001fff037819 */ /* 0x000fc800000114c4 */
[CC--:B------:R-:W-:Y:S02]  /*0ae0*/  LEA.HI R5, R3.reuse, R196.reuse, RZ, 0x7 ;  /* 0x000000c403057211 */ /* 0x0c0fe400078f38ff */
[----:B------:R-:W-:Y:S02]  /*0af0*/  LEA.HI R0, R3, R196, RZ, 0x4 ;  /* 0x000000c403007211 */ /* 0x000fe400078f20ff */
[----:B------:R-:W-:Y:S02]  /*0b00*/  LOP3.LUT R187, R5, 0xffffff80, RZ, 0xc0, !PT ;  /* 0xffffff8005bb7812 */ /* 0x000fe400078ec0ff */
[----:B------:R-:W-:Y:S02]  /*0b10*/  SHF.R.S32.HI R9, RZ, 0x4, R0 ;  /* 0x00000004ff097819 */ /* 0x000fe40000011400 */
[----:B------:R-:W-:Y:S01]  /*0b20*/  LOP3.LUT R7, R0, 0x3fffff0, RZ, 0xc0, !PT ;  /* 0x03fffff000077812 */ /* 0x000fe200078ec0ff */
[----:B------:R-:W-:Y:S01]  /*0b30*/  IMAD.IADD R187, R196, 0x1, -R187 ;  /* 0x00000001c4bb7824 */ /* 0x000fe200078e0abb */
[----:B------:R-:W-:-:S02]  /*0b40*/  LEA.HI R0, R0, R9, RZ, 0x1 ;  /* 0x0000000900007211 */ /* 0x000fc400078f08ff */
[----:B------:R-:W-:Y:S01]  /*0b50*/  SHF.R.S32.HI R188, RZ, 0x7, R5 ;  /* 0x00000007ffbc7819 */ /* 0x000fe20000011405 */
[----:B------:R-:W-:Y:S01]  /*0b60*/  IMAD.IADD R7, R196, 0x1, -R7 ;  /* 0x00000001c4077824 */ /* 0x000fe200078e0a07 */
[----:B------:R-:W-:Y:S02]  /*0b70*/  SHF.R.S32.HI R4, RZ, 0x1f, R187 ;  /* 0x0000001fff047819 */ /* 0x000fe400000114bb */
[----:B------:R-:W-:Y:S02]  /*0b80*/  LOP3.LUT R0, R0, 0x1ffffffe, RZ, 0xc0, !PT ;  /* 0x1ffffffe00007812 */ /* 0x000fe400078ec0ff */
[CC--:B------:R-:W-:Y:S02]  /*0b90*/  LEA.HI R6, R4.reuse, R187.reuse, RZ, 0x2 ;  /* 0x000000bb04067211 */ /* 0x0c0fe400078f10ff */
[----:B------:R-:W-:Y:S01]  /*0ba0*/  LEA.HI R4, R4, R187, RZ, 0x5 ;  /* 0x000000bb04047211 */ /* 0x000fe200078f28ff */
[----:B------:R-:W-:Y:S01]  /*0bb0*/  IMAD.IADD R0, R9, 0x1, -R0 ;  /* 0x0000000109007824 */ /* 0x000fe200078e0a00 */
[--C-:B------:R-:W-:Y:S01]  /*0bc0*/  SHF.R.S32.HI R8, RZ, 0x2, R6.reuse ;  /* 0x00000002ff087819 */ /* 0x100fe20000011406 */
[----:B------:R-:W-:Y:S01]  /*0bd0*/  IMAD.MOV.U32 R9, RZ, RZ, -0x2 ;  /* 0xfffffffeff097424 */ /* 0x000fe200078e00ff */
[----:B------:R-:W-:-:S02]  /*0be0*/  SHF.R.S32.HI R11, RZ, 0x1f, R6 ;  /* 0x0000001fff0b7819 */ /* 0x000fc40000011406 */
[----:B------:R-:W-:Y:S02]  /*0bf0*/  LEA.HI R5, R5, R188, RZ, 0x1 ;  /* 0x000000bc05057211 */ /* 0x000fe400078f08ff */
[----:B------:R-:W-:Y:S02]  /*0c00*/  LEA.HI R11, R11, R8, RZ, 0x3 ;  /* 0x000000080b0b7211 */ /* 0x000fe400078f18ff */
[----:B------:R-:W-:Y:S02]  /*0c10*/  SHF.R.S32.HI R4, RZ, 0x5, R4 ;  /* 0x00000005ff047819 */ /* 0x000fe40000011404 */
[----:B------:R-:W-:Y:S02]  /*0c20*/  LOP3.LUT R11, R11, 0xfffffff8, RZ, 0xc0, !PT ;  /* 0xfffffff80b0b7812 */ /* 0x000fe400078ec0ff */
[----:B------:R-:W-:Y:S02]  /*0c30*/  LOP3.LUT R5, R5, 0x3fffffe, RZ, 0xc0, !PT ;  /* 0x03fffffe05057812 */ /* 0x000fe400078ec0ff */
[----:B------:R-:W-:Y:S01]  /*0c40*/  LOP3.LUT R6, R6, 0x7ffffffc, RZ, 0xc0, !PT ;  /* 0x7ffffffc06067812 */ /* 0x000fe200078ec0ff */
[----:B------:R-:W-:-:S02]  /*0c50*/  IMAD.IADD R11, R8, 0x1, -R11 ;  /* 0x00000001080b7824 */ /* 0x000fc400078e0a0b */
[----:B------:R-:W-:Y:S02]  /*0c60*/  IMAD.IADD R5, R188, 0x1, -R5 ;  /* 0x00000001bc057824 */ /* 0x000fe400078e0a05 */
[----:B------:R-:W-:Y:S02]  /*0c70*/  IMAD R4, R4, 0x10, R11 ;  /* 0x0000001004047824 */ /* 0x000fe400078e020b */
[----:B------:R-:W-:Y:S02]  /*0c80*/  IMAD.IADD R6, R187, 0x1, -R6 ;  /* 0x00000001bb067824 */ /* 0x000fe400078e0a06 */
[----:B------:R-:W-:Y:S02]  /*0c90*/  IMAD R189, R5, 0x40, R4 ;  /* 0x0000004005bd7824 */ /* 0x000fe400078e0204 */
[----:B------:R-:W-:Y:S01]  /*0ca0*/  IMAD R190, R6, R9, 0x80 ;  /* 0x0000008006be7424 */ /* 0x000fe200078e0209 */
[----:B--2---:R-:W-:Y:S02]  /*0cb0*/  R2UR UR4, R2 ;  /* 0x00000000020472ca */ /* 0x004fe400000e0000 */
[----:B------:R-:W-:-:S05]  /*0cc0*/  LEA.HI R2, R3, R196, RZ, 0x5 ;  /* 0x000000c403027211 */ /* 0x000fca00078f28ff */
[----:B------:R-:W-:-:S05]  /*0cd0*/  IMAD.SHL.U32 R2, R2, 0x20, RZ ;  /* 0x0000002002027824 */ /* 0x000fca00078e00ff */
[----:B------:R-:W-:Y:S01]  /*0ce0*/  LOP3.LUT R2, R2, 0xfffffc00, RZ, 0xc0, !PT ;  /* 0xfffffc0002027812 */ /* 0x000fe200078ec0ff */
[----:B------:R-:W-:-:S04]  /*0cf0*/  ULOP3.LUT UR4, UR4, 0x1, URZ, 0xfc, !UPT ;  /* 0x0000000104047892 */ /* 0x000fc8000f8efc3f */
[----:B------:R-:W-:Y:S01]  /*0d00*/  IMAD R7, R7, 0x40, R2 ;  /* 0x0000004007077824 */ /* 0x000fe200078e0202 */
[CC--:B------:R-:W-:Y:S01]  /*0d10*/  LEA.HI R2, R3.reuse, R196.reuse, RZ, 0x2 ;  /* 0x000000c403027211 */ /* 0x0c0fe200078f10ff */
[----:B------:R-:W-:Y:S01]  /*0d20*/  IMAD.U32 R193, RZ, RZ, UR4 ;  /* 0x00000004ffc17e24 */ /* 0x000fe2000f8e00ff */
[----:B------:R-:W-:Y:S01]  /*0d30*/  LEA.HI R3, R3, R196, RZ, 0x3 ;  /* 0x000000c403037211 */ /* 0x000fe200078f18ff */
[----:B------:R-:W-:Y:S01]  /*0d40*/  IMAD R192, R0, 0x8, R7 ;  /* 0x0000000800c07824 */ /* 0x000fe200078e0207 */
[----:B------:R-:W-:Y:S01]  /*0d50*/  LOP3.LUT R7, R2, 0xfffffffc, RZ, 0xc0, !PT ;  /* 0xfffffffc02077812 */ /* 0x000fe200078ec0ff */
[----:B------:R-:W-:Y:S01]  /*0d60*/  IMAD.MOV.U32 R2, RZ, RZ, RZ ;  /* 0x000000ffff027224 */ /* 0x000fe200078e00ff */
[----:B------:R-:W-:Y:S02]  /*0d70*/  LOP3.LUT R19, R3, 0xfffffff8, RZ, 0xc0, !PT ;  /* 0xfffffff803137812 */ /* 0x000fe400078ec0ff */
[----:B------:R-:W-:Y:S01]  /*0d80*/  SHF.R.S32.HI R184, RZ, 0x3, R3 ;  /* 0x00000003ffb87819 */ /* 0x000fe20000011403 */
[----:B------:R-:W-:-:S02]  /*0d90*/  IMAD.IADD R7, R196, 0x1, -R7 ;  /* 0x00000001c4077824 */ /* 0x000fc400078e0a07 */
[----:B------:R-:W-:-:S03]  /*0da0*/  IMAD.IADD R19, R196, 0x1, -R19 ;  /* 0x00000001c4137824 */ /* 0x000fc600078e0a13 */
[----:B------:R-:W-:Y:S01]  /*0db0*/  LEA.HI R0, R7, R7, RZ, 0x1 ;  /* 0x0000000707007211 */ /* 0x000fe200078f08ff */
[----:B------:R-:W-:-:S03]  /*0dc0*/  IMAD.SHL.U32 R17, R19, 0x8, RZ ;  /* 0x0000000813117824 */ /* 0x000fc600078e00ff */
[----:B------:R-:W-:Y:S01]  /*0dd0*/  LOP3.LUT R0, R0, 0x1ffffffe, RZ, 0xc0, !PT ;  /* 0x1ffffffe00007812 */ /* 0x000fe200078ec0ff */
[----:B------:R-:W-:Y:S01]  /*0de0*/  VIADD R18, R17, 0x40 ;  /* 0x0000004011127836 */ /* 0x000fe20000000000 */
[----:B------:R-:W-:-:S03]  /*0df0*/  SHF.R.S32.HI R195, RZ, 0x1f, R17 ;  /* 0x0000001fffc37819 */ /* 0x000fc60000011411 */
[----:B------:R-:W-:Y:S01]  /*0e00*/  IMAD.IADD R0, R7, 0x1, -R0 ;  /* 0x0000000107007824 */ /* 0x000fe200078e0a00 */
[----:B------:R-:W-:-:S03]  /*0e10*/  SHF.R.S32.HI R194, RZ, 0x1f, R18 ;  /* 0x0000001fffc27819 */ /* 0x000fc60000011412 */
[----:B------:R-:W-:-:S07]  /*0e20*/  IMAD R191, R0, 0x8, R189 ;  /* 0x0000000800bf7824 */ /* 0x000fce00078e02bd */
.L_x_409:
[----:B0-2-4-:R-:W0:Y:S01]  /*0e30*/  LDC.64 R4, c[0x0][0xc88] ;  /* 0x00032200ff047b82 */ /* 0x015e220000000a00 */
[----:B------:R-:W-:Y:S01]  /*0e40*/  ULDC.64 UR12, c[0x0][0x208] ;  /* 0x00008200000c7ab9 */ /* 0x000fe20000000a00 */
[----:B------:R-:W-:Y:S01]  /*0e50*/  ULDC.64 UR8, c[0x0][0xa28] ;  /* 0x00028a0000087ab9 */ /* 0x000fe20000000a00 */
[----:B------:R-:W-:Y:S01]  /*0e60*/  ULDC.64 UR10, c[0x0][0xa20] ;  /* 0x00028800000a7ab9 */ /* 0x000fe20000000a00 */
[----:B0-----:R-:W-:-:S06]  /*0e70*/  IMAD.WIDE R4, R47, 0x4, R4 ;  /* 0x000000042f047825 */ /* 0x001fcc00078e0204 */
[----:B------:R-:W2:Y:S01]  /*0e80*/  LDG.E R4, desc[UR12][R4.64] ;  /* 0x0000000c04047981 */ /* 0x000ea2000c1e1900 */
[----:B------:R-:W-:Y:S02]  /*0e90*/  UISETP.NE.U32.AND UP0, UPT, UR8, URZ, UPT ;  /* 0x0000003f0800728c */ /* 0x000fe4000bf05070 */
[----:B------:R-:W-:Y:S02]  /*0ea0*/  UISETP.NE.U32.AND UP1, UPT, UR10, URZ, UPT ;  /* 0x0000003f0a00728c */ /* 0x000fe4000bf25070 */
[----:B------:R-:W-:Y:S02]  /*0eb0*/  UISETP.NE.AND.EX UP0, UPT, UR9, URZ, UPT, UP0 ;  /* 0x0000003f0900728c */ /* 0x000fe4000bf05300 */
[----:B------:R-:W-:-:S04]  /*0ec0*/  UISETP.NE.AND.EX UP1, UPT, UR11, URZ, UPT, UP1 ;  /* 0x0000003f0b00728c */ /* 0x000fc8000bf25310 */
[----:B------:R-:W-:Y:S02]  /*0ed0*/  PLOP3.LUT P0, PT, PT, PT, UP0, 0x80, 0x0 ;  /* 0x000000000000781c */ /* 0x000fe40003f0f008 */
[----:B------:R-:W-:Y:S02]  /*0ee0*/  PLOP3.LUT P1, PT, PT, PT, UP1, 0x80, 0x0 ;  /* 0x000000000000781c */ /* 0x000fe40003f2f018 */
[----:B--2---:R-:W-:-:S13]  /*0ef0*/  R2UR UR61, R4 ;  /* 0x00000000043d72ca */ /* 0x004fda00000e0000 */
[----:B------:R-:W-:Y:S02]  /*0f00*/  USHF.R.S32.HI UR4, URZ, 0x1f, UR61 ;  /* 0x0000001f3f047899 */ /* 0x000fe4000801143d */
[----:B------:R-:W-:Y:S02]  /*0f10*/  @UP0 ULEA UR8, UP2, UR61, UR8, 0x2 ;  /* 0x000000083d080291 */ /* 0x000fe4000f84103f */
[----:B------:R-:W-:Y:S02]  /*0f20*/  @UP1 ULEA UR10, UP3, UR61, UR10, 0x2 ;  /* 0x0000000a3d0a1291 */ /* 0x000fe4000f86103f */
[----:B------:R-:W-:Y:S02]  /*0f30*/  @UP0 ULEA.HI.X UR9, UR61, UR9, UR4, 0x2, UP2 ;  /* 0x000000093d090291 */ /* 0x000fe400090f1404 */
[----:B------:R-:W-:Y:S01]  /*0f40*/  IMAD.U32 R186, RZ, RZ, UR4 ;  /* 0x00000004ffba7e24 */ /* 0x000fe2000f8e00ff */
[----:B------:R-:W-:Y:S01]  /*0f50*/  @UP1 ULEA.HI.X UR11, UR61, UR11, UR4, 0x2, UP3 ;  /* 0x0000000b3d0b1291 */ /* 0x000fe200098f1404 */
[----:B------:R-:W-:-:S02]  /*0f60*/  IMAD.U32 R4, RZ, RZ, UR8 ;  /* 0x00000008ff047e24 */ /* 0x000fc4000f8e00ff */
[----:B------:R-:W-:Y:S01]  /*0f70*/  IMAD.U32 R6, RZ, RZ, UR10 ;  /* 0x0000000aff067e24 */ /* 0x000fe2000f8e00ff */
[----:B------:R-:W-:Y:S01]  /*0f80*/  ULDC UR4, c[0x0][0x424] ;  /* 0x0001090000047ab9 */ /* 0x000fe20000000800 */
[----:B------:R-:W-:Y:S01]  /*0f90*/  IMAD.U32 R5, RZ, RZ, UR9 ;  /* 0x00000009ff057e24 */ /* 0x000fe2000f8e00ff */
[----:B------:R-:W-:Y:S01]  /*0fa0*/  ULDC.64 UR8, c[0x0][0x418] ;  /* 0x0001060000087ab9 */ /* 0x000fe20000000a00 */
[----:B------:R-:W-:-:S03]  /*0fb0*/  IMAD.U32 R7, RZ, RZ, UR11 ;  /* 0x0000000bff077e24 */ /* 0x000fc6000f8e00ff */
[----:B------:R-:W2:Y:S04]  /*0fc0*/  @P0 LDG.E R4, desc[UR12][R4.64] ;  /* 0x0000000c04040981 */ /* 0x000ea8000c1e1900 */
[----:B---3--:R-:W3:Y:S01]  /*0fd0*/  @P1 LDG.E R6, desc[UR12][R6.64] ;  /* 0x0000000c06061981 */ /* 0x008ee2000c1e1900 */
[----:B------:R-:W-:Y:S01]  /*0fe0*/  UISETP.NE.U32.AND UP0, UPT, UR8, URZ, UPT ;  /* 0x0000003f0800728c */ /* 0x000fe2000bf05070 */
[----:B-1----:R-:W-:Y:S01]  /*0ff0*/  IMAD.U32 R22, RZ, RZ, UR6 ;  /* 0x00000006ff167e24 */ /* 0x002fe2000f8e00ff */
[----:B------:R-:W-:Y:S01]  /*1000*/  ULDC UR6, c[0x0][0x2f0] ;  /* 0x0000bc0000067ab9 */ /* 0x000fe20000000800 */
[----:B------:R-:W-:Y:S01]  /*1010*/  UMOV UR48, URZ ;  /* 0x0000003f00307c82 */ /* 0x000fe20008000000 */
[----:B------:R-:W-:Y:S01]  /*1020*/  UISETP.NE.AND.EX UP0, UPT, UR9, URZ, UPT, UP0 ;  /* 0x0000003f0900728c */ /* 0x000fe2000bf05300 */
[----:B------:R-:W-:Y:S01]  /*1030*/  IMAD.MOV.U32 R0, RZ, RZ, RZ ;  /* 0x000000ffff007224 */ /* 0x000fe200078e00ff */
[----:B------:R-:W-:-:S02]  /*1040*/  CS2R R20, SRZ ;  /* 0x0000000000147805 */ /* 0x000fc4000001ff00 */
[----:B------:R-:W-:Y:S01]  /*1050*/  CS2R R86, SRZ ;  /* 0x0000000000567805 */ /* 0x000fe2000001ff00 */
[----:B------:R-:W-:Y:S01]  /*1060*/  USEL UR4, UR4, 0x1, UP0 ;  /* 0x0000000104047887 */ /* 0x000fe20008000000 */
[----:B------:R-:W-:Y:S02]  /*1070*/  CS2R R84, SRZ ;  /* 0x0000000000547805 */ /* 0x000fe4000001ff00 */
[----:B------:R-:W-:Y:S02]  /*1080*/  CS2R R82, SRZ ;  /* 0x0000000000527805 */ /* 0x000fe4000001ff00 */
[----:B------:R-:W-:Y:S01]  /*1090*/  CS2R R80, SRZ ;  /* 0x0000000000507805 */ /* 0x000fe2000001ff00 */
[----:B------:R-:W-:Y:S01]  /*10a0*/  UIMAD UR4, UR4, UR6, URZ ;  /* 0x00000006040472a4 */ /* 0x000fe2000f8e023f */
        /* <DEDUP_REMOVED lines=20> */
[----:B------:R-:W-:Y:S01]  /*11f0*/  CS2R R38, SRZ ;  /* 0x0000000000267805 */ /* 0x000fe2000001ff00 */
[----:B------:R-:W-:Y:S01]  /*1200*/  IMAD.U32 R23, RZ, RZ, UR5 ;  /* 0x00000005ff177e24 */ /* 0x000fe2000f8e00ff */
[----:B--2---:R-:W-:Y:S02]  /*1210*/  @P0 R2UR UR48, R4 ;  /* 0x00000000043002ca */ /* 0x004fe400000e0000 */
[----:B------:R-:W-:Y:S02]  /*1220*/  PLOP3.LUT P0, PT, PT, PT, PT, 0x80, 0x0 ;  /* 0x000000000000781c */ /* 0x000fe40003f0f070 */
[----:B---3--:R-:W-:Y:S01]  /*1230*/  @P1 R2UR UR4, R6 ;  /* 0x00000000060412ca */ /* 0x008fe200000e0000 */
[----:B------:R-:W-:-:S14]  /*1240*/  @P1 BRA `(.L_x_367) ;  /* 0x0000000000381947 */ /* 0x000fdc0003800000 */
[----:B------:R-:W-:Y:S02]  /*1250*/  ULDC.64 UR6, c[0x0][0xa08] ;  /* 0x0002820000067ab9 */ /* 0x000fe40000000a00 */
[----:B------:R-:W-:-:S04]  /*1260*/  ISETP.NE.U32.AND P1, PT, RZ, UR6, PT ;  /* 0x00000006ff007c0c */ /* 0x000fc8000bf25070 */
[----:B------:R-:W-:-:S13]  /*1270*/  ISETP.NE.AND.EX P1, PT, RZ, UR7, PT, P1 ;  /* 0x00000007ff007c0c */ /* 0x000fda000bf25310 */
[----:B------:R-:W-:Y:S05]  /*1280*/  @!P1 BRA `(.L_x_367) ;  /* 0x0000000000289947 */ /* 0x000fea0003800000 */
[----:B------:R-:W-:Y:S01]  /*1290*/  ULDC.64 UR4, c[0x0][0xa08] ;  /* 0x0002820000047ab9 */ /* 0x000fe20000000a00 */
[----:B------:R-:W-:Y:S01]  /*12a0*/  ULDC.64 UR6, c[0x0][0x208] ;  /* 0x0000820000067ab9 */ /* 0x000fe20000000a00 */
[----:B------:R-:W-:-:S06]  /*12b0*/  UIMAD.WIDE UR4, UR61, 0x4, UR4 ;  /* 0x000000043d0478a5 */ /* 0x000fcc000f8e0204 */
[----:B------:R-:W-:Y:S02]  /*12c0*/  IMAD.U32 R4, RZ, RZ, UR4 ;  /* 0x00000004ff047e24 */ /* 0x000fe4000f8e00ff */
[----:B------:R-:W-:-:S05]  /*12d0*/  IMAD.U32 R5, RZ, RZ, UR5 ;  /* 0x00000005ff057e24 */ /* 0x000fca000f8e00ff */
[----:B------:R-:W2:Y:S04]  /*12e0*/  LDG.E R6, desc[UR6][R4.64] ;  /* 0x0000000604067981 */ /* 0x000ea8000c1e1900 */
[----:B------:R-:W3:Y:S01]  /*12f0*/  LDG.E R3, desc[UR6][R4.64+0x4] ;  /* 0x0000040604037981 */ /* 0x000ee2000c1e1900 */
[----:B--2---:R-:W-:Y:S02]  /*1300*/  R2UR UR4, R6 ;  /* 0x00000000060472ca */ /* 0x004fe400000e0000 */
[----:B---3--:R-:W-:-:S13]  /*1310*/  R2UR UR5, R3 ;  /* 0x00000000030572ca */ /* 0x008fda00000e0000 */
[----:B------:R-:W-:-:S12]  /*1320*/  UIADD3 UR4, -UR4, UR5, URZ ;  /* 0x0000000504047290 */ /* 0x000fd8000fffe13f */
.L_x_367:
[----:B------:R-:W-:Y:S01]  /*1330*/  UIADD3 UR48, -UR48, UR4, URZ ;  /* 0x0000000430307290 */ /* 0x000fe2000fffe13f */
[----:B------:R-:W-:Y:S02]  /*1340*/  CS2R R88, SRZ ;  /* 0x0000000000587805 */ /* 0x000fe4000001ff00 */
[----:B------:R-:W-:Y:S02]  /*1350*/  CS2R R34, SRZ ;  /* 0x0000000000227805 */ /* 0x000fe4000001ff00 */
[----:B------:R-:W-:Y:S01]  /*1360*/  CS2R R90, SRZ ;  /* 0x00000000005a7805 */ /* 0x000fe2000001ff00 */
[----:B------:R-:W-:Y:S01]  /*1370*/  UISETP.GE.AND UP0, UPT, UR48, 0x1, UPT ;  /* 0x000000013000788c */ /* 0x000fe2000bf06270 */
[----:B------:R-:W-:Y:S01]  /*1380*/  CS2R R6, SRZ ;  /* 0x0000000000067805 */ /* 0x000fe2000001ff00 */
[----:B------:R-:W-:Y:S01]  /*1390*/  UIADD3 UR4, UR48, 0x7f, URZ ;  /* 0x0000007f30047890 */ /* 0x000fe2000fffe03f */
[----:B------:R-:W-:Y:S02]  /*13a0*/  IMAD.MOV.U32 R8, RZ, RZ, RZ ;  /* 0x000000ffff087224 */ /* 0x000fe400078e00ff */
[----:B------:R-:W-:Y:S01]  /*13b0*/  IMAD.MOV.U32 R10, RZ, RZ, RZ ;  /* 0x000000ffff0a7224 */ /* 0x000fe200078e00ff */
[----:B------:R-:W-:Y:S01]  /*13c0*/  PLOP3.LUT P1, PT, PT, PT, UP0, 0x80, 0x0 ;  /* 0x000000000000781c */ /* 0x000fe20003f2f008 */
[----:B------:R-:W-:Y:S01]  /*13d0*/  USHF.R.S32.HI UR5, URZ, 0x1f, UR4 ;  /* 0x0000001f3f057899 */ /* 0x000fe20008011404 */
[----:B------:R-:W-:-:S02]  /*13e0*/  IMAD.MOV.U32 R93, RZ, RZ, RZ ;  /* 0x000000ffff5d7224 */ /* 0x000fc400078e00ff */
[----:B------:R-:W-:Y:S01]  /*13f0*/  IMAD.MOV.U32 R12, RZ, RZ, RZ ;  /* 0x000000ffff0c7224 */ /* 0x000fe200078e00ff */
[----:B------:R-:W-:Y:S01]  /*1400*/  ULEA.HI UR5, UR5, UR4, URZ, 0x7 ;  /* 0x0000000405057291 */ /* 0x000fe2000f8f383f */
[----:B------:R-:W-:-:S07]  /*1410*/  IMAD.MOV.U32 R95, RZ, RZ, RZ ;  /* 0x000000ffff5f7224 */ /* 0x000fce00078e00ff */
[----:B------:R-:W-:Y:S05]  /*1420*/  @!P1 BRA `(.L_x_368) ;  /* 0x0000005800649947 */ /* 0x000fea0003800000 */
[----:B------:R-:W0:Y:S01]  /*1430*/  SHFL.IDX PT, R0, R188, RZ, 0x1f ;  /* 0x00001fffbc007589 */ /* 0x000e2200000e0000 */
[----:B------:R-:W1:Y:S01]  /*1440*/  S2UR UR8, SR_CgaCtaId ;  /* 0x00000000000879c3 */ /* 0x000e620000008800 */
[----:B------:R-:W-:Y:S01]  /*1450*/  UMOV UR7, 0x400 ;  /* 0x0000040000077882 */ /* 0x000fe20000000000 */
[----:B------:R-:W-:Y:S01]  /*1460*/  USHF.R.S32.HI UR49, URZ, 0x7, UR5 ;  /* 0x000000073f317899 */ /* 0x000fe20008011405 */
[----:B0-----:R-:W-:Y:S01]  /*1470*/  R2UR UR4, R0 ;  /* 0x00000000000472ca */ /* 0x001fe200000e0000 */
[----:B-1----:R-:W-:-:S04]  /*1480*/  ULEA UR7, UR8, UR7, 0x18 ;  /* 0x0000000708077291 */ /* 0x002fc8000f8ec03f */
[----:B------:R-:W-:-:S04]  /*1490*/  UIADD3 UR7, UR7, 0x10400, URZ ;  /* 0x0001040007077890 */ /* 0x000fc8000fffe03f */
[----:B------:R-:W-:-:S04]  /*14a0*/  ULOP3.LUT UP0, URZ, UR7, 0x3ff, URZ, 0xc0, !UPT ;  /* 0x000003ff073f7892 */ /* 0x000fc8000f80c03f */
[----:B------:R-:W-:Y:S02]  /*14b0*/  ULEA.HI UR6, UR4, UR4, URZ, 0x1 ;  /* 0x0000000404067291 */ /* 0x000fe4000f8f083f */
[----:B------:R-:W-:Y:S02]  /*14c0*/  PLOP3.LUT P0, PT, PT, PT, UP0, 0x80, 0x0 ;  /* 0x000000000000781c */ /* 0x000fe40003f0f008 */
[----:B------:R-:W-:-:S04]  /*14d0*/  ULOP3.LUT UR6, UR6, 0x1e, URZ, 0xc0, !UPT ;  /* 0x0000001e06067892 */ /* 0x000fc8000f8ec03f */
[----:B------:R-:W-:-:S04]  /*14e0*/  UIADD3 UR6, UR4, -UR6, URZ ;  /* 0x8000000604067290 */ /* 0x000fc8000fffe03f */
[----:B------:R-:W-:-:S04]  /*14f0*/  ULEA UR6, UR6, UR7, 0xd ;  /* 0x0000000706067291 */ /* 0x000fc8000f8e683f */
[----:B------:R-:W-:-:S04]  /*1500*/  USHF.R.U32.HI UR6, URZ, 0x4, UR6 ;  /* 0x000000043f067899 */ /* 0x000fc80008011606 */
[----:B------:R-:W-:Y:S01]  /*1510*/  ULOP3.LUT UR56, UR6, 0x3fff, URZ, 0xc0, !UPT ;  /* 0x00003fff06387892 */ /* 0x000fe2000f8ec03f */
[----:B------:R-:W-:Y:S11]  /*1520*/  @!P0 BRA `(.L_x_369) ;  /* 0x0000000000408947 */ /* 0x000ff60003800000 */
        /* <DEDUP_REMOVED lines=16> */
.L_x_369:
[----:B------:R-:W0:Y:S01]  /*1630*/  S2UR UR5, SR_CgaCtaId ;  /* 0x00000000000579c3 */ /* 0x000e220000008800 */
[----:B------:R-:W-:Y:S01]  /*1640*/  LEA.HI R0, R185, R185, RZ, 0x1 ;  /* 0x000000b9b9007211 */ /* 0x000fe200078f08ff */
[----:B------:R-:W-:Y:S01]  /*1650*/  UMOV UR4, 0x400 ;  /* 0x0000040000047882 */ /* 0x000fe20000000000 */
[----:B------:R-:W-:Y:S01]  /*1660*/  R2UR UR6, R193 ;  /* 0x00000000c10672ca */ /* 0x000fe200000e0000 */
[----:B------:R-:W-:Y:S01]  /*1670*/  BSSY B0, `(.L_x_370) ;  /* 0x000000a000007945 */ /* 0x000fe20003800000 */
[----:B------:R-:W-:-:S05]  /*1680*/  LOP3.LUT R0, R0, 0xfffffffe, RZ, 0xc0, !PT ;  /* 0xfffffffe00007812 */ /* 0x000fca00078ec0ff */
[----:B------:R-:W-:-:S05]  /*1690*/  IMAD.IADD R3, R185, 0x1, -R0 ;  /* 0x00000001b9037824 */ /* 0x000fca00078e0a00 */
[----:B------:R-:W-:Y:S01]  /*16a0*/  SHF.L.U32 R3, R3, 0x1f, RZ ;  /* 0x0000001f03037819 */ /* 0x000fe200000006ff */
[----:B------:R-:W-:-:S05]  /*16b0*/  IMAD.U32 R4, RZ, RZ, UR6 ;  /* 0x00000006ff047e24 */ /* 0x000fca000f8e00ff */
[----:B------:R-:W-:Y:S01]  /*16c0*/  ISETP.NE.AND P0, PT, R4, 0x3, PT ;  /* 0x000000030400780c */ /* 0x000fe20003f05270 */
[----:B0-----:R-:W-:-:S06]  /*16d0*/  ULEA UR4, UR5, UR4, 0x18 ;  /* 0x0000000405047291 */ /* 0x001fcc000f8ec03f */
[----:B------:R-:W-:-:S04]  /*16e0*/  IMAD.U32 R0, RZ, RZ, UR4 ;  /* 0x00000004ff007e24 */ /* 0x000fc8000f8e00ff */
[----:B------:R-:W0:Y:S02]  /*16f0*/  SYNCS.PHASECHK.TRANS64.TRYWAIT P1, [R0+URZ+0x34800], R3 ;  /* 0x03480003000075a7 */ /* 0x000e24000802017f */
[----:B0-----:R-:W-:Y:S05]  /*1700*/  @!P1 BRA `(.L_x_371) ;  /* 0x000000dc00189947 */ /* 0x001fea0003800000 */
.L_x_534:
[----:B------:R-:W-:Y:S05]  /*1710*/  BSYNC B0 ;  /* 0x0000000000007941 */ /* 0x000fea0003800000 */
.L_x_370:
[----:B------:R-:W-:Y:S05]  /*1720*/  @!P0 BRA `(.L_x_372) ;  /* 0x0000000000048947 */ /* 0x000fea0003800000 */
[----:B------:R-:W-:Y:S01]  /*1730*/  BPT.TRAP 0x1 ;  /* 0x000000040000795c */ /* 0x000fe20000300000 */
.L_x_372:
[----:B------:R-:W-:Y:S01]  /*1740*/  IMAD R5, R2, 0x8, R0 ;  /* 0x0000000802057824 */ /* 0x000fe200078e0200 */
[----:B------:R-:W-:-:S04]  /*1750*/  SHF.L.U32 R4, R16, 0x1f, RZ ;  /* 0x0000001f10047819 */ /* 0x000fc800000006ff */
[----:B------:R1:W2:Y:S01]  /*1760*/  SYNCS.PHASECHK.TRANS64.TRYWAIT P2, [R5+URZ+0x34830], R4 ;  /* 0x03483004050075a7 */ /* 0x0002a2000804017f */
[----:B------:R-:W-:Y:S05]  /*1770*/  @!P0 BRA `(.L_x_373) ;  /* 0x0000000000048947 */ /* 0x000fea0003800000 */
[----:B------:R-:W-:Y:S01]  /*1780*/  BPT.TRAP 0x1 ;  /* 0x000000040000795c */ /* 0x000fe20000300000 */
.L_x_373:
[----:B0-----:R-:W0:Y:S01]  /*1790*/  S2R R3, SR_TID.X ;  /* 0x0000000000037919 */ /* 0x001e220000002100 */
[----:B------:R-:W-:Y:S01]  /*17a0*/  IMAD.MOV.U32 R151, RZ, RZ, RZ ;  /* 0x000000ffff977224 */ /* 0x000fe200078e00ff */
[----:B0-----:R-:W-:Y:S01]  /*17b0*/  LOP3.LUT P1, RZ, R3, 0x7f, RZ, 0xc0, !PT ;  /* 0x0000007f03ff7812 */ /* 0x001fe2000782c0ff */
[----:B--2---:R-:W-:-:S12]  /*17c0*/  @P2 BRA `(.L_x_374) ;  /* 0x0000000000082947 */ /* 0x004fd80003800000 */
[----:B------:R-:W0:Y:S02]  /*17d0*/  SYNCS.PHASECHK.TRANS64.TRYWAIT P2, [R5+URZ+0x34830], R4 ;  /* 0x03483004050075a7 */ /* 0x000e24000804017f */
[----:B0-----:R-:W-:Y:S05]  /*17e0*/  @!P2 BRA `(.L_x_375) ;  /* 0x000000d800f4a947 */ /* 0x001fea0003800000 */
.L_x_374:
[----:B------:R-:W-:Y:S05]  /*17f0*/  WARPSYNC.ALL ;  /* 0x0000000000007948 */ /* 0x000fea0003800000 */
[----:B------:R-:W-:Y:S01]  /*1800*/  R2UR UR4, R0 ;  /* 0x00000000000472ca */ /* 0x000fe200000e0000 */
[----:B------:R-:W-:Y:S01]  /*1810*/  ULOP3.LUT UR56, UR56, 0x10000, URZ, 0xfc, !UPT ;  /* 0x0001000038387892 */ /* 0x000fe2000f8efc3f */
[----:B------:R-:W-:Y:S01]  /*1820*/  R2UR UR58, R2 ;  /* 0x00000000023a72ca */ /* 0x000fe200000e0000 */
[----:B------:R-:W-:Y:S01]  /*1830*/  WARPGROUP.ARRIVE ;  /* 0x00000000000079c5 */ /* 0x000fe20000000000 */
[----:B------:R-:W-:Y:S01]  /*1840*/  UMOV UR57, 0x40000040 ;  /* 0x4000004000397882 */ /* 0x000fe20000000000 */
[----:B------:R-:W-:Y:S01]  /*1850*/  UMOV UR59, 0x40000040 ;  /* 0x40000040003b7882 */ /* 0x000fe20000000000 */
[----:B------:R-:W-:Y:S01]  /*1860*/  UIADD3 UR8, UR56, 0x2, URZ ;  /* 0x0000000238087890 */ /* 0x000fe2000fffe03f */
[----:B------:R-:W-:Y:S01]  /*1870*/  VIADD R3, R190, UR48 ;  /* 0x00000030be037c36 */ /* 0x000fe20008000000 */
[----:B------:R-:W-:Y:S01]  /*1880*/  UMOV UR9, 0x40000040 ;  /* 0x4000004000097882 */ /* 0x000fe20000000000 */
[----:B------:R-:W-:Y:S01]  /*1890*/  UMOV UR11, 0x40000040 ;  /* 0x40000040000b7882 */ /* 0x000fe20000000000 */
[----:B------:R-:W-:Y:S01]  /*18a0*/  UIADD3 UR12, UR56, 0x4, URZ ;  /* 0x00000004380c7890 */ /* 0x000fe2000fffe03f */
[----:B------:R-:W-:Y:S01]  /*18b0*/  IMAD.U32 R6, RZ, RZ, UR49 ;  /* 0x00000031ff067e24 */ /* 0x000fe2000f8e00ff */
[----:B------:R-:W-:Y:S01]  /*18c0*/  UMOV UR13, 0x40000040 ;  /* 0x40000040000d7882 */ /* 0x000fe20000000000 */
[----:B------:R-:W-:Y:S01]  /*18d0*/  UIADD3 UR4, UR4, 0x1c400, URZ ;  /* 0x0001c40004047890 */ /* 0x000fe2000fffe03f */
[----:B------:R-:W-:Y:S01]  /*18e0*/  P2R R88, PR, RZ, 0x2 ;  /* 0x00000002ff587803 */ /* 0x000fe20000000000 */
[----:B------:R-:W-:Y:S01]  /*18f0*/  UMOV UR15, 0x40000040 ;  /* 0x40000040000f7882 */ /* 0x000fe20000000000 */
[----:B------:R-:W-:Y:S01]  /*1900*/  UIADD3 UR16, UR56, 0x6, URZ ;  /* 0x0000000638107890 */ /* 0x000fe2000fffe03f */
[----:B------:R-:W-:Y:S01]  /*1910*/  IMAD R6, R6, -0x80, R3 ;  /* 0xffffff8006067824 */ /* 0x000fe200078e0203 */
[----:B------:R-:W-:Y:S01]  /*1920*/  USHF.R.U32.HI UR4, URZ, 0x4, UR4 ;  /* 0x000000043f047899 */ /* 0x000fe20008011604 */
[----:B------:R-:W-:Y:S01]  /*1930*/  P2R R90, PR, RZ, 0x1 ;  /* 0x00000001ff5a7803 */ /* 0x000fe20000000000 */
[----:B------:R-:W-:Y:S01]  /*1940*/  UMOV UR17, 0x40000040 ;  /* 0x4000004000117882 */ /* 0x000fe20000000000 */
[----:B------:R-:W-:Y:S01]  /*1950*/  UMOV UR19, 0x40000040 ;  /* 0x4000004000137882 */ /* 0x000fe20000000000 */
[----:B------:R-:W-:Y:S01]  /*1960*/  ULOP3.LUT UR4, UR4, 0x3fff, URZ, 0xc0, !UPT ;  /* 0x00003fff04047892 */ /* 0x000fe2000f8ec03f */
[C---:B------:R-:W-:Y:S01]  /*1970*/  ISETP.GT.AND P4, PT, R6.reuse, RZ, PT ;  /* 0x000000ff0600720c */ /* 0x040fe20003f84270 */
[----:B------:R-:W-:Y:S01]  /*1980*/  UIADD3 UR20, UR56, 0x400, URZ ;  /* 0x0000040038147890 */ /* 0x000fe2000fffe03f */
[C---:B------:R-:W-:Y:S01]  /*1990*/  ISETP.GT.AND P3, PT, R6.reuse, 0x1, PT ;  /* 0x000000010600780c */ /* 0x040fe20003f64270 */
[----:B------:R-:W-:Y:S01]  /*19a0*/  ULOP3.LUT UR60, UR4, 0x10000, URZ, 0xfc, !UPT ;  /* 0x00010000043c7892 */ /* 0x000fe2000f8efc3f */
[C---:B------:R-:W-:Y:S01]  /*19b0*/  ISETP.GT.AND P2, PT, R6.reuse, 0x8, PT ;  /* 0x000000080600780c */ /* 0x040fe20003f44270 */
[----:B------:R-:W-:Y:S01]  /*19c0*/  UMOV UR21, 0x40000040 ;  /* 0x4000004000157882 */ /* 0x000fe20000000000 */
[----:B------:R-:W-:Y:S01]  /*19d0*/  UMOV UR23, 0x40000040 ;  /* 0x4000004000177882 */ /* 0x000fe20000000000 */
[----:B------:R-:W-:Y:S01]  /*19e0*/  UIMAD UR58, UR58, 0xc00, UR60 ;  /* 0x00000c003a3a78a4 */ /* 0x000fe2000f8e023c */
[C---:B------:R-:W-:Y:S01]  /*19f0*/  ISETP.GT.AND P6, PT, R6.reuse, 0x9, PT ;  /* 0x000000090600780c */ /* 0x040fe20003fc4270 */
[----:B------:R-:W-:Y:S01]  /*1a00*/  UIADD3 UR24, UR56, 0x402, URZ ;  /* 0x0000040238187890 */ /* 0x000fe2000fffe03f */
[C---:B------:R-:W-:Y:S01]  /*1a10*/  ISETP.GT.AND P5, PT, R6.reuse, 0x10, PT ;  /* 0x000000100600780c */ /* 0x040fe20003fa4270 */
[----:B------:R-:W-:Y:S01]  /*1a20*/  UIADD3 UR10, UR58, 0x2, URZ ;  /* 0x000000023a0a7890 */ /* 0x000fe2000fffe03f */
[C---:B------:R-:W-:Y:S01]  /*1a30*/  ISETP.GT.AND P1, PT, R6.reuse, 0x59, PT ;  /* 0x000000590600780c */ /* 0x040fe20003f24270 */
[----:B------:R-:W-:Y:S01]  /*1a40*/  UIADD3 UR14, UR58, 0x4, URZ ;  /* 0x000000043a0e7890 */ /* 0x000fe2000fffe03f */
[----:B------:R-:W-:Y:S01]  /*1a50*/  ISETP.GT.AND P0, PT, R6, 0x60, PT ;  /* 0x000000600600780c */ /* 0x000fe20003f04270 */
[----:B------:R-:W-:-:S02]  /*1a60*/  UIADD3 UR18, UR58, 0x6, URZ ;  /* 0x000000063a127890 */ /* 0x000fc4000fffe03f */
[----:B------:R-:W-:Y:S01]  /*1a70*/  HGMMA.64x128x16.F32 R24, gdesc[UR56], RZ, !UPT, gsb0 ;  /* 0x01e00000381879f0 */ /* 0x000fe2000c0008ff */
        /* <DEDUP_REMOVED lines=43> */
[----:B------:R-:W-:Y:S01]  /*1d30*/  UISETP.GE.AND UP0, UPT, UR48, 0x81, UPT ;  /* 0x000000813000788c */ /* 0x000fe2000bf06270 */
        /* <DEDUP_REMOVED lines=133> */
[----:B------:R-:W-:Y:S02]  /*2590*/  FSEL R133, R72, -INF , P0 ;  /* 0xff80000048857808 */ /* 0x000fe40000000000 */
[C---:B------:R-:W-:Y:S02]  /*25a0*/  ISETP.GT.AND P1, PT, R6.reuse, 0x61, PT ;  /* 0x000000610600780c */ /* 0x040fe40003f24270 */
[----:B------:R-:W-:Y:S02]  /*25b0*/  FMNMX.FTZ R4, R131, R4, !PT ;  /* 0x0000000483047209 */ /* 0x000fe40007810000 */
[----:B------:R-:W-:Y:S02]  /*25c0*/  ISETP.GT.AND P0, PT, R6, 0x68, PT ;  /* 0x000000680600780c */ /* 0x000fe40003f04270 */
[----:B------:R-:W-:Y:S02]  /*25d0*/  FSEL R41, R62, -INF , P6 ;  /* 0xff8000003e297808 */ /* 0x000fe40003000000 */
[----:B------:R-:W-:-:S02]  /*25e0*/  FSEL R63, R63, -INF , P5 ;  /* 0xff8000003f3f7808 */ /* 0x000fc40002800000 */
[----:B------:R-:W-:Y:S02]  /*25f0*/  FSEL R45, R66, -INF , P4 ;  /* 0xff800000422d7808 */ /* 0x000fe40002000000 */
[----:B------:R-:W-:Y:S02]  /*2600*/  FSEL R67, R67, -INF , P3 ;  /* 0xff80000043437808 */ /* 0x000fe40001800000 */
[----:B------:R-:W-:Y:S02]  /*2610*/  FSEL R135, R73, -INF , P1 ;  /* 0xff80000049877808 */ /* 0x000fe40000800000 */
[----:B------:R-:W-:Y:S02]  /*2620*/  P2R R26, PR, RZ, 0x2 ;  /* 0x00000002ff1a7803 */ /* 0x000fe40000000000 */
[----:B------:R-:W-:Y:S02]  /*2630*/  FMNMX.FTZ R4, R133, R4, !PT ;  /* 0x0000000485047209 */ /* 0x000fe40007810000 */
[----:B------:R-:W-:-:S02]  /*2640*/  FSEL R49, R70, -INF , P2 ;  /* 0xff80000046317808 */ /* 0x000fc40001000000 */
[----:B------:R-:W-:Y:S02]  /*2650*/  FSEL R137, R76, -INF , P0 ;  /* 0xff8000004c897808 */ /* 0x000fe40000000000 */
[----:B------:R-:W-:Y:S02]  /*2660*/  P2R R24, PR, RZ, 0x1 ;  /* 0x00000001ff187803 */ /* 0x000fe40000000000 */
[C---:B------:R-:W-:Y:S02]  /*2670*/  ISETP.GT.AND P2, PT, R6.reuse, 0x69, PT ;  /* 0x000000690600780c */ /* 0x040fe40003f44270 */
[C---:B------:R-:W-:Y:S02]  /*2680*/  ISETP.GT.AND P3, PT, R6.reuse, 0x70, PT ;  /* 0x000000700600780c */ /* 0x040fe40003f64270 */
[C---:B------:R-:W-:Y:S02]  /*2690*/  ISETP.GT.AND P4, PT, R6.reuse, 0x71, PT ;  /* 0x000000710600780c */ /* 0x040fe40003f84270 */
[----:B------:R-:W-:-:S02]  /*26a0*/  ISETP.GT.AND P5, PT, R6, 0x78, PT ;  /* 0x000000780600780c */ /* 0x000fc40003fa4270 */
[C---:B------:R-:W-:Y:S02]  /*26b0*/  ISETP.GT.AND P6, PT, R6.reuse, 0x79, PT ;  /* 0x000000790600780c */ /* 0x040fe40003fc4270 */
[C---:B------:R-:W-:Y:S02]  /*26c0*/  ISETP.GT.AND P0, PT, R6.reuse, 0x59, PT ;  /* 0x000000590600780c */ /* 0x040fe40003f04270 */
[----:B------:R-:W-:Y:S02]  /*26d0*/  ISETP.GT.AND P1, PT, R6, 0x60, PT ;  /* 0x000000600600780c */ /* 0x000fe40003f24270 */
[----:B------:R-:W-:Y:S02]  /*26e0*/  FMNMX.FTZ R6, R7, R27, !PT ;  /* 0x0000001b07067209 */ /* 0x000fe40007810000 */
[----:B------:R-:W-:Y:S02]  /*26f0*/  FMNMX.FTZ R4, R135, R4, !PT ;  /* 0x0000000487047209 */ /* 0x000fe40007810000 */
[----:B------:R-:W-:-:S02]  /*2700*/  FMNMX.FTZ R6, R11, R6, !PT ;  /* 0x000000060b067209 */ /* 0x000fc40007810000 */
[----:B------:R-:W-:Y:S02]  /*2710*/  FSEL R139, R77, -INF , P2 ;  /* 0xff8000004d8b7808 */ /* 0x000fe40001000000 */
[----:B------:R-:W-:Y:S02]  /*2720*/  FMNMX.FTZ R4, R137, R4, !PT ;  /* 0x0000000489047209 */ /* 0x000fe40007810000 */
[----:B------:R-:W-:Y:S02]  /*2730*/  FMNMX.FTZ R6, R31, R6, !PT ;  /* 0x000000061f067209 */ /* 0x000fe40007810000 */
[----:B------:R-:W-:Y:S02]  /*2740*/  FSEL R141, R80, -INF , P3 ;  /* 0xff800000508d7808 */ /* 0x000fe40001800000 */
        /* <DEDUP_REMOVED lines=11> */
[----:B------:R-:W-:Y:S01]  /*2800*/  FMNMX.FTZ R10, R147, R4, !PT ;  /* 0x00000004930a7209 */ /* 0x000fe20007810000 */
[----:B------:R-:W-:Y:S01]  /*2810*/  IMAD.U32 R4, RZ, RZ, UR4 ;  /* 0x00000004ff047e24 */ /* 0x000fe2000f8e00ff */
[----:B------:R-:W-:Y:S02]  /*2820*/  FMNMX.FTZ R6, R21, R6, !PT ;  /* 0x0000000615067209 */ /* 0x000fe40007810000 */
[----:B------:R-:W-:Y:S01]  /*2830*/  FSEL R71, R71, -INF , P0 ;  /* 0xff80000047477808 */ /* 0x000fe20000000000 */
[----:B------:R-:W0:Y:S01]  /*2840*/  SHFL.BFLY PT, R3, R10, 0x2, 0x1f ;  /* 0x0c401f000a037f89 */ /* 0x000e2200000e0000 */
[----:B------:R-:W-:-:S02]  /*2850*/  FMNMX.FTZ R6, R43, R6, !PT ;  /* 0x000000062b067209 */ /* 0x000fc40007810000 */
[----:B------:R-:W-:Y:S02]  /*2860*/  FSEL R53, R74, -INF , P1 ;  /* 0xff8000004a357808 */ /* 0x000fe40000800000 */
[----:B------:R-:W-:Y:S02]  /*2870*/  FMNMX.FTZ R6, R25, R6, !PT ;  /* 0x0000000619067209 */ /* 0x000fe40007810000 */
[----:B------:R-:W-:Y:S02]  /*2880*/  ISETP.NE.AND P1, PT, R26, RZ, PT ;  /* 0x000000ff1a00720c */ /* 0x000fe40003f25270 */
[----:B------:R-:W-:Y:S02]  /*2890*/  FMNMX.FTZ R6, R47, R6, !PT ;  /* 0x000000062f067209 */ /* 0x000fe40007810000 */
[----:B------:R-:W-:Y:S02]  /*28a0*/  P2R R20, PR, RZ, 0x4 ;  /* 0x00000004ff147803 */ /* 0x000fe40000000000 */
[----:B------:R-:W-:-:S02]  /*28b0*/  FMNMX.FTZ R6, R29, R6, !PT ;  /* 0x000000061d067209 */ /* 0x000fc40007810000 */
[----:B------:R-:W-:Y:S02]  /*28c0*/  ISETP.NE.AND P0, PT, R24, RZ, PT ;  /* 0x000000ff1800720c */ /* 0x000fe40003f05270 */
[----:B------:R-:W-:Y:S02]  /*28d0*/  FMNMX.FTZ R6, R51, R6, !PT ;  /* 0x0000000633067209 */ /* 0x000fe40007810000 */
[----:B------:R-:W-:Y:S02]  /*28e0*/  FSEL R75, R75, -INF , P1 ;  /* 0xff8000004b4b7808 */ /* 0x000fe40000800000 */
[----:B------:R-:W-:Y:S02]  /*28f0*/  FMNMX.FTZ R6, R33, R6, !PT ;  /* 0x0000000621067209 */ /* 0x000fe40007810000 */
[----:B------:R-:W-:Y:S02]  /*2900*/  FSEL R57, R78, -INF , P0 ;  /* 0xff8000004e397808 */ /* 0x000fe40000000000 */
[----:B0-----:R-:W-:-:S02]  /*2910*/  FMNMX.FTZ R12, R10, R3, !PT ;  /* 0x000000030a0c7209 */ /* 0x001fc40007810000 */
[----:B------:R-:W-:Y:S02]  /*2920*/  FMNMX.FTZ R6, R55, R6, !PT ;  /* 0x0000000637067209 */ /* 0x000fe40007810000 */
[----:B------:R-:W-:Y:S01]  /*2930*/  ISETP.NE.AND P1, PT, R88, RZ, PT ;  /* 0x000000ff5800720c */ /* 0x000fe20003f25270 */
[----:B------:R-:W0:Y:S01]  /*2940*/  SHFL.BFLY PT, R3, R12, 0x1, 0x1f ;  /* 0x0c201f000c037f89 */ /* 0x000e2200000e0000 */
[----:B------:R-:W-:Y:S01]  /*2950*/  FMNMX.FTZ R6, R37, R6, !PT ;  /* 0x0000000625067209 */ /* 0x000fe20007810000 */
[--C-:B------:R-:W-:Y:S01]  /*2960*/  IMAD.MOV.U32 R88, RZ, RZ, R151.reuse ;  /* 0x000000ffff587224 */ /* 0x100fe200078e0097 */
[----:B------:R-:W-:Y:S01]  /*2970*/  ISETP.NE.AND P0, PT, R90, RZ, PT ;  /* 0x000000ff5a00720c */ /* 0x000fe20003f05270 */
[----:B------:R-:W-:Y:S01]  /*2980*/  IMAD.MOV.U32 R90, RZ, RZ, R151 ;  /* 0x000000ffff5a7224 */ /* 0x000fe200078e0097 */
[----:B------:R-:W-:-:S04]  /*2990*/  FMNMX.FTZ R6, R59, R6, !PT ;  /* 0x000000063b067209 */ /* 0x000fc80007810000 */
[----:B------:R-:W-:-:S03]  /*29a0*/  FMNMX.FTZ R6, R41, R6, !PT ;  /* 0x0000000629067209 */ /* 0x000fc60007810000 */
[----:B------:R-:W-:Y:S01]  /*29b0*/  @!P1 VIADD R5, R5, 0x34840 ;  /* 0x0003484005059836 */ /* 0x000fe20000000000 */
[----:B------:R-:W-:-:S04]  /*29c0*/  FMNMX.FTZ R6, R63, R6, !PT ;  /* 0x000000063f067209 */ /* 0x000fc80007810000 */
[----:B------:R-:W-:Y:S02]  /*29d0*/  FMNMX.FTZ R6, R45, R6, !PT ;  /* 0x000000062d067209 */ /* 0x000fe40007810000 */
[----:B------:R-:W-:Y:S02]  /*29e0*/  @!P1 PRMT R5, RZ, 0x654, R5 ;  /* 0x00000654ff059816 */ /* 0x000fe40000000005 */
[----:B------:R-:W-:Y:S02]  /*29f0*/  FMNMX.FTZ R6, R67, R6, !PT ;  /* 0x0000000643067209 */ /* 0x000fe40007810000 */
        /* <DEDUP_REMOVED lines=8> */
[----:B------:R-:W-:Y:S02]  /*2a80*/  ISETP.NE.AND P2, PT, R20, RZ, PT ;  /* 0x000000ff1400720c */ /* 0x000fe40003f45270 */
[----:B------:R-:W-:Y:S01]  /*2a90*/  FMNMX.FTZ R6, R75, R6, !PT ;  /* 0x000000064b067209 */ /* 0x000fe20007810000 */
[-CC-:B------:R-:W-:Y:S01]  /*2aa0*/  FFMA.FTZ R176, R93, R4.reuse, -R14.reuse ;  /* 0x000000045db07223 */ /* 0x180fe2000001080e */
[----:B------:R-:W-:Y:S01]  /*2ab0*/  FSEL R93, R79, -INF , P2 ;  /* 0xff8000004f5d7808 */ /* 0x000fe20001000000 */
[--C-:B------:R-:W-:Y:S01]  /*2ac0*/  FFMA.FTZ R69, R95, R4, -R14.reuse ;  /* 0x000000045f457223 */ /* 0x100fe2000001080e */
        /* <DEDUP_REMOVED lines=13> */
[----:B------:R-:W-:Y:S01]  /*2ba0*/  MUFU.EX2 R180, R180 ;  /* 0x000000b400b47308 */ /* 0x000fe20000000800 */
[----:B------:R-:W-:Y:S01]  /*2bb0*/  FSEL R101, R87, -INF , P6 ;  /* 0xff80000057657808 */ /* 0x000fe20003000000 */
[--C-:B------:R-:W-:Y:S01]  /*2bc0*/  FFMA.FTZ R65, R91, R4, -R14.reuse ;  /* 0x000000045b417223 */ /* 0x100fe2000001080e */
[----:B------:R-:W-:Y:S01]  /*2bd0*/  FMNMX.FTZ R6, R99, R6, !PT ;  /* 0x0000000663067209 */ /* 0x000fe20007810000 */
[-CC-:B------:R-:W-:Y:S01]  /*2be0*/  FFMA.FTZ R77, R103, R4.reuse, -R14.reuse ;  /* 0x00000004674d7223 */ /* 0x180fe2000001080e */
[-CC-:B------:R-:W-:Y:S01]  /*2bf0*/  FFMA.FTZ R174, R105, R4.reuse, -R14.reuse ;  /* 0x0000000469ae7223 */ /* 0x180fe2000001080e */
[--C-:B------:R-:W-:Y:S01]  /*2c00*/  FFMA.FTZ R81, R107, R4, -R14.reuse ;  /* 0x000000046b517223 */ /* 0x100fe2000001080e */
[----:B------:R-:W-:Y:S01]  /*2c10*/  FMNMX.FTZ R6, R101, R6, !PT ;  /* 0x0000000665067209 */ /* 0x000fe20007810000 */
[----:B------:R-:W0:Y:S01]  /*2c20*/  MUFU.EX2 R61, R61 ;  /* 0x0000003d003d7308 */ /* 0x000e220000000800 */
[-CC-:B------:R-:W-:Y:S01]  /*2c30*/  FFMA.FTZ R168, R109, R4.reuse, -R14.reuse ;  /* 0x000000046da87223 */ /* 0x180fe2000001080e */
[-CC-:B------:R-:W-:Y:S01]  /*2c40*/  FFMA.FTZ R85, R111, R4.reuse, -R14.reuse ;  /* 0x000000046f557223 */ /* 0x180fe2000001080e */
[-CC-:B------:R-:W-:Y:S01]  /*2c50*/  FFMA.FTZ R170, R113, R4.reuse, -R14.reuse ;  /* 0x0000000471aa7223 */ /* 0x180fe2000001080e */
[----:B------:R-:W2:Y:S01]  /*2c60*/  SHFL.BFLY PT, R9, R6, 0x2, 0x1f ;  /* 0x0c401f0006097f89 */ /* 0x000ea200000e0000 */
[-CC-:B------:R-:W-:Y:S01]  /*2c70*/  FFMA.FTZ R115, R115, R4.reuse, -R14.reuse ;  /* 0x0000000473737223 */ /* 0x180fe2000001080e */
[-CC-:B------:R-:W-:Y:S01]  /*2c80*/  FFMA.FTZ R152, R117, R4.reuse, -R14.reuse ;  /* 0x0000000475987223 */ /* 0x180fe2000001080e */
[-CC-:B------:R-:W-:Y:S01]  /*2c90*/  FFMA.FTZ R83, R119, R4.reuse, -R14.reuse ;  /* 0x0000000477537223 */ /* 0x180fe2000001080e */
[----:B------:R-:W3:Y:S01]  /*2ca0*/  MUFU.EX2 R182, R182 ;  /* 0x000000b600b67308 */ /* 0x000ee20000000800 */
[-CC-:B------:R-:W-:Y:S01]  /*2cb0*/  FFMA.FTZ R154, R121, R4.reuse, -R14.reuse ;  /* 0x00000004799a7223 */ /* 0x180fe2000001080e */
[-CC-:B------:R-:W-:Y:S01]  /*2cc0*/  FFMA.FTZ R87, R123, R4.reuse, -R14.reuse ;  /* 0x000000047b577223 */ /* 0x180fe2000001080e */
[-CC-:B------:R-:W-:Y:S01]  /*2cd0*/  FFMA.FTZ R156, R125, R4.reuse, -R14.reuse ;  /* 0x000000047d9c7223 */ /* 0x180fe2000001080e */
[-CC-:B------:R-:W-:Y:S01]  /*2ce0*/  FFMA.FTZ R89, R127, R4.reuse, -R14.reuse ;  /* 0x000000047f597223 */ /* 0x180fe2000001080e */
[-CC-:B------:R-:W-:Y:S01]  /*2cf0*/  FFMA.FTZ R158, R129, R4.reuse, -R14.reuse ;  /* 0x00000004819e7223 */ /* 0x180fe2000001080e */
[-CC-:B------:R-:W-:Y:S01]  /*2d00*/  FFMA.FTZ R91, R131, R4.reuse, -R14.reuse ;  /* 0x00000004835b7223 */ /* 0x180fe2000001080e */
[-CC-:B------:R-:W-:Y:S01]  /*2d10*/  FFMA.FTZ R160, R133, R4.reuse, -R14.reuse ;  /* 0x0000000485a07223 */ /* 0x180fe2000001080e */
[----:B------:R-:W4:Y:S01]  /*2d20*/  MUFU.EX2 R65, R65 ;  /* 0x0000004100417308 */ /* 0x000f220000000800 */
[-CC-:B------:R-:W-:Y:S01]  /*2d30*/  FFMA.FTZ R135, R135, R4.reuse, -R14.reuse ;  /* 0x0000000487877223 */ /* 0x180fe2000001080e */
[-CC-:B------:R-:W-:Y:S01]  /*2d40*/  FFMA.FTZ R137, R137, R4.reuse, -R14.reuse ;  /* 0x0000000489897223 */ /* 0x180fe2000001080e */
[-CC-:B------:R-:W-:Y:S01]  /*2d50*/  FFMA.FTZ R139, R139, R4.reuse, -R14.reuse ;  /* 0x000000048b8b7223 */ /* 0x180fe2000001080e */
[-CC-:B------:R-:W-:Y:S01]  /*2d60*/  FFMA.FTZ R141, R141, R4.reuse, -R14.reuse ;  /* 0x000000048d8d7223 */ /* 0x180fe2000001080e */
[-CC-:B------:R-:W-:Y:S01]  /*2d70*/  FFMA.FTZ R143, R143, R4.reuse, -R14.reuse ;  /* 0x000000048f8f7223 */ /* 0x180fe2000001080e */
[-CC-:B------:R-:W-:Y:S01]  /*2d80*/  FFMA.FTZ R145, R145, R4.reuse, -R14.reuse ;  /* 0x0000000491917223 */ /* 0x180fe2000001080e */
[----:B------:R-:W-:Y:S01]  /*2d90*/  FFMA.FTZ R14, R147, R4, -R14 ;  /* 0x00000004930e7223 */ /* 0x000fe2000001080e */
[----:B------:R-:W5:Y:S01]  /*2da0*/  MUFU.EX2 R176, R176 ;  /* 0x000000b000b07308 */ /* 0x000f620000000800 */
[----:B------:R-:W-:-:S02]  /*2db0*/  IMAD.MOV.U32 R147, RZ, RZ, R151 ;  /* 0x000000ffff937224 */ /* 0x000fc400078e0097 */
[--C-:B------:R-:W-:Y:S01]  /*2dc0*/  IMAD.MOV.U32 R133, RZ, RZ, R151.reuse ;  /* 0x000000ffff857224 */ /* 0x100fe200078e0097 */
[----:B--2---:R-:W-:Y:S01]  /*2dd0*/  FMNMX.FTZ R8, R6, R9, !PT ;  /* 0x0000000906087209 */ /* 0x004fe20007810000 */
[--C-:B------:R-:W-:Y:S02]  /*2de0*/  IMAD.MOV.U32 R131, RZ, RZ, R151.reuse ;  /* 0x000000ffff837224 */ /* 0x100fe400078e0097 */
[--C-:B------:R-:W-:Y:S01]  /*2df0*/  IMAD.MOV.U32 R129, RZ, RZ, R151.reuse ;  /* 0x000000ffff817224 */ /* 0x100fe200078e0097 */
[----:B------:R-:W2:Y:S01]  /*2e00*/  MUFU.EX2 R69, R69 ;  /* 0x0000004500457308 */ /* 0x000ea20000000800 */
[----:B------:R-:W1:Y:S01]  /*2e10*/  SHFL.BFLY PT, R9, R8, 0x1, 0x1f ;  /* 0x0c201f0008097f89 */ /* 0x000e6200000e0000 */
[--C-:B------:R-:W-:Y:S02]  /*2e20*/  IMAD.MOV.U32 R127, RZ, RZ, R151.reuse ;  /* 0x000000ffff7f7224 */ /* 0x100fe400078e0097 */
[--C-:B------:R-:W-:Y:S02]  /*2e30*/  IMAD.MOV.U32 R125, RZ, RZ, R151.reuse ;  /* 0x000000ffff7d7224 */ /* 0x100fe400078e0097 */
[----:B------:R-:W-:-:S02]  /*2e40*/  IMAD.MOV.U32 R123, RZ, RZ, R151 ;  /* 0x000000ffff7b7224 */ /* 0x000fc400078e0097 */
[----:B------:R-:W-:Y:S01]  /*2e50*/  MUFU.EX2 R178, R178 ;  /* 0x000000b200b27308 */ /* 0x000fe20000000800 */
[--C-:B------:R-:W-:Y:S02]  /*2e60*/  IMAD.MOV.U32 R121, RZ, RZ, R151.reuse ;  /* 0x000000ffff797224 */ /* 0x100fe400078e0097 */
[--C-:B------:R-:W-:Y:S02]  /*2e70*/  IMAD.MOV.U32 R119, RZ, RZ, R151.reuse ;  /* 0x000000ffff777224 */ /* 0x100fe400078e0097 */
[--C-:B------:R-:W-:Y:S02]  /*2e80*/  IMAD.MOV.U32 R117, RZ, RZ, R151.reuse ;  /* 0x000000ffff757224 */ /* 0x100fe400078e0097 */
[--C-:B------:R-:W-:Y:S01]  /*2e90*/  IMAD.MOV.U32 R113, RZ, RZ, R151.reuse ;  /* 0x000000ffff717224 */ /* 0x100fe200078e0097 */
[----:B------:R-:W-:Y:S01]  /*2ea0*/  MUFU.EX2 R73, R73 ;  /* 0x0000004900497308 */ /* 0x000fe20000000800 */
[--C-:B------:R-:W-:Y:S02]  /*2eb0*/  IMAD.MOV.U32 R111, RZ, RZ, R151.reuse ;  /* 0x000000ffff6f7224 */ /* 0x100fe400078e0097 */
[----:B------:R-:W-:-:S02]  /*2ec0*/  IMAD.MOV.U32 R109, RZ, RZ, R151 ;  /* 0x000000ffff6d7224 */ /* 0x000fc400078e0097 */
[--C-:B------:R-:W-:Y:S02]  /*2ed0*/  IMAD.MOV.U32 R107, RZ, RZ, R151.reuse ;  /* 0x000000ffff6b7224 */ /* 0x100fe400078e0097 */
[--C-:B------:R-:W-:Y:S01]  /*2ee0*/  IMAD.MOV.U32 R105, RZ, RZ, R151.reuse ;  /* 0x000000ffff697224 */ /* 0x100fe200078e0097 */
[----:B------:R-:W-:Y:S01]  /*2ef0*/  MUFU.EX2 R172, R172 ;  /* 0x000000ac00ac7308 */ /* 0x000fe20000000800 */
[----:B-1----:R-:W-:Y:S01]  /*2f00*/  FMNMX.FTZ R9, R8, R9, !PT ;  /* 0x0000000908097209 */ /* 0x002fe20007810000 */
[----:B------:R-:W-:-:S03]  /*2f10*/  IMAD.MOV.U32 R103, RZ, RZ, R151 ;  /* 0x000000ffff677224 */ /* 0x000fc600078e0097 */
[C---:B------:R-:W-:Y:S01]  /*2f20*/  FSETP.NEU.FTZ.AND P2, PT, R9.reuse, -INF , PT ;  /* 0xff8000000900780b */ /* 0x040fe20003f5d000 */
[----:B------:R-:W-:Y:S02]  /*2f30*/  FMUL.FTZ R6, R9, R4 ;  /* 0x0000000409067220 */ /* 0x000fe40000410000 */
[----:B------:R-:W-:Y:S03]  /*2f40*/  MUFU.EX2 R77, R77 ;  /* 0x0000004d004d7308 */ /* 0x000fe60000000800 */
[----:B------:R-:W-:Y:S02]  /*2f50*/  FSEL R6, R6, RZ, P2 ;  /* 0x000000ff06067208 */ /* 0x000fe40001000000 */
[----:B------:R-:W-:-:S03]  /*2f60*/  PLOP3.LUT P2, PT, PT, PT, UP0, 0x80, 0x0 ;  /* 0x000000000000781c */ /* 0x000fc60003f4f008 */
        /* <DEDUP_REMOVED lines=11> */
[-CC-:B------:R-:W-:Y:S01]  /*3020*/  FFMA.FTZ R25, R25, R4.reuse, -R6.reuse ;  /* 0x0000000419197223 */ /* 0x180fe20000010806 */
[----:B------:R-:W1:Y:S01]  /*3030*/  MUFU.EX2 R7, R7 ;  /* 0x0000000700077308 */ /* 0x000e620000000800 */
[----:B0-----:R-:W-:Y:S01]  /*3040*/  FADD.FTZ R27, R180, R61 ;  /* 0x0000003db41b7221 */ /* 0x001fe20000010000 */
[-CC-:B------:R-:W-:Y:S01]  /*3050*/  FFMA.FTZ R47, R47, R4.reuse, -R6.reuse ;  /* 0x000000042f2f7223 */ /* 0x180fe20000010806 */
[-CC-:B------:R-:W-:Y:S01]  /*3060*/  FFMA.FTZ R29, R29, R4.reuse, -R6.reuse ;  /* 0x000000041d1d7223 */ /* 0x180fe20000010806 */
[-CC-:B------:R-:W-:Y:S01]  /*3070*/  FFMA.FTZ R51, R51, R4.reuse, -R6.reuse ;  /* 0x0000000433337223 */ /* 0x180fe20000010806 */
[----:B---3--:R-:W-:Y:S01]  /*3080*/  FADD.FTZ R32, R182, R27 ;  /* 0x0000001bb6207221 */ /* 0x008fe20000010000 */
[-CC-:B------:R-:W-:Y:S01]  /*3090*/  FFMA.FTZ R33, R33, R4.reuse, -R6.reuse ;  /* 0x0000000421217223 */ /* 0x180fe20000010806 */
[-C--:B------:R-:W-:Y:S01]  /*30a0*/  FFMA.FTZ R55, R55, R4.reuse, -R6 ;  /* 0x0000000437377223 */ /* 0x080fe20000010806 */
[----:B------:R-:W0:Y:S01]  /*30b0*/  MUFU.EX2 R11, R11 ;  /* 0x0000000b000b7308 */ /* 0x000e220000000800 */
[----:B----4-:R-:W-:Y:S01]  /*30c0*/  FADD.FTZ R27, R65, R32 ;  /* 0x00000020411b7221 */ /* 0x010fe20000010000 */
[-CC-:B------:R-:W-:Y:S01]  /*30d0*/  FFMA.FTZ R37, R37, R4.reuse, -R6.reuse ;  /* 0x0000000425257223 */ /* 0x180fe20000010806 */
[-CC-:B------:R-:W-:Y:S01]  /*30e0*/  FFMA.FTZ R59, R59, R4.reuse, -R6.reuse ;  /* 0x000000043b3b7223 */ /* 0x180fe20000010806 */
[-CC-:B------:R-:W-:Y:S01]  /*30f0*/  FFMA.FTZ R41, R41, R4.reuse, -R6.reuse ;  /* 0x0000000429297223 */ /* 0x180fe20000010806 */
[----:B-----5:R-:W-:Y:S01]  /*3100*/  FADD.FTZ R34, R176, R27 ;  /* 0x0000001bb0227221 */ /* 0x020fe20000010000 */
[-CC-:B------:R-:W-:Y:S01]  /*3110*/  FFMA.FTZ R63, R63, R4.reuse, -R6.reuse ;  /* 0x000000043f3f7223 */ /* 0x180fe20000010806 */
[-C--:B------:R-:W-:Y:S01]  /*3120*/  FFMA.FTZ R45, R45, R4.reuse, -R6 ;  /* 0x000000042d2d7223 */ /* 0x080fe20000010806 */
[----:B------:R3:W4:Y:S01]  /*3130*/  MUFU.EX2 R10, R31 ;  /* 0x0000001f000a7308 */ /* 0x0007220000000800 */
[----:B--2---:R-:W-:Y:S01]  /*3140*/  FADD.FTZ R27, R69, R34 ;  /* 0x00000022451b7221 */ /* 0x004fe20000010000 */
[----:B-1----:R-:W-:Y:S01]  /*3150*/  FADD.FTZ R34, R7, R8 ;  /* 0x0000000807227221 */ /* 0x002fe20000010000 */
[-CC-:B------:R-:W-:Y:S01]  /*3160*/  FFMA.FTZ R67, R67, R4.reuse, -R6.reuse ;  /* 0x0000000443437223 */ /* 0x180fe20000010806 */
[-CC-:B------:R-:W-:Y:S01]  /*3170*/  FFMA.FTZ R49, R49, R4.reuse, -R6.reuse ;  /* 0x0000000431317223 */ /* 0x180fe20000010806 */
[----:B------:R-:W-:Y:S01]  /*3180*/  FADD.FTZ R36, R178, R27 ;  /* 0x0000001bb2247221 */ /* 0x000fe20000010000 */
[-CC-:B------:R-:W-:Y:S01]  /*3190*/  FFMA.FTZ R71, R71, R4.reuse, -R6.reuse ;  /* 0x0000000447477223 */ /* 0x180fe20000010806 */
[-C--:B------:R-:W-:Y:S01]  /*31a0*/  FFMA.FTZ R53, R53, R4.reuse, -R6 ;  /* 0x0000000435357223 */ /* 0x080fe20000010806 */
[----:B------:R-:W1:Y:S01]  /*31b0*/  MUFU.EX2 R13, R13 ;  /* 0x0000000d000d7308 */ /* 0x000e620000000800 */
[----:B---3--:R-:W-:Y:S01]  /*31c0*/  FADD.FTZ R31, R73, R36 ;  /* 0x00000024491f7221 */ /* 0x008fe20000010000 */
[----:B0-----:R-:W-:Y:S01]  /*31d0*/  FADD.FTZ R27, R11, R34 ;  /* 0x000000220b1b7221 */ /* 0x001fe20000010000 */
[-CC-:B------:R-:W-:Y:S01]  /*31e0*/  FFMA.FTZ R75, R75, R4.reuse, -R6.reuse ;  /* 0x000000044b4b7223 */ /* 0x180fe20000010806 */
[-CC-:B------:R-:W-:Y:S01]  /*31f0*/  FFMA.FTZ R57, R57, R4.reuse, -R6.reuse ;  /* 0x0000000439397223 */ /* 0x180fe20000010806 */
[----:B------:R-:W-:Y:S01]  /*3200*/  FADD.FTZ R38, R172, R31 ;  /* 0x0000001fac267221 */ /* 0x000fe20000010000 */
[-CC-:B------:R-:W-:Y:S01]  /*3210*/  FFMA.FTZ R93, R93, R4.reuse, -R6.reuse ;  /* 0x000000045d5d7223 */ /* 0x180fe20000010806 */
[-C--:B------:R-:W-:Y:S01]  /*3220*/  FFMA.FTZ R95, R95, R4.reuse, -R6 ;  /* 0x000000045f5f7223 */ /* 0x080fe20000010806 */
[----:B------:R-:W0:Y:S01]  /*3230*/  MUFU.EX2 R174, R174 ;  /* 0x000000ae00ae7308 */ /* 0x000e220000000800 */
[----:B----4-:R-:W-:Y:S01]  /*3240*/  FADD.FTZ R36, R10, R27 ;  /* 0x0000001b0a247221 */ /* 0x010fe20000010000 */
[----:B------:R-:W-:Y:S01]  /*3250*/  FADD.FTZ R31, R77, R38 ;  /* 0x000000264d1f7221 */ /* 0x000fe20000010000 */
[-CC-:B------:R-:W-:Y:S01]  /*3260*/  FFMA.FTZ R97, R97, R4.reuse, -R6.reuse ;  /* 0x0000000461617223 */ /* 0x180fe20000010806 */
[-CC-:B------:R-:W-:Y:S01]  /*3270*/  FFMA.FTZ R99, R99, R4.reuse, -R6.reuse ;  /* 0x0000000463637223 */ /* 0x180fe20000010806 */
[----:B------:R-:W-:Y:S01]  /*3280*/  FFMA.FTZ R101, R101, R4, -R6 ;  /* 0x0000000465657223 */ /* 0x000fe20000010806 */
[----:B------:R-:W-:Y:S01]  /*3290*/  F2FP.F16.F32.PACK_AB R181, R8, R7 ;  /* 0x0000000708b5723e */ /* 0x000fe200000000ff */
[----:B------:R-:W-:Y:S01]  /*32a0*/  IMAD.MOV.U32 R7, RZ, RZ, 0x3f800000 ;  /* 0x3f800000ff077424 */ /* 0x000fe200078e00ff */
[----:B------:R-:W2:Y:S01]  /*32b0*/  MUFU.EX2 R12, R35 ;  /* 0x00000023000c7308 */ /* 0x000ea20000000800 */
[----:B-1----:R-:W-:Y:S01]  /*32c0*/  FADD.FTZ R27, R13, R36 ;  /* 0x000000240d1b7221 */ /* 0x002fe20000010000 */
[----:B------:R-:W-:Y:S01]  /*32d0*/  F2FP.F16.F32.PACK_AB R183, R10, R11 ;  /* 0x0000000b0ab7723e */ /* 0x000fe200000000ff */
[----:B------:R-:W-:Y:S01]  /*32e0*/  IMAD.MOV.U32 R11, RZ, RZ, 0x3f800000 ;  /* 0x3f800000ff0b7424 */ /* 0x000fe200078e00ff */
[----:B------:R-:W-:-:S02]  /*32f0*/  F2FP.F16.F32.PACK_AB R180, R61, R180 ;  /* 0x000000b43db4723e */ /* 0x000fc400000000ff */
[----:B------:R-:W-:Y:S02]  /*3300*/  F2FP.F16.F32.PACK_AB R182, R65, R182 ;  /* 0x000000b641b6723e */ /* 0x000fe400000000ff */
[----:B------:R-:W1:Y:S01]  /*3310*/  MUFU.EX2 R81, R81 ;  /* 0x0000005100517308 */ /* 0x000e620000000800 */
[----:B0-----:R-:W-:Y:S01]  /*3320*/  FADD.FTZ R38, R174, R31 ;  /* 0x0000001fae267221 */ /* 0x001fe20000010000 */
[----:B------:R-:W-:Y:S02]  /*3330*/  F2FP.F16.F32.PACK_AB R176, R69, R176 ;  /* 0x000000b045b0723e */ /* 0x000fe400000000ff */
[----:B------:R-:W-:Y:S02]  /*3340*/  F2FP.F16.F32.PACK_AB R178, R73, R178 ;  /* 0x000000b249b2723e */ /* 0x000fe400000000ff */
[----:B------:R-:W-:Y:S02]  /*3350*/  F2FP.F16.F32.PACK_AB R172, R77, R172 ;  /* 0x000000ac4dac723e */ /* 0x000fe400000000ff */
[----:B------:R-:W0:Y:S01]  /*3360*/  MUFU.EX2 R15, R15 ;  /* 0x0000000f000f7308 */ /* 0x000e220000000800 */
[C---:B--2---:R-:W-:Y:S01]  /*3370*/  FADD.FTZ R36, R12.reuse, R27 ;  /* 0x0000001b0c247221 */ /* 0x044fe20000010000 */
[----:B------:R-:W-:-:S06]  /*3380*/  F2FP.F16.F32.PACK_AB R177, R12, R13 ;  /* 0x0000000d0cb1723e */ /* 0x000fcc00000000ff */
        /* <DEDUP_REMOVED lines=15> */
[----:B------:R2:W3:Y:S01]  /*3480*/  MUFU.EX2 R79, R115 ;  /* 0x00000073004f7308 */ /* 0x0004e20000000800 */
[----:B-1----:R-:W-:-:S07]  /*3490*/  FADD.FTZ R40, R170, R31 ;  /* 0x0000001faa287221 */ /* 0x002fce0000010000 */
[----:B------:R-:W1:Y:S01]  /*34a0*/  MUFU.EX2 R25, R25 ;  /* 0x0000001900197308 */ /* 0x000e620000000800 */
[C---:B0-----:R-:W-:Y:S01]  /*34b0*/  FADD.FTZ R38, R24.reuse, R27 ;  /* 0x0000001b18267221 */ /* 0x041fe20000010000 */
[----:B------:R-:W-:Y:S01]  /*34c0*/  F2FP.F16.F32.PACK_AB R173, R24, R21 ;  /* 0x0000001518ad723e */ /* 0x000fe200000000ff */
[----:B--2---:R-:W-:-:S05]  /*34d0*/  IMAD.MOV.U32 R115, RZ, RZ, R151 ;  /* 0x000000ffff737224 */ /* 0x004fca00078e0097 */
[----:B------:R-:W0:Y:S01]  /*34e0*/  MUFU.EX2 R152, R152 ;  /* 0x0000009800987308 */ /* 0x000e220000000800 */
[C---:B---3--:R-:W-:Y:S01]  /*34f0*/  FADD.FTZ R27, R79.reuse, R40 ;  /* 0x000000284f1b7221 */ /* 0x048fe20000010000 */
[----:B------:R-:W-:-:S06]  /*3500*/  F2FP.F16.F32.PACK_AB R170, R79, R170 ;  /* 0x000000aa4faa723e */ /* 0x000fcc00000000ff */
        /* <DEDUP_REMOVED lines=29> */
[----:B------:R-:W-:Y:S01]  /*36e0*/  F2FP.F16.F32.PACK_AB R156, R89, R156 ;  /* 0x0000009c599c723e */ /* 0x000fe200000000ff */
[----:B------:R-:W-:-:S05]  /*36f0*/  IMAD.MOV.U32 R89, RZ, RZ, R151 ;  /* 0x000000ffff597224 */ /* 0x000fca00078e0097 */
        /* <DEDUP_REMOVED lines=9> */
[----:B------:R-:W-:Y:S01]  /*3790*/  F2FP.F16.F32.PACK_AB R158, R91, R158 ;  /* 0x0000009e5b9e723e */ /* 0x000fe200000000ff */
[----:B------:R-:W-:-:S05]  /*37a0*/  IMAD.MOV.U32 R91, RZ, RZ, R151 ;  /* 0x000000ffff5b7224 */ /* 0x000fca00078e0097 */
        /* <DEDUP_REMOVED lines=9> */
[----:B------:R-:W-:Y:S01]  /*3840*/  F2FP.F16.F32.PACK_AB R160, R135, R160 ;  /* 0x000000a087a0723e */ /* 0x000fe200000000ff */
[----:B------:R-:W-:-:S05]  /*3850*/  IMAD.MOV.U32 R135, RZ, RZ, R151 ;  /* 0x000000ffff877224 */ /* 0x000fca00078e0097 */
        /* <DEDUP_REMOVED lines=10> */
[----:B------:R-:W-:Y:S01]  /*3900*/  F2FP.F16.F32.PACK_AB R162, R162, R137 ;  /* 0x00000089a2a2723e */ /* 0x000fe200000000ff */
[----:B------:R-:W-:-:S05]  /*3910*/  IMAD.MOV.U32 R137, RZ, RZ, R151 ;  /* 0x000000ffff897224 */ /* 0x000fca00078e0097 */
        /* <DEDUP_REMOVED lines=16> */
[----:B------:R1:W3:Y:S01]  /*3a20*/  MUFU.EX2 R42, R93 ;  /* 0x0000005d002a7308 */ /* 0x0002e20000000800 */
[C---:B--2---:R-:W-:Y:S01]  /*3a30*/  FADD.FTZ R46, R40.reuse, R5 ;  /* 0x00000005282e7221 */ /* 0x044fe20000010000 */
[----:B------:R-:W-:-:S06]  /*3a40*/  F2FP.F16.F32.PACK_AB R161, R40, R53 ;  /* 0x0000003528a1723e */ /* 0x000fcc00000000ff */
[----:B------:R-:W2:Y:S01]  /*3a50*/  MUFU.EX2 R95, R95 ;  /* 0x0000005f005f7308 */ /* 0x000ea20000000800 */
[----:B0-----:R-:W-:Y:S01]  /*3a60*/  FADD.FTZ R5, R57, R46 ;  /* 0x0000002e39057221 */ /* 0x001fe20000010000 */
[----:B-1----:R-:W-:-:S06]  /*3a70*/  IMAD.MOV.U32 R93, RZ, RZ, R151 ;  /* 0x000000ffff5d7224 */ /* 0x002fcc00078e0097 */
[----:B------:R0:W1:Y:S01]  /*3a80*/  MUFU.EX2 R44, R97 ;  /* 0x00000061002c7308 */ /* 0x0000620000000800 */
[C---:B---3--:R-:W-:Y:S01]  /*3a90*/  FADD.FTZ R10, R42.reuse, R5 ;  /* 0x000000052a0a7221 */ /* 0x048fe20000010000 */
[----:B------:R-:W-:-:S06]  /*3aa0*/  F2FP.F16.F32.PACK_AB R163, R42, R57 ;  /* 0x000000392aa3723e */ /* 0x000fcc00000000ff */
[----:B------:R-:W3:Y:S01]  /*3ab0*/  MUFU.EX2 R99, R99 ;  /* 0x0000006300637308 */ /* 0x000ee20000000800 */
[----:B--2---:R-:W-:Y:S01]  /*3ac0*/  FADD.FTZ R5, R95, R10 ;  /* 0x0000000a5f057221 */ /* 0x004fe20000010000 */
[----:B0-----:R-:W-:-:S06]  /*3ad0*/  IMAD.MOV.U32 R97, RZ, RZ, R151 ;  /* 0x000000ffff617224 */ /* 0x001fcc00078e0097 */
[----:B------:R-:W0:Y:S01]  /*3ae0*/  MUFU.EX2 R14, R14 ;  /* 0x0000000e000e7308 */ /* 0x000e220000000800 */
[C---:B-1----:R-:W-:Y:S01]  /*3af0*/  FADD.FTZ R10, R44.reuse, R5 ;  /* 0x000000052c0a7221 */ /* 0x042fe20000010000 */
[----:B------:R-:W-:Y:S01]  /*3b00*/  F2FP.F16.F32.PACK_AB R165, R44, R95 ;  /* 0x0000005f2ca5723e */ /* 0x000fe200000000ff */
[----:B------:R-:W-:-:S05]  /*3b10*/  IMAD.MOV.U32 R95, RZ, RZ, R151 ;  /* 0x000000ffff5f7224 */ /* 0x000fca00078e0097 */
[----:B------:R1:W2:Y:S01]  /*3b20*/  MUFU.EX2 R8, R101 ;  /* 0x0000006500087308 */ /* 0x0002a20000000800 */
[----:B---3--:R-:W-:Y:S01]  /*3b30*/  FADD.FTZ R5, R99, R10 ;  /* 0x0000000a63057221 */ /* 0x008fe20000010000 */
[C---:B0-----:R-:W-:Y:S01]  /*3b40*/  F2FP.F16.F32.PACK_AB R166, R14.reuse, R145 ;  /* 0x000000910ea6723e */ /* 0x041fe200000000ff */
[----:B------:R-:W-:Y:S01]  /*3b50*/  FADD.FTZ R6, R14, R27 ;  /* 0x0000001b0e067221 */ /* 0x000fe20000010000 */
[--C-:B------:R-:W-:Y:S02]  /*3b60*/  IMAD.MOV.U32 R145, RZ, RZ, R151.reuse ;  /* 0x000000ffff917224 */ /* 0x100fe400078e0097 */
[----:B-1----:R-:W-:Y:S01]  /*3b70*/  IMAD.MOV.U32 R101, RZ, RZ, R151 ;  /* 0x000000ffff657224 */ /* 0x002fe200078e0097 */
[C---:B--2---:R-:W-:Y:S01]  /*3b80*/  F2FP.F16.F32.PACK_AB R167, R8.reuse, R99 ;  /* 0x0000006308a7723e */ /* 0x044fe200000000ff */
[----:B------:R-:W-:Y:S01]  /*3b90*/  FADD.FTZ R5, R8, R5 ;  /* 0x0000000508057221 */ /* 0x000fe20000010000 */
[----:B------:R-:W-:Y:S01]  /*3ba0*/  IMAD.MOV.U32 R99, RZ, RZ, R151 ;  /* 0x000000ffff637224 */ /* 0x000fe200078e0097 */
[----:B------:R-:W-:Y:S06]  /*3bb0*/  @!P2 BRA `(.L_x_376) ;  /* 0x0000002000d8a947 */ /* 0x000fec0003800000 */
[----:B------:R-:W-:Y:S01]  /*3bc0*/  R2UR UR4, R2 ;  /* 0x00000000020472ca */ /* 0x000fe200000e0000 */
[----:B------:R-:W-:Y:S01]  /*3bd0*/  IMAD.MOV.U32 R10, RZ, RZ, R9 ;  /* 0x000000ffff0a7224 */ /* 0x000fe200078e0009 */
[----:B------:R-:W-:Y:S01]  /*3be0*/  CS2R R150, SRZ ;  /* 0x0000000000967805 */ /* 0x000fe2000001ff00 */
[----:B------:R-:W-:Y:S01]  /*3bf0*/  IMAD.MOV.U32 R12, RZ, RZ, R3 ;  /* 0x000000ffff0c7224 */ /* 0x000fe200078e0003 */
[----:B------:R-:W-:Y:S01]  /*3c00*/  CS2R R146, SRZ ;  /* 0x0000000000927805 */ /* 0x000fe2000001ff00 */
[----:B------:R-:W-:Y:S01]  /*3c10*/  IMAD.MOV.U32 R8, RZ, RZ, R16 ;  /* 0x000000ffff087224 */ /* 0x000fe200078e0010 */
[----:B------:R-:W-:Y:S01]  /*3c20*/  CS2R R142, SRZ ;  /* 0x00000000008e7805 */ /* 0x000fe2000001ff00 */
[----:B------:R-:W-:Y:S01]  /*3c30*/  IMAD.MOV.U32 R7, RZ, RZ, 0x3f800000 ;  /* 0x3f800000ff077424 */ /* 0x000fe200078e00ff */
        /* <DEDUP_REMOVED lines=28> */
[----:B------:R-:W-:Y:S01]  /*3e00*/  CS2R R88, SRZ ;  /* 0x0000000000587805 */ /* 0x000fe2000001ff00 */
[----:B------:R-:W-:-:S12]  /*3e10*/  UIADD3 UR5, UR49, -0x2, URZ ;  /* 0xfffffffe31057890 */ /* 0x000fd8000fffe03f */
.L_x_385:
[----:B------:R-:W-:-:S04]  /*3e20*/  UIADD3 UR6, UR4, 0x1, URZ ;  /* 0x0000000104067890 */ /* 0x000fc8000fffe03f */
[----:B------:R-:W-:-:S04]  /*3e30*/  UISETP.NE.AND UP0, UPT, UR6, 0x2, UPT ;  /* 0x000000020600788c */ /* 0x000fc8000bf05270 */
[----:B------:R-:W-:Y:S02]  /*3e40*/  USEL UR7, URZ, 0x1, UP0 ;  /* 0x000000013f077887 */ /* 0x000fe40008000000 */
[----:B------:R-:W-:-:S04]  /*3e50*/  USEL UR6, UR6, URZ, UP0 ;  /* 0x0000003f06067287 */ /* 0x000fc80008000000 */
[----:B------:R-:W-:Y:S02]  /*3e60*/  LOP3.LUT R16, R8, UR7, RZ, 0x3c, !PT ;  /* 0x0000000708107c12 */ /* 0x000fe4000f8e3cff */
[----:B------:R-:W-:Y:S01]  /*3e70*/  IMAD.U32 R2, RZ, RZ, UR6 ;  /* 0x00000006ff027e24 */ /* 0x000fe2000f8e00ff */
[----:B------:R-:W-:Y:S06]  /*3e80*/  @!P0 BRA `(.L_x_377) ;  /* 0x0000000000048947 */ /* 0x000fec0003800000 */
[----:B------:R-:W-:Y:S01]  /*3e90*/  BPT.TRAP 0x1 ;  /* 0x000000040000795c */ /* 0x000fe20000300000 */
.L_x_377:
[----:B------:R-:W0:Y:S01]  /*3ea0*/  S2UR UR10, SR_CgaCtaId ;  /* 0x00000000000a79c3 */ /* 0x000e220000008800 */
[----:B------:R-:W-:Y:S01]  /*3eb0*/  UMOV UR7, 0x400 ;  /* 0x0000040000077882 */ /* 0x000fe20000000000 */
[----:B------:R-:W-:Y:S01]  /*3ec0*/  SHF.L.U32 R3, R16, 0x1f, RZ ;  /* 0x0000001f10037819 */ /* 0x000fe200000006ff */
[----:B0-----:R-:W-:-:S06]  /*3ed0*/  ULEA UR7, UR10, UR7, 0x18 ;  /* 0x000000070a077291 */ /* 0x001fcc000f8ec03f */
[----:B------:R-:W-:-:S05]  /*3ee0*/  IMAD.U32 R0, RZ, RZ, UR7 ;  /* 0x00000007ff007e24 */ /* 0x000fca000f8e00ff */
[----:B------:R-:W-:-:S13]  /*3ef0*/  R2UR UR7, R0 ;  /* 0x00000000000772ca */ /* 0x000fda00000e0000 */
[----:B------:R-:W-:-:S09]  /*3f00*/  ULEA UR6, UR6, UR7, 0x3 ;  /* 0x0000000706067291 */ /* 0x000fd2000f8e183f */
[----:B------:R0:W1:Y:S01]  /*3f10*/  SYNCS.PHASECHK.TRANS64.TRYWAIT P2, [UR6+0x34830], R3 ;  /* 0x03483003ff0075a7 */ /* 0x0000620008040146 */
[----:B------:R-:W-:Y:S05]  /*3f20*/  @!P0 BRA `(.L_x_378) ;  /* 0x0000000000048947 */ /* 0x000fea0003800000 */
[----:B------:R-:W-:Y:S01]  /*3f30*/  BPT.TRAP 0x1 ;  /* 0x000000040000795c */ /* 0x000fe20000300000 */
.L_x_378:
[----:B-1----:R-:W-:Y:S05]  /*3f40*/  @P2 BRA `(.L_x_379) ;  /* 0x0000000000082947 */ /* 0x002fea0003800000 */
[----:B------:R-:W1:Y:S02]  /*3f50*/  SYNCS.PHASECHK.TRANS64.TRYWAIT P2, [UR6+0x34830], R3 ;  /* 0x03483003ff0075a7 */ /* 0x000e640008040146 */
[----:B-1----:R-:W-:Y:S05]  /*3f60*/  @!P2 BRA `(.L_x_380) ;  /* 0x000000b40028a947 */ /* 0x002fea0003800000 */
.L_x_379:
[----:B------:R-:W-:Y:S01]  /*3f70*/  R2UR UR7, R2 ;  /* 0x00000000020772ca */ /* 0x000fe200000e0000 */
[----:B------:R-:W-:Y:S01]  /*3f80*/  WARPGROUP.ARRIVE ;  /* 0x00000000000079c5 */ /* 0x000fe20000000000 */
[----:B------:R-:W-:Y:S01]  /*3f90*/  UMOV UR48, UR56 ;  /* 0x0000003800307c82 */ /* 0x000fe20008000000 */
[----:B------:R-:W-:Y:S01]  /*3fa0*/  UMOV UR49, UR57 ;  /* 0x0000003900317c82 */ /* 0x000fe20008000000 */
[----:B------:R-:W-:Y:S01]  /*3fb0*/  UMOV UR51, 0x40000040 ;  /* 0x4000004000337882 */ /* 0x000fe20000000000 */
        /* <DEDUP_REMOVED lines=8> */
[----:B------:R-:W-:Y:S01]  /*4040*/  UIMAD UR7, UR7, 0xc00, UR60 ;  /* 0x00000c00070778a4 */ /* 0x000fe2000f8e023c */
[-C--:B------:R-:W-:Y:S01]  /*4050*/  FMUL.FTZ R88, R88, R11.reuse ;  /* 0x0000000b58587220 */ /* 0x080fe20000410000 */
[----:B------:R-:W-:Y:S01]  /*4060*/  UMOV UR43, 0x40000040 ;  /* 0x40000040002b7882 */ /* 0x000fe20000000000 */
[----:B------:R-:W-:Y:S01]  /*4070*/  UMOV UR47, 0x40000040 ;  /* 0x40000040002f7882 */ /* 0x000fe20000000000 */
[----:B------:R-:W-:Y:S01]  /*4080*/  UIADD3 UR10, UR7, 0x2, URZ ;  /* 0x00000002070a7890 */ /* 0x000fe2000fffe03f */
[-C--:B------:R-:W-:Y:S01]  /*4090*/  FMUL.FTZ R89, R89, R11.reuse ;  /* 0x0000000b59597220 */ /* 0x080fe20000410000 */
[----:B------:R-:W-:Y:S01]  /*40a0*/  UIADD3 UR14, UR7, 0x4, URZ ;  /* 0x00000004070e7890 */ /* 0x000fe2000fffe03f */
[-C--:B------:R-:W-:Y:S01]  /*40b0*/  FMUL.FTZ R92, R92, R11.reuse ;  /* 0x0000000b5c5c7220 */ /* 0x080fe20000410000 */
[----:B------:R-:W-:Y:S01]  /*40c0*/  UMOV UR50, UR7 ;  /* 0x0000000700327c82 */ /* 0x000fe20008000000 */
[----:B------:R-:W-:Y:S01]  /*40d0*/  UIADD3 UR18, UR7, 0x6, URZ ;  /* 0x0000000607127890 */ /* 0x000fe2000fffe03f */
[----:B------:R-:W-:Y:S01]  /*40e0*/  HGMMA.64x128x16.F32 R24, gdesc[UR48], RZ, !UPT, gsb0 ;  /* 0x01e00000301879f0 */ /* 0x000fe2000c0008ff */
[----:B------:R-:W-:Y:S01]  /*40f0*/  UIADD3 UR22, UR7, 0x400, URZ ;  /* 0x0000040007167890 */ /* 0x000fe2000fffe03f */
[-C--:B------:R-:W-:Y:S01]  /*4100*/  FMUL.FTZ R93, R93, R11.reuse ;  /* 0x0000000b5d5d7220 */ /* 0x080fe20000410000 */
        /* <DEDUP_REMOVED lines=14> */
[----:B------:R-:W-:Y:S01]  /*41f0*/  UMOV UR48, UR52 ;  /* 0x0000003400307c82 */ /* 0x000fe20008000000 */
[----:B------:R-:W-:Y:S01]  /*4200*/  UMOV UR49, UR53 ;  /* 0x0000003500317c82 */ /* 0x000fe20008000000 */
        /* <DEDUP_REMOVED lines=90> */
.L_x_381:
[----:B------:R-:W-:Y:S01]  /*47b0*/  IMAD.U32 R7, RZ, RZ, UR4 ;  /* 0x00000004ff077e24 */ /* 0x000fe2000f8e00ff */
[----:B01----:R-:W-:-:S03]  /*47c0*/  SHF.L.U32 R3, R8, 0x1f, RZ ;  /* 0x0000001f08037819 */ /* 0x003fc600000006ff */
[----:B------:R-:W-:-:S04]  /*47d0*/  IMAD R8, R7, 0x8, R0 ;  /* 0x0000000807087824 */ /* 0x000fc800078e0200 */
[----:B------:R0:W1:Y:S01]  /*47e0*/  SYNCS.PHASECHK.TRANS64.TRYWAIT P2, [R8+URZ+0x34850], R3 ;  /* 0x03485003080075a7 */ /* 0x000062000804017f */
[----:B------:R-:W-:Y:S05]  /*47f0*/  @!P0 BRA `(.L_x_382) ;  /* 0x0000000000048947 */ /* 0x000fea0003800000 */
[----:B------:R-:W-:Y:S01]  /*4800*/  BPT.TRAP 0x1 ;  /* 0x000000040000795c */ /* 0x000fe20000300000 */
.L_x_382:
[----:B-1----:R-:W-:Y:S05]  /*4810*/  @P2 BRA `(.L_x_383) ;  /* 0x0000000000082947 */ /* 0x002fea0003800000 */
[----:B------:R-:W1:Y:S02]  /*4820*/  SYNCS.PHASECHK.TRANS64.TRYWAIT P2, [R8+URZ+0x34850], R3 ;  /* 0x03485003080075a7 */ /* 0x000e64000804017f */
[----:B-1----:R-:W-:Y:S05]  /*4830*/  @!P2 BRA `(.L_x_384) ;  /* 0x000000ac000ca947 */ /* 0x002fea0003800000 */
.L_x_383:
[----:B------:R-:W-:Y:S01]  /*4840*/  R2UR UR7, R0 ;  /* 0x00000000000772ca */ /* 0x000fe200000e0000 */
[----:B------:R-:W-:Y:S01]  /*4850*/  WARPGROUP.ARRIVE ;  /* 0x00000000000079c5 */ /* 0x000fe20000000000 */
[----:B------:R-:W-:Y:S01]  /*4860*/  UMOV UR11, 0x40000040 ;  /* 0x40000040000b7882 */ /* 0x000fe20000000000 */
[----:B------:R-:W-:Y:S02]  /*4870*/  FMNMX.FTZ R4, R24, R12, !PT ;  /* 0x0000000c18047209 */ /* 0x000fe40007810000 */
[----:B------:R-:W-:Y:S01]  /*4880*/  ISETP.LT.AND P2, PT, RZ, UR5, PT ;  /* 0x00000005ff007c0c */ /* 0x000fe2000bf41270 */
[----:B------:R-:W-:Y:S01]  /*4890*/  UIADD3 UR5, UR5, -0x1, URZ ;  /* 0xffffffff05057890 */ /* 0x000fe2000fffe03f */
[----:B01----:R-:W-:-:S04]  /*48a0*/  FMNMX.FTZ R3, R25, R4, !PT ;  /* 0x0000000419037209 */ /* 0x003fc80007810000 */
[----:B------:R-:W-:Y:S02]  /*48b0*/  FMNMX.FTZ R4, R28, R3, !PT ;  /* 0x000000031c047209 */ /* 0x000fe40007810000 */
[----:B------:R-:W-:Y:S02]  /*48c0*/  UIADD3 UR7, UR7, 0x400, URZ ;  /* 0x0000040007077890 */ /* 0x000fe4000fffe03f */
[----:B------:R-:W-:Y:S02]  /*48d0*/  FMNMX.FTZ R3, R29, R4, !PT ;  /* 0x000000041d037209 */ /* 0x000fe40007810000 */
[----:B------:R-:W-:Y:S02]  /*48e0*/  USHF.R.U32.HI UR7, URZ, 0x4, UR7 ;  /* 0x000000043f077899 */ /* 0x000fe40008011607 */
[----:B------:R-:W-:Y:S02]  /*48f0*/  FMNMX.FTZ R4, R32, R3, !PT ;  /* 0x0000000320047209 */ /* 0x000fe40007810000 */
[----:B------:R-:W-:-:S02]  /*4900*/  ULOP3.LUT UR7, UR7, 0x3fff, URZ, 0xc0, !UPT ;  /* 0x00003fff07077892 */ /* 0x000fc4000f8ec03f */
[----:B------:R-:W-:Y:S02]  /*4910*/  FMNMX.FTZ R3, R33, R4, !PT ;  /* 0x0000000421037209 */ /* 0x000fe40007810000 */
[----:B------:R-:W-:Y:S02]  /*4920*/  ULOP3.LUT UR7, UR7, 0x4000000, URZ, 0xfc, !UPT ;  /* 0x0400000007077892 */ /* 0x000fe4000f8efc3f */
[----:B------:R-:W-:Y:S02]  /*4930*/  FMNMX.FTZ R4, R36, R3, !PT ;  /* 0x0000000324047209 */ /* 0x000fe40007810000 */
[----:B------:R-:W-:Y:S02]  /*4940*/  ULEA UR4, UR4, UR7, 0xb ;  /* 0x0000000704047291 */ /* 0x000fe4000f8e583f */
[----:B------:R-:W-:Y:S01]  /*4950*/  FMNMX.FTZ R3, R37, R4, !PT ;  /* 0x0000000425037209 */ /* 0x000fe20007810000 */
[----:B------:R-:W-:-:S03]  /*4960*/  UMOV UR7, 0x40000040 ;  /* 0x4000004000077882 */ /* 0x000fc60000000000 */
[----:B------:R-:W-:Y:S01]  /*4970*/  FMNMX.FTZ R4, R40, R3, !PT ;  /* 0x0000000328047209 */ /* 0x000fe20007810000 */
[----:B------:R-:W-:Y:S02]  /*4980*/  UMOV UR10, UR4 ;  /* 0x00000004000a7c82 */ /* 0x000fe40008000000 */
[----:B------:R-:W-:Y:S01]  /*4990*/  HGMMA.64x128x16.F32 R88, R180, gdesc[UR8].tnspB, R88, gsb0 ;  /* 0x41e00008b4587df0 */ /* 0x000fe20008000858 */
[----:B------:R-:W-:Y:S01]  /*49a0*/  UIADD3 UR10, UR4, 0x80, URZ ;  /* 0x00000080040a7890 */ /* 0x000fe2000fffe03f */
[----:B------:R-:W-:Y:S01]  /*49b0*/  FMNMX.FTZ R3, R41, R4, !PT ;  /* 0x0000000429037209 */ /* 0x000fe20007810000 */
[----:B------:R-:W-:-:S03]  /*49c0*/  UMOV UR11, 0x40000040 ;  /* 0x40000040000b7882 */ /* 0x000fc60000000000 */
        /* <DEDUP_REMOVED lines=24> */
[----:B------:R-:W0:Y:S03]  /*4b50*/  LDC R4, c[0x0][0x988] ;  /* 0x00026200ff047b82 */ /* 0x000e260000000800 */
[----:B------:R-:W1:Y:S01]  /*4b60*/  SHFL.BFLY PT, R3, R14, 0x1, 0x1f ;  /* 0x0c201f000e037f89 */ /* 0x000e6200000e0000 */
[----:B------:R-:W-:Y:S02]  /*4b70*/  WARPGROUP.DEPBAR.LE gsb0, 0x0 ;  /* 0x00008000000079c5 */ /* 0x000fe40000010000 */
[----:B------:R-:W-:Y:S01]  /*4b80*/  WARPGROUP.ARRIVE ;  /* 0x00000000000079c5 */ /* 0x000fe20000000000 */
[----:B-1----:R-:W-:-:S05]  /*4b90*/  FMNMX.FTZ R3, R14, R3, !PT ;  /* 0x000000030e037209 */ /* 0x002fca0007810000 */
[----:B------:R-:W-:Y:S01]  /*4ba0*/  HGMMA.64x128x16.F32 R88, R176, gdesc[UR8].tnspB, R88, gsb0 ;  /* 0x41e00008b0587df0 */ /* 0x000fe20008000858 */
[----:B------:R-:W-:Y:S01]  /*4bb0*/  UIADD3 UR10, UR4, 0x100, URZ ;  /* 0x00000100040a7890 */ /* 0x000fe2000fffe03f */
[----:B------:R-:W-:Y:S01]  /*4bc0*/  UMOV UR11, 0x40000040 ;  /* 0x40000040000b7882 */ /* 0x000fe20000000000 */
[----:B------:R-:W-:Y:S01]  /*4bd0*/  FADD.FTZ R7, -R3, R12 ;  /* 0x0000000c03077221 */ /* 0x000fe20000010100 */
[----:B------:R-:W-:-:S03]  /*4be0*/  FMNMX.FTZ R12, R26, R10, !PT ;  /* 0x0000000a1a0c7209 */ /* 0x000fc60007810000 */
[----:B0-----:R-:W-:Y:S01]  /*4bf0*/  FMUL.FTZ R11, R7, R4 ;  /* 0x00000004070b7220 */ /* 0x001fe20000410000 */
[----:B------:R-:W-:Y:S01]  /*4c00*/  FMNMX.FTZ R9, R27, R12, !PT ;  /* 0x0000000c1b097209 */ /* 0x000fe20007810000 */
[----:B------:R-:W-:-:S03]  /*4c10*/  FMUL.FTZ R7, R3, R4 ;  /* 0x0000000403077220 */ /* 0x000fc60000410000 */
[----:B------:R-:W-:Y:S01]  /*4c20*/  FMNMX.FTZ R12, R30, R9, !PT ;  /* 0x000000091e0c7209 */ /* 0x000fe20007810000 */
[-CC-:B------:R-:W-:Y:S01]  /*4c30*/  FFMA.FTZ R182, R28, R4.reuse, -R7.reuse ;  /* 0x000000041cb67223 */ /* 0x180fe20000010807 */
[-CC-:B------:R-:W-:Y:S01]  /*4c40*/  FFMA.FTZ R15, R29, R4.reuse, -R7.reuse ;  /* 0x000000041d0f7223 */ /* 0x180fe20000010807 */
[--C-:B------:R-:W-:Y:S01]  /*4c50*/  FFMA.FTZ R29, R41, R4, -R7.reuse ;  /* 0x00000004291d7223 */ /* 0x100fe20000010807 */
[----:B------:R-:W-:Y:S01]  /*4c60*/  FMNMX.FTZ R9, R31, R12, !PT ;  /* 0x0000000c1f097209 */ /* 0x000fe20007810000 */
[-CC-:B------:R-:W-:Y:S01]  /*4c70*/  FFMA.FTZ R41, R53, R4.reuse, -R7.reuse ;  /* 0x0000000435297223 */ /* 0x180fe20000010807 */
[-CC-:B------:R-:W-:Y:S01]  /*4c80*/  FFMA.FTZ R53, R65, R4.reuse, -R7.reuse ;  /* 0x0000000441357223 */ /* 0x180fe20000010807 */
[-CC-:B------:R-:W-:Y:S01]  /*4c90*/  FFMA.FTZ R65, R77, R4.reuse, -R7.reuse ;  /* 0x000000044d417223 */ /* 0x180fe20000010807 */
        /* <DEDUP_REMOVED lines=18> */
[----:B------:R-:W-:Y:S01]  /*4dc0*/  FFMA.FTZ R73, R85, R4, -R7 ;  /* 0x0000000455497223 */ /* 0x000fe20000010807 */
[----:B------:R-:W-:Y:S01]  /*4dd0*/  MUFU.EX2 R11, R11 ;  /* 0x0000000b000b7308 */ /* 0x000fe20000000800 */
[----:B------:R-:W-:-:S04]  /*4de0*/  FMNMX.FTZ R9, R43, R12, !PT ;  /* 0x0000000c2b097209 */ /* 0x000fc80007810000 */
[----:B------:R-:W-:-:S03]  /*4df0*/  FMNMX.FTZ R12, R46, R9, !PT ;  /* 0x000000092e0c7209 */ /* 0x000fc60007810000 */
[----:B------:R-:W0:Y:S01]  /*4e00*/  MUFU.EX2 R180, R180 ;  /* 0x000000b400b47308 */ /* 0x000e220000000800 */
[----:B------:R-:W-:-:S04]  /*4e10*/  FMNMX.FTZ R9, R47, R12, !PT ;  /* 0x0000000c2f097209 */ /* 0x000fc80007810000 */
[----:B------:R-:W-:-:S03]  /*4e20*/  FMNMX.FTZ R12, R50, R9, !PT ;  /* 0x00000009320c7209 */ /* 0x000fc60007810000 */
[----:B------:R-:W1:Y:S01]  /*4e30*/  MUFU.EX2 R13, R13 ;  /* 0x0000000d000d7308 */ /* 0x000e620000000800 */
[----:B------:R-:W-:-:S04]  /*4e40*/  FMNMX.FTZ R9, R51, R12, !PT ;  /* 0x0000000c33097209 */ /* 0x000fc80007810000 */
[----:B------:R-:W-:-:S03]  /*4e50*/  FMNMX.FTZ R12, R54, R9, !PT ;  /* 0x00000009360c7209 */ /* 0x000fc60007810000 */
[----:B------:R-:W-:Y:S01]  /*4e60*/  MUFU.EX2 R182, R182 ;  /* 0x000000b600b67308 */ /* 0x000fe20000000800 */
[----:B------:R-:W-:Y:S01]  /*4e70*/  FMNMX.FTZ R9, R55, R12, !PT ;  /* 0x0000000c37097209 */ /* 0x000fe20007810000 */
[----:B0-----:R-:W-:-:S03]  /*4e80*/  FFMA.FTZ R6, R11, R6, R180 ;  /* 0x000000060b067223 */ /* 0x001fc600000100b4 */
[----:B------:R-:W-:-:S03]  /*4e90*/  FMNMX.FTZ R12, R58, R9, !PT ;  /* 0x000000093a0c7209 */ /* 0x000fc60007810000 */
[----:B------:R-:W-:Y:S01]  /*4ea0*/  MUFU.EX2 R15, R15 ;  /* 0x0000000f000f7308 */ /* 0x000fe20000000800 */
[----:B------:R-:W-:Y:S02]  /*4eb0*/  FMNMX.FTZ R9, R59, R12, !PT ;  /* 0x0000000c3b097209 */ /* 0x000fe40007810000 */
[----:B-1----:R-:W-:Y:S02]  /*4ec0*/  F2FP.F16.F32.PACK_AB R180, R13, R180 ;  /* 0x000000b40db4723e */ /* 0x002fe400000000ff */
[----:B------:R-:W-:-:S03]  /*4ed0*/  FMNMX.FTZ R12, R62, R9, !PT ;  /* 0x000000093e0c7209 */ /* 0x000fc60007810000 */
[----:B------:R-:W-:Y:S01]  /*4ee0*/  MUFU.EX2 R21, R21 ;  /* 0x0000001500157308 */ /* 0x000fe20000000800 */
[----:B------:R-:W-:-:S04]  /*4ef0*/  FMNMX.FTZ R9, R63, R12, !PT ;  /* 0x0000000c3f097209 */ /* 0x000fc80007810000 */
        /* <DEDUP_REMOVED lines=17> */
[----:B------:R-:W-:Y:S01]  /*5010*/  FMNMX.FTZ R9, R87, R12, !PT ;  /* 0x0000000c57097209 */ /* 0x000fe20007810000 */
[----:B------:R-:W-:-:S04]  /*5020*/  FFMA.FTZ R12, R72, R4, -R7 ;  /* 0x00000004480c7223 */ /* 0x000fc80000010807 */
[----:B------:R-:W0:Y:S02]  /*5030*/  SHFL.BFLY PT, R14, R9, 0x2, 0x1f ;  /* 0x0c401f00090e7f89 */ /* 0x000e2400000e0000 */
[----:B------:R-:W-:Y:S01]  /*5040*/  MUFU.EX2 R49, R49 ;  /* 0x0000003100317308 */ /* 0x000fe20000000800 */
[----:B------:R-:W-:Y:S02]  /*5050*/  WARPGROUP.DEPBAR.LE gsb0, 0x0 ;  /* 0x00008000000079c5 */ /* 0x000fe40000010000 */
[----:B------:R-:W-:Y:S01]  /*5060*/  WARPGROUP.ARRIVE ;  /* 0x00000000000079c5 */ /* 0x000fe20000000000 */
[-CC-:B------:R-:W-:Y:S01]  /*5070*/  FFMA.FTZ R176, R32, R4.reuse, -R7.reuse ;  /* 0x0000000420b07223 */ /* 0x180fe20000010807 */
[----:B------:R-:W-:-:S03]  /*5080*/  FFMA.FTZ R178, R36, R4, -R7 ;  /* 0x0000000424b27223 */ /* 0x000fc60000010807 */
[----:B------:R-:W-:Y:S01]  /*5090*/  MUFU.EX2 R53, R53 ;  /* 0x0000003500357308 */ /* 0x000fe20000000800 */
[----:B------:R-:W-:Y:S01]  /*50a0*/  HGMMA.64x128x16.F32 R88, R172, gdesc[UR8].tnspB, R88, gsb0 ;  /* 0x41e00008ac587df0 */ /* 0x000fe20008000858 */
[----:B------:R-:W-:Y:S01]  /*50b0*/  UIADD3 UR10, UR4, 0x180, URZ ;  /* 0x00000180040a7890 */ /* 0x000fe2000fffe03f */
[----:B------:R-:W-:-:S05]  /*50c0*/  UMOV UR11, 0x40000040 ;  /* 0x40000040000b7882 */ /* 0x000fca0000000000 */
[----:B------:R-:W-:Y:S01]  /*50d0*/  MUFU.EX2 R176, R176 ;  /* 0x000000b000b07308 */ /* 0x000fe20000000800 */
[----:B0-----:R-:W-:Y:S01]  /*50e0*/  FMNMX.FTZ R28, R9, R14, !PT ;  /* 0x0000000e091c7209 */ /* 0x001fe20007810000 */
[----:B------:R-:W-:-:S04]  /*50f0*/  FFMA.FTZ R14, R76, R4, -R7 ;  /* 0x000000044c0e7223 */ /* 0x000fc80000010807 */
[----:B------:R-:W0:Y:S02]  /*5100*/  SHFL.BFLY PT, R9, R28, 0x1, 0x1f ;  /* 0x0c201f001c097f89 */ /* 0x000e2400000e0000 */
[----:B------:R-:W-:Y:S08]  /*5110*/  MUFU.EX2 R178, R178 ;  /* 0x000000b200b27308 */ /* 0x000ff00000000800 */
[----:B------:R-:W-:Y:S08]  /*5120*/  MUFU.EX2 R57, R57 ;  /* 0x0000003900397308 */ /* 0x000ff00000000800 */
[----:B------:R-:W-:Y:S01]  /*5130*/  MUFU.EX2 R12, R12 ;  /* 0x0000000c000c7308 */ /* 0x000fe20000000800 */
[----:B0-----:R-:W-:-:S07]  /*5140*/  FMNMX.FTZ R9, R28, R9, !PT ;  /* 0x000000091c097209 */ /* 0x001fce0007810000 */
[----:B------:R-:W-:Y:S01]  /*5150*/  MUFU.EX2 R61, R61 ;  /* 0x0000003d003d7308 */ /* 0x000fe20000000800 */
[----:B------:R-:W-:-:S04]  /*5160*/  FMUL.FTZ R77, R9, R4 ;  /* 0x00000004094d7220 */ /* 0x000fc80000410000 */
[-CC-:B------:R-:W-:Y:S01]  /*5170*/  FFMA.FTZ R181, R27, R4.reuse, -R77.reuse ;  /* 0x000000041bb57223 */ /* 0x180fe2000001084d */
[----:B------:R-:W-:Y:S02]  /*5180*/  IMAD.U32 R27, RZ, RZ, UR6 ;  /* 0x00000006ff1b7e24 */ /* 0x000fe4000f8e00ff */
[-CC-:B------:R-:W-:Y:S01]  /*5190*/  FFMA.FTZ R183, R30, R4.reuse, -R77.reuse ;  /* 0x000000041eb77223 */ /* 0x180fe2000001084d */
[-CC-:B------:R-:W-:Y:S01]  /*51a0*/  FFMA.FTZ R177, R34, R4.reuse, -R77.reuse ;  /* 0x0000000422b17223 */ /* 0x180fe2000001084d */
[-CC-:B------:R-:W-:Y:S01]  /*51b0*/  FFMA.FTZ R28, R35, R4.reuse, -R77.reuse ;  /* 0x00000004231c7223 */ /* 0x180fe2000001084d */
[----:B------:R-:W-:Y:S01]  /*51c0*/  @!P1 VIADD R27, R27, 0x34840 ;  /* 0x000348401b1b9836 */ /* 0x000fe20000000000 */
[----:B------:R-:W-:Y:S01]  /*51d0*/  MUFU.EX2 R181, R181 ;  /* 0x000000b500b57308 */ /* 0x000fe20000000800 */
[-CC-:B------:R-:W-:Y:S01]  /*51e0*/  FFMA.FTZ R179, R38, R4.reuse, -R77.reuse ;  /* 0x0000000426b37223 */ /* 0x180fe2000001084d */
[-CC-:B------:R-:W-:Y:S01]  /*51f0*/  FFMA.FTZ R30, R39, R4.reuse, -R77.reuse ;  /* 0x00000004271e7223 */ /* 0x180fe2000001084d */
[-C--:B------:R-:W-:Y:S01]  /*5200*/  FFMA.FTZ R32, R43, R4.reuse, -R77 ;  /* 0x000000042b207223 */ /* 0x080fe2000001084d */
[----:B------:R-:W-:Y:S01]  /*5210*/  @!P1 PRMT R27, RZ, 0x654, R27 ;  /* 0x00000654ff1b9816 */ /* 0x000fe2000000001b */
        /* <DEDUP_REMOVED lines=15> */
[----:B------:R-:W-:-:S04]  /*5310*/  FFMA.FTZ R86, R86, R4, -R77 ;  /* 0x0000000456567223 */ /* 0x000fc8000001084d */
        /* <DEDUP_REMOVED lines=8> */
[----:B------:R-:W0:Y:S01]  /*53a0*/  MUFU.EX2 R67, R67 ;  /* 0x0000004300437308 */ /* 0x000e220000000800 */
[----:B------:R-:W-:-:S02]  /*53b0*/  WARPGROUP.DEPBAR.LE gsb0, 0x0 ;  /* 0x00008000000079c5 */ /* 0x000fc40000010000 */
[----:B------:R-:W-:Y:S01]  /*53c0*/  WARPGROUP.ARRIVE ;  /* 0x00000000000079c5 */ /* 0x000fe20000000000 */
[-CC-:B------:R-:W-:Y:S01]  /*53d0*/  FFMA.FTZ R172, R40, R4.reuse, -R7.reuse ;  /* 0x0000000428ac7223 */ /* 0x180fe20000010807 */
[-C--:B------:R-:W-:Y:S01]  /*53e0*/  FFMA.FTZ R174, R44, R4.reuse, -R7 ;  /* 0x000000042cae7223 */ /* 0x080fe20000010807 */
[-CC-:B------:R-:W-:Y:S01]  /*53f0*/  FFMA.FTZ R173, R42, R4.reuse, -R77.reuse ;  /* 0x000000042aad7223 */ /* 0x180fe2000001084d */
[-CC-:B------:R-:W-:Y:S01]  /*5400*/  FFMA.FTZ R175, R46, R4.reuse, -R77.reuse ;  /* 0x000000042eaf7223 */ /* 0x180fe2000001084d */
[----:B------:R-:W-:Y:S01]  /*5410*/  FFMA.FTZ R40, R59, R4, -R77 ;  /* 0x000000043b287223 */ /* 0x000fe2000001084d */
[----:B------:R-:W-:Y:S01]  /*5420*/  HGMMA.64x128x16.F32 R88, R168, gdesc[UR8].tnspB, R88, gsb0 ;  /* 0x41e00008a8587df0 */ /* 0x000fe20008000858 */
[----:B------:R-:W-:Y:S01]  /*5430*/  UIADD3 UR10, UR4, 0x200, URZ ;  /* 0x00000200040a7890 */ /* 0x000fe2000fffe03f */
[----:B------:R-:W-:Y:S01]  /*5440*/  MUFU.EX2 R172, R172 ;  /* 0x000000ac00ac7308 */ /* 0x000fe20000000800 */
[----:B------:R-:W-:-:S07]  /*5450*/  UMOV UR11, 0x40000040 ;  /* 0x40000040000b7882 */ /* 0x000fce0000000000 */
[----:B------:R-:W-:Y:S08]  /*5460*/  MUFU.EX2 R173, R173 ;  /* 0x000000ad00ad7308 */ /* 0x000ff00000000800 */
[----:B------:R-:W-:Y:S08]  /*5470*/  MUFU.EX2 R174, R174 ;  /* 0x000000ae00ae7308 */ /* 0x000ff00000000800 */
[----:B------:R-:W-:Y:S08]  /*5480*/  MUFU.EX2 R175, R175 ;  /* 0x000000af00af7308 */ /* 0x000ff00000000800 */
[----:B------:R-:W-:Y:S08]  /*5490*/  MUFU.EX2 R40, R40 ;  /* 0x0000002800287308 */ /* 0x000ff00000000800 */
[----:B------:R-:W-:Y:S08]  /*54a0*/  MUFU.EX2 R70, R70 ;  /* 0x0000004600467308 */ /* 0x000ff00000000800 */
[----:B------:R-:W1:Y:S08]  /*54b0*/  MUFU.EX2 R71, R71 ;  /* 0x0000004700477308 */ /* 0x000e700000000800 */
[----:B------:R-:W-:Y:S08]  /*54c0*/  MUFU.EX2 R74, R74 ;  /* 0x0000004a004a7308 */ /* 0x000ff00000000800 */
[----:B------:R-:W2:Y:S08]  /*54d0*/  MUFU.EX2 R75, R75 ;  /* 0x0000004b004b7308 */ /* 0x000eb00000000800 */
[----:B------:R-:W-:Y:S08]  /*54e0*/  MUFU.EX2 R14, R14 ;  /* 0x0000000e000e7308 */ /* 0x000ff00000000800 */
[----:B------:R-:W-:Y:S08]  /*54f0*/  MUFU.EX2 R78, R78 ;  /* 0x0000004e004e7308 */ /* 0x000ff00000000800 */
[----:B------:R-:W3:Y:S08]  /*5500*/  MUFU.EX2 R65, R65 ;  /* 0x0000004100417308 */ /* 0x000ef00000000800 */
[----:B------:R-:W4:Y:S08]  /*5510*/  MUFU.EX2 R79, R79 ;  /* 0x0000004f004f7308 */ /* 0x000f300000000800 */
[----:B------:R-:W-:Y:S08]  /*5520*/  MUFU.EX2 R20, R20 ;  /* 0x0000001400147308 */ /* 0x000ff00000000800 */
[----:B------:R-:W-:Y:S08]  /*5530*/  MUFU.EX2 R82, R82 ;  /* 0x0000005200527308 */ /* 0x000ff00000000800 */
[----:B------:R-:W5:Y:S08]  /*5540*/  MUFU.EX2 R69, R69 ;  /* 0x0000004500457308 */ /* 0x000f700000000800 */
[----:B------:R-:W5:Y:S08]  /*5550*/  MUFU.EX2 R83, R83 ;  /* 0x0000005300537308 */ /* 0x000f700000000800 */
[----:B------:R-:W-:Y:S01]  /*5560*/  MUFU.EX2 R24, R24 ;  /* 0x0000001800187308 */ /* 0x000fe20000000800 */
[----:B------:R-:W-:-:S02]  /*5570*/  WARPGROUP.DEPBAR.LE gsb0, 0x0 ;  /* 0x00008000000079c5 */ /* 0x000fc40000010000 */
[----:B------:R-:W-:Y:S01]  /*5580*/  WARPGROUP.ARRIVE ;  /* 0x00000000000079c5 */ /* 0x000fe20000000000 */
[-CC-:B------:R-:W-:Y:S01]  /*5590*/  FFMA.FTZ R168, R48, R4.reuse, -R7.reuse ;  /* 0x0000000430a87223 */ /* 0x180fe20000010807 */
[-C--:B------:R-:W-:Y:S01]  /*55a0*/  FFMA.FTZ R170, R52, R4.reuse, -R7 ;  /* 0x0000000434aa7223 */ /* 0x080fe20000010807 */
[-CC-:B------:R-:W-:Y:S01]  /*55b0*/  FFMA.FTZ R169, R50, R4.reuse, -R77.reuse ;  /* 0x0000000432a97223 */ /* 0x180fe2000001084d */
[----:B------:R-:W-:Y:S01]  /*55c0*/  FFMA.FTZ R171, R54, R4, -R77 ;  /* 0x0000000436ab7223 */ /* 0x000fe2000001084d */
[----:B------:R-:W-:Y:S01]  /*55d0*/  MUFU.EX2 R86, R86 ;  /* 0x0000005600567308 */ /* 0x000fe20000000800 */
[----:B------:R-:W-:Y:S01]  /*55e0*/  HGMMA.64x128x16.F32 R88, R152, gdesc[UR8].tnspB, R88, gsb0 ;  /* 0x41e0000898587df0 */ /* 0x000fe20008000858 */
[----:B------:R-:W-:Y:S01]  /*55f0*/  UIADD3 UR10, UR4, 0x280, URZ ;  /* 0x00000280040a7890 */ /* 0x000fe2000fffe03f */
[----:B------:R-:W-:-:S05]  /*5600*/  UMOV UR11, 0x40000040 ;  /* 0x40000040000b7882 */ /* 0x000fca0000000000 */
[----:B------:R-:W-:Y:S08]  /*5610*/  MUFU.EX2 R168, R168 ;  /* 0x000000a800a87308 */ /* 0x000ff00000000800 */
[----:B------:R-:W-:Y:S08]  /*5620*/  MUFU.EX2 R169, R169 ;  /* 0x000000a900a97308 */ /* 0x000ff00000000800 */
[----:B------:R-:W-:Y:S08]  /*5630*/  MUFU.EX2 R170, R170 ;  /* 0x000000aa00aa7308 */ /* 0x000ff00000000800 */
[----:B------:R-:W-:Y:S08]  /*5640*/  MUFU.EX2 R171, R171 ;  /* 0x000000ab00ab7308 */ /* 0x000ff00000000800 */
[----:B------:R-:W5:Y:S01]  /*5650*/  MUFU.EX2 R73, R73 ;  /* 0x0000004900497308 */ /* 0x000f620000000800 */
[----:B------:R-:W-:-:S02]  /*5660*/  WARPGROUP.DEPBAR.LE gsb0, 0x0 ;  /* 0x00008000000079c5 */ /* 0x000fc40000010000 */
[----:B------:R-:W-:Y:S01]  /*5670*/  WARPGROUP.ARRIVE ;  /* 0x00000000000079c5 */ /* 0x000fe20000000000 */
[-CC-:B------:R-:W-:Y:S01]  /*5680*/  FFMA.FTZ R152, R56, R4.reuse, -R7.reuse ;  /* 0x0000000438987223 */ /* 0x180fe20000010807 */
[-C--:B------:R-:W-:Y:S01]  /*5690*/  FFMA.FTZ R154, R60, R4.reuse, -R7 ;  /* 0x000000043c9a7223 */ /* 0x080fe20000010807 */
[-CC-:B------:R-:W-:Y:S01]  /*56a0*/  FFMA.FTZ R153, R58, R4.reuse, -R77.reuse ;  /* 0x000000043a997223 */ /* 0x180fe2000001084d */
[----:B------:R-:W-:Y:S02]  /*56b0*/  FFMA.FTZ R155, R62, R4, -R77 ;  /* 0x000000043e9b7223 */ /* 0x000fe4000001084d */
[----:B------:R-:W-:Y:S01]  /*56c0*/  HGMMA.64x128x16.F32 R88, R156, gdesc[UR8].tnspB, R88, gsb0 ;  /* 0x41e000089c587df0 */ /* 0x000fe20008000858 */
[----:B------:R-:W-:Y:S01]  /*56d0*/  UIADD3 UR10, UR4, 0x300, URZ ;  /* 0x00000300040a7890 */ /* 0x000fe2000fffe03f */
[----:B------:R-:W-:Y:S01]  /*56e0*/  MUFU.EX2 R152, R152 ;  /* 0x0000009800987308 */ /* 0x000fe20000000800 */
[----:B------:R-:W-:Y:S01]  /*56f0*/  UMOV UR11, 0x40000040 ;  /* 0x40000040000b7882 */ /* 0x000fe20000000000 */
[----:B------:R-:W-:-:S06]  /*5700*/  UIADD3 UR4, UR4, 0x380, URZ ;  /* 0x0000038004047890 */ /* 0x000fcc000fffe03f */
[----:B------:R-:W-:Y:S01]  /*5710*/  MUFU.EX2 R153, R153 ;  /* 0x0000009900997308 */ /* 0x000fe20000000800 */
[----:B------:R-:W-:Y:S01]  /*5720*/  UMOV UR6, UR4 ;  /* 0x0000000400067c82 */ /* 0x000fe20008000000 */
[----:B------:R-:W-:-:S06]  /*5730*/  R2UR UR4, R2 ;  /* 0x00000000020472ca */ /* 0x000fcc00000e0000 */
[----:B------:R-:W-:Y:S08]  /*5740*/  MUFU.EX2 R154, R154 ;  /* 0x0000009a009a7308 */ /* 0x000ff00000000800 */
[----:B------:R-:W-:Y:S01]  /*5750*/  MUFU.EX2 R155, R155 ;  /* 0x0000009b009b7308 */ /* 0x000fe20000000800 */
[----:B------:R-:W-:Y:S02]  /*5760*/  WARPGROUP.DEPBAR.LE gsb0, 0x0 ;  /* 0x00008000000079c5 */ /* 0x000fe40000010000 */
[----:B------:R-:W-:Y:S01]  /*5770*/  WARPGROUP.ARRIVE ;  /* 0x00000000000079c5 */ /* 0x000fe20000000000 */
[-CC-:B------:R-:W-:Y:S01]  /*5780*/  FFMA.FTZ R156, R64, R4.reuse, -R7.reuse ;  /* 0x00000004409c7223 */ /* 0x180fe20000010807 */
[-C--:B------:R-:W-:Y:S01]  /*5790*/  FFMA.FTZ R158, R68, R4.reuse, -R7 ;  /* 0x00000004449e7223 */ /* 0x080fe20000010807 */
[----:B------:R-:W-:Y:S01]  /*57a0*/  FADD.FTZ R7, -R9, R10 ;  /* 0x0000000a09077221 */ /* 0x000fe20000010100 */
[-CC-:B------:R-:W-:Y:S01]  /*57b0*/  FFMA.FTZ R10, R26, R4.reuse, -R77.reuse ;  /* 0x000000041a0a7223 */ /* 0x180fe2000001084d */
[-C--:B------:R-:W-:Y:S01]  /*57c0*/  FFMA.FTZ R26, R31, R4.reuse, -R77 ;  /* 0x000000041f1a7223 */ /* 0x080fe2000001084d */
[----:B------:R-:W-:Y:S01]  /*57d0*/  HGMMA.64x128x16.F32 R88, R160, gdesc[UR8].tnspB, R88, gsb0 ;  /* 0x41e00008a0587df0 */ /* 0x000fe20008000858 */
[----:B------:R-:W-:Y:S01]  /*57e0*/  FMUL.FTZ R7, R7, R4 ;  /* 0x0000000407077220 */ /* 0x000fe20000410000 */
[----:B------:R-:W-:Y:S01]  /*57f0*/  MUFU.EX2 R156, R156 ;  /* 0x0000009c009c7308 */ /* 0x000fe20000000800 */
[----:B0-----:R-:W-:-:S02]  /*5800*/  F2FP.F16.F32.PACK_AB R157, R67, R66 ;  /* 0x00000042439d723e */ /* 0x001fc400000000ff */
[----:B-1----:R-:W-:-:S05]  /*5810*/  F2FP.F16.F32.PACK_AB R159, R71, R70 ;  /* 0x00000046479f723e */ /* 0x002fca00000000ff */
[----:B------:R-:W-:Y:S08]  /*5820*/  MUFU.EX2 R7, R7 ;  /* 0x0000000700077308 */ /* 0x000ff00000000800 */
[----:B------:R-:W0:Y:S08]  /*5830*/  MUFU.EX2 R10, R10 ;  /* 0x0000000a000a7308 */ /* 0x000e300000000800 */
[----:B------:R-:W1:Y:S08]  /*5840*/  MUFU.EX2 R26, R26 ;  /* 0x0000001a001a7308 */ /* 0x000e700000000800 */
[----:B------:R-:W-:Y:S01]  /*5850*/  MUFU.EX2 R158, R158 ;  /* 0x0000009e009e7308 */ /* 0x000fe20000000800 */
[----:B------:R-:W-:-:S02]  /*5860*/  WARPGROUP.DEPBAR.LE gsb0, 0x0 ;  /* 0x00008000000079c5 */ /* 0x000fc40000010000 */
[----:B------:R-:W-:Y:S01]  /*5870*/  WARPGROUP.ARRIVE ;  /* 0x00000000000079c5 */ /* 0x000fe20000000000 */
[----:B------:R-:W-:Y:S02]  /*5880*/  F2FP.F16.F32.PACK_AB R160, R61, R12 ;  /* 0x0000000c3da0723e */ /* 0x000fe400000000ff */
[----:B--2---:R-:W-:Y:S02]  /*5890*/  F2FP.F16.F32.PACK_AB R161, R75, R74 ;  /* 0x0000004a4ba1723e */ /* 0x004fe400000000ff */
[----:B---3--:R-:W-:Y:S01]  /*58a0*/  F2FP.F16.F32.PACK_AB R162, R65, R14 ;  /* 0x0000000e41a2723e */ /* 0x008fe200000000ff */
[----:B------:R-:W-:Y:S01]  /*58b0*/  HGMMA.64x128x16.F32 R88, R164, gdesc[UR4].tnspB, R88, gsb0 ;  /* 0x41e00004a4587df0 */ /* 0x000fe20008000858 */
[----:B----4-:R-:W-:Y:S02]  /*58c0*/  F2FP.F16.F32.PACK_AB R163, R79, R78 ;  /* 0x0000004e4fa3723e */ /* 0x010fe400000000ff */
[----:B------:R-:W-:Y:S02]  /*58d0*/  WARPGROUP.DEPBAR.LE gsb0, 0x0 ;  /* 0x00008000000079c5 */ /* 0x000fe40000010000 */
[----:B------:R2:W-:Y:S01]  /*58e0*/  @!P1 SYNCS.ARRIVE.TRANS64.RED.A1T0 RZ, [R27+URZ], RZ ;  /* 0x000000ff1bff99a7 */ /* 0x0005e2000810043f */
[----:B-----5:R-:W-:-:S02]  /*58f0*/  F2FP.F16.F32.PACK_AB R164, R69, R20 ;  /* 0x0000001445a4723e */ /* 0x020fc400000000ff */
[----:B------:R-:W-:Y:S02]  /*5900*/  F2FP.F16.F32.PACK_AB R165, R83, R82 ;  /* 0x0000005253a5723e */ /* 0x000fe400000000ff */
[----:B------:R-:W-:Y:S01]  /*5910*/  F2FP.F16.F32.PACK_AB R166, R73, R24 ;  /* 0x0000001849a6723e */ /* 0x000fe200000000ff */
[----:B--2---:R-:W-:Y:S02]  /*5920*/  @!P1 VIADD R27, R8, 0x34860 ;  /* 0x00034860081b9836 */ /* 0x004fe40000000000 */
[----:B0-----:R-:W-:Y:S01]  /*5930*/  FFMA.FTZ R8, R7, R5, R10 ;  /* 0x0000000507087223 */ /* 0x001fe2000001000a */
[----:B------:R-:W-:Y:S01]  /*5940*/  FADD.FTZ R5, R13, R6 ;  /* 0x000000060d057221 */ /* 0x000fe20000010000 */
[-CC-:B------:R-:W-:Y:S01]  /*5950*/  FFMA.FTZ R6, R63, R4.reuse, -R77.reuse ;  /* 0x000000043f067223 */ /* 0x180fe2000001084d */
[----:B------:R-:W-:Y:S01]  /*5960*/  FFMA.FTZ R77, R87, R4, -R77 ;  /* 0x00000004574d7223 */ /* 0x000fe2000001084d */
[C---:B------:R-:W-:Y:S01]  /*5970*/  FADD.FTZ R8, R181.reuse, R8 ;  /* 0x00000008b5087221 */ /* 0x040fe20000010000 */
[----:B------:R-:W-:Y:S01]  /*5980*/  @!P1 PRMT R27, RZ, 0x654, R27 ;  /* 0x00000654ff1b9816 */ /* 0x000fe2000000001b */
[----:B------:R-:W-:Y:S01]  /*5990*/  FADD.FTZ R42, R182, R5 ;  /* 0x00000005b62a7221 */ /* 0x000fe20000010000 */
[----:B------:R-:W-:Y:S01]  /*59a0*/  F2FP.F16.F32.PACK_AB R181, R181, R10 ;  /* 0x0000000ab5b5723e */ /* 0x000fe200000000ff */
[----:B------:R-:W-:Y:S01]  /*59b0*/  FADD.FTZ R5, R183, R8 ;  /* 0x00000008b7057221 */ /* 0x000fe20000010000 */
[----:B------:R0:W-:Y:S01]  /*59c0*/  @!P1 SYNCS.ARRIVE.TRANS64.RED.A1T0 RZ, [R27+URZ], RZ ;  /* 0x000000ff1bff99a7 */ /* 0x0001e2000810043f */
[----:B------:R-:W2:Y:S01]  /*59d0*/  MUFU.EX2 R6, R6 ;  /* 0x0000000600067308 */ /* 0x000ea20000000800 */
[----:B------:R-:W-:Y:S01]  /*59e0*/  F2FP.F16.F32.PACK_AB R182, R15, R182 ;  /* 0x000000b60fb6723e */ /* 0x000fe200000000ff */
[C---:B-1----:R-:W-:Y:S01]  /*59f0*/  FADD.FTZ R8, R26.reuse, R5 ;  /* 0x000000051a087221 */ /* 0x042fe20000010000 */
[----:B------:R-:W-:-:S03]  /*5a00*/  F2FP.F16.F32.PACK_AB R183, R26, R183 ;  /* 0x000000b71ab7723e */ /* 0x000fc600000000ff */
[----:B------:R-:W-:Y:S01]  /*5a10*/  FADD.FTZ R5, R177, R8 ;  /* 0x00000008b1057221 */ /* 0x000fe20000010000 */
[----:B0-----:R-:W-:Y:S01]  /*5a20*/  FADD.FTZ R27, R15, R42 ;  /* 0x0000002a0f1b7221 */ /* 0x001fe20000010000 */
[----:B------:R-:W0:Y:S01]  /*5a30*/  MUFU.EX2 R77, R77 ;  /* 0x0000004d004d7308 */ /* 0x000e220000000800 */
[C---:B------:R-:W-:Y:S01]  /*5a40*/  F2FP.F16.F32.PACK_AB R177, R28.reuse, R177 ;  /* 0x000000b11cb1723e */ /* 0x040fe200000000ff */
[----:B------:R-:W-:Y:S01]  /*5a50*/  FADD.FTZ R8, R28, R5 ;  /* 0x000000051c087221 */ /* 0x000fe20000010000 */
[----:B------:R-:W-:Y:S01]  /*5a60*/  FADD.FTZ R42, R176, R27 ;  /* 0x0000001bb02a7221 */ /* 0x000fe20000010000 */
[----:B------:R-:W-:Y:S02]  /*5a70*/  F2FP.F16.F32.PACK_AB R176, R21, R176 ;  /* 0x000000b015b0723e */ /* 0x000fe400000000ff */
[----:B------:R-:W-:Y:S01]  /*5a80*/  FADD.FTZ R5, R179, R8 ;  /* 0x00000008b3057221 */ /* 0x000fe20000010000 */
[----:B------:R-:W-:Y:S01]  /*5a90*/  FADD.FTZ R27, R21, R42 ;  /* 0x0000002a151b7221 */ /* 0x000fe20000010000 */
[----:B------:R-:W-:-:S02]  /*5aa0*/  F2FP.F16.F32.PACK_AB R179, R30, R179 ;  /* 0x000000b31eb3723e */ /* 0x000fc400000000ff */
[----:B------:R-:W-:Y:S01]  /*5ab0*/  FADD.FTZ R8, R30, R5 ;  /* 0x000000051e087221 */ /* 0x000fe20000010000 */
[----:B------:R-:W-:Y:S01]  /*5ac0*/  FADD.FTZ R42, R178, R27 ;  /* 0x0000001bb22a7221 */ /* 0x000fe20000010000 */
[----:B------:R-:W-:Y:S02]  /*5ad0*/  F2FP.F16.F32.PACK_AB R178, R25, R178 ;  /* 0x000000b219b2723e */ /* 0x000fe400000000ff */
[----:B------:R-:W-:Y:S01]  /*5ae0*/  FADD.FTZ R5, R173, R8 ;  /* 0x00000008ad057221 */ /* 0x000fe20000010000 */
[----:B------:R-:W-:Y:S01]  /*5af0*/  FADD.FTZ R27, R25, R42 ;  /* 0x0000002a191b7221 */ /* 0x000fe20000010000 */
[C---:B------:R-:W-:Y:S02]  /*5b00*/  F2FP.F16.F32.PACK_AB R173, R32.reuse, R173 ;  /* 0x000000ad20ad723e */ /* 0x040fe400000000ff */
[----:B------:R-:W-:Y:S01]  /*5b10*/  FADD.FTZ R8, R32, R5 ;  /* 0x0000000520087221 */ /* 0x000fe20000010000 */
[----:B------:R-:W-:Y:S01]  /*5b20*/  FADD.FTZ R42, R172, R27 ;  /* 0x0000001bac2a7221 */ /* 0x000fe20000010000 */
[----:B------:R-:W-:-:S02]  /*5b30*/  F2FP.F16.F32.PACK_AB R172, R29, R172 ;  /* 0x000000ac1dac723e */ /* 0x000fc400000000ff */
[----:B------:R-:W-:Y:S01]  /*5b40*/  FADD.FTZ R5, R175, R8 ;  /* 0x00000008af057221 */ /* 0x000fe20000010000 */
[----:B------:R-:W-:Y:S01]  /*5b50*/  FADD.FTZ R27, R29, R42 ;  /* 0x0000002a1d1b7221 */ /* 0x000fe20000010000 */
[C---:B------:R-:W-:Y:S02]  /*5b60*/  F2FP.F16.F32.PACK_AB R175, R34.reuse, R175 ;  /* 0x000000af22af723e */ /* 0x040fe400000000ff */
        /* <DEDUP_REMOVED lines=23> */
[----:B--2---:R-:W-:-:S02]  /*5ce0*/  F2FP.F16.F32.PACK_AB R155, R6, R155 ;  /* 0x0000009b069b723e */ /* 0x004fc400000000ff */
[----:B------:R-:W-:Y:S01]  /*5cf0*/  FADD.FTZ R5, R6, R5 ;  /* 0x0000000506057221 */ /* 0x000fe20000010000 */
[----:B------:R-:W-:Y:S01]  /*5d00*/  FADD.FTZ R10, R154, R13 ;  /* 0x0000000d9a0a7221 */ /* 0x000fe20000010000 */
[C---:B------:R-:W-:Y:S02]  /*5d10*/  F2FP.F16.F32.PACK_AB R154, R49.reuse, R154 ;  /* 0x0000009a319a723e */ /* 0x040fe400000000ff */
[----:B------:R-:W-:Y:S01]  /*5d20*/  FADD.FTZ R5, R66, R5 ;  /* 0x0000000542057221 */ /* 0x000fe20000010000 */
[----:B------:R-:W-:Y:S01]  /*5d30*/  FADD.FTZ R13, R49, R10 ;  /* 0x0000000a310d7221 */ /* 0x000fe20000010000 */
[----:B0-----:R-:W-:Y:S01]  /*5d40*/  F2FP.F16.F32.PACK_AB R167, R77, R86 ;  /* 0x000000564da7723e */ /* 0x001fe200000000ff */
[----:B------:R-:W-:Y:S02]  /*5d50*/  IMAD.MOV.U32 R10, RZ, RZ, R9 ;  /* 0x000000ffff0a7224 */ /* 0x000fe400078e0009 */
[----:B------:R-:W-:Y:S01]  /*5d60*/  FADD.FTZ R5, R67, R5 ;  /* 0x0000000543057221 */ /* 0x000fe20000010000 */
[----:B------:R-:W-:Y:S01]  /*5d70*/  FADD.FTZ R8, R156, R13 ;  /* 0x0000000d9c087221 */ /* 0x000fe20000010000 */
[----:B------:R-:W-:-:S02]  /*5d80*/  F2FP.F16.F32.PACK_AB R156, R53, R156 ;  /* 0x0000009c359c723e */ /* 0x000fc400000000ff */
[----:B------:R-:W-:Y:S01]  /*5d90*/  FADD.FTZ R5, R70, R5 ;  /* 0x0000000546057221 */ /* 0x000fe20000010000 */
[----:B------:R-:W-:-:S03]  /*5da0*/  FADD.FTZ R13, R53, R8 ;  /* 0x00000008350d7221 */ /* 0x000fc60000010000 */
[----:B------:R-:W-:Y:S01]  /*5db0*/  FADD.FTZ R5, R71, R5 ;  /* 0x0000000547057221 */ /* 0x000fe20000010000 */
[----:B------:R-:W-:Y:S01]  /*5dc0*/  FADD.FTZ R8, R158, R13 ;  /* 0x0000000d9e087221 */ /* 0x000fe20000010000 */
[C---:B------:R-:W-:Y:S02]  /*5dd0*/  F2FP.F16.F32.PACK_AB R158, R57.reuse, R158 ;  /* 0x0000009e399e723e */ /* 0x040fe400000000ff */
[----:B------:R-:W-:Y:S01]  /*5de0*/  FADD.FTZ R5, R74, R5 ;  /* 0x000000054a057221 */ /* 0x000fe20000010000 */
[----:B------:R-:W-:-:S03]  /*5df0*/  FADD.FTZ R13, R57, R8 ;  /* 0x00000008390d7221 */ /* 0x000fc60000010000 */
[----:B------:R-:W-:Y:S01]  /*5e00*/  FADD.FTZ R5, R75, R5 ;  /* 0x000000054b057221 */ /* 0x000fe20000010000 */
[----:B------:R-:W-:Y:S01]  /*5e10*/  FADD.FTZ R8, R12, R13 ;  /* 0x0000000d0c087221 */ /* 0x000fe20000010000 */
[----:B------:R-:W-:Y:S02]  /*5e20*/  IMAD.MOV.U32 R12, RZ, RZ, R3 ;  /* 0x000000ffff0c7224 */ /* 0x000fe400078e0003 */
[----:B------:R-:W-:Y:S01]  /*5e30*/  FADD.FTZ R5, R78, R5 ;  /* 0x000000054e057221 */ /* 0x000fe20000010000 */
[----:B------:R-:W-:Y:S01]  /*5e40*/  FADD.FTZ R13, R61, R8 ;  /* 0x000000083d0d7221 */ /* 0x000fe20000010000 */
[----:B------:R-:W-:Y:S02]  /*5e50*/  IMAD.MOV.U32 R8, RZ, RZ, R16 ;  /* 0x000000ffff087224 */ /* 0x000fe400078e0010 */
[----:B------:R-:W-:Y:S01]  /*5e60*/  FADD.FTZ R5, R79, R5 ;  /* 0x000000054f057221 */ /* 0x000fe20000010000 */
[----:B------:R-:W-:-:S03]  /*5e70*/  FADD.FTZ R6, R14, R13 ;  /* 0x0000000d0e067221 */ /* 0x000fc60000010000 */
[----:B------:R-:W-:Y:S01]  /*5e80*/  FADD.FTZ R5, R82, R5 ;  /* 0x0000000552057221 */ /* 0x000fe20000010000 */
[----:B------:R-:W-:-:S03]  /*5e90*/  FADD.FTZ R13, R65, R6 ;  /* 0x00000006410d7221 */ /* 0x000fc60000010000 */
[----:B------:R-:W-:Y:S01]  /*5ea0*/  FADD.FTZ R5, R83, R5 ;  /* 0x0000000553057221 */ /* 0x000fe20000010000 */
[----:B------:R-:W-:-:S03]  /*5eb0*/  FADD.FTZ R6, R20, R13 ;  /* 0x0000000d14067221 */ /* 0x000fc60000010000 */
[----:B------:R-:W-:Y:S01]  /*5ec0*/  FADD.FTZ R5, R86, R5 ;  /* 0x0000000556057221 */ /* 0x000fe20000010000 */
[----:B------:R-:W-:-:S03]  /*5ed0*/  FADD.FTZ R13, R69, R6 ;  /* 0x00000006450d7221 */ /* 0x000fc60000010000 */
[----:B------:R-:W-:Y:S01]  /*5ee0*/  FADD.FTZ R5, R77, R5 ;  /* 0x000000054d057221 */ /* 0x000fe20000010000 */
[----:B------:R-:W-:-:S04]  /*5ef0*/  FADD.FTZ R6, R24, R13 ;  /* 0x0000000d18067221 */ /* 0x000fc80000010000 */
[----:B------:R-:W-:Y:S01]  /*5f00*/  FADD.FTZ R6, R73, R6 ;  /* 0x0000000649067221 */ /* 0x000fe20000010000 */
[----:B------:R-:W-:Y:S06]  /*5f10*/  @P2 BRA `(.L_x_385) ;  /* 0xffffffdc00c02947 */ /* 0x000fec000383ffff */
.L_x_376:
        /* <DEDUP_REMOVED lines=67> */
.L_x_386:
[----:B------:R-:W-:Y:S01]  /*6350*/  IMAD R14, R2, 0x8, R0 ;  /* 0x00000008020e7824 */ /* 0x000fe200078e0200 */
[----:B------:R-:W-:-:S04]  /*6360*/  SHF.L.U32 R7, R16, 0x1f, RZ ;  /* 0x0000001f10077819 */ /* 0x000fc800000006ff */
[----:B------:R0:W1:Y:S01]  /*6370*/  SYNCS.PHASECHK.TRANS64.TRYWAIT P2, [R14+URZ+0x34850], R7 ;  /* 0x034850070e0075a7 */ /* 0x000062000804017f */
[----:B------:R-:W-:Y:S05]  /*6380*/  @!P0 BRA `(.L_x_387) ;  /* 0x0000000000048947 */ /* 0x000fea0003800000 */
[----:B------:R-:W-:Y:S01]  /*6390*/  BPT.TRAP 0x1 ;  /* 0x000000040000795c */ /* 0x000fe20000300000 */
.L_x_387:
[----:B-1----:R-:W-:Y:S05]  /*63a0*/  @P2 BRA `(.L_x_388) ;  /* 0x0000000000082947 */ /* 0x002fea0003800000 */
[----:B------:R-:W1:Y:S02]  /*63b0*/  SYNCS.PHASECHK.TRANS64.TRYWAIT P0, [R14+URZ+0x34850], R7 ;  /* 0x034850070e0075a7 */ /* 0x000e64000800017f */
[----:B-1----:R-:W-:Y:S05]  /*63c0*/  @!P0 BRA `(.L_x_389) ;  /* 0x00000090003c8947 */ /* 0x002fea0003800000 */
.L_x_388:
[----:B------:R-:W-:Y:S05]  /*63d0*/  WARPSYNC.ALL ;  /* 0x0000000000007948 */ /* 0x000fea0003800000 */
[----:B------:R-:W-:Y:S01]  /*63e0*/  VIADD R0, R0, 0x400 ;  /* 0x0000040000007836 */ /* 0x000fe20000000000 */
[----:B------:R-:W-:Y:S01]  /*63f0*/  WARPGROUP.ARRIVE ;  /* 0x00000000000079c5 */ /* 0x000fe20000000000 */
[----:B------:R-:W-:Y:S01]  /*6400*/  IMAD.MOV.U32 R13, RZ, RZ, 0x40000040 ;  /* 0x40000040ff0d7424 */ /* 0x000fe200078e00ff */
[----:B01----:R-:W0:Y:S01]  /*6410*/  SHFL.BFLY PT, R7, R6, 0x2, 0x1f ;  /* 0x0c401f0006077f89 */ /* 0x003e2200000e0000 */
[----:B------:R-:W-:Y:S01]  /*6420*/  IMAD.MOV.U32 R20, RZ, RZ, -0x800000 ;  /* 0xff800000ff147424 */ /* 0x000fe200078e00ff */
[----:B------:R-:W-:Y:S01]  /*6430*/  SHF.R.U32.HI R0, RZ, 0x4, R0 ;  /* 0x00000004ff007819 */ /* 0x000fe20000011600 */
[----:B------:R-:W-:-:S03]  /*6440*/  VIADD R185, R185, 0x1 ;  /* 0x00000001b9b97836 */ /* 0x000fc60000000000 */
[----:B------:R-:W-:-:S04]  /*6450*/  LOP3.LUT R0, R0, 0x3fff, RZ, 0xc0, !PT ;  /* 0x00003fff00007812 */ /* 0x000fc800078ec0ff */
[----:B------:R-:W-:Y:S02]  /*6460*/  LOP3.LUT R11, R0, 0x4000000, RZ, 0xfc, !PT ;  /* 0x04000000000b7812 */ /* 0x000fe400078efcff */
[----:B------:R-:W1:Y:S03]  /*6470*/  SHFL.BFLY PT, R0, R5, 0x2, 0x1f ;  /* 0x0c401f0005007f89 */ /* 0x000e6600000e0000 */
[----:B------:R-:W-:Y:S02]  /*6480*/  IMAD R10, R2, 0x800, R11 ;  /* 0x00000800020a7824 */ /* 0x000fe400078e020b */
[----:B------:R-:W-:Y:S02]  /*6490*/  IMAD.MOV.U32 R11, RZ, RZ, 0x40000040 ;  /* 0x40000040ff0b7424 */ /* 0x000fe400078e00ff */
[C---:B------:R-:W-:Y:S01]  /*64a0*/  VIADD R12, R10.reuse, 0x80 ;  /* 0x000000800a0c7836 */ /* 0x040fe20000000000 */
[----:B------:R-:W-:-:S02]  /*64b0*/  R2UR UR6, R10 ;  /* 0x000000000a0672ca */ /* 0x000fc400000e0000 */
[----:B------:R-:W-:Y:S01]  /*64c0*/  R2UR UR7, R11 ;  /* 0x000000000b0772ca */ /* 0x000fe200000e0000 */
[----:B------:R-:W-:Y:S02]  /*64d0*/  IMAD.MOV.U32 R11, RZ, RZ, 0x40000040 ;  /* 0x40000040ff0b7424 */ /* 0x000fe400078e00ff */
[----:B0-----:R-:W-:-:S10]  /*64e0*/  FADD.FTZ R7, R7, R6 ;  /* 0x0000000607077221 */ /* 0x001fd40000010000 */
[----:B------:R-:W-:Y:S01]  /*64f0*/  HGMMA.64x128x16.F32 R24, R180, gdesc[UR4].tnspB, R24, gsb0 ;  /* 0x41e00004b4187df0 */ /* 0x000fe20008000818 */
[----:B------:R-:W-:Y:S01]  /*6500*/  R2UR UR6, R12 ;  /* 0x000000000c0672ca */ /* 0x000fe200000e0000 */
[----:B------:R-:W-:Y:S01]  /*6510*/  VIADD R12, R10, 0x100 ;  /* 0x000001000a0c7836 */ /* 0x000fe20000000000 */
[----:B------:R-:W-:Y:S01]  /*6520*/  R2UR UR7, R13 ;  /* 0x000000000d0772ca */ /* 0x000fe200000e0000 */
[----:B------:R-:W-:Y:S02]  /*6530*/  IMAD.MOV.U32 R13, RZ, RZ, 0x40000040 ;  /* 0x40000040ff0d7424 */ /* 0x000fe400078e00ff */
[----:B-1----:R-:W-:Y:S02]  /*6540*/  FADD.FTZ R8, R0, R5 ;  /* 0x0000000500087221 */ /* 0x002fe40000010000 */
[----:B------:R-:W0:Y:S02]  /*6550*/  SHFL.BFLY PT, R0, R7, 0x1, 0x1f ;  /* 0x0c201f0007007f89 */ /* 0x000e2400000e0000 */
[----:B0-----:R-:W-:Y:S01]  /*6560*/  FADD.FTZ R15, R7, R0 ;  /* 0x00000000070f7221 */ /* 0x001fe20000010000 */
[----:B------:R-:W-:-:S02]  /*6570*/  @!P1 VIADD R7, R14, 0x34860 ;  /* 0x000348600e079836 */ /* 0x000fc40000000000 */
[----:B------:R-:W-:Y:S02]  /*6580*/  IMAD.MOV.U32 R0, RZ, RZ, -0x800000 ;  /* 0xff800000ff007424 */ /* 0x000fe400078e00ff */
[----:B------:R-:W-:Y:S02]  /*6590*/  FSETP.NE.FTZ.AND P0, PT, R15, RZ, PT ;  /* 0x000000ff0f00720b */ /* 0x000fe40003f15000 */
[----:B------:R-:W-:-:S11]  /*65a0*/  @!P1 PRMT R7, RZ, 0x654, R7 ;  /* 0x00000654ff079816 */ /* 0x000fd60000000007 */
[----:B------:R-:W-:Y:S01]  /*65b0*/  @P0 FMUL.FTZ R6, R4, 0.69314718246459960938 ;  /* 0x3f31721804060820 */ /* 0x000fe20000410000 */
[----:B------:R-:W-:Y:S02]  /*65c0*/  WARPGROUP.DEPBAR.LE gsb0, 0x0 ;  /* 0x00008000000079c5 */ /* 0x000fe40000010000 */
[----:B------:R-:W-:-:S06]  /*65d0*/  WARPGROUP.ARRIVE ;  /* 0x00000000000079c5 */ /* 0x000fcc0000000000 */
[----:B------:R-:W-:Y:S01]  /*65e0*/  HGMMA.64x128x16.F32 R24, R176, gdesc[UR4].tnspB, R24, gsb0 ;  /* 0x41e00004b0187df0 */ /* 0x000fe20008000818 */
[----:B------:R-:W-:Y:S01]  /*65f0*/  R2UR UR6, R12 ;  /* 0x000000000c0672ca */ /* 0x000fe200000e0000 */
[----:B------:R-:W-:Y:S01]  /*6600*/  VIADD R12, R10, 0x180 ;  /* 0x000001800a0c7836 */ /* 0x000fe20000000000 */
[----:B------:R-:W-:Y:S01]  /*6610*/  R2UR UR7, R13 ;  /* 0x000000000d0772ca */ /* 0x000fe200000e0000 */
[----:B------:R-:W-:Y:S01]  /*6620*/  IMAD.MOV.U32 R13, RZ, RZ, 0x40000040 ;  /* 0x40000040ff0d7424 */ /* 0x000fe200078e00ff */
[----:B------:R-:W-:Y:S02]  /*6630*/  WARPGROUP.DEPBAR.LE gsb0, 0x0 ;  /* 0x00008000000079c5 */ /* 0x000fe40000010000 */
[----:B------:R-:W-:-:S09]  /*6640*/  WARPGROUP.ARRIVE ;  /* 0x00000000000079c5 */ /* 0x000fd20000000000 */
        /* <DEDUP_REMOVED lines=16> */
[C---:B------:R-:W-:Y:S01]  /*6750*/  VIADD R12, R10.reuse, 0x300 ;  /* 0x000003000a0c7836 */ /* 0x040fe20000000000 */
[----:B------:R-:W-:Y:S01]  /*6760*/  R2UR UR7, R13 ;  /* 0x000000000d0772ca */ /* 0x000fe200000e0000 */
[----:B------:R-:W-:Y:S02]  /*6770*/  IMAD.MOV.U32 R13, RZ, RZ, 0x40000040 ;  /* 0x40000040ff0d7424 */ /* 0x000fe400078e00ff */
[----:B------:R-:W-:Y:S01]  /*6780*/  VIADD R10, R10, 0x380 ;  /* 0x000003800a0a7836 */ /* 0x000fe20000000000 */
[----:B------:R-:W-:Y:S02]  /*6790*/  WARPGROUP.DEPBAR.LE gsb0, 0x0 ;  /* 0x00008000000079c5 */ /* 0x000fe40000010000 */
[----:B------:R-:W-:-:S07]  /*67a0*/  WARPGROUP.ARRIVE ;  /* 0x00000000000079c5 */ /* 0x000fce0000000000 */
[----:B------:R-:W-:Y:S01]  /*67b0*/  HGMMA.64x128x16.F32 R24, R156, gdesc[UR4].tnspB, R24, gsb0 ;  /* 0x41e000049c187df0 */ /* 0x000fe20008000818 */
[----:B------:R-:W-:Y:S02]  /*67c0*/  R2UR UR6, R12 ;  /* 0x000000000c0672ca */ /* 0x000fe400000e0000 */
[----:B------:R-:W-:Y:S01]  /*67d0*/  R2UR UR7, R13 ;  /* 0x000000000d0772ca */ /* 0x000fe200000e0000 */
[----:B------:R-:W-:Y:S02]  /*67e0*/  VIADD R13, R2, 0x1 ;  /* 0x00000001020d7836 */ /* 0x000fe40000000000 */
[----:B------:R-:W-:-:S03]  /*67f0*/  IMAD.MOV.U32 R2, RZ, RZ, RZ ;  /* 0x000000ffff027224 */ /* 0x000fc600078e00ff */
[----:B------:R-:W-:-:S03]  /*6800*/  ISETP.NE.AND P2, PT, R13, 0x2, PT ;  /* 0x000000020d00780c */ /* 0x000fc60003f45270 */
[----:B------:R-:W-:Y:S01]  /*6810*/  @P0 MUFU.RCP R2, R15 ;  /* 0x0000000f00020308 */ /* 0x000fe20000001000 */
[----:B------:R-:W-:-:S04]  /*6820*/  SEL R5, RZ, 0x1, P2 ;  /* 0x00000001ff057807 */ /* 0x000fc80001000000 */
[----:B------:R-:W-:Y:S01]  /*6830*/  LOP3.LUT R16, R16, R5, RZ, 0x3c, !PT ;  /* 0x0000000510107212 */ /* 0x000fe200078e3cff */
[----:B------:R-:W-:Y:S02]  /*6840*/  WARPGROUP.DEPBAR.LE gsb0, 0x0 ;  /* 0x00008000000079c5 */ /* 0x000fe40000010000 */
[----:B------:R-:W-:-:S06]  /*6850*/  WARPGROUP.ARRIVE ;  /* 0x00000000000079c5 */ /* 0x000fcc0000000000 */
[----:B------:R-:W-:Y:S01]  /*6860*/  HGMMA.64x128x16.F32 R24, R160, gdesc[UR4].tnspB, R24, gsb0 ;  /* 0x41e00004a0187df0 */ /* 0x000fe20008000818 */
[----:B------:R-:W-:Y:S02]  /*6870*/  R2UR UR6, R10 ;  /* 0x000000000a0672ca */ /* 0x000fe400000e0000 */
[----:B------:R-:W-:Y:S01]  /*6880*/  R2UR UR7, R11 ;  /* 0x000000000b0772ca */ /* 0x000fe200000e0000 */
[----:B------:R-:W0:Y:S01]  /*6890*/  @P0 MUFU.LG2 R10, R15 ;  /* 0x0000000f000a0308 */ /* 0x000e220000000c00 */
[----:B------:R-:W1:Y:S01]  /*68a0*/  SHFL.BFLY PT, R11, R8, 0x1, 0x1f ;  /* 0x0c201f00080b7f89 */ /* 0x000e6200000e0000 */
[----:B0-----:R-:W-:-:S04]  /*68b0*/  @P0 FMUL.FTZ R5, R10, 0.69314718246459960938 ;  /* 0x3f3172180a050820 */ /* 0x001fc80000410000 */
[----:B------:R-:W-:Y:S01]  /*68c0*/  @P0 FFMA.FTZ R20, R6, R3, R5 ;  /* 0x0000000306140223 */ /* 0x000fe20000010005 */
[----:B------:R-:W-:Y:S01]  /*68d0*/  PLOP3.LUT P0, PT, PT, PT, PT, 0x8, 0x0 ;  /* 0x000000000000781c */ /* 0x000fe20003f0e170 */
[----:B-1----:R-:W-:Y:S01]  /*68e0*/  FADD.FTZ R21, R8, R11 ;  /* 0x0000000b08157221 */ /* 0x002fe20000010000 */
[----:B------:R-:W-:-:S04]  /*68f0*/  IMAD.MOV.U32 R11, RZ, RZ, RZ ;  /* 0x000000ffff0b7224 */ /* 0x000fc800078e00ff */
[----:B------:R-:W-:-:S13]  /*6900*/  FSETP.NE.FTZ.AND P3, PT, R21, RZ, PT ;  /* 0x000000ff1500720b */ /* 0x000fda0003f75000 */
[----:B------:R-:W0:Y:S01]  /*6910*/  @P3 MUFU.LG2 R12, R21 ;  /* 0x00000015000c3308 */ /* 0x000e220000000c00 */
[----:B------:R-:W-:-:S07]  /*6920*/  @P3 FMUL.FTZ R89, R4, 0.69314718246459960938 ;  /* 0x3f31721804593820 */ /* 0x000fce0000410000 */
[----:B------:R-:W1:Y:S01]  /*6930*/  @P3 MUFU.RCP R11, R21 ;  /* 0x00000015000b3308 */ /* 0x000e620000001000 */
[----:B0-----:R-:W-:-:S04]  /*6940*/  @P3 FMUL.FTZ R12, R12, 0.69314718246459960938 ;  /* 0x3f3172180c0c3820 */ /* 0x001fc80000410000 */
[----:B------:R-:W-:Y:S01]  /*6950*/  @P3 FFMA.FTZ R0, R89, R9, R12 ;  /* 0x0000000959003223 */ /* 0x000fe2000001000c */
[----:B------:R-:W-:Y:S02]  /*6960*/  WARPGROUP.DEPBAR.LE gsb0, 0x0 ;  /* 0x00008000000079c5 */ /* 0x000fe40000010000 */
[----:B------:R-:W-:-:S06]  /*6970*/  WARPGROUP.ARRIVE ;  /* 0x00000000000079c5 */ /* 0x000fcc0000000000 */
[----:B------:R-:W-:Y:S03]  /*6980*/  HGMMA.64x128x16.F32 R24, R164, gdesc[UR4].tnspB, R24, gsb0 ;  /* 0x41e00004a4187df0 */ /* 0x000fe60008000818 */
[----:B------:R-:W-:Y:S02]  /*6990*/  WARPGROUP.DEPBAR.LE gsb0, 0x0 ;  /* 0x00008000000079c5 */ /* 0x000fe40000010000 */
[-C--:B------:R-:W-:Y:S01]  /*69a0*/  FMUL.FTZ R89, R33, R2.reuse ;  /* 0x0000000221597220 */ /* 0x080fe20000410000 */
[-C--:B------:R-:W-:Y:S01]  /*69b0*/  FMUL.FTZ R88, R36, R2.reuse ;  /* 0x0000000224587220 */ /* 0x080fe20000410000 */
[----:B------:R0:W-:Y:S01]  /*69c0*/  @!P1 SYNCS.ARRIVE.TRANS64.RED.A1T0 RZ, [R7+URZ], RZ ;  /* 0x000000ff07ff99a7 */ /* 0x0001e2000810043f */
        /* <DEDUP_REMOVED lines=30> */
[-C--:B-1----:R-:W-:Y:S01]  /*6bb0*/  FMUL.FTZ R93, R26, R11.reuse ;  /* 0x0000000b1a5d7220 */ /* 0x082fe20000410000 */
[-C--:B------:R-:W-:Y:S01]  /*6bc0*/  FMUL.FTZ R10, R27, R11.reuse ;  /* 0x0000000b1b0a7220 */ /* 0x080fe20000410000 */
[-C--:B------:R-:W-:Y:S01]  /*6bd0*/  FMUL.FTZ R8, R30, R11.reuse ;  /* 0x0000000b1e087220 */ /* 0x080fe20000410000 */
[-C--:B0-----:R-:W-:Y:S01]  /*6be0*/  FMUL.FTZ R7, R31, R11.reuse ;  /* 0x0000000b1f077220 */ /* 0x081fe20000410000 */
        /* <DEDUP_REMOVED lines=28> */
[----:B------:R-:W-:-:S07]  /*6db0*/  SEL R2, R13, RZ, P2 ;  /* 0x000000ff0d027207 */ /* 0x000fce0001000000 */
.L_x_368:
[----:B------:R-:W0:Y:S01]  /*6dc0*/  S2R R4, SR_CgaCtaId ;  /* 0x0000000000047919 */ /* 0x000e220000008800 */
[----:B------:R-:W-:Y:S01]  /*6dd0*/  MOV R3, 0x400 ;  /* 0x0000040000037802 */ /* 0x000fe20000000f00 */
[----:B------:R-:W-:Y:S01]  /*6de0*/  BSSY B0, `(.L_x_390) ;  /* 0x000022e000007945 */ /* 0x000fe20003800000 */
[----:B------:R-:W-:Y:S02]  /*6df0*/  BAR.SYNC.DEFER_BLOCKING 0x5, 0x180 ;  /* 0x0146000000007b1d */ /* 0x000fe40000010000 */
[----:B0-----:R-:W-:-:S05]  /*6e00*/  LEA R3, R4, R3, 0x18 ;  /* 0x0000000304037211 */ /* 0x001fca00078ec0ff */
[----:B------:R-:W0:Y:S02]  /*6e10*/  LDS.128 R44, [R3+0x348d0] ;  /* 0x0348d000032c7984 */ /* 0x000e240000000c00 */
[----:B0-----:R-:W-:Y:S02]  /*6e20*/  R2UR UR6, R45 ;  /* 0x000000002d0672ca */ /* 0x001fe400000e0000 */
[----:B------:R-:W-:Y:S01]  /*6e30*/  R2UR UR5, R46 ;  /* 0x000000002e0572ca */ /* 0x000fe200000e0000 */
[----:B------:R-:W-:Y:S06]  /*6e40*/  BAR.ARV 0x4, 0x180 ;  /* 0x0106000000007b1d */ /* 0x000fec0000002000 */
[----:B------:R-:W-:Y:S08]  /*6e50*/  @P0 BRA `(.L_x_391) ;  /* 0x00000014007c0947 */ /* 0x000ff00003800000 */
[----:B------:R-:W0:Y:S01]  /*6e60*/  S2R R4, SR_SWINHI ;  /* 0x0000000000047919 */ /* 0x000e220000002f00 */
[----:B------:R-:W-:Y:S01]  /*6e70*/  F2FP.F16.F32.PACK_AB R7, R7, R8 ;  /* 0x000000080707723e */ /* 0x000fe200000000ff */
[----:B------:R-:W-:Y:S01]  /*6e80*/  ULDC.64 UR8, c[0x0][0xc00] ;  /* 0x0003000000087ab9 */ /* 0x000fe20000000a00 */
[----:B------:R-:W-:Y:S01]  /*6e90*/  F2FP.F16.F32.PACK_AB R6, R6, R91 ;  /* 0x0000005b0606723e */ /* 0x000fe200000000ff */
[----:B------:R-:W-:Y:S01]  /*6ea0*/  UISETP.NE.U32.AND UP0, UPT, UR8, URZ, UPT ;  /* 0x0000003f0800728c */ /* 0x000fe2000bf05070 */
[----:B------:R-:W-:Y:S01]  /*6eb0*/  F2FP.F16.F32.PACK_AB R64, R65, R64 ;  /* 0x000000404140723e */ /* 0x000fe200000000ff */
[----:B------:R-:W-:Y:S01]  /*6ec0*/  USHF.L.U32 UR10, UR61, 0x2, URZ ;  /* 0x000000023d0a7899 */ /* 0x000fe2000800063f */
[----:B------:R-:W-:Y:S01]  /*6ed0*/  F2FP.F16.F32.PACK_AB R65, R67, R66 ;  /* 0x000000424341723e */ /* 0x000fe200000000ff */
[----:B------:R-:W-:Y:S01]  /*6ee0*/  UISETP.NE.AND.EX UP0, UPT, UR9, URZ, UPT, UP0 ;  /* 0x0000003f0900728c */ /* 0x000fe2000bf05300 */
[----:B------:R-:W-:Y:S01]  /*6ef0*/  F2FP.F16.F32.PACK_AB R72, R73, R72 ;  /* 0x000000484948723e */ /* 0x000fe200000000ff */
[----:B------:R-:W-:Y:S01]  /*6f00*/  ULDC.64 UR12, c[0x0][0x208] ;  /* 0x00008200000c7ab9 */ /* 0x000fe20000000a00 */
        /* <DEDUP_REMOVED lines=9> */
[----:B------:R-:W-:Y:S02]  /*6fa0*/  R2UR UR4, R186 ;  /* 0x00000000ba0472ca */ /* 0x000fe400000e0000 */
[----:B------:R-:W-:Y:S02]  /*6fb0*/  R2UR UR14, R22 ;  /* 0x00000000160e72ca */ /* 0x000fe400000e0000 */
[----:B------:R-:W-:Y:S02]  /*6fc0*/  MOV R28, R3 ;  /* 0x00000003001c7202 */ /* 0x000fe40000000f00 */
[----:B0-----:R-:W-:-:S03]  /*6fd0*/  MOV R29, R4 ;  /* 0x00000004001d7202 */ /* 0x001fc60000000f00 */
[----:B------:R-:W-:-:S04]  /*6fe0*/  IMAD.WIDE R4, R192, 0x2, R28 ;  /* 0x00000002c0047825 */ /* 0x000fc800078e021c */
[----:B------:R-:W-:Y:S01]  /*6ff0*/  USHF.L.U64.HI UR11, UR61, 0x2, UR4 ;  /* 0x000000023d0b7899 */ /* 0x000fe20008010204 */
[C---:B------:R-:W-:Y:S01]  /*7000*/  LOP3.LUT R9, R4.reuse, 0x380, RZ, 0xc0, !PT ;  /* 0x0000038004097812 */ /* 0x040fe200078ec0ff */
[----:B------:R-:W-:Y:S01]  /*7010*/  UIADD3 UR4, UP1, UR10, UR8, URZ ;  /* 0x000000080a047290 */ /* 0x000fe2000ff3e03f */
[C---:B------:R-:W-:Y:S02]  /*7020*/  IADD3 R97, P5, R4.reuse, 0x40, RZ ;  /* 0x0000004004617810 */ /* 0x040fe40007fbe0ff */
[C---:B------:R-:W-:Y:S01]  /*7030*/  IADD3 R45, P6, R4.reuse, 0x20, RZ ;  /* 0x00000020042d7810 */ /* 0x040fe20007fde0ff */
[----:B------:R-:W-:Y:S01]  /*7040*/  UIADD3.X UR7, UR11, UR9, URZ, UP1, !UPT ;  /* 0x000000090b077290 */ /* 0x000fe20008ffe43f */
[----:B------:R-:W-:Y:S01]  /*7050*/  IADD3 R99, P4, R4, 0x60, RZ ;  /* 0x0000006004637810 */ /* 0x000fe20007f9e0ff */
[--C-:B------:R-:W-:Y:S01]  /*7060*/  IMAD.X R27, RZ, RZ, R5.reuse, P5 ;  /* 0x000000ffff1b7224 */ /* 0x100fe200028e0605 */
[----:B------:R-:W-:Y:S01]  /*7070*/  SHF.R.U64 R9, R9, 0x3, RZ ;  /* 0x0000000309097819 */ /* 0x000fe200000012ff */
[--C-:B------:R-:W-:Y:S01]  /*7080*/  IMAD.X R31, RZ, RZ, R5.reuse, P6 ;  /* 0x000000ffff1f7224 */ /* 0x100fe200030e0605 */
[----:B------:R-:W-:Y:S01]  /*7090*/  LOP3.LUT R24, R97, 0x380, RZ, 0xc0, !PT ;  /* 0x0000038061187812 */ /* 0x000fe200078ec0ff */
[----:B------:R-:W-:Y:S01]  /*70a0*/  IMAD.X R25, RZ, RZ, R5, P4 ;  /* 0x000000ffff197224 */ /* 0x000fe200020e0605 */
[----:B------:R-:W-:Y:S01]  /*70b0*/  LOP3.LUT R14, R45, 0x380, RZ, 0xc0, !PT ;  /* 0x000003802d0e7812 */ /* 0x000fe200078ec0ff */
[----:B------:R-:W-:Y:S01]  /*70c0*/  ULDC.64 UR8, c[0x0][0xc08] ;  /* 0x0003020000087ab9 */ /* 0x000fe20000000a00 */
[----:B------:R-:W-:-:S02]  /*70d0*/  LOP3.LUT R44, R99, 0x380, RZ, 0xc0, !PT ;  /* 0x00000380632c7812 */ /* 0x000fc400078ec0ff */
[C---:B------:R-:W-:Y:S02]  /*70e0*/  IADD3 R101, P3, R4.reuse, 0x4000, RZ ;  /* 0x0000400004657810 */ /* 0x040fe40007f7e0ff */
[C---:B------:R-:W-:Y:S02]  /*70f0*/  IADD3 R103, P2, R4.reuse, 0x4020, RZ ;  /* 0x0000402004677810 */ /* 0x040fe40007f5e0ff */
[C---:B------:R-:W-:Y:S01]  /*7100*/  IADD3 R105, P1, R4.reuse, 0x4040, RZ ;  /* 0x0000404004697810 */ /* 0x040fe20007f3e0ff */
[--C-:B------:R-:W-:Y:S01]  /*7110*/  IMAD.X R15, RZ, RZ, R5.reuse, P3 ;  /* 0x000000ffff0f7224 */ /* 0x100fe200018e0605 */
[----:B------:R-:W-:Y:S01]  /*7120*/  IADD3 R92, P0, R4, 0x4060, RZ ;  /* 0x00004060045c7810 */ /* 0x000fe20007f1e0ff */
[--C-:B------:R-:W-:Y:S01]  /*7130*/  IMAD.X R13, RZ, RZ, R5.reuse, P2 ;  /* 0x000000ffff0d7224 */ /* 0x100fe200010e0605 */
[----:B------:R-:W-:Y:S01]  /*7140*/  LOP3.LUT R4, R9, R4, RZ, 0x3c, !PT ;  /* 0x0000000409047212 */ /* 0x000fe200078e3cff */
[--C-:B------:R-:W-:Y:S01]  /*7150*/  IMAD.X R11, RZ, RZ, R5.reuse, P1 ;  /* 0x000000ffff0b7224 */ /* 0x100fe200008e0605 */
[----:B------:R-:W-:Y:S01]  /*7160*/  SHF.R.U64 R24, R24, 0x3, RZ ;  /* 0x0000000318187819 */ /* 0x000fe200000012ff */
[----:B------:R-:W-:Y:S01]  /*7170*/  IMAD.X R9, RZ, RZ, R5, P0 ;  /* 0x000000ffff097224 */ /* 0x000fe200000e0605 */
[----:B------:R-:W-:-:S02]  /*7180*/  SHF.R.U64 R14, R14, 0x3, RZ ;  /* 0x000000030e0e7819 */ /* 0x000fc400000012ff */
[----:B------:R-:W-:Y:S02]  /*7190*/  SHF.R.U64 R44, R44, 0x3, RZ ;  /* 0x000000032c2c7819 */ /* 0x000fe400000012ff */
[----:B------:R-:W-:Y:S02]  /*71a0*/  MOV R94, R4 ;  /* 0x00000004005e7202 */ /* 0x000fe40000000f00 */
[----:B------:R-:W-:Y:S02]  /*71b0*/  LOP3.LUT R26, R24, R97, RZ, 0x3c, !PT ;  /* 0x00000061181a7212 */ /* 0x000fe400078e3cff */
[----:B------:R-:W-:Y:S02]  /*71c0*/  F2FP.F16.F32.PACK_AB R5, R10, R93 ;  /* 0x0000005d0a05723e */ /* 0x000fe400000000ff */
[----:B------:R-:W-:Y:S02]  /*71d0*/  LOP3.LUT R30, R14, R45, RZ, 0x3c, !PT ;  /* 0x0000002d0e1e7212 */ /* 0x000fe400078e3cff */
[----:B------:R-:W-:-:S02]  /*71e0*/  LOP3.LUT R24, R44, R99, RZ, 0x3c, !PT ;  /* 0x000000632c187212 */ /* 0x000fc400078e3cff */
[----:B------:R-:W-:Y:S02]  /*71f0*/  LOP3.LUT R10, R103, 0x380, RZ, 0xc0, !PT ;  /* 0x00000380670a7812 */ /* 0x000fe400078ec0ff */
[----:B------:R-:W-:Y:S02]  /*7200*/  LOP3.LUT R44, R105, 0x380, RZ, 0xc0, !PT ;  /* 0x00000380692c7812 */ /* 0x000fe400078ec0ff */
[----:B------:R-:W-:Y:S02]  /*7210*/  LOP3.LUT R45, R92, 0x380, RZ, 0xc0, !PT ;  /* 0x000003805c2d7812 */ /* 0x000fe400078ec0ff */
[----:B------:R-:W-:Y:S02]  /*7220*/  LOP3.LUT R46, R101, 0x380, RZ, 0xc0, !PT ;  /* 0x00000380652e7812 */ /* 0x000fe400078ec0ff */
[----:B------:R-:W-:Y:S02]  /*7230*/  SHF.R.U64 R10, R10, 0x3, RZ ;  /* 0x000000030a0a7819 */ /* 0x000fe400000012ff */
[----:B------:R-:W-:-:S02]  /*7240*/  SHF.R.U64 R44, R44, 0x3, RZ ;  /* 0x000000032c2c7819 */ /* 0x000fc400000012ff */
[----:B------:R-:W-:Y:S02]  /*7250*/  SHF.R.U64 R45, R45, 0x3, RZ ;  /* 0x000000032d2d7819 */ /* 0x000fe400000012ff */
[----:B------:R-:W-:Y:S02]  /*7260*/  SHF.R.U64 R46, R46, 0x3, RZ ;  /* 0x000000032e2e7819 */ /* 0x000fe400000012ff */
[----:B------:R-:W-:Y:S01]  /*7270*/  F2FP.F16.F32.PACK_AB R4, R12, R95 ;  /* 0x0000005f0c04723e */ /* 0x000fe200000000ff */
[----:B------:R-:W-:Y:S01]  /*7280*/  BAR.SYNC.DEFER_BLOCKING 0x1, 0x100 ;  /* 0x0044000000007b1d */ /* 0x000fe20000010000 */
[----:B------:R-:W-:Y:S02]  /*7290*/  LOP3.LUT R12, R10, R103, RZ, 0x3c, !PT ;  /* 0x000000670a0c7212 */ /* 0x000fe400078e3cff */
[----:B------:R-:W-:Y:S02]  /*72a0*/  LOP3.LUT R10, R44, R105, RZ, 0x3c, !PT ;  /* 0x000000692c0a7212 */ /* 0x000fe400078e3cff */
[----:B------:R-:W-:-:S02]  /*72b0*/  LOP3.LUT R8, R45, R92, RZ, 0x3c, !PT ;  /* 0x0000005c2d087212 */ /* 0x000fc400078e3cff */
[----:B------:R-:W-:Y:S02]  /*72c0*/  LOP3.LUT R14, R46, R101, RZ, 0x3c, !PT ;  /* 0x000000652e0e7212 */ /* 0x000fe400078e3cff */
[----:B------:R-:W-:Y:S02]  /*72d0*/  MOV R92, R30 ;  /* 0x0000001e005c7202 */ /* 0x000fe40000000f00 */
[----:B------:R-:W-:Y:S02]  /*72e0*/  MOV R31, R10 ;  /* 0x0000000a001f7202 */ /* 0x000fe40000000f00 */
[----:B------:R-:W-:Y:S02]  /*72f0*/  MOV R30, R8 ;  /* 0x00000008001e7202 */ /* 0x000fe40000000f00 */
[----:B------:R-:W-:Y:S02]  /*7300*/  F2FP.F16.F32.PACK_AB R8, R89, R90 ;  /* 0x0000005a5908723e */ /* 0x000fe400000000ff */
[----:B------:R-:W-:-:S02]  /*7310*/  F2FP.F16.F32.PACK_AB R9, R35, R34 ;  /* 0x000000222309723e */ /* 0x000fc400000000ff */
[----:B------:R-:W-:Y:S02]  /*7320*/  F2FP.F16.F32.PACK_AB R10, R37, R88 ;  /* 0x00000058250a723e */ /* 0x000fe400000000ff */
[----:B------:R-:W-:Y:S02]  /*7330*/  F2FP.F16.F32.PACK_AB R11, R39, R38 ;  /* 0x00000026270b723e */ /* 0x000fe400000000ff */
[----:B------:R-:W-:Y:S01]  /*7340*/  MOV R91, R26 ;  /* 0x0000001a005b7202 */ /* 0x000fe20000000f00 */
[----:B------:R0:W-:Y:S01]  /*7350*/  STSM.16.M88.4 [R94], R4 ;  /* 0x000000045e007844 */ /* 0x0001e20000000200 */
[----:B------:R-:W-:Y:S02]  /*7360*/  MOV R45, R14 ;  /* 0x0000000e002d7202 */ /* 0x000fe40000000f00 */
[----:B------:R-:W-:Y:S01]  /*7370*/  MOV R44, R12 ;  /* 0x0000000c002c7202 */ /* 0x000fe20000000f00 */
[----:B------:R-:W-:Y:S01]  /*7380*/  STSM.16.M88.4 [R92], R8 ;  /* 0x000000085c007844 */ /* 0x000fe20000000200 */
[----:B------:R-:W-:-:S02]  /*7390*/  MOV R46, R24 ;  /* 0x00000018002e7202 */ /* 0x000fc40000000f00 */
[----:B------:R-:W-:Y:S02]  /*73a0*/  F2FP.F16.F32.PACK_AB R12, R49, R48 ;  /* 0x00000030310c723e */ /* 0x000fe400000000ff */
[----:B------:R-:W-:Y:S02]  /*73b0*/  F2FP.F16.F32.PACK_AB R13, R51, R50 ;  /* 0x00000032330d723e */ /* 0x000fe400000000ff */
[----:B------:R-:W-:Y:S02]  /*73c0*/  F2FP.F16.F32.PACK_AB R14, R53, R52 ;  /* 0x00000034350e723e */ /* 0x000fe400000000ff */
[----:B------:R-:W-:Y:S02]  /*73d0*/  F2FP.F16.F32.PACK_AB R15, R55, R54 ;  /* 0x00000036370f723e */ /* 0x000fe400000000ff */
[----:B------:R-:W-:Y:S02]  /*73e0*/  F2FP.F16.F32.PACK_AB R24, R57, R56 ;  /* 0x000000383918723e */ /* 0x000fe400000000ff */
[----:B0-----:R-:W-:-:S02]  /*73f0*/  F2FP.F16.F32.PACK_AB R4, R41, R40 ;  /* 0x000000282904723e */ /* 0x001fc400000000ff */
[----:B------:R-:W-:Y:S02]  /*7400*/  F2FP.F16.F32.PACK_AB R5, R43, R42 ;  /* 0x0000002a2b05723e */ /* 0x000fe400000000ff */
[----:B------:R-:W-:Y:S02]  /*7410*/  F2FP.F16.F32.PACK_AB R6, R33, R36 ;  /* 0x000000242106723e */ /* 0x000fe400000000ff */
[----:B------:R-:W-:Y:S02]  /*7420*/  F2FP.F16.F32.PACK_AB R7, R21, R32 ;  /* 0x000000201507723e */ /* 0x000fe400000000ff */
[----:B------:R-:W-:Y:S02]  /*7430*/  F2FP.F16.F32.PACK_AB R25, R59, R58 ;  /* 0x0000003a3b19723e */ /* 0x000fe400000000ff */
[----:B------:R-:W-:Y:S01]  /*7440*/  F2FP.F16.F32.PACK_AB R26, R61, R60 ;  /* 0x0000003c3d1a723e */ /* 0x000fe200000000ff */
[----:B------:R0:W-:Y:S01]  /*7450*/  STSM.16.M88.4 [R91], R4 ;  /* 0x000000045b007844 */ /* 0x0001e20000000200 */
[----:B------:R-:W-:-:S02]  /*7460*/  F2FP.F16.F32.PACK_AB R27, R63, R62 ;  /* 0x0000003e3f1b723e */ /* 0x000fc400000000ff */
[----:B------:R-:W-:Y:S01]  /*7470*/  PLOP3.LUT P0, PT, PT, PT, UP0, 0x80, 0x0 ;  /* 0x000000000000781c */ /* 0x000fe20003f0f008 */
[----:B------:R1:W-:Y:S04]  /*7480*/  STSM.16.M88.4 [R46], R12 ;  /* 0x0000000c2e007844 */ /* 0x0003e80000000200 */
[----:B------:R2:W-:Y:S04]  /*7490*/  STSM.16.M88.4 [R45], R24 ;  /* 0x000000182d007844 */ /* 0x0005e80000000200 */
[----:B------:R2:W-:Y:S04]  /*74a0*/  STSM.16.M88.4 [R44], R64 ;  /* 0x000000402c007844 */ /* 0x0005e80000000200 */
[----:B------:R2:W-:Y:S01]  /*74b0*/  STSM.16.M88.4 [R31], R72 ;  /* 0x000000481f007844 */ /* 0x0005e20000000200 */
[----:B0-----:R-:W-:-:S02]  /*74c0*/  IMAD.U32 R4, RZ, RZ, UR4 ;  /* 0x00000004ff047e24 */ /* 0x001fc4000f8e00ff */
[----:B------:R-:W-:Y:S01]  /*74d0*/  IMAD.U32 R5, RZ, RZ, UR7 ;  /* 0x00000007ff057e24 */ /* 0x000fe2000f8e00ff */
[----:B------:R2:W-:Y:S01]  /*74e0*/  STSM.16.M88.4 [R30], R80 ;  /* 0x000000501e007844 */ /* 0x0005e20000000200 */
[----:B-1----:R-:W0:Y:S08]  /*74f0*/  LDC R46, c[0x0][0xbe8] ;  /* 0x0002fa00ff2e7b82 */ /* 0x002e300000000800 */
[----:B------:R-:W-:Y:S06]  /*7500*/  BAR.SYNC.DEFER_BLOCKING 0x1, 0x100 ;  /* 0x0044000000007b1d */ /* 0x000fec0000010000 */
[----:B------:R-:W3:Y:S01]  /*7510*/  @P0 LDG.E R6, desc[UR12][R4.64] ;  /* 0x0000000c04060981 */ /* 0x000ee2000c1e1900 */
[----:B0-----:R-:W-:Y:S01]  /*7520*/  ISETP.NE.AND P1, PT, R46, 0x1, PT ;  /* 0x000000012e00780c */ /* 0x001fe20003f25270 */
[----:B------:R-:W-:Y:S01]  /*7530*/  UISETP.NE.U32.AND UP1, UPT, UR8, URZ, UPT ;  /* 0x0000003f0800728c */ /* 0x000fe2000bf25070 */
[----:B------:R-:W-:Y:S01]  /*7540*/  IMAD.U32 R12, RZ, RZ, UR14 ;  /* 0x0000000eff0c7e24 */ /* 0x000fe2000f8e00ff */
[----:B------:R-:W-:Y:S01]  /*7550*/  ULDC UR7, c[0x0][0xa88] ;  /* 0x0002a20000077ab9 */ /* 0x000fe20000000800 */
[----:B------:R-:W-:Y:S01]  /*7560*/  UMOV UR4, URZ ;  /* 0x0000003f00047c82 */ /* 0x000fe20008000000 */
[----:B------:R-:W-:Y:S01]  /*7570*/  UISETP.NE.AND.EX UP1, UPT, UR9, URZ, UPT, UP1 ;  /* 0x0000003f0900728c */ /* 0x000fe2000bf25310 */
[----:B------:R-:W-:-:S05]  /*7580*/  IMAD.U32 R7, RZ, RZ, UR7 ;  /* 0x00000007ff077e24 */ /* 0x000fca000f8e00ff */
[----:B------:R-:W-:Y:S02]  /*7590*/  PLOP3.LUT P2, PT, PT, PT, UP1, 0x80, 0x0 ;  /* 0x000000000000781c */ /* 0x000fe40003f4f018 */
[----:B------:R-:W0:Y:S03]  /*75a0*/  @P1 LDC R8, c[0x0][0xbec] ;  /* 0x0002fb00ff081b82 */ /* 0x000e260000000800 */
[----:B------:R-:W-:-:S04]  /*75b0*/  @UP1 UIADD3 UR8, UP2, UR10, UR8, URZ ;  /* 0x000000080a081290 */ /* 0x000fc8000ff5e03f */
[----:B------:R-:W-:Y:S01]  /*75c0*/  @UP1 UIADD3.X UR9, UR11, UR9, URZ, UP2, !UPT ;  /* 0x000000090b091290 */ /* 0x000fe200097fe43f */
[----:B------:R-:W1:Y:S01]  /*75d0*/  @P1 LDC R10, c[0x0][0xbf0] ;  /* 0x0002fc00ff0a1b82 */ /* 0x000e620000000800 */
[----:B------:R-:W-:-:S04]  /*75e0*/  IMAD.U32 R14, RZ, RZ, UR8 ;  /* 0x00000008ff0e7e24 */ /* 0x000fc8000f8e00ff */
[----:B------:R-:W-:-:S05]  /*75f0*/  IMAD.U32 R15, RZ, RZ, UR9 ;  /* 0x00000009ff0f7e24 */ /* 0x000fca000f8e00ff */
[----:B------:R2:W5:Y:S01]  /*7600*/  @P2 LDG.E R7, desc[UR12][R14.64] ;  /* 0x0000000c0e072981 */ /* 0x000562000c1e1900 */
[----:B---3--:R-:W-:Y:S01]  /*7610*/  @P0 R2UR UR4, R6 ;  /* 0x00000000060402ca */ /* 0x008fe200000e0000 */
[----:B012---:R-:W-:-:S14]  /*7620*/  @P2 BRA `(.L_x_392) ;  /* 0x0000000000142947 */ /* 0x007fdc0003800000 */
[----:B------:R-:W-:Y:S05]  /*7630*/  @!P0 BRA `(.L_x_392) ;  /* 0x0000000000108947 */ /* 0x000fea0003800000 */
[----:B------:R-:W-:Y:S02]  /*7640*/  ULDC.64 UR8, c[0x0][0x208] ;  /* 0x0000820000087ab9 */ /* 0x000fe40000000a00 */
[----:B------:R-:W2:Y:S04]  /*7650*/  LDG.E R6, desc[UR8][R4.64] ;  /* 0x0000000804067981 */ /* 0x000ea8000c1e1900 */
[----:B-----5:R-:W2:Y:S02]  /*7660*/  LDG.E R7, desc[UR8][R4.64+0x4] ;  /* 0x0000040804077981 */ /* 0x020ea4000c1e1900 */
[----:B--2---:R-:W-:-:S07]  /*7670*/  IMAD.IADD R7, R7, 0x1, -R6 ;  /* 0x0000000107077824 */ /* 0x004fce00078e0a06 */
.L_x_392:
[----:B------:R-:W-:Y:S01]  /*7680*/  R2UR UR17, R23 ;  /* 0x00000000171172ca */ /* 0x000fe200000e0000 */
[----:B------:R-:W-:Y:S01]  /*7690*/  ULDC.64 UR12, c[0x0][0xb90] ;  /* 0x0002e400000c7ab9 */ /* 0x000fe20000000a00 */
[----:B------:R-:W-:Y:S01]  /*76a0*/  R2UR UR15, R186 ;  /* 0x00000000ba0f72ca */ /* 0x000fe200000e0000 */
[----:B------:R-:W-:Y:S01]  /*76b0*/  USHF.R.S32.HI UR11, URZ, 0x1f, UR4 ;  /* 0x0000001f3f0b7899 */ /* 0x000fe20008011404 */
[----:B------:R-:W-:Y:S01]  /*76c0*/  IMAD R11, R12, 0x80, R191 ;  /* 0x000000800c0b7824 */ /* 0x000fe200078e02bf */
[----:B------:R-:W-:Y:S01]  /*76d0*/  UMOV UR10, UR4 ;  /* 0x00000004000a7c82 */ /* 0x000fe20008000000 */
[----:B------:R-:W-:Y:S01]  /*76e0*/  USEL UR61, UR61, URZ, !UP0 ;  /* 0x0000003f3d3d7287 */ /* 0x000fe2000c000000 */
[----:B------:R-:W-:Y:S01]  /*76f0*/  R2UR UR16, R22 ;  /* 0x00000000161072ca */ /* 0x000fe200000e0000 */
[----:B------:R-:W-:Y:S01]  /*7700*/  @P1 IMAD.HI.U32 R5, R11, R8, RZ ;  /* 0x000000080b051227 */ /* 0x000fe200078e00ff */
[----:B------:R-:W0:Y:S01]  /*7710*/  @P1 LDC R21, c[0x0][0xbec] ;  /* 0x0002fb00ff151b82 */ /* 0x000e220000000800 */
[----:B------:R-:W-:-:S02]  /*7720*/  ULDC.64 UR18, c[0x0][0x208] ;  /* 0x0000820000127ab9 */ /* 0x000fc40000000a00 */
[----:B------:R-:W-:Y:S01]  /*7730*/  IMAD.MOV.U32 R4, RZ, RZ, R11 ;  /* 0x000000ffff047224 */ /* 0x000fe200078e000b */
[----:B------:R-:W-:Y:S01]  /*7740*/  USHF.R.S32.HI UR14, URZ, 0x1f, UR17 ;  /* 0x0000001f3f0e7899 */ /* 0x000fe20008011411 */
[----:B------:R-:W-:Y:S01]  /*7750*/  @P1 SHF.R.U32.HI R4, RZ, R10, R5 ;  /* 0x0000000aff041219 */ /* 0x000fe20000011605 */
[----:B------:R-:W-:Y:S01]  /*7760*/  UIMAD.WIDE.U32 UR8, UR17, UR12, UR10 ;  /* 0x0000000c110872a5 */ /* 0x000fe2000f8e000a */
[----:B------:R-:W-:Y:S01]  /*7770*/  IMAD R5, R184, 0x40, R17 ;  /* 0x00000040b8057824 */ /* 0x000fe200078e0211 */
[----:B------:R-:W-:Y:S01]  /*7780*/  UIMAD UR7, UR14, UR12, URZ ;  /* 0x0000000c0e0772a4 */ /* 0x000fe2000f8e023f */
[----:B-----5:R-:W-:Y:S01]  /*7790*/  IMAD R51, R7, R46, RZ ;  /* 0x0000002e07337224 */ /* 0x020fe200078e02ff */
[----:B------:R-:W-:Y:S01]  /*77a0*/  USEL UR15, UR15, URZ, !UP0 ;  /* 0x0000003f0f0f7287 */ /* 0x000fe2000c000000 */
[----:B------:R-:W-:Y:S01]  /*77b0*/  IMAD.MOV R9, RZ, RZ, -R4 ;  /* 0x000000ffff097224 */ /* 0x000fe200078e0a04 */
[----:B------:R-:W-:Y:S01]  /*77c0*/  UIMAD UR7, UR17, UR13, UR7 ;  /* 0x0000000d110772a4 */ /* 0x000fe2000f8e0207 */
[----:B------:R-:W-:Y:S01]  /*77d0*/  IMAD.WIDE R28, R5, 0x2, R28 ;  /* 0x00000002051c7825 */ /* 0x000fe200078e021c */
[----:B------:R-:W-:Y:S01]  /*77e0*/  SHF.R.S32.HI R5, RZ, 0x1f, R4 ;  /* 0x0000001fff057819 */ /* 0x000fe20000011404 */
[----:B------:R-:W-:Y:S01]  /*77f0*/  ULDC.64 UR12, c[0x0][0xb98] ;  /* 0x0002e600000c7ab9 */ /* 0x000fe20000000a00 */
[----:B------:R-:W-:Y:S01]  /*7800*/  UIADD3 UR9, UR9, UR7, URZ ;  /* 0x0000000709097290 */ /* 0x000fe2000fffe03f */
[----:B------:R-:W-:Y:S01]  /*7810*/  IMAD R9, R46, R9, R11 ;  /* 0x000000092e097224 */ /* 0x000fe200078e020b */
[----:B------:R-:W-:Y:S01]  /*7820*/  UIMAD UR7, UR15, UR12, URZ ;  /* 0x0000000c0f0772a4 */ /* 0x000fe2000f8e023f */
[----:B------:R-:W-:Y:S01]  /*7830*/  IADD3 R13, P3, R28, 0x2000, RZ ;  /* 0x000020001c0d7810 */ /* 0x000fe20007f7e0ff */
[----:B------:R-:W-:Y:S01]  /*7840*/  UIMAD.WIDE.U32 UR8, UR61, UR12, UR8 ;  /* 0x0000000c3d0872a5 */ /* 0x000fe2000f8e0008 */
[----:B------:R-:W-:Y:S01]  /*7850*/  IMAD.U32 R14, RZ, RZ, UR16 ;  /* 0x00000010ff0e7e24 */ /* 0x000fe2000f8e00ff */
[----:B------:R-:W-:Y:S01]  /*7860*/  UIMAD UR7, UR61, UR13, UR7 ;  /* 0x0000000d3d0772a4 */ /* 0x000fe2000f8e0207 */
[----:B------:R-:W-:-:S02]  /*7870*/  LOP3.LUT R8, R13, 0x380, RZ, 0xc0, !PT ;  /* 0x000003800d087812 */ /* 0x000fc400078ec0ff */
[----:B------:R-:W-:Y:S01]  /*7880*/  IADD3 R15, P0, R28, 0x1000, RZ ;  /* 0x000010001c0f7810 */ /* 0x000fe20007f1e0ff */
[----:B------:R-:W-:Y:S01]  /*7890*/  IMAD R14, R14, 0x80, R189 ;  /* 0x000000800e0e7824 */ /* 0x000fe200078e02bd */
[----:B------:R-:W-:Y:S01]  /*78a0*/  IADD3 R4, P2, R4, UR8, RZ ;  /* 0x0000000804047c10 */ /* 0x000fe2000ff5e0ff */
[----:B------:R-:W-:Y:S01]  /*78b0*/  IMAD.U32 R6, RZ, RZ, UR7 ;  /* 0x00000007ff067e24 */ /* 0x000fe2000f8e00ff */
[----:B------:R-:W-:Y:S01]  /*78c0*/  SHF.R.U64 R8, R8, 0x3, RZ ;  /* 0x0000000308087819 */ /* 0x000fe200000012ff */
[----:B------:R-:W-:Y:S01]  /*78d0*/  ULDC.64 UR12, c[0x0][0xaa0] ;  /* 0x0002a800000c7ab9 */ /* 0x000fe20000000a00 */
[----:B------:R-:W-:Y:S02]  /*78e0*/  IADD3 R41, P6, R28, 0x4000, RZ ;  /* 0x000040001c297810 */ /* 0x000fe40007fde0ff */
[----:B------:R-:W-:Y:S01]  /*78f0*/  IADD3.X R5, R5, UR9, R6, P2, !PT ;  /* 0x0000000905057c10 */ /* 0x000fe200097fe406 */
[----:B------:R-:W-:Y:S01]  /*7900*/  ULDC.64 UR8, c[0x0][0xb88] ;  /* 0x0002e20000087ab9 */ /* 0x000fe20000000a00 */
[----:B------:R-:W-:-:S02]  /*7910*/  SHF.R.S32.HI R6, RZ, 0x1f, R9 ;  /* 0x0000001fff067819 */ /* 0x000fc40000011409 */
[----:B------:R-:W-:Y:S01]  /*7920*/  IADD3 R11, P2, R28, 0x3000, RZ ;  /* 0x000030001c0b7810 */ /* 0x000fe20007f5e0ff */
[----:B------:R-:W-:Y:S01]  /*7930*/  IMAD.WIDE.U32 R4, R9, UR8, R4 ;  /* 0x0000000809047c25 */ /* 0x000fe2000f8e0004 */
[----:B------:R-:W-:Y:S01]  /*7940*/  LOP3.LUT R8, R8, R13, RZ, 0x3c, !PT ;  /* 0x0000000d08087212 */ /* 0x000fe200078e3cff */
[----:B------:R-:W-:Y:S01]  /*7950*/  UIMAD UR7, UR11, UR12, URZ ;  /* 0x0000000c0b0772a4 */ /* 0x000fe2000f8e023f */
[----:B------:R-:W-:Y:S01]  /*7960*/  IADD3 R37, P5, R28, 0x5000, RZ ;  /* 0x000050001c257810 */ /* 0x000fe20007fbe0ff */
[----:B------:R-:W-:Y:S01]  /*7970*/  IMAD R10, R6, UR8, RZ ;  /* 0x00000008060a7c24 */ /* 0x000fe2000f8e02ff */
[----:B------:R-:W-:Y:S01]  /*7980*/  LOP3.LUT R6, R11, 0x380, RZ, 0xc0, !PT ;  /* 0x000003800b067812 */ /* 0x000fe200078ec0ff */
[----:B------:R-:W-:Y:S01]  /*7990*/  IMAD.X R7, RZ, RZ, R29, P2 ;  /* 0x000000ffff077224 */ /* 0x000fe200010e061d */
[----:B------:R-:W-:Y:S01]  /*79a0*/  UIMAD UR7, UR4, UR13, UR7 ;  /* 0x0000000d040772a4 */ /* 0x000fe2000f8e0207 */
[----:B------:R-:W-:Y:S01]  /*79b0*/  IMAD R13, R9, UR9, R10 ;  /* 0x00000009090d7c24 */ /* 0x000fe2000f8e020a */
[----:B------:R-:W-:Y:S01]  /*79c0*/  ULDC.64 UR8, c[0x0][0xb50] ;  /* 0x0002d40000087ab9 */ /* 0x000fe20000000a00 */
[----:B------:R-:W-:Y:S01]  /*79d0*/  SHF.R.U64 R6, R6, 0x3, RZ ;  /* 0x0000000306067819 */ /* 0x000fe200000012ff */
[----:B------:R-:W-:Y:S01]  /*79e0*/  ULDC.64 UR10, c[0x0][0xae8] ;  /* 0x0002ba00000a7ab9 */ /* 0x000fe20000000a00 */
[----:B------:R-:W-:Y:S01]  /*79f0*/  IMAD.IADD R5, R5, 0x1, R13 ;  /* 0x0000000105057824 */ /* 0x000fe200078e020d */
[----:B------:R-:W-:Y:S01]  /*7a00*/  LEA R10, P4, R4, UR8, 0x2 ;  /* 0x00000008040a7c11 */ /* 0x000fe2000f8810ff */
[--C-:B------:R-:W-:Y:S01]  /*7a10*/  IMAD.X R13, RZ, RZ, R29.reuse, P0 ;  /* 0x000000ffff0d7224 */ /* 0x100fe200000e061d */
[----:B------:R-:W-:Y:S01]  /*7a20*/  LOP3.LUT R6, R6, R11, RZ, 0x3c, !PT ;  /* 0x0000000b06067212 */ /* 0x000fe200078e3cff */
[----:B------:R-:W-:Y:S01]  /*7a30*/  IMAD.X R9, RZ, RZ, R29, P3 ;  /* 0x000000ffff097224 */ /* 0x000fe200018e061d */
[----:B------:R-:W-:Y:S01]  /*7a40*/  LEA.HI.X R11, R4, UR9, R5, 0x2, P4 ;  /* 0x00000009040b7c11 */ /* 0x000fe2000a0f1405 */
[----:B------:R-:W-:Y:S01]  /*7a50*/  SHFL.IDX PT, R22, R10, RZ, 0x1c1f ;  /* 0x001c1fff0a167589 */ /* 0x000fe200000e0000 */
[----:B------:R-:W-:Y:S01]  /*7a60*/  LOP3.LUT P0, RZ, R187, 0x3, RZ, 0xc0, !PT ;  /* 0x00000003bbff7812 */ /* 0x000fe2000780c0ff */
[C---:B------:R-:W-:Y:S01]  /*7a70*/  VIADD R4, R14.reuse, 0x8 ;  /* 0x000000080e047836 */ /* 0x040fe20000000000 */
[----:B------:R-:W-:Y:S01]  /*7a80*/  LOP3.LUT R40, R41, 0x380, RZ, 0xc0, !PT ;  /* 0x0000038029287812 */ /* 0x000fe200078ec0ff */
[----:B------:R-:W1:Y:S01]  /*7a90*/  SHFL.IDX PT, R23, R11, RZ, 0x1c1f ;  /* 0x001c1fff0b177589 */ /* 0x000e6200000e0000 */
[----:B------:R-:W-:-:S02]  /*7aa0*/  ISETP.GE.OR P2, PT, R14, R51, P0 ;  /* 0x000000330e00720c */ /* 0x000fc40000746670 */
[----:B------:R-:W-:Y:S01]  /*7ab0*/  ISETP.GE.OR P0, PT, R4, R51, P0 ;  /* 0x000000330400720c */ /* 0x000fe20000706670 */
[----:B------:R-:W-:Y:S01]  /*7ac0*/  SHFL.IDX PT, R44, R10, 0x1, 0x1c1f ;  /* 0x003c1f000a2c7f89 */ /* 0x000fe200000e0000 */
[----:B------:R-:W-:Y:S01]  /*7ad0*/  UIMAD.WIDE.U32 UR8, UR4, UR12, URZ ;  /* 0x0000000c040872a5 */ /* 0x000fe2000f8e003f */
[C---:B------:R-:W-:Y:S02]  /*7ae0*/  IADD3 R33, P4, R28.reuse, 0x6000, RZ ;  /* 0x000060001c217810 */ /* 0x040fe40007f9e0ff */
[----:B------:R-:W2:Y:S01]  /*7af0*/  SHFL.IDX PT, R45, R11, 0x1, 0x1c1f ;  /* 0x003c1f000b2d7f89 */ /* 0x000ea200000e0000 */
[----:B------:R-:W-:Y:S01]  /*7b00*/  UIADD3 UR9, UR9, UR7, URZ ;  /* 0x0000000709097290 */ /* 0x000fe2000fffe03f */
[C---:B------:R-:W-:Y:S02]  /*7b10*/  IADD3 R5, P3, R28.reuse, 0x7000, RZ ;  /* 0x000070001c057810 */ /* 0x040fe40007f7e0ff */
[----:B------:R-:W-:Y:S02]  /*7b20*/  LOP3.LUT R36, R37, 0x380, RZ, 0xc0, !PT ;  /* 0x0000038025247812 */ /* 0x000fe400078ec0ff */
[----:B------:R-:W-:-:S02]  /*7b30*/  LOP3.LUT R25, R28, 0x380, RZ, 0xc0, !PT ;  /* 0x000003801c197812 */ /* 0x000fc400078ec0ff */
[----:B------:R-:W-:Y:S02]  /*7b40*/  LOP3.LUT R12, R15, 0x380, RZ, 0xc0, !PT ;  /* 0x000003800f0c7812 */ /* 0x000fe400078ec0ff */
[----:B------:R-:W-:Y:S01]  /*7b50*/  SHF.R.U64 R40, R40, 0x3, RZ ;  /* 0x0000000328287819 */ /* 0x000fe200000012ff */
[----:B-1----:R1:W-:Y:S01]  /*7b60*/  @!P2 ST.E desc[UR18][R22.64], R20 ;  /* 0x000000141600a985 */ /* 0x0023e2000c101912 */
[----:B------:R-:W-:Y:S01]  /*7b70*/  UIMAD UR4, UR14, UR10, URZ ;  /* 0x0000000a0e0472a4 */ /* 0x000fe2000f8e023f */
[----:B------:R-:W-:Y:S01]  /*7b80*/  LOP3.LUT R32, R33, 0x380, RZ, 0xc0, !PT ;  /* 0x0000038021207812 */ /* 0x000fe200078ec0ff */
[----:B------:R-:W-:Y:S01]  /*7b90*/  UIMAD.WIDE.U32 UR8, UR17, UR10, UR8 ;  /* 0x0000000a110872a5 */ /* 0x000fe2000f8e0008 */
[----:B------:R-:W-:Y:S01]  /*7ba0*/  LOP3.LUT R4, R5, 0x380, RZ, 0xc0, !PT ;  /* 0x0000038005047812 */ /* 0x000fe200078ec0ff */
[----:B------:R-:W-:Y:S01]  /*7bb0*/  IMAD.X R31, RZ, RZ, R29, P3 ;  /* 0x000000ffff1f7224 */ /* 0x000fe200018e061d */
[----:B------:R-:W-:Y:S01]  /*7bc0*/  SHF.R.U64 R36, R36, 0x3, RZ ;  /* 0x0000000324247819 */ /* 0x000fe200000012ff */
[----:B--2---:R2:W-:Y:S01]  /*7bd0*/  @!P0 ST.E desc[UR18][R44.64], R0 ;  /* 0x000000002c008985 */ /* 0x0045e2000c101912 */
[----:B------:R-:W-:-:S02]  /*7be0*/  SHF.R.U64 R25, R25, 0x3, RZ ;  /* 0x0000000319197819 */ /* 0x000fc400000012ff */
[----:B------:R-:W-:Y:S01]  /*7bf0*/  SHF.R.U64 R12, R12, 0x3, RZ ;  /* 0x000000030c0c7819 */ /* 0x000fe200000012ff */
[----:B-1----:R-:W-:Y:S01]  /*7c00*/  IMAD.U32 R23, RZ, RZ, UR16 ;  /* 0x00000010ff177e24 */ /* 0x002fe2000f8e00ff */
[----:B------:R-:W-:Y:S01]  /*7c10*/  UIMAD UR4, UR17, UR11, UR4 ;  /* 0x0000000b110472a4 */ /* 0x000fe2000f8e0204 */
[----:B------:R-:W-:Y:S01]  /*7c20*/  SHF.R.U64 R32, R32, 0x3, RZ ;  /* 0x0000000320207819 */ /* 0x000fe200000012ff */
[----:B------:R-:W5:Y:S01]  /*7c30*/  LD.E.128 R8, desc[UR18][R8.64] ;  /* 0x0000001208087980 */ /* 0x000f62000c101d00 */
[----:B------:R-:W-:Y:S01]  /*7c40*/  ULDC.64 UR10, c[0x0][0xaf0] ;  /* 0x0002bc00000a7ab9 */ /* 0x000fe20000000a00 */
[----:B------:R-:W-:Y:S02]  /*7c50*/  SHF.R.U64 R4, R4, 0x3, RZ ;  /* 0x0000000304047819 */ /* 0x000fe400000012ff */
[----:B------:R-:W-:Y:S01]  /*7c60*/  LOP3.LUT R40, R40, R41, RZ, 0x3c, !PT ;  /* 0x0000002928287212 */ /* 0x000fe200078e3cff */
[----:B--2---:R-:W1:Y:S01]  /*7c70*/  @P1 LDC R45, c[0x0][0xbf0] ;  /* 0x0002fc00ff2d1b82 */ /* 0x004e620000000800 */
[----:B------:R-:W-:Y:S01]  /*7c80*/  IMAD R0, R19, 0x20, R184 ;  /* 0x0000002013007824 */ /* 0x000fe200078e02b8 */
[----:B------:R-:W-:Y:S01]  /*7c90*/  UIADD3 UR9, UR9, UR4, URZ ;  /* 0x0000000409097290 */ /* 0x000fe2000fffe03f */
[----:B------:R-:W-:Y:S01]  /*7ca0*/  LOP3.LUT R36, R36, R37, RZ, 0x3c, !PT ;  /* 0x0000002524247212 */ /* 0x000fe200078e3cff */
[--C-:B------:R-:W-:Y:S01]  /*7cb0*/  IMAD.X R41, RZ, RZ, R29.reuse, P6 ;  /* 0x000000ffff297224 */ /* 0x100fe200030e061d */
[----:B------:R-:W-:Y:S01]  /*7cc0*/  LOP3.LUT R32, R32, R33, RZ, 0x3c, !PT ;  /* 0x0000002120207212 */ /* 0x000fe200078e3cff */
[----:B------:R-:W-:Y:S01]  /*7cd0*/  IMAD R22, R23, 0x80, R0 ;  /* 0x0000008017167824 */ /* 0x000fe200078e0200 */
[----:B------:R-:W-:Y:S01]  /*7ce0*/  UIMAD UR4, UR15, UR10, URZ ;  /* 0x0000000a0f0472a4 */ /* 0x000fe2000f8e023f */
[----:B------:R-:W-:Y:S01]  /*7cf0*/  LOP3.LUT R24, R25, R28, RZ, 0x3c, !PT ;  /* 0x0000001c19187212 */ /* 0x000fe200078e3cff */
[----:B------:R-:W-:Y:S01]  /*7d00*/  UIMAD.WIDE.U32 UR8, UR61, UR10, UR8 ;  /* 0x0000000a3d0872a5 */ /* 0x000fe2000f8e0008 */
[----:B0-----:R-:W-:Y:S01]  /*7d10*/  @P1 IMAD.HI.U32 R0, R22, R21, RZ ;  /* 0x0000001516001227 */ /* 0x001fe200078e00ff */
[----:B------:R-:W-:Y:S01]  /*7d20*/  UIMAD UR4, UR61, UR11, UR4 ;  /* 0x0000000b3d0472a4 */ /* 0x000fe2000f8e0204 */
[----:B------:R-:W-:Y:S01]  /*7d30*/  LOP3.LUT R12, R12, R15, RZ, 0x3c, !PT ;  /* 0x0000000f0c0c7212 */ /* 0x000fe200078e3cff */
[----:B------:R-:W5:Y:S01]  /*7d40*/  LD.E.128 R40, desc[UR18][R40.64] ;  /* 0x0000001228287980 */ /* 0x000f62000c101d00 */
[----:B------:R-:W-:Y:S01]  /*7d50*/  IMAD.MOV.U32 R23, RZ, RZ, R22 ;  /* 0x000000ffff177224 */ /* 0x000fe200078e0016 */
[----:B------:R-:W-:Y:S01]  /*7d60*/  UIADD3 UR4, UR9, UR4, URZ ;  /* 0x0000000409047290 */ /* 0x000fe2000fffe03f */
[--C-:B------:R-:W-:Y:S01]  /*7d70*/  IMAD.X R37, RZ, RZ, R29.reuse, P5 ;  /* 0x000000ffff257224 */ /* 0x100fe200028e061d */
[----:B------:R-:W-:Y:S01]  /*7d80*/  LOP3.LUT R30, R4, R5, RZ, 0x3c, !PT ;  /* 0x00000005041e7212 */ /* 0x000fe200078e3cff */
[--C-:B------:R-:W-:Y:S01]  /*7d90*/  IMAD.X R33, RZ, RZ, R29.reuse, P4 ;  /* 0x000000ffff217224 */ /* 0x100fe200020e061d */
[----:B------:R-:W5:Y:S01]  /*7da0*/  LD.E.128 R12, desc[UR18][R12.64] ;  /* 0x000000120c0c7980 */ /* 0x000f62000c101d00 */
[----:B------:R-:W-:-:S02]  /*7db0*/  IMAD.MOV.U32 R25, RZ, RZ, R29 ;  /* 0x000000ffff197224 */ /* 0x000fc400078e001d */
[----:B------:R-:W-:Y:S01]  /*7dc0*/  IMAD.U32 R20, RZ, RZ, UR8 ;  /* 0x00000008ff147e24 */ /* 0x000fe2000f8e00ff */
[----:B------:R-:W5:Y:S01]  /*7dd0*/  LD.E.128 R4, desc[UR18][R6.64] ;  /* 0x0000001206047980 */ /* 0x000f62000c101d00 */
[----:B-1----:R-:W-:Y:S01]  /*7de0*/  @P1 SHF.R.U32.HI R23, RZ, R45, R0 ;  /* 0x0000002dff171219 */ /* 0x002fe20000011600 */
[----:B------:R-:W-:Y:S01]  /*7df0*/  IMAD.U32 R21, RZ, RZ, UR9 ;  /* 0x00000009ff157e24 */ /* 0x000fe2000f8e00ff */
[----:B------:R-:W-:Y:S01]  /*7e00*/  ULDC.64 UR8, c[0x0][0xae0] ;  /* 0x0002b80000087ab9 */ /* 0x000fe20000000a00 */
[----:B------:R-:W5:Y:S01]  /*7e10*/  LD.E.128 R24, desc[UR18][R24.64] ;  /* 0x0000001218187980 */ /* 0x000f62000c101d00 */
[--C-:B------:R-:W-:Y:S01]  /*7e20*/  SHF.R.S32.HI R0, RZ, 0x1f, R23.reuse ;  /* 0x0000001fff007819 */ /* 0x100fe20000011417 */
[----:B------:R-:W-:Y:S02]  /*7e30*/  IMAD.MOV R45, RZ, RZ, -R23 ;  /* 0x000000ffff2d7224 */ /* 0x000fe400078e0a17 */
[----:B------:R-:W-:Y:S01]  /*7e40*/  IMAD.U32 R21, RZ, RZ, UR4 ;  /* 0x00000004ff157e24 */ /* 0x000fe2000f8e00ff */
[----:B------:R-:W5:Y:S01]  /*7e50*/  LD.E.128 R36, desc[UR18][R36.64] ;  /* 0x0000001224247980 */ /* 0x000f62000c101d00 */
[----:B------:R-:W-:-:S02]  /*7e60*/  IMAD R0, R0, UR8, RZ ;  /* 0x0000000800007c24 */ /* 0x000fc4000f8e02ff */
[----:B------:R-:W-:Y:S01]  /*7e70*/  IMAD R45, R46, R45, R22 ;  /* 0x0000002d2e2d7224 */ /* 0x000fe200078e0216 */
[----:B------:R-:W5:Y:S01]  /*7e80*/  LD.E.128 R32, desc[UR18][R32.64] ;  /* 0x0000001220207980 */ /* 0x000f62000c101d00 */
[----:B------:R-:W-:-:S03]  /*7e90*/  IMAD R49, R23, UR9, R0 ;  /* 0x0000000917317c24 */ /* 0x000fc6000f8e0200 */
[----:B------:R-:W5:Y:S01]  /*7ea0*/  LD.E.128 R28, desc[UR18][R30.64] ;  /* 0x000000121e1c7980 */ /* 0x000f62000c101d00 */
[----:B------:R-:W-:Y:S01]  /*7eb0*/  SHF.R.S32.HI R0, RZ, 0x1f, R45 ;  /* 0x0000001fff007819 */ /* 0x000fe2000001142d */
[----:B------:R-:W-:Y:S01]  /*7ec0*/  IMAD.WIDE.U32 R20, R23, UR8, R20 ;  /* 0x0000000817147c25 */ /* 0x000fe2000f8e0014 */
[----:B------:R-:W-:Y:S01]  /*7ed0*/  ULDC.64 UR8, c[0x0][0xad8] ;  /* 0x0002b60000087ab9 */ /* 0x000fe20000000a00 */
[----:B------:R-:W-:Y:S01]  /*7ee0*/  @!PT LDS RZ, [RZ] ;  /* 0x00000000fffff984 */ /* 0x000fe20000000800 */
[----:B------:R-:W-:Y:S01]  /*7ef0*/  @!PT LDS RZ, [RZ] ;  /* 0x00000000fffff984 */ /* 0x000fe20000000800 */
[----:B------:R-:W-:Y:S01]  /*7f00*/  @!PT LDS RZ, [RZ] ;  /* 0x00000000fffff984 */ /* 0x000fe20000000800 */
[----:B------:R-:W-:Y:S01]  /*7f10*/  @!PT LDS RZ, [RZ] ;  /* 0x00000000fffff984 */ /* 0x000fe20000000800 */
[----:B------:R0:W-:Y:S06]  /*7f20*/  MEMBAR.ALL.CTA ;  /* 0x0000000000007992 */ /* 0x0001ec0000008000 */
[----:B0-----:R-:W0:Y:S01]  /*7f30*/  FENCE.VIEW.ASYNC.S ;  /* 0x00000000000073c6 */ /* 0x001e220000000000 */
[----:B------:R-:W-:-:S02]  /*7f40*/  IMAD.U32 R53, RZ, RZ, UR16 ;  /* 0x00000010ff357e24 */ /* 0x000fc4000f8e00ff */
[----:B------:R-:W-:Y:S02]  /*7f50*/  IMAD.IADD R21, R21, 0x1, R49 ;  /* 0x0000000115157824 */ /* 0x000fe400078e0231 */
[----:B------:R-:W-:Y:S02]  /*7f60*/  IMAD R22, R0, UR8, RZ ;  /* 0x0000000800167c24 */ /* 0x000fe4000f8e02ff */
[----:B------:R-:W-:Y:S02]  /*7f70*/  IMAD R46, R53, 0x80, R184 ;  /* 0x00000080352e7824 */ /* 0x000fe400078e02b8 */
[C---:B------:R-:W-:Y:S02]  /*7f80*/  IMAD R23, R45.reuse, UR9, R22 ;  /* 0x000000092d177c24 */ /* 0x040fe4000f8e0216 */
[----:B------:R-:W-:Y:S01]  /*7f90*/  IMAD.WIDE.U32 R20, R45, UR8, R20 ;  /* 0x000000082d147c25 */ /* 0x000fe2000f8e0014 */
[----:B------:R-:W-:Y:S01]  /*7fa0*/  ISETP.GE.AND P2, PT, R46, R51, PT ;  /* 0x000000332e00720c */ /* 0x000fe20003f46270 */
[----:B------:R-:W-:-:S02]  /*7fb0*/  ULDC.64 UR8, c[0x0][0xa80] ;  /* 0x0002a00000087ab9 */ /* 0x000fc40000000a00 */
[----:B------:R-:W-:Y:S01]  /*7fc0*/  VIADD R0, R46, 0x20 ;  /* 0x000000202e007836 */ /* 0x000fe20000000000 */
[----:B------:R-:W-:Y:S01]  /*7fd0*/  LEA R44, P3, R20, UR8, 0x1 ;  /* 0x00000008142c7c11 */ /* 0x000fe2000f8608ff */
[----:B------:R-:W-:Y:S02]  /*7fe0*/  IMAD.IADD R21, R21, 0x1, R23 ;  /* 0x0000000115157824 */ /* 0x000fe400078e0217 */
[----:B------:R-:W-:Y:S01]  /*7ff0*/  VIADD R3, R3, 0x34820 ;  /* 0x0003482003037836 */ /* 0x000fe20000000000 */
[-C--:B------:R-:W-:Y:S01]  /*8000*/  ISETP.GE.AND P0, PT, R0, R51.reuse, PT ;  /* 0x000000330000720c */ /* 0x080fe20003f06270 */
[----:B------:R-:W-:Y:S01]  /*8010*/  VIADD R0, R46, 0x40 ;  /* 0x000000402e007836 */ /* 0x000fe20000000000 */
[----:B------:R-:W-:Y:S02]  /*8020*/  LEA.HI.X R45, R20, UR9, R21, 0x1, P3 ;  /* 0x00000009142d7c11 */ /* 0x000fe400098f0c15 */
[----:B------:R-:W-:Y:S01]  /*8030*/  PRMT R3, RZ, 0x654, R3 ;  /* 0x00000654ff037816 */ /* 0x000fe20000000003 */
[----:B0-----:R0:W1:Y:S01]  /*8040*/  SHFL.IDX PT, R22, R44, RZ, 0x181f ;  /* 0x00181fff2c167589 */ /* 0x00106200000e0000 */
[----:B------:R-:W-:Y:S01]  /*8050*/  ISETP.GE.AND P1, PT, R0, R51, PT ;  /* 0x000000330000720c */ /* 0x000fe20003f26270 */
[----:B------:R-:W-:Y:S01]  /*8060*/  BSSY B1, `(.L_x_393) ;  /* 0x000000e000017945 */ /* 0x000fe20003800000 */
[----:B------:R0:W-:Y:S01]  /*8070*/  SYNCS.ARRIVE.TRANS64.RED.A1T0 RZ, [R3+URZ], RZ ;  /* 0x000000ff03ff79a7 */ /* 0x0001e2000810043f */
[----:B------:R0:W2:Y:S02]  /*8080*/  SHFL.IDX PT, R0, R45, RZ, 0x181f ;  /* 0x00181fff2d007589 */ /* 0x0000a400000e0000 */
[----:B------:R-:W-:Y:S08]  /*8090*/  @P2 BRA `(.L_x_394) ;  /* 0x0000000000282947 */ /* 0x000ff00003800000 */
[----:B------:R-:W-:Y:S01]  /*80a0*/  ULDC UR4, c[0x0][0xac8] ;  /* 0x0002b20000047ab9 */ /* 0x000fe20000000800 */
[----:B------:R-:W-:Y:S01]  /*80b0*/  ULDC.64 UR8, c[0x0][0x208] ;  /* 0x0000820000087ab9 */ /* 0x000fe20000000a00 */
[----:B------:R-:W-:Y:S02]  /*80c0*/  ISETP.GE.AND P2, PT, R17, UR4, PT ;  /* 0x0000000411007c0c */ /* 0x000fe4000bf46270 */
[----:B------:R-:W-:-:S11]  /*80d0*/  ISETP.GE.AND P3, PT, R18, UR4, PT ;  /* 0x0000000412007c0c */ /* 0x000fd6000bf66270 */
[CC--:B-1----:R-:W-:Y:S02]  /*80e0*/  @!P2 LEA R20, P4, R17.reuse, R22.reuse, 0x1 ;  /* 0x000000161114a211 */ /* 0x0c2fe400078808ff */
[C---:B------:R-:W-:Y:S02]  /*80f0*/  @!P3 LEA R22, P5, R18.reuse, R22, 0x1 ;  /* 0x000000161216b211 */ /* 0x040fe400078a08ff */
[-C--:B--2---:R-:W-:Y:S02]  /*8100*/  @!P2 LEA.HI.X R21, R17, R0.reuse, R195, 0x1, P4 ;  /* 0x000000001115a211 */ /* 0x084fe400020f0cc3 */
[----:B------:R-:W-:-:S03]  /*8110*/  @!P3 LEA.HI.X R23, R18, R0, R194, 0x1, P5 ;  /* 0x000000001217b211 */ /* 0x000fc600028f0cc2 */
[----:B-----5:R3:W-:Y:S04]  /*8120*/  @!P2 ST.E.128 desc[UR8][R20.64], R24 ;  /* 0x000000181400a985 */ /* 0x0207e8000c101d08 */
[----:B------:R3:W-:Y:S02]  /*8130*/  @!P3 ST.E.128 desc[UR8][R22.64], R40 ;  /* 0x000000281600b985 */ /* 0x0007e4000c101d08 */
.L_x_394:
[----:B------:R-:W-:Y:S05]  /*8140*/  BSYNC B1 ;  /* 0x0000000000017941 */ /* 0x000fea0003800000 */
.L_x_393:
[----:B--2---:R2:W4:Y:S01]  /*8150*/  SHFL.IDX PT, R0, R45, 0x1, 0x181f ;  /* 0x00381f002d007f89 */ /* 0x00452200000e0000 */
[----:B------:R-:W-:Y:S03]  /*8160*/  BSSY B1, `(.L_x_395) ;  /* 0x000000d000017945 */ /* 0x000fe60003800000 */
[----:B-1-3--:R2:W1:Y:S01]  /*8170*/  SHFL.IDX PT, R22, R44, 0x1, 0x181f ;  /* 0x00381f002c167f89 */ /* 0x00a46200000e0000 */
[----:B------:R-:W-:Y:S05]  /*8180*/  @P0 BRA `(.L_x_396) ;  /* 0x0000000000280947 */ /* 0x000fea0003800000 */
[----:B------:R-:W-:Y:S01]  /*8190*/  ULDC UR4, c[0x0][0xac8] ;  /* 0x0002b20000047ab9 */ /* 0x000fe20000000800 */
[----:B------:R-:W-:Y:S01]  /*81a0*/  ULDC.64 UR8, c[0x0][0x208] ;  /* 0x0000820000087ab9 */ /* 0x000fe20000000a00 */
[----:B------:R-:W-:Y:S02]  /*81b0*/  ISETP.GE.AND P3, PT, R17, UR4, PT ;  /* 0x0000000411007c0c */ /* 0x000fe4000bf66270 */
[----:B------:R-:W-:-:S11]  /*81c0*/  ISETP.GE.AND P4, PT, R18, UR4, PT ;  /* 0x0000000412007c0c */ /* 0x000fd6000bf86270 */
[CC--:B-1----:R-:W-:Y:S02]  /*81d0*/  @!P3 LEA R20, P0, R17.reuse, R22.reuse, 0x1 ;  /* 0x000000161114b211 */ /* 0x0c2fe400078008ff */
[C---:B------:R-:W-:Y:S02]  /*81e0*/  @!P4 LEA R22, P2, R18.reuse, R22, 0x1 ;  /* 0x000000161216c211 */ /* 0x040fe400078408ff */
[-C--:B----4-:R-:W-:Y:S02]  /*81f0*/  @!P3 LEA.HI.X R21, R17, R0.reuse, R195, 0x1, P0 ;  /* 0x000000001115b211 */ /* 0x090fe400000f0cc3 */
[----:B------:R-:W-:-:S03]  /*8200*/  @!P4 LEA.HI.X R23, R18, R0, R194, 0x1, P2 ;  /* 0x000000001217c211 */ /* 0x000fc600010f0cc2 */
[----:B-----5:R3:W-:Y:S04]  /*8210*/  @!P3 ST.E.128 desc[UR8][R20.64], R12 ;  /* 0x0000000c1400b985 */ /* 0x0207e8000c101d08 */
[----:B------:R3:W-:Y:S02]  /*8220*/  @!P4 ST.E.128 desc[UR8][R22.64], R36 ;  /* 0x000000241600c985 */ /* 0x0007e4000c101d08 */
.L_x_396:
[----:B------:R-:W-:Y:S05]  /*8230*/  BSYNC B1 ;  /* 0x0000000000017941 */ /* 0x000fea0003800000 */
.L_x_395:
[----:B----4-:R4:W0:Y:S01]  /*8240*/  SHFL.IDX PT, R0, R45, 0x2, 0x181f ;  /* 0x00581f002d007f89 */ /* 0x01082200000e0000 */
[----:B------:R-:W-:Y:S03]  /*8250*/  BSSY B1, `(.L_x_397) ;  /* 0x000000d000017945 */ /* 0x000fe60003800000 */
[----:B---3-5:R4:W3:Y:S01]  /*8260*/  SHFL.IDX PT, R14, R44, 0x2, 0x181f ;  /* 0x00581f002c0e7f89 */ /* 0x0288e200000e0000 */
[----:B------:R-:W-:Y:S05]  /*8270*/  @P1 BRA `(.L_x_398) ;  /* 0x0000000000281947 */ /* 0x000fea0003800000 */
[----:B------:R-:W-:Y:S01]  /*8280*/  ULDC UR4, c[0x0][0xac8] ;  /* 0x0002b20000047ab9 */ /* 0x000fe20000000800 */
[----:B------:R-:W-:Y:S01]  /*8290*/  ULDC.64 UR8, c[0x0][0x208] ;  /* 0x0000820000087ab9 */ /* 0x000fe20000000a00 */
[----:B------:R-:W-:Y:S02]  /*82a0*/  ISETP.GE.AND P2, PT, R17, UR4, PT ;  /* 0x0000000411007c0c */ /* 0x000fe4000bf46270 */
[----:B------:R-:W-:-:S11]  /*82b0*/  ISETP.GE.AND P3, PT, R18, UR4, PT ;  /* 0x0000000412007c0c */ /* 0x000fd6000bf66270 */
[CC--:B---3--:R-:W-:Y:S02]  /*82c0*/  @!P2 LEA R12, P0, R17.reuse, R14.reuse, 0x1 ;  /* 0x0000000e110ca211 */ /* 0x0c8fe400078008ff */
[C---:B------:R-:W-:Y:S02]  /*82d0*/  @!P3 LEA R14, P1, R18.reuse, R14, 0x1 ;  /* 0x0000000e120eb211 */ /* 0x040fe400078208ff */
[-C--:B0-----:R-:W-:Y:S02]  /*82e0*/  @!P2 LEA.HI.X R13, R17, R0.reuse, R195, 0x1, P0 ;  /* 0x00000000110da211 */ /* 0x081fe400000f0cc3 */
[----:B------:R-:W-:-:S03]  /*82f0*/  @!P3 LEA.HI.X R15, R18, R0, R194, 0x1, P1 ;  /* 0x00000000120fb211 */ /* 0x000fc600008f0cc2 */
[----:B------:R0:W-:Y:S04]  /*8300*/  @!P2 ST.E.128 desc[UR8][R12.64], R8 ;  /* 0x000000080c00a985 */ /* 0x0001e8000c101d08 */
[----:B------:R0:W-:Y:S02]  /*8310*/  @!P3 ST.E.128 desc[UR8][R14.64], R32 ;  /* 0x000000200e00b985 */ /* 0x0001e4000c101d08 */
.L_x_398:
[----:B------:R-:W-:Y:S05]  /*8320*/  BSYNC B1 ;  /* 0x0000000000017941 */ /* 0x000fea0003800000 */
.L_x_397:
[----:B0-----:R-:W-:Y:S01]  /*8330*/  VIADD R0, R46, 0x60 ;  /* 0x000000602e007836 */ /* 0x001fe20000000000 */
[----:B--2-4-:R-:W0:Y:S04]  /*8340*/  SHFL.IDX PT, R45, R45, 0x3, 0x181f ;  /* 0x00781f002d2d7f89 */ /* 0x014e2800000e0000 */
[----:B------:R-:W-:Y:S01]  /*8350*/  ISETP.GE.AND P0, PT, R0, R51, PT ;  /* 0x000000330000720c */ /* 0x000fe20003f06270 */
[----:B------:R-:W2:-:S12]  /*8360*/  SHFL.IDX PT, R44, R44, 0x3, 0x181f ;  /* 0x00781f002c2c7f89 */ /* 0x000e9800000e0000 */
[----:B------:R-:W-:Y:S05]  /*8370*/  @P0 BRA `(.L_x_399) ;  /* 0x0000000c00500947 */ /* 0x000fea0003800000 */
[----:B------:R-:W-:Y:S01]  /*8380*/  ULDC UR4, c[0x0][0xac8] ;  /* 0x0002b20000047ab9 */ /* 0x000fe20000000800 */
[----:B------:R-:W-:Y:S01]  /*8390*/  ULDC.64 UR8, c[0x0][0x208] ;  /* 0x0000820000087ab9 */ /* 0x000fe20000000a00 */
[----:B------:R-:W-:-:S13]  /*83a0*/  ISETP.GE.AND P1, PT, R17, UR4, PT ;  /* 0x0000000411007c0c */ /* 0x000fda000bf26270 */
[----:B--2---:R-:W-:-:S04]  /*83b0*/  @!P1 LEA R8, P0, R17, R44, 0x1 ;  /* 0x0000002c11089211 */ /* 0x004fc800078008ff */
[----:B0-----:R-:W-:Y:S02]  /*83c0*/  @!P1 LEA.HI.X R9, R17, R45, R195, 0x1, P0 ;  /* 0x0000002d11099211 */ /* 0x001fe400000f0cc3 */
[----:B------:R-:W-:-:S03]  /*83d0*/  ISETP.GE.AND P0, PT, R18, UR4, PT ;  /* 0x0000000412007c0c */ /* 0x000fc6000bf06270 */
[----:B------:R4:W-:Y:S10]  /*83e0*/  @!P1 ST.E.128 desc[UR8][R8.64], R4 ;  /* 0x0000000408009985 */ /* 0x0009f4000c101d08 */
[----:B------:R-:W-:Y:S05]  /*83f0*/  @P0 BRA `(.L_x_399) ;  /* 0x0000000c00300947 */ /* 0x000fea0003800000 */
[----:B----4-:R-:W-:Y:S01]  /*8400*/  LEA R4, P0, R18, R44, 0x1 ;  /* 0x0000002c12047211 */ /* 0x010fe200078008ff */
[----:B------:R-:W-:-:S03]  /*8410*/  ULDC.64 UR8, c[0x0][0x208] ;  /* 0x0000820000087ab9 */ /* 0x000fc60000000a00 */
[----:B------:R-:W-:-:S05]  /*8420*/  LEA.HI.X R5, R18, R45, R194, 0x1, P0 ;  /* 0x0000002d12057211 */ /* 0x000fca00000f0cc2 */
[----:B------:R0:W-:Y:S01]  /*8430*/  ST.E.128 desc[UR8][R4.64], R28 ;  /* 0x0000001c04007985 */ /* 0x0001e2000c101d08 */
[----:B------:R-:W-:Y:S05]  /*8440*/  BRA `(.L_x_399) ;  /* 0x0000000c001c7947 */ /* 0x000fea0003800000 */
.L_x_391:
[----:B------:R-:W-:Y:S01]  /*8450*/  ULDC.64 UR8, c[0x0][0xc00] ;  /* 0x0003000000087ab9 */ /* 0x000fe20000000a00 */
[----:B------:R-:W-:Y:S01]  /*8460*/  ULDC.64 UR10, c[0x0][0x208] ;  /* 0x00008200000a7ab9 */ /* 0x000fe20000000a00 */
[----:B------:R-:W-:Y:S01]  /*8470*/  UISETP.NE.U32.AND UP0, UPT, UR8, URZ, UPT ;  /* 0x0000003f0800728c */ /* 0x000fe2000bf05070 */
[----:B------:R-:W0:Y:S01]  /*8480*/  LDC R11, c[0x0][0xbe8] ;  /* 0x0002fa00ff0b7b82 */ /* 0x000e220000000800 */
[----:B------:R-:W-:Y:S02]  /*8490*/  R2UR UR7, R23 ;  /* 0x00000000170772ca */ /* 0x000fe400000e0000 */
[----:B------:R-:W-:-:S03]  /*84a0*/  UISETP.NE.AND.EX UP0, UPT, UR9, URZ, UPT, UP0 ;  /* 0x0000003f0900728c */ /* 0x000fc6000bf05300 */
[----:B------:R-:W-:Y:S02]  /*84b0*/  ULDC.64 UR8, c[0x0][0xc00] ;  /* 0x0003000000087ab9 */ /* 0x000fe40000000a00 */
[----:B------:R-:W-:Y:S01]  /*84c0*/  UIMAD.WIDE UR8, UR61, 0x4, UR8 ;  /* 0x000000043d0878a5 */ /* 0x000fe2000f8e0208 */
[----:B------:R-:W-:-:S05]  /*84d0*/  PLOP3.LUT P2, PT, PT, PT, UP0, 0x80, 0x0 ;  /* 0x000000000000781c */ /* 0x000fca0003f4f008 */
[----:B------:R-:W-:Y:S02]  /*84e0*/  IMAD.U32 R4, RZ, RZ, UR8 ;  /* 0x00000008ff047e24 */ /* 0x000fe4000f8e00ff */
[----:B------:R-:W-:Y:S01]  /*84f0*/  IMAD.U32 R5, RZ, RZ, UR9 ;  /* 0x00000009ff057e24 */ /* 0x000fe2000f8e00ff */
[----:B------:R-:W-:-:S05]  /*8500*/  ULDC.64 UR8, c[0x0][0xc08] ;  /* 0x0003020000087ab9 */ /* 0x000fca0000000a00 */
[----:B------:R-:W2:Y:S01]  /*8510*/  @P2 LDG.E R3, desc[UR10][R4.64] ;  /* 0x0000000a04032981 */ /* 0x000ea2000c1e1900 */
[----:B------:R-:W-:Y:S01]  /*8520*/  UISETP.NE.U32.AND UP1, UPT, UR8, URZ, UPT ;  /* 0x0000003f0800728c */ /* 0x000fe2000bf25070 */
[----:B0-----:R-:W-:Y:S01]  /*8530*/  ISETP.NE.AND P0, PT, R11, 0x1, PT ;  /* 0x000000010b00780c */ /* 0x001fe20003f05270 */
[----:B------:R-:W-:Y:S02]  /*8540*/  ULDC UR4, c[0x0][0xa88] ;  /* 0x0002a20000047ab9 */ /* 0x000fe40000000800 */
[----:B------:R-:W-:Y:S01]  /*8550*/  UISETP.NE.AND.EX UP1, UPT, UR9, URZ, UPT, UP1 ;  /* 0x0000003f0900728c */ /* 0x000fe2000bf25310 */
[----:B------:R-:W-:Y:S01]  /*8560*/  IMAD.U32 R0, RZ, RZ, UR4 ;  /* 0x00000004ff007e24 */ /* 0x000fe2000f8e00ff */
[----:B------:R-:W-:-:S04]  /*8570*/  UMOV UR4, URZ ;  /* 0x0000003f00047c82 */ /* 0x000fc80008000000 */
[----:B------:R-:W-:-:S04]  /*8580*/  PLOP3.LUT P3, PT, PT, PT, UP1, 0x80, 0x0 ;  /* 0x000000000000781c */ /* 0x000fc80003f6f018 */
[----:B------:R-:W0:Y:S01]  /*8590*/  @P0 LDC R9, c[0x0][0xbec] ;  /* 0x0002fb00ff090b82 */ /* 0x000e220000000800 */
[----:B------:R-:W-:Y:S02]  /*85a0*/  @UP1 ULDC.64 UR8, c[0x0][0xc08] ;  /* 0x0003020000081ab9 */ /* 0x000fe40000000a00 */
[----:B------:R-:W-:-:S06]  /*85b0*/  @UP1 UIMAD.WIDE UR8, UR61, 0x4, UR8 ;  /* 0x000000043d0818a5 */ /* 0x000fcc000f8e0208 */
[----:B------:R-:W-:Y:S02]  /*85c0*/  IMAD.U32 R6, RZ, RZ, UR8 ;  /* 0x00000008ff067e24 */ /* 0x000fe4000f8e00ff */
[----:B------:R-:W-:Y:S01]  /*85d0*/  IMAD.U32 R7, RZ, RZ, UR9 ;  /* 0x00000009ff077e24 */ /* 0x000fe2000f8e00ff */
[----:B------:R-:W-:-:S04]  /*85e0*/  ISETP.GE.AND P1, PT, R196, 0x80, PT ;  /* 0x00000080c400780c */ /* 0x000fc80003f26270 */
[----:B------:R1:W5:Y:S01]  /*85f0*/  @P3 LDG.E R0, desc[UR10][R6.64] ;  /* 0x0000000a06003981 */ /* 0x000362000c1e1900 */
[----:B------:R-:W-:Y:S01]  /*8600*/  USHF.R.S32.HI UR11, URZ, 0x1f, UR7 ;  /* 0x0000001f3f0b7899 */ /* 0x000fe20008011407 */
[----:B--2---:R-:W-:-:S13]  /*8610*/  @P2 R2UR UR4, R3 ;  /* 0x00000000030422ca */ /* 0x004fda00000e0000 */
[----:B------:R-:W-:Y:S01]  /*8620*/  USHF.R.S32.HI UR10, URZ, 0x1f, UR4 ;  /* 0x0000001f3f0a7899 */ /* 0x000fe20008011404 */
[----:B01----:R-:W-:Y:S11]  /*8630*/  @P3 BRA `(.L_x_400) ;  /* 0x0000000000143947 */ /* 0x003ff60003800000 */
[----:B------:R-:W-:Y:S05]  /*8640*/  @!P2 BRA `(.L_x_400) ;  /* 0x000000000010a947 */ /* 0x000fea0003800000 */
[----:B------:R-:W-:Y:S02]  /*8650*/  ULDC.64 UR8, c[0x0][0x208] ;  /* 0x0000820000087ab9 */ /* 0x000fe40000000a00 */
[----:B------:R-:W2:Y:S04]  /*8660*/  LDG.E R3, desc[UR8][R4.64] ;  /* 0x0000000804037981 */ /* 0x000ea8000c1e1900 */
[----:B-----5:R-:W2:Y:S02]  /*8670*/  LDG.E R0, desc[UR8][R4.64+0x4] ;  /* 0x0000040804007981 */ /* 0x020ea4000c1e1900 */
[----:B--2---:R-:W-:-:S07]  /*8680*/  IMAD.IADD R0, R0, 0x1, -R3 ;  /* 0x0000000100007824 */ /* 0x004fce00078e0a03 */
.L_x_400:
[----:B------:R-:W-:Y:S01]  /*8690*/  R2UR UR7, R186 ;  /* 0x00000000ba0772ca */ /* 0x000fe200000e0000 */
[----:B------:R-:W-:Y:S01]  /*86a0*/  USEL UR61, UR61, URZ, !UP0 ;  /* 0x0000003f3d3d7287 */ /* 0x000fe2000c000000 */
[----:B------:R-:W-:Y:S11]  /*86b0*/  BSSY B1, `(.L_x_401) ;  /* 0x0000030000017945 */ /* 0x000ff60003800000 */
[----:B------:R-:W-:Y:S01]  /*86c0*/  USEL UR12, UR7, URZ, !UP0 ;  /* 0x0000003f070c7287 */ /* 0x000fe2000c000000 */
[----:B------:R-:W-:Y:S11]  /*86d0*/  @P1 BRA `(.L_x_402) ;  /* 0x0000000000b41947 */ /* 0x000ff60003800000 */
[----:B------:R-:W0:Y:S01]  /*86e0*/  S2R R4, SR_TID.X ;  /* 0x0000000000047919 */ /* 0x000e220000002100 */
[----:B------:R-:W1:Y:S01]  /*86f0*/  LDC R6, c[0x0][0xbe8] ;  /* 0x0002fa00ff067b82 */ /* 0x000e620000000800 */
[----:B------:R-:W-:-:S13]  /*8700*/  R2UR UR7, R22 ;  /* 0x00000000160772ca */ /* 0x000fda00000e0000 */
[----:B------:R-:W-:-:S04]  /*8710*/  IMAD.U32 R3, RZ, RZ, UR7 ;  /* 0x00000007ff037e24 */ /* 0x000fc8000f8e00ff */
[----:B0-----:R-:W-:Y:S02]  /*8720*/  IMAD R3, R3, 0x80, R4 ;  /* 0x0000008003037824 */ /* 0x001fe400078e0204 */
[----:B-1---5:R-:W-:Y:S02]  /*8730*/  IMAD R4, R0, R6, RZ ;  /* 0x0000000600047224 */ /* 0x022fe400078e02ff */
[----:B------:R-:W-:-:S05]  /*8740*/  VIADD R5, R3, 0xffffff80 ;  /* 0xffffff8003057836 */ /* 0x000fca0000000000 */
[----:B------:R-:W-:-:S13]  /*8750*/  ISETP.GE.AND P1, PT, R5, R4, PT ;  /* 0x000000040500720c */ /* 0x000fda0003f26270 */
[----:B------:R-:W-:Y:S05]  /*8760*/  @P1 BRA `(.L_x_402) ;  /* 0x0000000000901947 */ /* 0x000fea0003800000 */
[----:B------:R-:W-:Y:S01]  /*8770*/  ISETP.NE.AND P1, PT, R6, 0x1, PT ;  /* 0x000000010600780c */ /* 0x000fe20003f25270 */
[----:B------:R-:W-:Y:S01]  /*8780*/  ULDC.64 UR14, c[0x0][0xb90] ;  /* 0x0002e400000e7ab9 */ /* 0x000fe20000000a00 */
[----:B------:R-:W-:Y:S01]  /*8790*/  R2UR UR13, R23 ;  /* 0x00000000170d72ca */ /* 0x000fe200000e0000 */
[----:B------:R-:W-:Y:S01]  /*87a0*/  UIMAD UR7, UR11, UR14, URZ ;  /* 0x0000000e0b0772a4 */ /* 0x000fe2000f8e023f */
[----:B------:R-:W-:Y:S01]  /*87b0*/  UMOV UR8, UR4 ;  /* 0x0000000400087c82 */ /* 0x000fe20008000000 */
[----:B------:R-:W-:Y:S01]  /*87c0*/  UMOV UR9, UR10 ;  /* 0x0000000a00097c82 */ /* 0x000fe20008000000 */
[----:B------:R-:W-:-:S07]  /*87d0*/  ULDC.64 UR16, c[0x0][0x208] ;  /* 0x0000820000107ab9 */ /* 0x000fce0000000a00 */
[----:B------:R-:W0:Y:S02]  /*87e0*/  @P1 LDC R4, c[0x0][0xbec] ;  /* 0x0002fb00ff041b82 */ /* 0x000e240000000800 */
[----:B------:R-:W-:Y:S02]  /*87f0*/  UIMAD.WIDE.U32 UR8, UR13, UR14, UR8 ;  /* 0x0000000e0d0872a5 */ /* 0x000fe4000f8e0008 */
[----:B------:R-:W-:-:S03]  /*8800*/  UIMAD UR7, UR13, UR15, UR7 ;  /* 0x0000000f0d0772a4 */ /* 0x000fc6000f8e0207 */
[----:B------:R-:W-:Y:S01]  /*8810*/  ULDC.64 UR14, c[0x0][0xb98] ;  /* 0x0002e600000e7ab9 */ /* 0x000fe20000000a00 */
[----:B------:R-:W1:Y:S01]  /*8820*/  @P1 LDC R8, c[0x0][0xbf0] ;  /* 0x0002fc00ff081b82 */ /* 0x000e620000000800 */
[----:B------:R-:W-:Y:S02]  /*8830*/  UIADD3 UR9, UR9, UR7, URZ ;  /* 0x0000000709097290 */ /* 0x000fe4000fffe03f */
[----:B------:R-:W-:Y:S02]  /*8840*/  UIMAD UR7, UR12, UR14, URZ ;  /* 0x0000000e0c0772a4 */ /* 0x000fe4000f8e023f */
[----:B------:R-:W-:Y:S02]  /*8850*/  UIMAD.WIDE.U32 UR8, UR61, UR14, UR8 ;  /* 0x0000000e3d0872a5 */ /* 0x000fe4000f8e0008 */
[----:B------:R-:W-:-:S03]  /*8860*/  UIMAD UR7, UR61, UR15, UR7 ;  /* 0x0000000f3d0772a4 */ /* 0x000fc6000f8e0207 */
[----:B------:R-:W-:Y:S01]  /*8870*/  ULDC.64 UR14, c[0x0][0xb88] ;  /* 0x0002e200000e7ab9 */ /* 0x000fe20000000a00 */
[----:B0-----:R-:W-:-:S04]  /*8880*/  @P1 IMAD.HI.U32 R3, R5, R4, RZ ;  /* 0x0000000405031227 */ /* 0x001fc800078e00ff */
[----:B------:R-:W-:Y:S01]  /*8890*/  IMAD.MOV.U32 R4, RZ, RZ, R5 ;  /* 0x000000ffff047224 */ /* 0x000fe200078e0005 */
[----:B-1----:R-:W-:Y:S01]  /*88a0*/  @P1 SHF.R.U32.HI R4, RZ, R8, R3 ;  /* 0x00000008ff041219 */ /* 0x002fe20000011603 */
[----:B------:R-:W-:-:S04]  /*88b0*/  IMAD.U32 R8, RZ, RZ, UR7 ;  /* 0x00000007ff087e24 */ /* 0x000fc8000f8e00ff */
[----:B------:R-:W-:-:S04]  /*88c0*/  IMAD.MOV R3, RZ, RZ, -R4 ;  /* 0x000000ffff037224 */ /* 0x000fc800078e0a04 */
[----:B------:R-:W-:Y:S01]  /*88d0*/  IMAD R3, R6, R3, R5 ;  /* 0x0000000306037224 */ /* 0x000fe200078e0205 */
[----:B------:R-:W-:Y:S02]  /*88e0*/  SHF.R.S32.HI R5, RZ, 0x1f, R4 ;  /* 0x0000001fff057819 */ /* 0x000fe40000011404 */
[----:B------:R-:W-:Y:S02]  /*88f0*/  IADD3 R4, P1, R4, UR8, RZ ;  /* 0x0000000804047c10 */ /* 0x000fe4000ff3e0ff */
[----:B------:R-:W-:Y:S02]  /*8900*/  SHF.R.S32.HI R6, RZ, 0x1f, R3 ;  /* 0x0000001fff067819 */ /* 0x000fe40000011403 */
[----:B------:R-:W-:Y:S01]  /*8910*/  IADD3.X R5, R5, UR9, R8, P1, !PT ;  /* 0x0000000905057c10 */ /* 0x000fe20008ffe408 */
[----:B------:R-:W-:Y:S02]  /*8920*/  ULDC.64 UR8, c[0x0][0xb50] ;  /* 0x0002d40000087ab9 */ /* 0x000fe40000000a00 */
[----:B------:R-:W-:-:S02]  /*8930*/  IMAD R6, R6, UR14, RZ ;  /* 0x0000000e06067c24 */ /* 0x000fc4000f8e02ff */
[----:B------:R-:W-:-:S04]  /*8940*/  IMAD.WIDE.U32 R4, R3, UR14, R4 ;  /* 0x0000000e03047c25 */ /* 0x000fc8000f8e0004 */
[----:B------:R-:W-:Y:S01]  /*8950*/  IMAD R7, R3, UR15, R6 ;  /* 0x0000000f03077c24 */ /* 0x000fe2000f8e0206 */
[----:B------:R-:W-:-:S03]  /*8960*/  LEA R6, P1, R4, UR8, 0x2 ;  /* 0x0000000804067c11 */ /* 0x000fc6000f8210ff */
[----:B------:R-:W-:-:S05]  /*8970*/  IMAD.IADD R3, R5, 0x1, R7 ;  /* 0x0000000105037824 */ /* 0x000fca00078e0207 */
[----:B------:R-:W-:Y:S01]  /*8980*/  LEA.HI.X R7, R4, UR9, R3, 0x2, P1 ;  /* 0x0000000904077c11 */ /* 0x000fe200088f1403 */
[----:B------:R-:W-:-:S05]  /*8990*/  IMAD.MOV.U32 R3, RZ, RZ, -0x800000 ;  /* 0xff800000ff037424 */ /* 0x000fca00078e00ff */
[----:B------:R0:W-:Y:S02]  /*89a0*/  STG.E desc[UR16][R6.64], R3 ;  /* 0x0000000306007986 */ /* 0x0001e4000c101910 */
.L_x_402:
[----:B------:R-:W-:Y:S05]  /*89b0*/  BSYNC B1 ;  /* 0x0000000000017941 */ /* 0x000fea0003800000 */
.L_x_401:
[----:B------:R-:W-:Y:S01]  /*89c0*/  R2UR UR13, R22 ;  /* 0x00000000160d72ca */ /* 0x000fe200000e0000 */
[----:B------:R-:W1:Y:S01]  /*89d0*/  @P0 LDC R5, c[0x0][0xbf0] ;  /* 0x0002fc00ff050b82 */ /* 0x000e620000000800 */
[----:B------:R-:W-:Y:S01]  /*89e0*/  ULDC.64 UR14, c[0x0][0xaa0] ;  /* 0x0002a800000e7ab9 */ /* 0x000fe20000000a00 */
[----:B------:R-:W-:Y:S01]  /*89f0*/  R2UR UR16, R23 ;  /* 0x00000000171072ca */ /* 0x000fe200000e0000 */
[----:B------:R-:W-:Y:S01]  /*8a00*/  UIMAD UR7, UR10, UR14, URZ ;  /* 0x0000000e0a0772a4 */ /* 0x000fe2000f8e023f */
[----:B0-----:R-:W-:Y:S01]  /*8a10*/  IMAD R3, R19, 0x20, R184 ;  /* 0x0000002013037824 */ /* 0x001fe200078e02b8 */
[----:B------:R-:W-:Y:S01]  /*8a20*/  UIMAD.WIDE.U32 UR8, UR4, UR14, URZ ;  /* 0x0000000e040872a5 */ /* 0x000fe2000f8e003f */
[----:B------:R-:W-:Y:S01]  /*8a30*/  BSSY B1, `(.L_x_403) ;  /* 0x000003b000017945 */ /* 0x000fe20003800000 */
[----:B------:R-:W-:-:S03]  /*8a40*/  UIMAD UR7, UR4, UR15, UR7 ;  /* 0x0000000f040772a4 */ /* 0x000fc6000f8e0207 */
[----:B------:R-:W-:Y:S01]  /*8a50*/  ULDC.64 UR14, c[0x0][0xae8] ;  /* 0x0002ba00000e7ab9 */ /* 0x000fe20000000a00 */
[----:B------:R-:W-:Y:S01]  /*8a60*/  UIADD3 UR9, UR9, UR7, URZ ;  /* 0x0000000709097290 */ /* 0x000fe2000fffe03f */
[----:B------:R-:W-:Y:S01]  /*8a70*/  IMAD.U32 R8, RZ, RZ, UR13 ;  /* 0x0000000dff087e24 */ /* 0x000fe2000f8e00ff */
[----:B------:R-:W-:Y:S01]  /*8a80*/  UIMAD UR4, UR11, UR14, URZ ;  /* 0x0000000e0b0472a4 */ /* 0x000fe2000f8e023f */
[----:B------:R-:W-:Y:S01]  /*8a90*/  IMAD.U32 R13, RZ, RZ, UR13 ;  /* 0x0000000dff0d7e24 */ /* 0x000fe2000f8e00ff */
[----:B------:R-:W-:Y:S01]  /*8aa0*/  UIMAD.WIDE.U32 UR8, UR16, UR14, UR8 ;  /* 0x0000000e100872a5 */ /* 0x000fe2000f8e0008 */
[----:B------:R-:W-:Y:S01]  /*8ab0*/  IMAD R8, R8, 0x80, R3 ;  /* 0x0000008008087824 */ /* 0x000fe200078e0203 */
[----:B------:R-:W-:Y:S01]  /*8ac0*/  UIMAD UR4, UR16, UR15, UR4 ;  /* 0x0000000f100472a4 */ /* 0x000fe2000f8e0204 */
[----:B------:R-:W-:Y:S02]  /*8ad0*/  ULDC.64 UR10, c[0x0][0xaf0] ;  /* 0x0002bc00000a7ab9 */ /* 0x000fe40000000a00 */
[----:B------:R-:W-:Y:S01]  /*8ae0*/  @P0 IMAD.HI.U32 R4, R8, R9, RZ ;  /* 0x0000000908040227 */ /* 0x000fe200078e00ff */
[----:B------:R-:W-:-:S02]  /*8af0*/  UIADD3 UR9, UR9, UR4, URZ ;  /* 0x0000000409097290 */ /* 0x000fc4000fffe03f */
[----:B------:R-:W-:Y:S01]  /*8b00*/  UIMAD UR4, UR12, UR10, URZ ;  /* 0x0000000a0c0472a4 */ /* 0x000fe2000f8e023f */
[----:B------:R-:W-:Y:S01]  /*8b10*/  IMAD.MOV.U32 R3, RZ, RZ, R8 ;  /* 0x000000ffff037224 */ /* 0x000fe200078e0008 */
[----:B-1----:R-:W-:Y:S01]  /*8b20*/  @P0 SHF.R.U32.HI R3, RZ, R5, R4 ;  /* 0x00000005ff030219 */ /* 0x002fe20000011604 */
[----:B------:R-:W-:Y:S02]  /*8b30*/  UIMAD.WIDE.U32 UR8, UR61, UR10, UR8 ;  /* 0x0000000a3d0872a5 */ /* 0x000fe4000f8e0008 */
[----:B------:R-:W-:Y:S01]  /*8b40*/  UIMAD UR4, UR61, UR11, UR4 ;  /* 0x0000000b3d0472a4 */ /* 0x000fe2000f8e0204 */
[--C-:B------:R-:W-:Y:S01]  /*8b50*/  SHF.R.S32.HI R4, RZ, 0x1f, R3.reuse ;  /* 0x0000001fff047819 */ /* 0x100fe20000011403 */
[----:B------:R-:W-:Y:S01]  /*8b60*/  IMAD.MOV R7, RZ, RZ, -R3 ;  /* 0x000000ffff077224 */ /* 0x000fe200078e0a03 */
[----:B------:R-:W-:Y:S01]  /*8b70*/  ULDC.64 UR10, c[0x0][0xae0] ;  /* 0x0002b800000a7ab9 */ /* 0x000fe20000000a00 */
[----:B------:R-:W-:Y:S02]  /*8b80*/  UIADD3 UR4, UR9, UR4, URZ ;  /* 0x0000000409047290 */ /* 0x000fe4000fffe03f */
[----:B------:R-:W-:-:S02]  /*8b90*/  IMAD.U32 R5, RZ, RZ, UR9 ;  /* 0x00000009ff057e24 */ /* 0x000fc4000f8e00ff */
[----:B------:R-:W-:Y:S02]  /*8ba0*/  IMAD R6, R4, UR10, RZ ;  /* 0x0000000a04067c24 */ /* 0x000fe4000f8e02ff */
[----:B------:R-:W-:Y:S01]  /*8bb0*/  IMAD.U32 R4, RZ, RZ, UR8 ;  /* 0x00000008ff047e24 */ /* 0x000fe2000f8e00ff */
[----:B------:R-:W-:Y:S01]  /*8bc0*/  ULDC.64 UR8, c[0x0][0xad8] ;  /* 0x0002b60000087ab9 */ /* 0x000fe20000000a00 */
[----:B------:R-:W-:Y:S02]  /*8bd0*/  IMAD.U32 R5, RZ, RZ, UR4 ;  /* 0x00000004ff057e24 */ /* 0x000fe4000f8e00ff */
[----:B------:R-:W-:Y:S02]  /*8be0*/  IMAD R7, R11, R7, R8 ;  /* 0x000000070b077224 */ /* 0x000fe400078e0208 */
[C---:B------:R-:W-:Y:S02]  /*8bf0*/  IMAD R9, R3.reuse, UR11, R6 ;  /* 0x0000000b03097c24 */ /* 0x040fe4000f8e0206 */
[----:B------:R-:W-:Y:S01]  /*8c00*/  IMAD.WIDE.U32 R4, R3, UR10, R4 ;  /* 0x0000000a03047c25 */ /* 0x000fe2000f8e0004 */
[----:B------:R-:W-:-:S03]  /*8c10*/  SHF.R.S32.HI R3, RZ, 0x1f, R7 ;  /* 0x0000001fff037819 */ /* 0x000fc60000011407 */
[----:B------:R-:W-:Y:S02]  /*8c20*/  IMAD.IADD R5, R5, 0x1, R9 ;  /* 0x0000000105057824 */ /* 0x000fe400078e0209 */
[----:B------:R-:W-:Y:S02]  /*8c30*/  IMAD R6, R3, UR8, RZ ;  /* 0x0000000803067c24 */ /* 0x000fe4000f8e02ff */
[----:B------:R-:W-:Y:S02]  /*8c40*/  IMAD R8, R13, 0x80, R184 ;  /* 0x000000800d087824 */ /* 0x000fe400078e02b8 */
[----:B-----5:R-:W-:Y:S02]  /*8c50*/  IMAD R11, R0, R11, RZ ;  /* 0x0000000b000b7224 */ /* 0x020fe400078e02ff */
[C---:B------:R-:W-:Y:S02]  /*8c60*/  IMAD R3, R7.reuse, UR9, R6 ;  /* 0x0000000907037c24 */ /* 0x040fe4000f8e0206 */
[----:B------:R-:W-:Y:S01]  /*8c70*/  IMAD.WIDE.U32 R4, R7, UR8, R4 ;  /* 0x0000000807047c25 */ /* 0x000fe2000f8e0004 */
[----:B------:R-:W-:Y:S01]  /*8c80*/  ISETP.GE.AND P2, PT, R8, R11, PT ;  /* 0x0000000b0800720c */ /* 0x000fe20003f46270 */
[----:B------:R-:W-:-:S02]  /*8c90*/  ULDC.64 UR8, c[0x0][0xa80] ;  /* 0x0002a00000087ab9 */ /* 0x000fc40000000a00 */
[----:B------:R-:W-:Y:S01]  /*8ca0*/  VIADD R0, R8, 0x20 ;  /* 0x0000002008007836 */ /* 0x000fe20000000000 */
[----:B------:R-:W-:Y:S01]  /*8cb0*/  LEA R6, P3, R4, UR8, 0x1 ;  /* 0x0000000804067c11 */ /* 0x000fe2000f8608ff */
[----:B------:R-:W-:-:S03]  /*8cc0*/  IMAD.IADD R3, R5, 0x1, R3 ;  /* 0x0000000105037824 */ /* 0x000fc600078e0203 */
[-C--:B------:R-:W-:Y:S01]  /*8cd0*/  ISETP.GE.AND P1, PT, R0, R11.reuse, PT ;  /* 0x0000000b0000720c */ /* 0x080fe20003f26270 */
[----:B------:R-:W-:Y:S01]  /*8ce0*/  VIADD R0, R8, 0x40 ;  /* 0x0000004008007836 */ /* 0x000fe20000000000 */
[----:B------:R-:W-:Y:S02]  /*8cf0*/  LEA.HI.X R3, R4, UR9, R3, 0x1, P3 ;  /* 0x0000000904037c11 */ /* 0x000fe400098f0c03 */
[----:B------:R0:W1:Y:S02]  /*8d00*/  SHFL.IDX PT, R4, R6, RZ, 0x181f ;  /* 0x00181fff06047589 */ /* 0x00006400000e0000 */
[----:B------:R-:W-:Y:S02]  /*8d10*/  ISETP.GE.AND P0, PT, R0, R11, PT ;  /* 0x0000000b0000720c */ /* 0x000fe40003f06270 */
[----:B------:R0:W2:Y:S01]  /*8d20*/  SHFL.IDX PT, R0, R3, RZ, 0x181f ;  /* 0x00181fff03007589 */ /* 0x0000a200000e0000 */
[----:B------:R-:W-:Y:S10]  /*8d30*/  @P2 BRA `(.L_x_404) ;  /* 0x0000000000282947 */ /* 0x000ff40003800000 */
        /* <DEDUP_REMOVED lines=8> */
[----:B------:R3:W-:Y:S04]  /*8dc0*/  @!P4 ST.E.128 desc[UR8][R12.64], RZ ;  /* 0x000000ff0c00c985 */ /* 0x0007e8000c101d08 */
[----:B------:R3:W-:Y:S02]  /*8dd0*/  @!P5 ST.E.128 desc[UR8][R4.64], RZ ;  /* 0x000000ff0400d985 */ /* 0x0007e4000c101d08 */
.L_x_404:
[----:B------:R-:W-:Y:S05]  /*8de0*/  BSYNC B1 ;  /* 0x0000000000017941 */ /* 0x000fea0003800000 */
.L_x_403:
        /* <DEDUP_REMOVED lines=12> */
[----:B------:R3:W-:Y:S04]  /*8eb0*/  @!P3 ST.E.128 desc[UR8][R12.64], RZ ;  /* 0x000000ff0c00b985 */ /* 0x0007e8000c101d08 */
[----:B------:R3:W-:Y:S02]  /*8ec0*/  @!P4 ST.E.128 desc[UR8][R4.64], RZ ;  /* 0x000000ff0400c985 */ /* 0x0007e4000c101d08 */
.L_x_406:
[----:B------:R-:W-:Y:S05]  /*8ed0*/  BSYNC B1 ;  /* 0x0000000000017941 */ /* 0x000fea0003800000 */
.L_x_405:
[----:B----4-:R4:W0:Y:S01]  /*8ee0*/  SHFL.IDX PT, R0, R3, 0x2, 0x181f ;  /* 0x00581f0003007f89 */ /* 0x01082200000e0000 */
        /* <DEDUP_REMOVED lines=9> */
[-C--:B0-----:R-:W-:Y:S02]  /*8f80*/  @!P2 LEA.HI.X R13, R17, R0.reuse, R195, 0x1, P0 ;  /* 0x00000000110da211 */ /* 0x081fe400000f0cc3 */
[----:B------:R-:W-:-:S03]  /*8f90*/  @!P3 LEA.HI.X R5, R18, R0, R194, 0x1, P1 ;  /* 0x000000001205b211 */ /* 0x000fc600008f0cc2 */
[----:B------:R3:W-:Y:S04]  /*8fa0*/  @!P2 ST.E.128 desc[UR8][R12.64], RZ ;  /* 0x000000ff0c00a985 */ /* 0x0007e8000c101d08 */
[----:B------:R3:W-:Y:S02]  /*8fb0*/  @!P3 ST.E.128 desc[UR8][R4.64], RZ ;  /* 0x000000ff0400b985 */ /* 0x0007e4000c101d08 */
.L_x_408:
[----:B------:R-:W-:Y:S05]  /*8fc0*/  BSYNC B1 ;  /* 0x0000000000017941 */ /* 0x000fea0003800000 */
.L_x_407:
[----:B0-----:R-:W-:Y:S01]  /*8fd0*/  VIADD R0, R8, 0x60 ;  /* 0x0000006008007836 */ /* 0x001fe20000000000 */
[----:B--2-4-:R-:W0:Y:S04]  /*8fe0*/  SHFL.IDX PT, R3, R3, 0x3, 0x181f ;  /* 0x00781f0003037f89 */ /* 0x014e2800000e0000 */
[----:B------:R-:W-:Y:S01]  /*8ff0*/  ISETP.GE.AND P0, PT, R0, R11, PT ;  /* 0x0000000b0000720c */ /* 0x000fe20003f06270 */
[----:B-1-3--:R1:W2:-:S12]  /*9000*/  SHFL.IDX PT, R4, R6, 0x3, 0x181f ;  /* 0x00781f0006047f89 */ /* 0x00a29800000e0000 */
[----:B-1----:R-:W-:Y:S05]  /*9010*/  @P0 BRA `(.L_x_399) ;  /* 0x0000000000280947 */ /* 0x002fea0003800000 */
[----:B------:R-:W-:Y:S01]  /*9020*/  ULDC UR4, c[0x0][0xac8] ;  /* 0x0002b20000047ab9 */ /* 0x000fe20000000800 */
[----:B------:R-:W-:Y:S01]  /*9030*/  ULDC.64 UR8, c[0x0][0x208] ;  /* 0x0000820000087ab9 */ /* 0x000fe20000000a00 */
[----:B------:R-:W-:Y:S02]  /*9040*/  ISETP.GE.AND P2, PT, R17, UR4, PT ;  /* 0x0000000411007c0c */ /* 0x000fe4000bf46270 */
[----:B------:R-:W-:-:S11]  /*9050*/  ISETP.GE.AND P3, PT, R18, UR4, PT ;  /* 0x0000000412007c0c */ /* 0x000fd6000bf66270 */
[CC--:B--2---:R-:W-:Y:S02]  /*9060*/  @!P2 LEA R6, P0, R17.reuse, R4.reuse, 0x1 ;  /* 0x000000041106a211 */ /* 0x0c4fe400078008ff */
[C---:B------:R-:W-:Y:S02]  /*9070*/  @!P3 LEA R4, P1, R18.reuse, R4, 0x1 ;  /* 0x000000041204b211 */ /* 0x040fe400078208ff */
[-C--:B0-----:R-:W-:Y:S02]  /*9080*/  @!P2 LEA.HI.X R7, R17, R3.reuse, R195, 0x1, P0 ;  /* 0x000000031107a211 */ /* 0x081fe400000f0cc3 */
[----:B------:R-:W-:-:S03]  /*9090*/  @!P3 LEA.HI.X R5, R18, R3, R194, 0x1, P1 ;  /* 0x000000031205b211 */ /* 0x000fc600008f0cc2 */
[----:B------:R0:W-:Y:S04]  /*90a0*/  @!P2 ST.E.128 desc[UR8][R6.64], RZ ;  /* 0x000000ff0600a985 */ /* 0x0001e8000c101d08 */
[----:B------:R0:W-:Y:S02]  /*90b0*/  @!P3 ST.E.128 desc[UR8][R4.64], RZ ;  /* 0x000000ff0400b985 */ /* 0x0001e4000c101d08 */
.L_x_399:
[----:B------:R-:W-:Y:S05]  /*90c0*/  BSYNC B0 ;  /* 0x0000000000007941 */ /* 0x000fea0003800000 */
.L_x_390:
[----:B------:R-:W-:Y:S02]  /*90d0*/  ULDC UR4, c[0x0][0xc3c] ;  /* 0x00030f0000047ab9 */ /* 0x000fe40000000800 */
[----:B------:R-:W-:-:S13]  /*90e0*/  ISETP.GE.AND P0, PT, R47, UR4, PT ;  /* 0x000000042f007c0c */ /* 0x000fda000bf06270 */
[----:B------:R-:W-:Y:S05]  /*90f0*/  @!P0 BRA `(.L_x_409) ;  /* 0xffffff7c004c8947 */ /* 0x000fea000383ffff */
[----:B------:R-:W-:Y:S05]  /*9100*/  EXIT ;  /* 0x000000000000794d */ /* 0x000fea0003800000 */
.L_x_365:
[----:B------:R-:W-:-:S08]  /*9110*/  NOP ;  /* 0x0000000000007918 */ /* 0x000fd00000000000 */
[----:B0-----:R-:W0:-:S00]  /*9120*/  USETMAXREG.DEALLOC.CTAPOOL 0x18 ;  /* 0x00000018000079c8 */ /* 0x001e0000080e0500 */
[----:B0-----:R-:W2:Y:S01]  /*9130*/  LDL.LU R2, [R1+0x1c] ;  /* 0x00001c0001027983 */ /* 0x001ea20000300800 */
[----:B------:R-:W-:-:S06]  /*9140*/  LOP3.LUT R0, R0, 0x3, RZ, 0xc0, !PT ;  /* 0x0000000300007812 */ /* 0x000fcc00078ec0ff */
[----:B------:R-:W0:Y:S02]  /*9150*/  SHFL.IDX PT, R0, R0, RZ, 0x1f ;  /* 0x00001fff00007589 */ /* 0x000e2400000e0000 */
[----:B0-----:R-:W-:Y:S01]  /*9160*/  ISETP.NE.AND P0, PT, R0, RZ, PT ;  /* 0x000000ff0000720c */ /* 0x001fe20003f05270 */
[----:B------:R-:W-:Y:S01]  /*9170*/  IMAD.MOV.U32 R0, RZ, RZ, RZ ;  /* 0x000000ffff007224 */ /* 0x000fe200078e00ff */
[----:B--2---:R-:W-:-:S11]  /*9180*/  LOP3.LUT R2, R2, 0xfffffffd, RZ, 0xc0, !PT ;  /* 0xfffffffd02027812 */ /* 0x004fd600078ec0ff */
[----:B------:R-:W-:-:S05]  /*9190*/  @P0 LOP3.LUT R2, R2, 0x2, RZ, 0xfc, !PT ;  /* 0x0000000202020812 */ /* 0x000fca00078efcff */
[----:B------:R0:W-:Y:S01]  /*91a0*/  STL [R1+0x1c], R2 ;  /* 0x00001c0201007387 */ /* 0x0001e20000100800 */
[----:B------:R-:W-:Y:S05]  /*91b0*/  @!P0 BRA `(.L_x_410) ;  /* 0x00000000001c8947 */ /* 0x000fea0003800000 */
[----:B------:R-:W1:Y:S08]  /*91c0*/  S2UR UR5, SR_CgaCtaId ;  /* 0x00000000000579c3 */ /* 0x000e700000008800 */
[----:B------:R-:W-:Y:S06]  /*91d0*/  BAR.SYNC.DEFER_BLOCKING 0x5, 0x180 ;  /* 0x0146000000007b1d */ /* 0x000fec0000010000 */
[----:B------:R-:W-:-:S02]  /*91e0*/  UMOV UR4, 0x400 ;  /* 0x0000040000047882 */ /* 0x000fc40000000000 */
[----:B-1----:R-:W-:-:S09]  /*91f0*/  ULEA UR4, UR5, UR4, 0x18 ;  /* 0x0000000405047291 */ /* 0x002fd2000f8ec03f */
[----:B------:R-:W1:Y:S01]  /*9200*/  LDS.128 R16, [UR4+0x348d0] ;  /* 0x0348d004ff107984 */ /* 0x000e620008000c00 */
[----:B------:R-:W-:Y:S06]  /*9210*/  BAR.ARV 0x4, 0x180 ;  /* 0x0106000000007b1d */ /* 0x000fec0000002000 */
[----:B------:R-:W-:Y:S05]  /*9220*/  BRA `(.L_x_411) ;  /* 0x0000000800047947 */ /* 0x000fea0003800000 */
.L_x_410:
[----:B0-----:R-:W0:Y:S01]  /*9230*/  S2R R2, SR_TID.X ;  /* 0x0000000000027919 */ /* 0x001e220000002100 */
[----:B------:R-:W-:Y:S01]  /*9240*/  ULDC UR4, c[0x0][0xc3c] ;  /* 0x00030f0000047ab9 */ /* 0x000fe20000000800 */
[----:B------:R-:W-:Y:S01]  /*9250*/  ULDC.64 UR6, c[0x0][0x208] ;  /* 0x0000820000067ab9 */ /* 0x000fe20000000a00 */
[----:B------:R-:W-:Y:S01]  /*9260*/  ULDC UR5, c[0x0][0xc38] ;  /* 0x00030e0000057ab9 */ /* 0x000fe20000000800 */
[----:B0-----:R-:W-:-:S04]  /*9270*/  LOP3.LUT R5, R2, 0x1f, RZ, 0xc0, !PT ;  /* 0x0000001f02057812 */ /* 0x001fc800078ec0ff */
[----:B------:R-:W-:-:S04]  /*9280*/  ISETP.NE.AND P0, PT, R5, 0x1f, PT ;  /* 0x0000001f0500780c */ /* 0x000fc80003f05270 */
[----:B------:R-:W-:-:S13]  /*9290*/  ISETP.GE.OR P1, PT, R5, UR4, !P0 ;  /* 0x0000000405007c0c */ /* 0x000fda000c726670 */
[----:B------:R-:W0:Y:S02]  /*92a0*/  @!P1 LDC.64 R2, c[0x0][0xc80] ;  /* 0x00032000ff029b82 */ /* 0x000e240000000a00 */
[----:B0-----:R-:W-:-:S05]  /*92b0*/  @!P1 IMAD.WIDE.U32 R2, R5, 0x4, R2 ;  /* 0x0000000405029825 */ /* 0x001fca00078e0002 */
[----:B------:R-:W2:Y:S01]  /*92c0*/  @!P1 LDG.E R0, desc[UR6][R2.64] ;  /* 0x0000000602009981 */ /* 0x000ea2000c1e1900 */
[C---:B------:R-:W-:Y:S01]  /*92d0*/  ISETP.NE.AND P1, PT, R5.reuse, RZ, PT ;  /* 0x000000ff0500720c */ /* 0x040fe20003f25270 */
[----:B------:R-:W0:Y:S01]  /*92e0*/  S2UR UR6, SR_CTAID.X ;  /* 0x00000000000679c3 */ /* 0x000e220000002500 */
[C---:B------:R-:W-:Y:S01]  /*92f0*/  ISETP.GE.U32.AND P2, PT, R5.reuse, 0x2, PT ;  /* 0x000000020500780c */ /* 0x040fe20003f46070 */
[----:B------:R-:W-:Y:S01]  /*9300*/  UMOV UR4, URZ ;  /* 0x0000003f00047c82 */ /* 0x000fe20008000000 */
[C---:B------:R-:W-:Y:S01]  /*9310*/  ISETP.GE.U32.AND P3, PT, R5.reuse, 0x4, PT ;  /* 0x000000040500780c */ /* 0x040fe20003f66070 */
[----:B------:R-:W-:Y:S01]  /*9320*/  IMAD.MOV.U32 R16, RZ, RZ, RZ ;  /* 0x000000ffff107224 */ /* 0x000fe200078e00ff */
[C---:B------:R-:W-:Y:S02]  /*9330*/  ISETP.GE.U32.AND P4, PT, R5.reuse, 0x8, PT ;  /* 0x000000080500780c */ /* 0x040fe40003f86070 */
[----:B------:R-:W-:Y:S01]  /*9340*/  ISETP.GE.U32.AND P5, PT, R5, 0x10, PT ;  /* 0x000000100500780c */ /* 0x000fe20003fa6070 */
[----:B--2---:R-:W1:Y:S02]  /*9350*/  SHFL.UP PT, R4, R0, 0x1, RZ ;  /* 0x0420000000047989 */ /* 0x004e6400000e00ff */
[----:B-1----:R-:W-:-:S05]  /*9360*/  SEL R7, R4, RZ, P1 ;  /* 0x000000ff04077207 */ /* 0x002fca0000800000 */
[----:B------:R-:W-:-:S05]  /*9370*/  IMAD.IADD R7, R0, 0x1, R7 ;  /* 0x0000000100077824 */ /* 0x000fca00078e0207 */
[----:B------:R-:W1:Y:S02]  /*9380*/  SHFL.UP PT, R4, R7, 0x2, RZ ;  /* 0x0440000007047989 */ /* 0x000e6400000e00ff */
        /* <DEDUP_REMOVED lines=11> */
[----:B------:R-:W1:Y:S02]  /*9440*/  SHFL.IDX PT, R4, R2, 0x1f, 0x1f ;  /* 0x03e01f0002047f89 */ /* 0x000e6400000e0000 */
[----:B-1----:R-:W-:-:S04]  /*9450*/  IMAD R4, R4, UR5, RZ ;  /* 0x0000000504047c24 */ /* 0x002fc8000f8e02ff */
[----:B------:R-:W-:Y:S01]  /*9460*/  IMAD.MOV.U32 R7, RZ, RZ, R4 ;  /* 0x000000ffff077224 */ /* 0x000fe200078e0004 */
[----:B0-----:R-:W-:-:S13]  /*9470*/  ISETP.GT.AND P6, PT, R4, UR6, PT ;  /* 0x0000000604007c0c */ /* 0x001fda000bfc4270 */
[----:B------:R-:W-:Y:S05]  /*9480*/  @P6 BRA `(.L_x_412) ;  /* 0x0000000000a46947 */ /* 0x000fea0003800000 */
[----:B------:R-:W0:Y:S01]  /*9490*/  LDC R6, c[0x0][0xc3c] ;  /* 0x00030f00ff067b82 */ /* 0x000e220000000800 */
[----:B------:R-:W-:Y:S01]  /*94a0*/  IMAD.MOV.U32 R4, RZ, RZ, R7 ;  /* 0x000000ffff047224 */ /* 0x000fe200078e0007 */
[----:B------:R-:W-:Y:S01]  /*94b0*/  UMOV UR4, URZ ;  /* 0x0000003f00047c82 */ /* 0x000fe20008000000 */
[----:B------:R-:W-:Y:S01]  /*94c0*/  ULDC UR7, c[0x0][0xc3c] ;  /* 0x00030f0000077ab9 */ /* 0x000fe20000000800 */
[----:B------:R-:W-:-:S05]  /*94d0*/  ULDC UR5, c[0x0][0xc38] ;  /* 0x00030e0000057ab9 */ /* 0x000fca0000000800 */
.L_x_416:
[----:B------:R-:W-:Y:S01]  /*94e0*/  UIADD3 UR4, UR4, 0x1f, URZ ;  /* 0x0000001f04047890 */ /* 0x000fe2000fffe03f */
[----:B------:R-:W-:-:S05]  /*94f0*/  IMAD.U32 R19, RZ, RZ, UR7 ;  /* 0x00000007ff137e24 */ /* 0x000fca000f8e00ff */
[----:B0-----:R-:W-:-:S13]  /*9500*/  ISETP.LE.AND P6, PT, R6, UR4, PT ;  /* 0x0000000406007c0c */ /* 0x001fda000bfc3270 */
[----:B------:R-:W-:Y:S05]  /*9510*/  @P6 BRA `(.L_x_413) ;  /* 0x0000000400246947 */ /* 0x000fea0003800000 */
[----:B------:R-:W-:Y:S01]  /*9520*/  VIADD R7, R5, UR4 ;  /* 0x0000000405077c36 */ /* 0x000fe20008000000 */
[----:B------:R-:W-:Y:S01]  /*9530*/  BSSY B0, `(.L_x_414) ;  /* 0x0000008000007945 */ /* 0x000fe20003800000 */
[----:B------:R-:W-:-:S03]  /*9540*/  IMAD.MOV.U32 R0, RZ, RZ, RZ ;  /* 0x000000ffff007224 */ /* 0x000fc600078e00ff */
[----:B------:R-:W-:-:S13]  /*9550*/  ISETP.GE.OR P6, PT, R7, R6, !P0 ;  /* 0x000000060700720c */ /* 0x000fda00047c6670 */
[----:B------:R-:W-:Y:S05]  /*9560*/  @P6 BRA `(.L_x_415) ;  /* 0x0000000000106947 */ /* 0x000fea0003800000 */
[----:B------:R-:W0:Y:S01]  /*9570*/  LDC.64 R2, c[0x0][0xc80] ;  /* 0x00032000ff027b82 */ /* 0x000e220000000a00 */
[----:B------:R-:W-:Y:S01]  /*9580*/  ULDC.64 UR8, c[0x0][0x208] ;  /* 0x0000820000087ab9 */ /* 0x000fe20000000a00 */
[----:B0-----:R-:W-:-:S05]  /*9590*/  IMAD.WIDE R2, R7, 0x4, R2 ;  /* 0x0000000407027825 */ /* 0x001fca00078e0202 */
[----:B------:R0:W5:Y:S02]  /*95a0*/  LDG.E R0, desc[UR8][R2.64] ;  /* 0x0000000802007981 */ /* 0x000164000c1e1900 */
.L_x_415:
[----:B------:R-:W-:Y:S05]  /*95b0*/  BSYNC B0 ;  /* 0x0000000000007941 */ /* 0x000fea0003800000 */
.L_x_414:
[----:B0----5:R-:W0:Y:S02]  /*95c0*/  SHFL.UP PT, R2, R0, 0x1, RZ ;  /* 0x0420000000027989 */ /* 0x021e2400000e00ff */
[----:B0-----:R-:W-:-:S05]  /*95d0*/  SEL R3, R2, RZ, P1 ;  /* 0x000000ff02037207 */ /* 0x001fca0000800000 */
[----:B------:R-:W-:-:S05]  /*95e0*/  IMAD.IADD R3, R0, 0x1, R3 ;  /* 0x0000000100037824 */ /* 0x000fca00078e0203 */
[----:B------:R-:W0:Y:S02]  /*95f0*/  SHFL.UP PT, R2, R3, 0x2, RZ ;  /* 0x0440000003027989 */ /* 0x000e2400000e00ff */
        /* <DEDUP_REMOVED lines=11> */
[----:B------:R-:W0:Y:S02]  /*96b0*/  SHFL.IDX PT, R3, R9, 0x1f, 0x1f ;  /* 0x03e01f0009037f89 */ /* 0x000e2400000e0000 */
[----:B0-----:R-:W-:-:S04]  /*96c0*/  IMAD R3, R3, UR5, RZ ;  /* 0x0000000503037c24 */ /* 0x001fc8000f8e02ff */
[----:B------:R-:W-:-:S05]  /*96d0*/  IMAD.IADD R4, R3, 0x1, R4 ;  /* 0x0000000103047824 */ /* 0x000fca00078e0204 */
[----:B------:R-:W-:-:S13]  /*96e0*/  ISETP.GT.AND P6, PT, R4, UR6, PT ;  /* 0x0000000604007c0c */ /* 0x000fda000bfc4270 */
[----:B------:R-:W-:Y:S05]  /*96f0*/  @!P6 BRA `(.L_x_416) ;  /* 0xfffffffc0078e947 */ /* 0x000fea000383ffff */
[----:B------:R-:W-:Y:S02]  /*9700*/  IMAD.MOV.U32 R2, RZ, RZ, R9 ;  /* 0x000000ffff027224 */ /* 0x000fe400078e0009 */
[----:B------:R-:W-:-:S07]  /*9710*/  IMAD.MOV.U32 R7, RZ, RZ, R3 ;  /* 0x000000ffff077224 */ /* 0x000fce00078e0003 */
.L_x_412:
[----:B------:R-:W-:-:S04]  /*9720*/  IMAD.IADD R7, R4, 0x1, -R7 ;  /* 0x0000000104077824 */ /* 0x000fc800078e0a07 */
[----:B------:R-:W-:-:S05]  /*9730*/  IMAD R3, R2, UR5, R7 ;  /* 0x0000000502037c24 */ /* 0x000fca000f8e0207 */
[----:B------:R-:W-:-:S13]  /*9740*/  ISETP.GT.AND P0, PT, R3, UR6, PT ;  /* 0x0000000603007c0c */ /* 0x000fda000bf04270 */
[----:B------:R-:W-:-:S04]  /*9750*/  VOTE.ANY R6, PT, !P0 ;  /* 0x0000000000067806 */ /* 0x000fc800040e0100 */
[----:B------:R-:W0:Y:S01]  /*9760*/  POPC R19, R6 ;  /* 0x0000000600137309 */ /* 0x000e220000000000 */
[----:B------:R-:W-:Y:S01]  /*9770*/  ISETP.NE.AND P0, PT, R6, RZ, PT ;  /* 0x000000ff0600720c */ /* 0x000fe20003f05270 */
[----:B0-----:R-:W0:Y:S02]  /*9780*/  SHFL.IDX PT, R0, R0, R19, 0x1f ;  /* 0x00001f1300007589 */ /* 0x001e2400000e0000 */
[----:B0-----:R-:W-:-:S04]  /*9790*/  IABS R4, R0 ;  /* 0x0000000000047213 */ /* 0x001fc80000000000 */
[----:B------:R-:W0:Y:S08]  /*97a0*/  I2F.RP R8, R4 ;  /* 0x0000000400087306 */ /* 0x000e300000209400 */
[----:B0-----:R-:W0:Y:S02]  /*97b0*/  MUFU.RCP R8, R8 ;  /* 0x0000000800087308 */ /* 0x001e240000001000 */
[----:B0-----:R-:W-:-:S06]  /*97c0*/  VIADD R3, R8, 0xffffffe ;  /* 0x0ffffffe08037836 */ /* 0x001fcc0000000000 */
[----:B------:R-:W0:Y:S02]  /*97d0*/  F2I.FTZ.U32.TRUNC.NTZ R3, R3 ;  /* 0x0000000300037305 */ /* 0x000e24000021f000 */
[----:B0-----:R-:W-:Y:S01]  /*97e0*/  IMAD.MOV R11, RZ, RZ, -R3 ;  /* 0x000000ffff0b7224 */ /* 0x001fe200078e0a03 */
[----:B------:R-:W-:Y:S06]  /*97f0*/  @!P0 BRA `(.L_x_417) ;  /* 0x0000000000088947 */ /* 0x000fec0003800000 */
[----:B------:R-:W-:-:S05]  /*9800*/  VIADD R9, R19, 0xffffffff ;  /* 0xffffffff13097836 */ /* 0x000fca0000000000 */
[----:B------:R0:W1:Y:S02]  /*9810*/  SHFL.IDX PT, R16, R2, R9, 0x1f ;  /* 0x00001f0902107589 */ /* 0x00006400000e0000 */
.L_x_417:
[----:B-1----:R-:W-:Y:S01]  /*9820*/  IMAD R16, R16, UR5, R7 ;  /* 0x0000000510107c24 */ /* 0x002fe2000f8e0207 */
[----:B------:R-:W-:Y:S01]  /*9830*/  IABS R6, R0 ;  /* 0x0000000000067213 */ /* 0x000fe20000000000 */
[----:B------:R-:W-:Y:S02]  /*9840*/  IMAD R7, R11, R4, RZ ;  /* 0x000000040b077224 */ /* 0x000fe400078e02ff */
[----:B0-----:R-:W-:Y:S01]  /*9850*/  IMAD.MOV.U32 R2, RZ, RZ, RZ ;  /* 0x000000ffff027224 */ /* 0x001fe200078e00ff */
[----:B------:R-:W-:Y:S01]  /*9860*/  IADD3 R17, -R16, UR6, RZ ;  /* 0x0000000610117c10 */ /* 0x000fe2000fffe1ff */
[----:B------:R-:W-:Y:S02]  /*9870*/  IMAD.MOV R6, RZ, RZ, -R6 ;  /* 0x000000ffff067224 */ /* 0x000fe400078e0a06 */
[----:B------:R-:W-:Y:S01]  /*9880*/  IMAD.HI.U32 R2, R3, R7, R2 ;  /* 0x0000000703027227 */ /* 0x000fe200078e0002 */
[----:B------:R-:W-:-:S03]  /*9890*/  IABS R3, R17 ;  /* 0x0000001100037213 */ /* 0x000fc60000000000 */
[----:B------:R-:W-:Y:S02]  /*98a0*/  VIADD R19, R19, UR4 ;  /* 0x0000000413137c36 */ /* 0x000fe40008000000 */
[----:B------:R-:W-:-:S04]  /*98b0*/  IMAD.HI.U32 R2, R2, R3, RZ ;  /* 0x0000000302027227 */ /* 0x000fc800078e00ff */
[----:B------:R-:W-:-:S05]  /*98c0*/  IMAD R3, R2, R6, R3 ;  /* 0x0000000602037224 */ /* 0x000fca00078e0203 */
[----:B------:R-:W-:-:S13]  /*98d0*/  ISETP.GT.U32.AND P1, PT, R4, R3, PT ;  /* 0x000000030400720c */ /* 0x000fda0003f24070 */
[----:B------:R-:W-:Y:S02]  /*98e0*/  @!P1 IMAD.IADD R3, R3, 0x1, -R4 ;  /* 0x0000000103039824 */ /* 0x000fe400078e0a04 */
[----:B------:R-:W-:Y:S01]  /*98f0*/  @!P1 VIADD R2, R2, 0x1 ;  /* 0x0000000102029836 */ /* 0x000fe20000000000 */
[----:B------:R-:W-:Y:S02]  /*9900*/  ISETP.NE.AND P1, PT, R0, RZ, PT ;  /* 0x000000ff0000720c */ /* 0x000fe40003f25270 */
[----:B------:R-:W-:Y:S02]  /*9910*/  ISETP.GE.U32.AND P0, PT, R3, R4, PT ;  /* 0x000000040300720c */ /* 0x000fe40003f06070 */
[----:B------:R-:W-:-:S04]  /*9920*/  LOP3.LUT R3, R17, R0, RZ, 0x3c, !PT ;  /* 0x0000000011037212 */ /* 0x000fc800078e3cff */
[----:B------:R-:W-:-:S07]  /*9930*/  ISETP.GE.AND P2, PT, R3, RZ, PT ;  /* 0x000000ff0300720c */ /* 0x000fce0003f46270 */
[----:B------:R-:W-:-:S06]  /*9940*/  @P0 VIADD R2, R2, 0x1 ;  /* 0x0000000102020836 */ /* 0x000fcc0000000000 */
[----:B------:R-:W-:Y:S01]  /*9950*/  @!P2 IMAD.MOV R2, RZ, RZ, -R2 ;  /* 0x000000ffff02a224 */ /* 0x000fe200078e0a02 */
[----:B------:R-:W-:-:S05]  /*9960*/  @!P1 LOP3.LUT R2, RZ, R0, RZ, 0x33, !PT ;  /* 0x00000000ff029212 */ /* 0x000fca00078e33ff */
[--C-:B------:R-:W-:Y:S02]  /*9970*/  IMAD.MOV R3, RZ, RZ, -R2.reuse ;  /* 0x000000ffff037224 */ /* 0x100fe400078e0a02 */
[----:B------:R-:W-:Y:S02]  /*9980*/  IMAD.MOV.U32 R18, RZ, RZ, R2 ;  /* 0x000000ffff127224 */ /* 0x000fe400078e0002 */
[----:B------:R-:W-:Y:S01]  /*9990*/  IMAD R17, R0, R3, R17 ;  /* 0x0000000300117224 */ /* 0x000fe200078e0211 */
[----:B------:R-:W-:Y:S06]  /*99a0*/  BRA `(.L_x_418) ;  /* 0x00000000000c7947 */ /* 0x000fec0003800000 */
.L_x_413:
[----:B------:R-:W-:Y:S02]  /*99b0*/  IMAD.MOV.U32 R17, RZ, RZ, RZ ;  /* 0x000000ffff117224 */ /* 0x000fe400078e00ff */
[----:B------:R-:W-:Y:S02]  /*99c0*/  IMAD.U32 R16, RZ, RZ, UR6 ;  /* 0x00000006ff107e24 */ /* 0x000fe4000f8e00ff */
[----:B------:R-:W-:-:S07]  /*99d0*/  IMAD.MOV.U32 R18, RZ, RZ, RZ ;  /* 0x000000ffff127224 */ /* 0x000fce00078e00ff */
.L_x_418:
[----:B------:R-:W-:-:S13]  /*99e0*/  ISETP.NE.AND P0, PT, R5, RZ, PT ;  /* 0x000000ff0500720c */ /* 0x000fda0003f05270 */
[----:B------:R-:W0:Y:S01]  /*99f0*/  @!P0 S2R R3, SR_CgaCtaId ;  /* 0x0000000000038919 */ /* 0x000e220000008800 */
[----:B------:R-:W-:-:S04]  /*9a00*/  @!P0 MOV R0, 0x400 ;  /* 0x0000040000008802 */ /* 0x000fc80000000f00 */
[----:B0-----:R-:W-:-:S05]  /*9a10*/  @!P0 LEA R0, R3, R0, 0x18 ;  /* 0x0000000003008211 */ /* 0x001fca00078ec0ff */
[----:B------:R0:W-:Y:S01]  /*9a20*/  @!P0 STS.128 [R0+0x348d0], R16 ;  /* 0x0348d01000008388 */ /* 0x0001e20000000c00 */
[----:B------:R-:W-:Y:S06]  /*9a30*/  BAR.ARV 0x5, 0x180 ;  /* 0x0146000000007b1d */ /* 0x000fec0000002000 */
.L_x_411:
[----:B0-----:R-:W-:Y:S01]  /*9a40*/  IMAD.MOV.U32 R0, RZ, RZ, 0x1 ;  /* 0x00000001ff007424 */ /* 0x001fe200078e00ff */
[----:B------:R0:W-:Y:S01]  /*9a50*/  STL [R1+0x50], RZ ;  /* 0x000050ff01007387 */ /* 0x0001e20000100800 */
[----:B------:R-:W-:Y:S02]  /*9a60*/  ULDC UR4, c[0x0][0xc3c] ;  /* 0x00030f0000047ab9 */ /* 0x000fe40000000800 */
[----:B-1----:R-:W-:Y:S01]  /*9a70*/  ISETP.GE.AND P0, PT, R19, UR4, PT ;  /* 0x0000000413007c0c */ /* 0x002fe2000bf06270 */
[----:B------:R0:W-:Y:S04]  /*9a80*/  STL [R1+0x10], R0 ;  /* 0x0000100001007387 */ /* 0x0001e80000100800 */
[----:B------:R0:W-:Y:S08]  /*9a90*/  STL [R1+0x8], RZ ;  /* 0x000008ff01007387 */ /* 0x0001f00000100800 */
[----:B0-----:R-:W-:Y:S05]  /*9aa0*/  @P0 BRA `(.L_x_419) ;  /* 0x0000005400340947 */ /* 0x001fea0003800000 */
[----:B------:R-:W0:Y:S01]  /*9ab0*/  S2R R5, SR_TID.X ;  /* 0x0000000000057919 */ /* 0x000e220000002100 */
[----:B------:R-:W1:Y:S01]  /*9ac0*/  S2UR UR5, SR_CgaCtaId ;  /* 0x00000000000579c3 */ /* 0x000e620000008800 */
[----:B------:R-:W-:Y:S01]  /*9ad0*/  UMOV UR4, 0x400 ;  /* 0x0000040000047882 */ /* 0x000fe20000000000 */
[----:B------:R-:W-:Y:S01]  /*9ae0*/  BSSY B8, `(.L_x_419) ;  /* 0x0000549000087945 */ /* 0x000fe20003800000 */
[----:B------:R-:W-:Y:S01]  /*9af0*/  ULDC UR38, c[0x0][0xc] ;  /* 0x0000030000267ab9 */ /* 0x000fe20000000800 */
[----:B------:R-:W-:Y:S01]  /*9b00*/  ULDC.64 UR36, c[0x0][0x198] ;  /* 0x0000660000247ab9 */ /* 0x000fe20000000a00 */
[----:B-1----:R-:W-:Y:S01]  /*9b10*/  ULEA UR4, UR5, UR4, 0x18 ;  /* 0x0000000405047291 */ /* 0x002fe2000f8ec03f */
[C---:B0-----:R-:W-:Y:S01]  /*9b20*/  IMAD.SHL.U32 R0, R5.reuse, 0x8, RZ ;  /* 0x0000000805007824 */ /* 0x041fe200078e00ff */
[----:B------:R-:W-:-:S04]  /*9b30*/  LOP3.LUT R4, R5, 0x7f, RZ, 0xc0, !PT ;  /* 0x0000007f05047812 */ /* 0x000fc800078ec0ff */
[C---:B------:R-:W-:Y:S02]  /*9b40*/  LOP3.LUT R2, R0.reuse, 0x1f8, RZ, 0xc0, !PT ;  /* 0x000001f800027812 */ /* 0x040fe400078ec0ff */
[----:B------:R-:W-:Y:S02]  /*9b50*/  LOP3.LUT R0, R0, 0x38, RZ, 0xc0, !PT ;  /* 0x0000003800007812 */ /* 0x000fe400078ec0ff */
[----:B------:R-:W-:Y:S01]  /*9b60*/  LOP3.LUT R3, R2, 0x38, R5, 0x78, !PT ;  /* 0x0000003802037812 */ /* 0x000fe200078e7805 */
[----:B------:R-:W-:-:S05]  /*9b70*/  IMAD.SHL.U32 R2, R4, 0x8, RZ ;  /* 0x0000000804027824 */ /* 0x000fca00078e00ff */
[----:B------:R-:W-:Y:S01]  /*9b80*/  LOP3.LUT R3, R3, 0x200, R2, 0xf8, !PT ;  /* 0x0000020003037812 */ /* 0x000fe200078ef802 */
[----:B------:R-:W-:Y:S01]  /*9b90*/  IMAD.SHL.U32 R2, R5, 0x10, RZ ;  /* 0x0000001005027824 */ /* 0x000fe200078e00ff */
[----:B------:R-:W-:Y:S01]  /*9ba0*/  SHF.R.U32.HI R5, RZ, 0x3, R4 ;  /* 0x00000003ff057819 */ /* 0x000fe20000011604 */
[----:B------:R-:W-:-:S03]  /*9bb0*/  IMAD.U32 R4, RZ, RZ, UR4 ;  /* 0x00000004ff047e24 */ /* 0x000fc6000f8e00ff */
[----:B------:R-:W-:Y:S01]  /*9bc0*/  LOP3.LUT R2, R5, 0x70, R2, 0xf8, !PT ;  /* 0x0000007005027812 */ /* 0x000fe200078ef802 */
[----:B------:R-:W-:Y:S01]  /*9bd0*/  IMAD R3, R3, 0x2, R4 ;  /* 0x0000000203037824 */ /* 0x000fe200078e0204 */
[----:B------:R-:W-:Y:S01]  /*9be0*/  STL [R1+0x4], R4 ;  /* 0x0000040401007387 */ /* 0x000fe20000100800 */
[----:B------:R-:W-:-:S03]  /*9bf0*/  IMAD.MOV.U32 R2, RZ, RZ, 0x1 ;  /* 0x00000001ff027424 */ /* 0x000fc600078e00ff */
[----:B------:R-:W-:Y:S04]  /*9c00*/  STL [R1+0x24], R3 ;  /* 0x0000240301007387 */ /* 0x000fe80000100800 */
[----:B------:R-:W-:Y:S04]  /*9c10*/  STL [R1+0x8], RZ ;  /* 0x000008ff01007387 */ /* 0x000fe80000100800 */
[----:B------:R0:W-:Y:S04]  /*9c20*/  STL [R1+0x10], R2 ;  /* 0x0000100201007387 */ /* 0x0001e80000100800 */
[----:B------:R1:W-:Y:S01]  /*9c30*/  STL [R1+0x50], RZ ;  /* 0x000050ff01007387 */ /* 0x0003e20000100800 */
[----:B0-----:R-:W-:-:S02]  /*9c40*/  LOP3.LUT R2, R0, 0x40, RZ, 0xfc, !PT ;  /* 0x0000004000027812 */ /* 0x001fc400078efcff */
[----:B-1----:R-:W-:-:S07]  /*9c50*/  LOP3.LUT R0, R0, 0x80, RZ, 0xfc, !PT ;  /* 0x0000008000007812 */ /* 0x002fce00078efcff */
.L_x_521:
[----:B0--3--:R-:W0:Y:S01]  /*9c60*/  LDC.64 R2, c[0x0][0xc88] ;  /* 0x00032200ff027b82 */ /* 0x009e220000000a00 */
[----:B------:R-:W-:Y:S01]  /*9c70*/  ULDC.64 UR4, c[0x0][0x208] ;  /* 0x0000820000047ab9 */ /* 0x000fe20000000a00 */
[----:B0-----:R-:W-:-:S05]  /*9c80*/  IMAD.WIDE R2, R19, 0x4, R2 ;  /* 0x0000000413027825 */ /* 0x001fca00078e0202 */
[----:B------:R-:W2:Y:S01]  /*9c90*/  LDG.E R11, desc[UR4][R2.64] ;  /* 0x00000004020b7981 */ /* 0x000ea2000c1e1900 */
[----:B------:R-:W-:Y:S05]  /*9ca0*/  YIELD ;  /* 0x0000000000007946 */ /* 0x000fea0003800000 */
[----:B------:R-:W-:Y:S01]  /*9cb0*/  ULDC.64 UR4, c[0x0][0xa28] ;  /* 0x00028a0000047ab9 */ /* 0x000fe20000000a00 */
[----:B------:R-:W-:Y:S01]  /*9cc0*/  IMAD.MOV.U32 R0, RZ, RZ, RZ ;  /* 0x000000ffff007224 */ /* 0x000fe200078e00ff */
[----:B------:R-:W-:Y:S01]  /*9cd0*/  ISETP.NE.U32.AND P0, PT, RZ, UR4, PT ;  /* 0x00000004ff007c0c */ /* 0x000fe2000bf05070 */
[----:B------:R-:W-:Y:S01]  /*9ce0*/  ULDC.64 UR10, c[0x0][0x208] ;  /* 0x00008200000a7ab9 */ /* 0x000fe20000000a00 */
[----:B------:R-:W-:Y:S01]  /*9cf0*/  IMAD.MOV.U32 R6, RZ, RZ, RZ ;  /* 0x000000ffff067224 */ /* 0x000fe200078e00ff */
[----:B------:R-:W-:Y:S01]  /*9d00*/  ULDC.64 UR6, c[0x0][0xa18] ;  /* 0x0002860000067ab9 */ /* 0x000fe20000000a00 */
[----:B------:R-:W-:Y:S01]  /*9d10*/  ISETP.NE.AND.EX P0, PT, RZ, UR5, PT, P0 ;  /* 0x00000005ff007c0c */ /* 0x000fe2000bf05300 */
[----:B------:R-:W-:Y:S01]  /*9d20*/  ULDC.64 UR8, c[0x0][0xa08] ;  /* 0x0002820000087ab9 */ /* 0x000fe20000000a00 */
[----:B--2---:R-:W-:Y:S01]  /*9d30*/  SHF.R.S32.HI R4, RZ, 0x1f, R11 ;  /* 0x0000001fff047819 */ /* 0x004fe2000001140b */
[----:B------:R-:W-:-:S10]  /*9d40*/  IMAD.SHL.U32 R10, R11, 0x4, RZ ;  /* 0x000000040b0a7824 */ /* 0x000fd400078e00ff */
[C---:B------:R-:W-:Y:S01]  /*9d50*/  @P0 LEA R2, P1, R11.reuse, UR4, 0x2 ;  /* 0x000000040b020c11 */ /* 0x040fe2000f8210ff */
[----:B------:R-:W-:Y:S03]  /*9d60*/  STL [R1+0x28], R11 ;  /* 0x0000280b01007387 */ /* 0x000fe60000100800 */
[C-C-:B------:R-:W-:Y:S01]  /*9d70*/  @P0 LEA.HI.X R3, R11.reuse, UR5, R4.reuse, 0x2, P1 ;  /* 0x000000050b030c11 */ /* 0x140fe200088f1404 */
[----:B------:R-:W-:Y:S01]  /*9d80*/  ULDC.64 UR4, c[0x0][0xa00] ;  /* 0x0002800000047ab9 */ /* 0x000fe20000000a00 */
[----:B------:R-:W-:Y:S01]  /*9d90*/  SHF.L.U64.HI R9, R11, 0x2, R4 ;  /* 0x000000020b097819 */ /* 0x000fe20000010204 */
[----:B------:R0:W-:Y:S01]  /*9da0*/  STL [R1+0x38], R4 ;  /* 0x0000380401007387 */ /* 0x0001e20000100800 */
[----:B------:R-:W-:-:S03]  /*9db0*/  ISETP.NE.U32.AND P1, PT, RZ, UR4, PT ;  /* 0x00000004ff007c0c */ /* 0x000fc6000bf25070 */
[----:B-1---5:R1:W5:Y:S01]  /*9dc0*/  @P0 LDG.E R0, desc[UR10][R2.64] ;  /* 0x0000000a02000981 */ /* 0x022362000c1e1900 */
[----:B------:R-:W-:Y:S01]  /*9dd0*/  ISETP.NE.AND.EX P1, PT, RZ, UR5, PT, P1 ;  /* 0x00000005ff007c0c */ /* 0x000fe2000bf25310 */
[----:B----4-:R-:W-:Y:S01]  /*9de0*/  IMAD.MOV.U32 R8, RZ, RZ, RZ ;  /* 0x000000ffff087224 */ /* 0x010fe200078e00ff */
[----:B------:R-:W-:Y:S01]  /*9df0*/  ISETP.NE.U32.AND P2, PT, RZ, UR6, PT ;  /* 0x00000006ff007c0c */ /* 0x000fe2000bf45070 */
[----:B------:R-:W-:Y:S01]  /*9e00*/  STL [R1], R10 ;  /* 0x0000000a01007387 */ /* 0x000fe20000100800 */
[----:B------:R-:W-:Y:S02]  /*9e10*/  ISETP.NE.U32.AND P0, PT, RZ, UR8, PT ;  /* 0x00000008ff007c0c */ /* 0x000fe4000bf05070 */
[----:B------:R-:W-:Y:S01]  /*9e20*/  ISETP.NE.AND.EX P2, PT, RZ, UR7, PT, P2 ;  /* 0x00000007ff007c0c */ /* 0x000fe2000bf45320 */
[----:B------:R-:W-:Y:S01]  /*9e30*/  STL [R1+0x20], R9 ;  /* 0x0000200901007387 */ /* 0x000fe20000100800 */
[----:B------:R-:W-:Y:S02]  /*9e40*/  ISETP.NE.AND.EX P0, PT, RZ, UR9, PT, P0 ;  /* 0x00000009ff007c0c */ /* 0x000fe4000bf05300 */
[----:B-1----:R-:W-:-:S02]  /*9e50*/  IADD3 R2, P3, R10, UR4, RZ ;  /* 0x000000040a027c10 */ /* 0x002fc4000ff7e0ff */
[----:B0-----:R-:W-:Y:S02]  /*9e60*/  IADD3 R4, P4, R10, UR8, RZ ;  /* 0x000000080a047c10 */ /* 0x001fe4000ff9e0ff */
[C---:B------:R-:W-:Y:S01]  /*9e70*/  IADD3.X R3, R9.reuse, UR5, RZ, P3, !PT ;  /* 0x0000000509037c10 */ /* 0x040fe20009ffe4ff */
[----:B------:R-:W-:Y:S01]  /*9e80*/  ULDC UR4, c[0x0][0x288] ;  /* 0x0000a20000047ab9 */ /* 0x000fe20000000800 */
[----:B------:R-:W-:-:S03]  /*9e90*/  IADD3.X R5, R9, UR9, RZ, P4, !PT ;  /* 0x0000000909057c10 */ /* 0x000fc6000a7fe4ff */
[----:B------:R-:W2:Y:S01]  /*9ea0*/  @P1 LDG.E R6, desc[UR10][R2.64] ;  /* 0x0000000a02061981 */ /* 0x000ea2000c1e1900 */
[----:B------:R-:W-:Y:S01]  /*9eb0*/  IMAD.U32 R12, RZ, RZ, UR4 ;  /* 0x00000004ff0c7e24 */ /* 0x000fe2000f8e00ff */
[----:B------:R-:W-:Y:S02]  /*9ec0*/  ULDC.64 UR4, c[0x0][0x418] ;  /* 0x0001060000047ab9 */ /* 0x000fe40000000a00 */
[----:B------:R-:W5:Y:S04]  /*9ed0*/  @P0 LDG.E R8, desc[UR10][R4.64] ;  /* 0x0000000a04080981 */ /* 0x000f68000c1e1900 */
[----:B--2---:R0:W-:Y:S02]  /*9ee0*/  STL [R1+0x34], R6 ;  /* 0x0000340601007387 */ /* 0x0041e40000100800 */
[----:B0-----:R-:W-:-:S04]  /*9ef0*/  @P2 IADD3 R6, P3, R10, UR6, RZ ;  /* 0x000000060a062c10 */ /* 0x001fc8000ff7e0ff */
[----:B------:R-:W-:-:S05]  /*9f00*/  @P2 IADD3.X R7, R9, UR7, RZ, P3, !PT ;  /* 0x0000000709072c10 */ /* 0x000fca0009ffe4ff */
[----:B------:R0:W2:Y:S01]  /*9f10*/  @P2 LDG.E R12, desc[UR10][R6.64] ;  /* 0x0000000a060c2981 */ /* 0x0000a2000c1e1900 */
[----:B------:R-:W-:-:S03]  /*9f20*/  UISETP.NE.U32.AND UP0, UPT, UR4, URZ, UPT ;  /* 0x0000003f0400728c */ /* 0x000fc6000bf05070 */
[----:B------:R-:W-:Y:S01]  /*9f30*/  ULDC UR4, c[0x0][0x424] ;  /* 0x0001090000047ab9 */ /* 0x000fe20000000800 */
[----:B------:R-:W-:-:S03]  /*9f40*/  UISETP.NE.AND.EX UP0, UPT, UR5, URZ, UPT, UP0 ;  /* 0x0000003f0500728c */ /* 0x000fc6000bf05300 */
[----:B------:R-:W-:Y:S01]  /*9f50*/  ULDC UR5, c[0x0][0x2f0] ;  /* 0x0000bc0000057ab9 */ /* 0x000fe20000000800 */
[----:B------:R-:W-:-:S04]  /*9f60*/  USEL UR4, UR4, 0x1, UP0 ;  /* 0x0000000104047887 */ /* 0x000fc80008000000 */
[----:B------:R-:W-:-:S06]  /*9f70*/  UIMAD UR4, UR4, UR5, URZ ;  /* 0x00000005040472a4 */ /* 0x000fcc000f8e023f */
[----:B0-----:R-:W-:Y:S01]  /*9f80*/  IMAD.U32 R6, RZ, RZ, UR4 ;  /* 0x00000004ff067e24 */ /* 0x001fe2000f8e00ff */
[----:B--2---:R0:W-:Y:S01]  /*9f90*/  STL [R1+0x40], R12 ;  /* 0x0000400c01007387 */ /* 0x0041e20000100800 */
[----:B------:R-:W-:Y:S05]  /*9fa0*/  @P2 BRA `(.L_x_420) ;  /* 0x0000000000182947 */ /* 0x000fea0003800000 */
[----:B------:R-:W-:Y:S05]  /*9fb0*/  @!P1 BRA `(.L_x_420) ;  /* 0x0000000000149947 */ /* 0x000fea0003800000 */
[----:B------:R-:W-:Y:S02]  /*9fc0*/  ULDC.64 UR4, c[0x0][0x208] ;  /* 0x0000820000047ab9 */ /* 0x000fe40000000a00 */
[----:B------:R-:W2:Y:S04]  /*9fd0*/  LDG.E R7, desc[UR4][R2.64] ;  /* 0x0000000402077981 */ /* 0x000ea8000c1e1900 */
[----:B------:R-:W2:Y:S02]  /*9fe0*/  LDG.E R2, desc[UR4][R2.64+0x4] ;  /* 0x0000040402027981 */ /* 0x000ea4000c1e1900 */
[----:B--2---:R-:W-:-:S05]  /*9ff0*/  IMAD.IADD R2, R2, 0x1, -R7 ;  /* 0x0000000102027824 */ /* 0x004fca00078e0a07 */
[----:B------:R1:W-:Y:S02]  /*a000*/  STL [R1+0x40], R2 ;  /* 0x0000400201007387 */ /* 0x0003e40000100800 */
.L_x_420:
[----:B-1----:R-:W-:Y:S01]  /*a010*/  IMAD.MOV.U32 R2, RZ, RZ, R11 ;  /* 0x000000ffff027224 */ /* 0x002fe200078e000b */
[----:B------:R-:W-:Y:S01]  /*a020*/  ULDC.64 UR4, c[0x0][0xa20] ;  /* 0x0002880000047ab9 */ /* 0x000fe20000000a00 */
[----:B-----5:R-:W-:Y:S01]  /*a030*/  IMAD.IADD R3, R8, 0x1, R0 ;  /* 0x0000000108037824 */ /* 0x020fe200078e0200 */
[----:B------:R-:W-:Y:S02]  /*a040*/  ISETP.NE.U32.AND P1, PT, RZ, UR4, PT ;  /* 0x00000004ff007c0c */ /* 0x000fe4000bf25070 */
[----:B------:R1:W-:Y:S02]  /*a050*/  STL [R1+0xc], R2 ;  /* 0x00000c0201007387 */ /* 0x0003e40000100800 */
[----:B------:R-:W-:Y:S02]  /*a060*/  ISETP.NE.AND.EX P1, PT, RZ, UR5, PT, P1 ;  /* 0x00000005ff007c0c */ /* 0x000fe4000bf25310 */
[----:B------:R1:W-:Y:S11]  /*a070*/  STL [R1+0x18], R3 ;  /* 0x0000180301007387 */ /* 0x0003f60000100800 */
[----:B-1----:R-:W-:Y:S05]  /*a080*/  @!P1 BRA `(.L_x_421) ;  /* 0x0000000000149947 */ /* 0x002fea0003800000 */
[----:B------:R-:W-:Y:S01]  /*a090*/  IADD3 R6, P0, R10, UR4, RZ ;  /* 0x000000040a067c10 */ /* 0x000fe2000ff1e0ff */
[----:B------:R-:W-:-:S03]  /*a0a0*/  ULDC.64 UR6, c[0x0][0x208] ;  /* 0x0000820000067ab9 */ /* 0x000fc60000000a00 */
[----:B------:R-:W-:-:S05]  /*a0b0*/  IADD3.X R7, R9, UR5, RZ, P0, !PT ;  /* 0x0000000509077c10 */ /* 0x000fca00087fe4ff */
[----:B------:R1:W5:Y:S01]  /*a0c0*/  LDG.E R6, desc[UR6][R6.64] ;  /* 0x0000000606067981 */ /* 0x000362000c1e1900 */
[----:B------:R-:W-:Y:S05]  /*a0d0*/  BRA `(.L_x_422) ;  /* 0x0000000000147947 */ /* 0x000fea0003800000 */
.L_x_421:
[----:B------:R-:W-:Y:S05]  /*a0e0*/  @!P0 BRA `(.L_x_422) ;  /* 0x0000000000108947 */ /* 0x000fea0003800000 */
[----:B------:R-:W-:Y:S02]  /*a0f0*/  ULDC.64 UR4, c[0x0][0x208] ;  /* 0x0000820000047ab9 */ /* 0x000fe40000000a00 */
[----:B------:R-:W2:Y:S04]  /*a100*/  LDG.E R6, desc[UR4][R4.64] ;  /* 0x0000000404067981 */ /* 0x000ea8000c1e1900 */
[----:B------:R-:W2:Y:S02]  /*a110*/  LDG.E R4, desc[UR4][R4.64+0x4] ;  /* 0x0000040404047981 */ /* 0x000ea4000c1e1900 */
[----:B--2---:R-:W-:-:S07]  /*a120*/  IMAD.IADD R6, R4, 0x1, -R6 ;  /* 0x0000000104067824 */ /* 0x004fce00078e0a06 */
.L_x_422:
[----:B-----5:R-:W-:Y:S01]  /*a130*/  IMAD.IADD R3, R6, 0x1, -R0 ;  /* 0x0000000106037824 */ /* 0x020fe200078e0a00 */
[----:B------:R-:W-:Y:S03]  /*a140*/  BSSY B7, `(.L_x_423) ;  /* 0x000043e000077945 */ /* 0x000fe60003800000 */
[C---:B------:R-:W-:Y:S01]  /*a150*/  VIADD R0, R3.reuse, 0x7f ;  /* 0x0000007f03007836 */ /* 0x040fe20000000000 */
[----:B------:R2:W-:Y:S01]  /*a160*/  STL [R1+0x3c], R3 ;  /* 0x00003c0301007387 */ /* 0x0005e20000100800 */
[----:B------:R-:W-:-:S03]  /*a170*/  ISETP.GT.AND P0, PT, R3, RZ, PT ;  /* 0x000000ff0300720c */ /* 0x000fc60003f04270 */
[----:B------:R-:W-:-:S04]  /*a180*/  SHF.R.S32.HI R2, RZ, 0x1f, R0 ;  /* 0x0000001fff027819 */ /* 0x000fc80000011400 */
[----:B------:R-:W-:-:S04]  /*a190*/  LEA.HI R0, R2, R0, RZ, 0x7 ;  /* 0x0000000002007211 */ /* 0x000fc800078f38ff */
[----:B------:R-:W-:-:S05]  /*a1a0*/  SHF.R.S32.HI R0, RZ, 0x7, R0 ;  /* 0x00000007ff007819 */ /* 0x000fca0000011400 */
[----:B------:R2:W-:Y:S01]  /*a1b0*/  STL [R1+0x30], R0 ;  /* 0x0000300001007387 */ /* 0x0005e20000100800 */
[----:B------:R-:W-:Y:S05]  /*a1c0*/  @P0 BRA `(.L_x_424) ;  /* 0x0000000000480947 */ /* 0x000fea0003800000 */
[----:B--2---:R-:W2:Y:S02]  /*a1d0*/  S2R R3, SR_TID.X ;  /* 0x0000000000037919 */ /* 0x004ea40000002100 */
[----:B--2---:R-:W-:-:S04]  /*a1e0*/  LOP3.LUT R3, R3, 0x7f, RZ, 0xc0, !PT ;  /* 0x0000007f03037812 */ /* 0x004fc800078ec0ff */
[----:B------:R-:W-:-:S13]  /*a1f0*/  ISETP.NE.AND P0, PT, R3, RZ, PT ;  /* 0x000000ff0300720c */ /* 0x000fda0003f05270 */
[----:B------:R-:W-:Y:S05]  /*a200*/  @P0 BRA `(.L_x_425) ;  /* 0x0000004000c40947 */ /* 0x000fea0003800000 */
[----:B------:R-:W2:Y:S01]  /*a210*/  S2R R3, SR_LANEID ;  /* 0x0000000000037919 */ /* 0x000ea20000000000 */
[----:B------:R-:W-:Y:S01]  /*a220*/  VOTEU.ANY UR4, UPT, PT ;  /* 0x0000000000047886 */ /* 0x000fe200038e0100 */
[----:B------:R-:W-:Y:S01]  /*a230*/  ULDC.64 UR6, c[0x0][0x208] ;  /* 0x0000820000067ab9 */ /* 0x000fe20000000a00 */
[----:B------:R-:W2:Y:S08]  /*a240*/  FLO.U32 R0, UR4 ;  /* 0x0000000400007d00 */ /* 0x000eb000080e0000 */
[----:B------:R-:W3:Y:S01]  /*a250*/  POPC R5, UR4 ;  /* 0x0000000400057d09 */ /* 0x000ee20008000000 */
[----:B--2---:R-:W-:-:S02]  /*a260*/  ISETP.EQ.U32.AND P0, PT, R0, R3, PT ;  /* 0x000000030000720c */ /* 0x004fc40003f02070 */
[----:B------:R-:W3:Y:S11]  /*a270*/  LDC.64 R2, c[0x0][0xc60] ;  /* 0x00031800ff027b82 */ /* 0x000ef60000000a00 */
[----:B---3--:R-:W2:Y:S01]  /*a280*/  @P0 ATOMG.E.ADD.STRONG.GPU PT, R3, desc[UR6][R2.64], R5 ;  /* 0x00000005020309a8 */ /* 0x008ea200081ee1c6 */
[----:B------:R-:W3:Y:S02]  /*a290*/  S2R R4, SR_LTMASK ;  /* 0x0000000000047919 */ /* 0x000ee40000003900 */
[----:B---3--:R-:W-:-:S04]  /*a2a0*/  LOP3.LUT R4, R4, UR4, RZ, 0xc0, !PT ;  /* 0x0000000404047c12 */ /* 0x008fc8000f8ec0ff */
[----:B-1----:R-:W1:Y:S01]  /*a2b0*/  POPC R7, R4 ;  /* 0x0000000400077309 */ /* 0x002e620000000000 */
[----:B--2---:R-:W1:Y:S02]  /*a2c0*/  SHFL.IDX PT, R0, R3, R0, 0x1f ;  /* 0x00001f0003007589 */ /* 0x004e6400000e0000 */
[----:B-1----:R-:W-:Y:S01]  /*a2d0*/  IADD3 R16, R0, UR38, R7 ;  /* 0x0000002600107c10 */ /* 0x002fe2000fffe007 */
[----:B------:R-:W-:Y:S06]  /*a2e0*/  BRA `(.L_x_425) ;  /* 0x00000040008c7947 */ /* 0x000fec0003800000 */
.L_x_424:
[----:B--2---:R-:W2:Y:S01]  /*a2f0*/  LDL R0, [R1+0x4] ;  /* 0x0000040001007983 */ /* 0x004ea20000100800 */
[----:B------:R-:W-:Y:S01]  /*a300*/  BSSY B6, `(.L_x_426) ;  /* 0x0000014000067945 */ /* 0x000fe20003800000 */
[----:B--2---:R-:W-:-:S05]  /*a310*/  VIADD R0, R0, 0x1c400 ;  /* 0x0001c40000007836 */ /* 0x004fca0000000000 */
[----:B------:R-:W-:-:S13]  /*a320*/  LOP3.LUT P0, RZ, R0, 0x3ff, RZ, 0xc0, !PT ;  /* 0x000003ff00ff7812 */ /* 0x000fda000780c0ff */
[----:B------:R-:W-:Y:S05]  /*a330*/  @!P0 BRA `(.L_x_427) ;  /* 0x0000000000408947 */ /* 0x000fea0003800000 */
[----:B------:R-:W-:Y:S01]  /*a340*/  MOV R2, 0x0 ;  /* 0x0000000000027802 */ /* 0x000fe20000000f00 */
[----:B------:R-:W-:Y:S01]  /*a350*/  ULDC.64 UR6, c[0x4][0xb8] ;  /* 0x01002e0000067ab9 */ /* 0x000fe20000000a00 */
[----:B------:R-:W-:Y:S01]  /*a360*/  ULDC.64 UR8, c[0x4][0xc0] ;  /* 0x0100300000087ab9 */ /* 0x000fe20000000a00 */
[----:B------:R-:W-:Y:S01]  /*a370*/  ULDC.64 UR4, c[0x4][0x8] ;  /* 0x0100020000047ab9 */ /* 0x000fe20000000a00 */
[----:B------:R-:W-:Y:S02]  /*a380*/  IMAD.U32 R4, RZ, RZ, UR6 ;  /* 0x00000006ff047e24 */ /* 0x000fe4000f8e00ff */
[----:B------:R-:W2:Y:S01]  /*a390*/  LDC.64 R2, c[0x4][R2] ;  /* 0x0100000002027b82 */ /* 0x000ea20000000a00 */
[----:B------:R-:W-:Y:S02]  /*a3a0*/  IMAD.U32 R5, RZ, RZ, UR7 ;  /* 0x00000007ff057e24 */ /* 0x000fe4000f8e00ff */
[----:B------:R-:W-:Y:S02]  /*a3b0*/  IMAD.U32 R6, RZ, RZ, UR8 ;  /* 0x00000008ff067e24 */ /* 0x000fe4000f8e00ff */
[----:B-1----:R-:W-:-:S02]  /*a3c0*/  IMAD.U32 R7, RZ, RZ, UR9 ;  /* 0x00000009ff077e24 */ /* 0x002fc4000f8e00ff */
[----:B------:R-:W-:Y:S02]  /*a3d0*/  IMAD.U32 R10, RZ, RZ, UR4 ;  /* 0x00000004ff0a7e24 */ /* 0x000fe4000f8e00ff */
[----:B------:R-:W-:Y:S02]  /*a3e0*/  IMAD.U32 R11, RZ, RZ, UR5 ;  /* 0x00000005ff0b7e24 */ /* 0x000fe4000f8e00ff */
[----:B------:R-:W-:Y:S02]  /*a3f0*/  IMAD.MOV.U32 R8, RZ, RZ, 0x70 ;  /* 0x00000070ff087424 */ /* 0x000fe400078e00ff */
[----:B0-----:R-:W-:Y:S02]  /*a400*/  IMAD.MOV.U32 R12, RZ, RZ, 0x1 ;  /* 0x00000001ff0c7424 */ /* 0x001fe400078e00ff */
[----:B------:R-:W-:-:S07]  /*a410*/  IMAD.MOV.U32 R13, RZ, RZ, RZ ;  /* 0x000000ffff0d7224 */ /* 0x000fce00078e00ff */
[----:B------:R-:W-:-:S07]  /*a420*/  LEPC R20, `(.L_x_427) ;  /* 0x000000001014794e */ /* 0x000fce0000000000 */
[----:B--2---:R-:W-:Y:S05]  /*a430*/  CALL.ABS.NOINC R2 ;  /* 0x0000000002007343 */ /* 0x004fea0003c00000 */
.L_x_427:
[----:B------:R-:W-:Y:S05]  /*a440*/  BSYNC B6 ;  /* 0x0000000000067941 */ /* 0x000fea0003800000 */
.L_x_426:
[----:B------:R-:W2:Y:S01]  /*a450*/  LDL R2, [R1+0x4] ;  /* 0x0000040001027983 */ /* 0x000ea20000100800 */
        /* <DEDUP_REMOVED lines=12> */
[----:B-1----:R-:W-:-:S02]  /*a520*/  IMAD.U32 R7, RZ, RZ, UR9 ;  /* 0x00000009ff077e24 */ /* 0x002fc4000f8e00ff */
[----:B------:R-:W-:Y:S02]  /*a530*/  IMAD.U32 R10, RZ, RZ, UR4 ;  /* 0x00000004ff0a7e24 */ /* 0x000fe4000f8e00ff */
[----:B------:R-:W-:Y:S02]  /*a540*/  IMAD.U32 R11, RZ, RZ, UR5 ;  /* 0x00000005ff0b7e24 */ /* 0x000fe4000f8e00ff */
[----:B------:R-:W-:Y:S02]  /*a550*/  IMAD.MOV.U32 R8, RZ, RZ, 0x70 ;  /* 0x00000070ff087424 */ /* 0x000fe400078e00ff */
[----:B0-----:R-:W-:Y:S02]  /*a560*/  IMAD.MOV.U32 R12, RZ, RZ, 0x1 ;  /* 0x00000001ff0c7424 */ /* 0x001fe400078e00ff */
[----:B--2---:R-:W-:-:S07]  /*a570*/  IMAD.MOV.U32 R13, RZ, RZ, RZ ;  /* 0x000000ffff0d7224 */ /* 0x004fce00078e00ff */
[----:B------:R-:W-:-:S07]  /*a580*/  LEPC R20, `(.L_x_430) ;  /* 0x000000001014794e */ /* 0x000fce0000000000 */
[----:B---3--:R-:W-:Y:S05]  /*a590*/  CALL.ABS.NOINC R2 ;  /* 0x0000000002007343 */ /* 0x008fea0003c00000 */
.L_x_430:
[----:B------:R-:W-:Y:S01]  /*a5a0*/  MOV R2, 0x0 ;  /* 0x0000000000027802 */ /* 0x000fe20000000f00 */
[----:B------:R-:W-:Y:S01]  /*a5b0*/  ULDC.64 UR6, c[0x4][0xb8] ;  /* 0x01002e0000067ab9 */ /* 0x000fe20000000a00 */
[----:B------:R-:W-:Y:S01]  /*a5c0*/  ULDC.64 UR8, c[0x4][0xc0] ;  /* 0x0100300000087ab9 */ /* 0x000fe20000000a00 */
[----:B------:R-:W-:Y:S01]  /*a5d0*/  ULDC.64 UR4, c[0x4][0x18] ;  /* 0x0100060000047ab9 */ /* 0x000fe20000000a00 */
[----:B------:R-:W-:Y:S02]  /*a5e0*/  IMAD.U32 R4, RZ, RZ, UR6 ;  /* 0x00000006ff047e24 */ /* 0x000fe4000f8e00ff */
[----:B------:R-:W0:Y:S01]  /*a5f0*/  LDC.64 R2, c[0x4][R2] ;  /* 0x0100000002027b82 */ /* 0x000e220000000a00 */
        /* <DEDUP_REMOVED lines=9> */
[----:B0-----:R-:W-:Y:S05]  /*a690*/  CALL.ABS.NOINC R2 ;  /* 0x0000000002007343 */ /* 0x001fea0003c00000 */
.L_x_429:
[----:B------:R-:W-:Y:S05]  /*a6a0*/  BSYNC B6 ;  /* 0x0000000000067941 */ /* 0x000fea0003800000 */
.L_x_428:
[----:B------:R-:W2:Y:S01]  /*a6b0*/  LDL.LU R2, [R1] ;  /* 0x0000000001027983 */ /* 0x000ea20000300800 */
[----:B------:R-:W-:-:S03]  /*a6c0*/  ULDC.64 UR4, c[0x0][0x9f8] ;  /* 0x00027e0000047ab9 */ /* 0x000fc60000000a00 */
[----:B------:R-:W3:Y:S04]  /*a6d0*/  LDL.LU R4, [R1+0x20] ;  /* 0x0000200001047983 */ /* 0x000ee80000300800 */
[----:B-1----:R-:W4:Y:S01]  /*a6e0*/  LDL R7, [R1+0xc] ;  /* 0x00000c0001077983 */ /* 0x002f220000100800 */
[----:B------:R-:W-:Y:S01]  /*a6f0*/  ISETP.NE.U32.AND P0, PT, RZ, UR4, PT ;  /* 0x00000004ff007c0c */ /* 0x000fe2000bf05070 */
[----:B------:R-:W-:Y:S02]  /*a700*/  ULDC.64 UR6, c[0x0][0x208] ;  /* 0x0000820000067ab9 */ /* 0x000fe40000000a00 */
[----:B------:R-:W5:Y:S01]  /*a710*/  LDL R0, [R1+0x30] ;  /* 0x0000300001007983 */ /* 0x000f620000100800 */
[----:B------:R-:W-:-:S13]  /*a720*/  ISETP.NE.AND.EX P0, PT, RZ, UR5, PT, P0 ;  /* 0x00000005ff007c0c */ /* 0x000fda000bf05300 */
[----:B--2---:R-:W-:-:S04]  /*a730*/  @P0 IADD3 R2, P1, R2, UR4, RZ ;  /* 0x0000000402020c10 */ /* 0x004fc8000ff3e0ff */
[----:B---3--:R-:W-:Y:S01]  /*a740*/  @P0 IADD3.X R3, R4, UR5, RZ, P1, !PT ;  /* 0x0000000504030c10 */ /* 0x008fe20008ffe4ff */
[----:B------:R-:W-:-:S04]  /*a750*/  ULDC.64 UR4, c[0x0][0xa08] ;  /* 0x0002820000047ab9 */ /* 0x000fc80000000a00 */
[----:B----4-:R1:W2:Y:S01]  /*a760*/  @P0 LDG.E R7, desc[UR6][R2.64] ;  /* 0x0000000602070981 */ /* 0x0102a2000c1e1900 */
[----:B-----5:R-:W-:Y:S01]  /*a770*/  VIADD R9, R0, 0xffffffff ;  /* 0xffffffff00097836 */ /* 0x020fe20000000000 */
[----:B-1----:R-:W1:Y:S01]  /*a780*/  LDC.64 R2, c[0x0][0x418] ;  /* 0x00010600ff027b82 */ /* 0x002e620000000a00 */
[----:B--2---:R-:W-:Y:S01]  /*a790*/  SHF.R.S32.HI R8, RZ, 0x1f, R7 ;  /* 0x0000001fff087819 */ /* 0x004fe20000011407 */
[----:B------:R2:W-:Y:S04]  /*a7a0*/  @P0 STL [R1+0xc], R7 ;  /* 0x00000c0701000387 */ /* 0x0005e80000100800 */
[----:B------:R2:W-:Y:S04]  /*a7b0*/  STL [R1+0x2c], R9 ;  /* 0x00002c0901007387 */ /* 0x0005e80000100800 */
[----:B------:R2:W-:Y:S01]  /*a7c0*/  STL [R1+0x20], R8 ;  /* 0x0000200801007387 */ /* 0x0005e20000100800 */
[----:B-1----:R-:W-:Y:S01]  /*a7d0*/  LOP3.LUT P0, RZ, R2, UR4, RZ, 0xfc, !PT ;  /* 0x0000000402ff7c12 */ /* 0x002fe2000f80fcff */
[----:B------:R-:W-:-:S03]  /*a7e0*/  UMOV UR4, 0xffffffff ;  /* 0xffffffff00047882 */ /* 0x000fc60000000000 */
[----:B------:R-:W-:-:S04]  /*a7f0*/  LOP3.LUT P0, RZ, R3, UR5, RZ, 0xfc, P0 ;  /* 0x0000000503ff7c12 */ /* 0x000fc8000800fcff */
[----:B------:R-:W-:Y:S01]  /*a800*/  SEL R0, R7, RZ, !P0 ;  /* 0x000000ff07007207 */ /* 0x000fe20004000000 */
[----:B--2---:R-:W-:Y:S08]  /*a810*/  BRA.DIV UR4, `(.L_x_431) ;  /* 0x0000004e043c7947 */ /* 0x004ff0000b800000 */
[----:B------:R-:W1:Y:S02]  /*a820*/  S2R R4, SR_TID.X ;  /* 0x0000000000047919 */ /* 0x000e640000002100 */
[----:B-1----:R-:W-:-:S04]  /*a830*/  SHF.R.U32.HI R4, RZ, 0x5, R4 ;  /* 0x00000005ff047819 */ /* 0x002fc80000011604 */
[----:B------:R-:W-:-:S05]  /*a840*/  LOP3.LUT R4, R4, 0x3, RZ, 0xc0, !PT ;  /* 0x0000000304047812 */ /* 0x000fca00078ec0ff */
[----:B------:R1:W2:Y:S02]  /*a850*/  SHFL.IDX PT, R14, R4, RZ, 0x1f ;  /* 0x00001fff040e7589 */ /* 0x0002a400000e0000 */
.L_x_537:
[----:B-1----:R-:W3:Y:S01]  /*a860*/  LDL.LU R4, [R1+0x1c] ;  /* 0x00001c0001047983 */ /* 0x002ee20000300800 */
[----:B------:R-:W-:Y:S02]  /*a870*/  PLOP3.LUT P1, PT, PT, PT, PT, 0x8, 0x0 ;  /* 0x000000000000781c */ /* 0x000fe40003f2e170 */
[----:B--2---:R-:W-:Y:S01]  /*a880*/  ISETP.NE.AND P0, PT, R14, RZ, PT ;  /* 0x000000ff0e00720c */ /* 0x004fe20003f05270 */
[----:B------:R1:W-:Y:S01]  /*a890*/  STL [R1], R0 ;  /* 0x0000000001007387 */ /* 0x0003e20000100800 */
[----:B---3--:R-:W-:-:S09]  /*a8a0*/  LOP3.LUT R4, R4, 0xfffffffe, RZ, 0xc0, !PT ;  /* 0xfffffffe04047812 */ /* 0x008fd200078ec0ff */
[----:B------:R-:W-:-:S05]  /*a8b0*/  @P1 LOP3.LUT R4, R4, 0x1, RZ, 0xfc, !PT ;  /* 0x0000000104041812 */ /* 0x000fca00078efcff */
[----:B------:R1:W-:Y:S01]  /*a8c0*/  STL [R1+0x1c], R4 ;  /* 0x00001c0401007387 */ /* 0x0003e20000100800 */
[----:B------:R-:W-:Y:S05]  /*a8d0*/  @P0 BRA `(.L_x_432) ;  /* 0x0000000400540947 */ /* 0x000fea0003800000 */
[----:B------:R-:W-:-:S03]  /*a8e0*/  UMOV UR4, 0xffffffff ;  /* 0xffffffff00047882 */ /* 0x000fc60000000000 */
[----:B------:R-:W-:Y:S05]  /*a8f0*/  BRA.DIV UR4, `(.L_x_433) ;  /* 0x0000004e04387947 */ /* 0x000fea000b800000 */
[----:B------:R-:W-:-:S13]  /*a900*/  ELECT P6, URZ, PT ;  /* 0x00000000003f782f */ /* 0x000fda00038c0000 */
.L_x_540:
[----:B------:R-:W-:Y:S05]  /*a910*/  @!P6 BRA `(.L_x_432) ;  /* 0x000000040044e947 */ /* 0x000fea0003800000 */
[----:B------:R2:W-:Y:S01]  /*a920*/  STL [R1+0x14], R9 ;  /* 0x0000140901007387 */ /* 0x0005e20000100800 */
[----:B------:R-:W-:-:S04]  /*a930*/  ISETP.NE.U32.AND P0, PT, R2, RZ, PT ;  /* 0x000000ff0200720c */ /* 0x000fc80003f05070 */
[----:B------:R-:W-:-:S13]  /*a940*/  ISETP.NE.AND.EX P0, PT, R3, RZ, PT, P0 ;  /* 0x000000ff0300720c */ /* 0x000fda0003f05300 */
[----:B--2---:R-:W-:Y:S05]  /*a950*/  @!P0 BRA `(.L_x_434) ;  /* 0x0000000000548947 */ /* 0x004fea0003800000 */
[----:B------:R-:W2:Y:S01]  /*a960*/  LDC R6, c[0x0][0x43c] ;  /* 0x00010f00ff067b82 */ /* 0x000ea20000000800 */
[----:B-1----:R-:W-:Y:S01]  /*a970*/  IMAD.MOV.U32 R0, RZ, RZ, R9 ;  /* 0x000000ffff007224 */ /* 0x002fe200078e0009 */
[----:B------:R-:W-:Y:S01]  /*a980*/  ULDC.64 UR4, c[0x0][0x428] ;  /* 0x00010a0000047ab9 */ /* 0x000fe20000000a00 */
[----:B------:R-:W-:Y:S01]  /*a990*/  ULDC.64 UR6, c[0x0][0x208] ;  /* 0x0000820000067ab9 */ /* 0x000fe20000000a00 */
[----:B--2---:R-:W-:-:S13]  /*a9a0*/  ISETP.NE.AND P0, PT, R6, 0x1, PT ;  /* 0x000000010600780c */ /* 0x004fda0003f05270 */
        /* <DEDUP_REMOVED lines=14> */
[----:B------:R-:W2:Y:S04]  /*aa90*/  LDG.E R0, desc[UR6][R2.64] ;  /* 0x0000000602007981 */ /* 0x000ea8000c1e1900 */
[----:B--2---:R2:W-:Y:S02]  /*aaa0*/  STL [R1], R0 ;  /* 0x0000000001007387 */ /* 0x0045e40000100800 */
.L_x_434:
[----:B------:R-:W3:Y:S04]  /*aab0*/  LDL R7, [R1+0x4] ;  /* 0x0000040001077983 */ /* 0x000ee80000100800 */
[----:B-12---:R-:W3:Y:S04]  /*aac0*/  LDL R0, [R1+0x8] ;  /* 0x0000080001007983 */ /* 0x006ee80000100800 */
[----:B------:R-:W2:Y:S01]  /*aad0*/  LDL R2, [R1+0x10] ;  /* 0x0000100001027983 */ /* 0x000ea20000100800 */
[----:B---3--:R-:W-:Y:S01]  /*aae0*/  IMAD R0, R0, 0x8, R7 ;  /* 0x0000000800007824 */ /* 0x008fe200078e0207 */
[----:B--2---:R-:W-:-:S04]  /*aaf0*/  SHF.L.U32 R2, R2, 0x1f, RZ ;  /* 0x0000001f02027819 */ /* 0x004fc800000006ff */
[----:B------:R-:W1:Y:S02]  /*ab00*/  SYNCS.PHASECHK.TRANS64.TRYWAIT P0, [R0+URZ+0x34840], R2 ;  /* 0x03484002000075a7 */ /* 0x000e64000800017f */
[----:B-1----:R-:W-:Y:S05]  /*ab10*/  @!P0 BRA `(.L_x_435) ;  /* 0x0000004800d08947 */ /* 0x002fea0003800000 */
.L_x_541:
[----:B------:R-:W2:Y:S02]  /*ab20*/  S2R R3, SR_TID.X ;  /* 0x0000000000037919 */ /* 0x000ea40000002100 */
        /* <DEDUP_REMOVED lines=10> */
.L_x_436:
[----:B------:R-:W2:Y:S04]  /*abd0*/  LDL R7, [R1+0x4] ;  /* 0x0000040001077983 */ /* 0x000ea80000100800 */
[----:B------:R-:W2:Y:S04]  /*abe0*/  LDL R6, [R1+0x8] ;  /* 0x0000080001067983 */ /* 0x000ea80000100800 */
[----:B------:R-:W3:Y:S04]  /*abf0*/  LDL R5, [R1+0x14] ;  /* 0x0000140001057983 */ /* 0x000ee80000100800 */
[----:B------:R-:W4:Y:S04]  /*ac00*/  LDL R4, [R1+0x18] ;  /* 0x0000180001047983 */ /* 0x000f280000100800 */
[----:B------:R-:W5:Y:S04]  /*ac10*/  LDL R3, [R1] ;  /* 0x0000000001037983 */ /* 0x000f680000100800 */
[----:B-1----:R-:W5:Y:S01]  /*ac20*/  LDL.LU R2, [R1+0x1c] ;  /* 0x00001c0001027983 */ /* 0x002f620000300800 */
[----:B------:R-:W-:Y:S01]  /*ac30*/  R2UR UR9, R0 ;  /* 0x00000000000972ca */ /* 0x000fe200000e0000 */
[----:B------:R-:W-:Y:S01]  /*ac40*/  UIADD3 UR4, UP0, UR36, 0x370, URZ ;  /* 0x0000037024047890 */ /* 0x000fe2000ff1e03f */
[----:B------:R-:W-:Y:S01]  /*ac50*/  R2UR UR12, R18 ;  /* 0x00000000120c72ca */ /* 0x000fe200000e0000 */
[----:B------:R-:W-:Y:S01]  /*ac60*/  UMOV UR10, URZ ;  /* 0x0000003f000a7c82 */ /* 0x000fe20008000000 */
[----:B------:R-:W-:Y:S01]  /*ac70*/  PLOP3.LUT P0, PT, PT, PT, PT, 0x80, 0x0 ;  /* 0x000000000000781c */ /* 0x000fe20003f0f070 */
[----:B------:R-:W-:Y:S01]  /*ac80*/  UMOV UR6, 0x0 ;  /* 0x0000000000067882 */ /* 0x000fe20000000000 */
[----:B------:R-:W-:Y:S01]  /*ac90*/  UMOV UR7, 0x14f00000 ;  /* 0x14f0000000077882 */ /* 0x000fe20000000000 */
[----:B------:R-:W-:-:S06]  /*aca0*/  UMOV UR16, 0x40 ;  /* 0x0000004000107882 */ /* 0x000fcc0000000000 */
[----:B------:R-:W-:Y:S01]  /*acb0*/  UIADD3 UR9, UR9, 0x34830, URZ ;  /* 0x0003483009097890 */ /* 0x000fe2000fffe03f */
[----:B--2---:R-:W-:Y:S01]  /*acc0*/  IMAD R0, R6, 0xc000, R7 ;  /* 0x0000c00006007824 */ /* 0x004fe200078e0207 */
[----:B---3--:R-:W-:-:S04]  /*acd0*/  R2UR UR11, R5 ;  /* 0x00000000050b72ca */ /* 0x008fc800000e0000 */
[----:B------:R-:W-:Y:S02]  /*ace0*/  R2UR UR8, R0 ;  /* 0x00000000000872ca */ /* 0x000fe400000e0000 */
[----:B----4-:R-:W-:Y:S02]  /*acf0*/  R2UR UR5, R4 ;  /* 0x00000000040572ca */ /* 0x010fe400000e0000 */
[----:B-----5:R-:W-:Y:S02]  /*ad00*/  R2UR UR13, R3 ;  /* 0x00000000030d72ca */ /* 0x020fe400000e0000 */
[----:B------:R-:W-:-:S07]  /*ad10*/  LOP3.LUT R2, R2, 0xfffffffe, RZ, 0xc0, !PT ;  /* 0xfffffffe02027812 */ /* 0x000fce00078ec0ff */
[----:B------:R-:W-:Y:S01]  /*ad20*/  UIADD3 UR14, UR8, 0x1c400, URZ ;  /* 0x0001c400080e7890 */ /* 0x000fe2000fffe03f */
[----:B------:R-:W-:Y:S01]  /*ad30*/  @P0 LOP3.LUT R2, R2, 0x1, RZ, 0xfc, !PT ;  /* 0x0000000102020812 */ /* 0x000fe200078efcff */
[----:B------:R-:W-:Y:S02]  /*ad40*/  ULEA UR11, UR11, UR5, 0x7 ;  /* 0x000000050b0b7291 */ /* 0x000fe4000f8e383f */
[----:B------:R-:W-:Y:S02]  /*ad50*/  UIADD3.X UR5, URZ, UR37, URZ, UP0, !UPT ;  /* 0x000000253f057290 */ /* 0x000fe400087fe43f */
[----:B------:R-:W-:Y:S01]  /*ad60*/  UIADD3 UR15, UR8, 0x20400, URZ ;  /* 0x00020400080f7890 */ /* 0x000fe2000fffe03f */
[----:B------:R2:W-:Y:S01]  /*ad70*/  STL [R1+0x1c], R2 ;  /* 0x00001c0201007387 */ /* 0x0005e20000100800 */
[----:B------:R-:W-:-:S03]  /*ad80*/  UIADD3 UR17, UR8, 0x24400, URZ ;  /* 0x0002440008117890 */ /* 0x000fc6000fffe03f */
[----:B------:R-:W-:Y:S01]  /*ad90*/  UMOV UR8, UR14 ;  /* 0x0000000e00087c82 */ /* 0x000fe20008000000 */
[----:B------:R-:W-:Y:S01]  /*ada0*/  UMOV UR14, 0x80 ;  /* 0x00000080000e7882 */ /* 0x000fe20000000000 */
[----:B------:R1:W-:Y:S02]  /*adb0*/  UTMALDG.4D [UR8], [UR4], desc[UR6] ;  /* 0x00000608040075b4 */ /* 0x0003e40008019000 */
[----:B-1----:R-:W-:Y:S01]  /*adc0*/  UMOV UR8, UR15 ;  /* 0x0000000f00087c82 */ /* 0x002fe20008000000 */
[----:B------:R-:W-:Y:S02]  /*add0*/  UMOV UR10, UR16 ;  /* 0x00000010000a7c82 */ /* 0x000fe40008000000 */
[----:B------:R1:W-:Y:S02]  /*ade0*/  UTMALDG.4D [UR8], [UR4], desc[UR6] ;  /* 0x00000608040075b4 */ /* 0x0003e40008019000 */
[----:B-1----:R-:W-:Y:S01]  /*adf0*/  UMOV UR8, UR17 ;  /* 0x0000001100087c82 */ /* 0x002fe20008000000 */
[----:B------:R-:W-:-:S02]  /*ae00*/  UMOV UR10, UR14 ;  /* 0x0000000e000a7c82 */ /* 0x000fc40008000000 */
[----:B------:R2:W-:Y:S02]  /*ae10*/  UTMALDG.4D [UR8], [UR4], desc[UR6] ;  /* 0x00000608040075b4 */ /* 0x0005e40008019000 */
[----:B--2---:R-:W-:Y:S01]  /*ae20*/  NOP ;  /* 0x0000000000007918 */ /* 0x004fe20000000000 */
.L_x_432:
[----:B------:R-:W2:Y:S04]  /*ae30*/  LDL R2, [R1+0x4] ;  /* 0x0000040001027983 */ /* 0x000ea80000100800 */
[----:B------:R-:W3:Y:S04]  /*ae40*/  LDL.LU R3, [R1+0x34] ;  /* 0x0000340001037983 */ /* 0x000ee80000300800 */
[----:B------:R-:W4:Y:S04]  /*ae50*/  LDL.LU R5, [R1+0x28] ;  /* 0x0000280001057983 */ /* 0x000f280000300800 */
[----:B-1----:R-:W5:Y:S01]  /*ae60*/  LDL.LU R4, [R1+0x38] ;  /* 0x0000380001047983 */ /* 0x002f620000300800 */
[----:B------:R-:W-:Y:S05]  /*ae70*/  WARPSYNC.ALL ;  /* 0x0000000000007948 */ /* 0x000fea0003800000 */
[----:B------:R-:W-:Y:S01]  /*ae80*/  ULDC.64 UR4, c[0x0][0x298] ;  /* 0x0000a60000047ab9 */ /* 0x000fe20000000a00 */
[----:B------:R-:W-:Y:S01]  /*ae90*/  ULDC.64 UR6, c[0x0][0xa00] ;  /* 0x0002800000067ab9 */ /* 0x000fe20000000a00 */
[----:B------:R-:W-:Y:S01]  /*aea0*/  BSSY B6, `(.L_x_437) ;  /* 0x0000024000067945 */ /* 0x000fe20003800000 */
[----:B------:R-:W-:Y:S01]  /*aeb0*/  BAR.SYNC.DEFER_BLOCKING 0x8, 0x180 ;  /* 0x0206000000007b1d */ /* 0x000fe20000010000 */
[----:B------:R-:W-:-:S04]  /*aec0*/  ISETP.NE.U32.AND P0, PT, RZ, UR6, PT ;  /* 0x00000006ff007c0c */ /* 0x000fc8000bf05070 */
[----:B------:R-:W-:Y:S01]  /*aed0*/  ISETP.NE.AND.EX P0, PT, RZ, UR7, PT, P0 ;  /* 0x00000007ff007c0c */ /* 0x000fe2000bf05300 */
[----:B--2---:R-:W-:Y:S01]  /*aee0*/  VIADD R2, R2, 0x10400 ;  /* 0x0001040002027836 */ /* 0x004fe20000000000 */
[----:B---3--:R-:W-:-:S04]  /*aef0*/  SHF.R.S32.HI R0, RZ, 0x1f, R3 ;  /* 0x0000001fff007819 */ /* 0x008fc80000011403 */
[----:B------:R-:W-:Y:S02]  /*af00*/  LOP3.LUT P1, RZ, R2, 0x3ff, RZ, 0xc0, !PT ;  /* 0x000003ff02ff7812 */ /* 0x000fe4000782c0ff */
[----:B----4-:R-:W-:Y:S01]  /*af10*/  SEL R5, R5, RZ, !P0 ;  /* 0x000000ff05057207 */ /* 0x010fe20004000000 */
[----:B------:R-:W-:Y:S01]  /*af20*/  IMAD R0, R0, UR4, RZ ;  /* 0x0000000400007c24 */ /* 0x000fe2000f8e02ff */
[----:B-----5:R-:W-:-:S03]  /*af30*/  SEL R4, R4, RZ, !P0 ;  /* 0x000000ff04047207 */ /* 0x020fc60004000000 */
[C---:B------:R-:W-:Y:S02]  /*af40*/  IMAD R0, R3.reuse, UR5, R0 ;  /* 0x0000000503007c24 */ /* 0x040fe4000f8e0200 */
[----:B------:R-:W-:-:S05]  /*af50*/  IMAD.WIDE.U32 R2, R3, UR4, RZ ;  /* 0x0000000403027c25 */ /* 0x000fca000f8e00ff */
[----:B------:R1:W-:Y:S04]  /*af60*/  STL.64 [R1+0x48], R2 ;  /* 0x0000480201007387 */ /* 0x0003e80000100a00 */
[----:B------:R2:W-:Y:S04]  /*af70*/  STL [R1+0x28], R5 ;  /* 0x0000280501007387 */ /* 0x0005e80000100800 */
[----:B------:R2:W-:Y:S01]  /*af80*/  STL [R1+0x54], R4 ;  /* 0x0000540401007387 */ /* 0x0005e20000100800 */
[----:B-1----:R-:W-:Y:S01]  /*af90*/  IMAD.IADD R2, R3, 0x1, R0 ;  /* 0x0000000103027824 */ /* 0x002fe200078e0200 */
[----:B------:R-:W-:-:S05]  /*afa0*/  SHF.R.S32.HI R0, RZ, 0x1f, R18 ;  /* 0x0000001fff007819 */ /* 0x000fca0000011412 */
[----:B------:R2:W-:Y:S04]  /*afb0*/  STL [R1+0x38], R0 ;  /* 0x0000380001007387 */ /* 0x0005e80000100800 */
[----:B------:R2:W-:Y:S01]  /*afc0*/  STL [R1+0x34], R2 ;  /* 0x0000340201007387 */ /* 0x0005e20000100800 */
[----:B------:R-:W-:Y:S05]  /*afd0*/  @!P1 BRA `(.L_x_438) ;  /* 0x0000000000409947 */ /* 0x000fea0003800000 */
[----:B--2---:R-:W-:Y:S01]  /*afe0*/  MOV R2, 0x0 ;  /* 0x0000000000027802 */ /* 0x004fe20000000f00 */
        /* <DEDUP_REMOVED lines=11> */
[----:B0-----:R-:W-:Y:S02]  /*b0a0*/  IMAD.MOV.U32 R12, RZ, RZ, 0x1 ;  /* 0x00000001ff0c7424 */ /* 0x001fe400078e00ff */
[----:B------:R-:W-:-:S07]  /*b0b0*/  IMAD.MOV.U32 R13, RZ, RZ, RZ ;  /* 0x000000ffff0d7224 */ /* 0x000fce00078e00ff */
[----:B------:R-:W-:-:S07]  /*b0c0*/  LEPC R20, `(.L_x_438) ;  /* 0x000000001014794e */ /* 0x000fce0000000000 */
[----:B-1----:R-:W-:Y:S05]  /*b0d0*/  CALL.ABS.NOINC R2 ;  /* 0x0000000002007343 */ /* 0x002fea0003c00000 */
.L_x_438:
[----:B------:R-:W-:Y:S05]  /*b0e0*/  BSYNC B6 ;  /* 0x0000000000067941 */ /* 0x000fea0003800000 */
.L_x_437:
[----:B--2---:R-:W2:Y:S01]  /*b0f0*/  LDL.LU R4, [R1+0x34] ;  /* 0x0000340001047983 */ /* 0x004ea20000300800 */
[----:B------:R-:W1:Y:S01]  /*b100*/  LDC R7, c[0x0][0x448] ;  /* 0x00011200ff077b82 */ /* 0x000e620000000800 */
[----:B------:R-:W-:Y:S01]  /*b110*/  ULDC.64 UR4, c[0x0][0x2d8] ;  /* 0x0000b60000047ab9 */ /* 0x000fe20000000a00 */
[----:B------:R-:W-:Y:S01]  /*b120*/  IMAD.SHL.U32 R17, R17, 0x80, RZ ;  /* 0x0000008011117824 */ /* 0x000fe200078e00ff */
[----:B------:R-:W2:Y:S01]  /*b130*/  LDL.LU.64 R2, [R1+0x48] ;  /* 0x0000480001027983 */ /* 0x000ea20000300a00 */
[----:B------:R-:W-:-:S03]  /*b140*/  ULDC.64 UR6, c[0x0][0x280] ;  /* 0x0000a00000067ab9 */ /* 0x000fc60000000a00 */
[----:B------:R-:W3:Y:S04]  /*b150*/  LDL.LU R0, [R1+0x38] ;  /* 0x0000380001007983 */ /* 0x000ee80000300800 */
[----:B------:R-:W4:Y:S04]  /*b160*/  LDL.LU R6, [R1+0x54] ;  /* 0x0000540001067983 */ /* 0x000f280000300800 */
[----:B------:R-:W4:Y:S01]  /*b170*/  LDL.LU R5, [R1+0x28] ;  /* 0x0000280001057983 */ /* 0x000f220000300800 */
[----:B------:R-:W0:Y:S01]  /*b180*/  S2R R8, SR_TID.X ;  /* 0x0000000000087919 */ /* 0x000e220000002100 */
[----:B-1----:R-:W-:Y:S01]  /*b190*/  ISETP.NE.AND P0, PT, R7, 0x1, PT ;  /* 0x000000010700780c */ /* 0x002fe20003f05270 */
[----:B0-----:R-:W-:-:S05]  /*b1a0*/  IMAD.SHL.U32 R10, R8, 0x8, RZ ;  /* 0x00000008080a7824 */ /* 0x001fca00078e00ff */
[----:B------:R-:W-:-:S04]  /*b1b0*/  LOP3.LUT R10, R10, 0x38, RZ, 0xc0, !PT ;  /* 0x000000380a0a7812 */ /* 0x000fc800078ec0ff */
[C---:B------:R-:W-:Y:S02]  /*b1c0*/  LOP3.LUT R9, R10.reuse, 0x40, RZ, 0xfc, !PT ;  /* 0x000000400a097812 */ /* 0x040fe400078efcff */
[----:B------:R-:W-:Y:S01]  /*b1d0*/  LOP3.LUT R8, R10, 0x80, RZ, 0xfc, !PT ;  /* 0x000000800a087812 */ /* 0x000fe200078efcff */
[----:B--2---:R-:W-:Y:S02]  /*b1e0*/  IMAD.MOV.U32 R3, RZ, RZ, R4 ;  /* 0x000000ffff037224 */ /* 0x004fe400078e0004 */
[----:B------:R-:W0:Y:S01]  /*b1f0*/  S2R R4, SR_TID.X ;  /* 0x0000000000047919 */ /* 0x000e220000002100 */
[----:B---3--:R-:W-:Y:S02]  /*b200*/  IMAD R0, R0, UR4, RZ ;  /* 0x0000000400007c24 */ /* 0x008fe4000f8e02ff */
[----:B------:R-:W-:-:S04]  /*b210*/  IMAD.WIDE.U32 R2, R18, UR4, R2 ;  /* 0x0000000412027c25 */ /* 0x000fc8000f8e0002 */
[----:B------:R-:W-:Y:S01]  /*b220*/  IMAD R0, R18, UR5, R0 ;  /* 0x0000000512007c24 */ /* 0x000fe2000f8e0200 */
[----:B------:R-:W-:-:S03]  /*b230*/  ULDC.64 UR4, c[0x0][0x2e0] ;  /* 0x0000b80000047ab9 */ /* 0x000fc60000000a00 */
[----:B------:R-:W-:Y:S02]  /*b240*/  IMAD.IADD R3, R3, 0x1, R0 ;  /* 0x0000000103037824 */ /* 0x000fe400078e0200 */
[----:B----4-:R-:W-:Y:S02]  /*b250*/  IMAD R0, R6, UR4, RZ ;  /* 0x0000000406007c24 */ /* 0x010fe4000f8e02ff */
[C---:B------:R-:W-:Y:S01]  /*b260*/  IMAD.WIDE.U32 R2, R5.reuse, UR4, R2 ;  /* 0x0000000405027c25 */ /* 0x040fe2000f8e0002 */
[----:B------:R-:W1:Y:S03]  /*b270*/  @P0 LDC R6, c[0x0][0x450] ;  /* 0x00011400ff060b82 */ /* 0x000e660000000800 */
[----:B------:R-:W-:Y:S01]  /*b280*/  IMAD R0, R5, UR5, R0 ;  /* 0x0000000505007c24 */ /* 0x000fe2000f8e0200 */
[----:B------:R-:W-:-:S03]  /*b290*/  ULDC.64 UR4, c[0x0][0x2d0] ;  /* 0x0000b40000047ab9 */ /* 0x000fc60000000a00 */
[----:B------:R-:W-:Y:S01]  /*b2a0*/  IMAD.IADD R3, R3, 0x1, R0 ;  /* 0x0000000103037824 */ /* 0x000fe200078e0200 */
[C---:B0-----:R-:W-:Y:S01]  /*b2b0*/  LOP3.LUT R5, R4.reuse, 0x7f, RZ, 0xc0, !PT ;  /* 0x0000007f04057812 */ /* 0x041fe200078ec0ff */
[----:B------:R-:W-:-:S03]  /*b2c0*/  IMAD.SHL.U32 R4, R4, 0x10, RZ ;  /* 0x0000001004047824 */ /* 0x000fc600078e00ff */
[----:B------:R-:W-:-:S04]  /*b2d0*/  SHF.R.U32.HI R5, RZ, 0x3, R5 ;  /* 0x00000003ff057819 */ /* 0x000fc80000011605 */
[----:B------:R-:W-:Y:S02]  /*b2e0*/  LOP3.LUT R4, R5, 0x70, R4, 0xf8, !PT ;  /* 0x0000007005047812 */ /* 0x000fe400078ef804 */
[----:B------:R-:W0:Y:S02]  /*b2f0*/  @P0 LDC R5, c[0x0][0x44c] ;  /* 0x00011300ff050b82 */ /* 0x000e240000000800 */
[----:B------:R-:W-:-:S05]  /*b300*/  LOP3.LUT R0, R4, R17, RZ, 0xfc, !PT ;  /* 0x0000001104007212 */ /* 0x000fca00078efcff */
[----:B------:R-:W-:Y:S02]  /*b310*/  IMAD.MOV.U32 R4, RZ, RZ, R0 ;  /* 0x000000ffff047224 */ /* 0x000fe400078e0000 */
[----:B0-----:R-:W-:-:S05]  /*b320*/  @P0 IMAD.HI.U32 R5, R0, R5, RZ ;  /* 0x0000000500050227 */ /* 0x001fca00078e00ff */
[----:B-1----:R-:W-:-:S05]  /*b330*/  @P0 SHF.R.U32.HI R4, RZ, R6, R5 ;  /* 0x00000006ff040219 */ /* 0x002fca0000011605 */
[----:B------:R-:W-:Y:S02]  /*b340*/  IMAD.MOV R5, RZ, RZ, -R4 ;  /* 0x000000ffff057224 */ /* 0x000fe400078e0a04 */
[----:B------:R-:W-:-:S04]  /*b350*/  IMAD.WIDE.U32 R2, R4, UR4, R2 ;  /* 0x0000000404027c25 */ /* 0x000fc8000f8e0002 */
[----:B------:R-:W-:Y:S01]  /*b360*/  IMAD R0, R7, R5, R0 ;  /* 0x0000000507007224 */ /* 0x000fe200078e0200 */
[----:B------:R-:W-:-:S05]  /*b370*/  SHF.R.S32.HI R5, RZ, 0x1f, R4 ;  /* 0x0000001fff057819 */ /* 0x000fca0000011404 */
[----:B------:R-:W-:-:S04]  /*b380*/  IMAD R5, R5, UR4, RZ ;  /* 0x0000000405057c24 */ /* 0x000fc8000f8e02ff */
[----:B------:R-:W-:Y:S01]  /*b390*/  IMAD R4, R4, UR5, R5 ;  /* 0x0000000504047c24 */ /* 0x000fe2000f8e0205 */
[----:B------:R-:W-:-:S03]  /*b3a0*/  ULDC.64 UR4, c[0x0][0x2c8] ;  /* 0x0000b20000047ab9 */ /* 0x000fc60000000a00 */
[----:B------:R-:W-:Y:S01]  /*b3b0*/  IMAD.IADD R3, R3, 0x1, R4 ;  /* 0x0000000103037824 */ /* 0x000fe200078e0204 */
[----:B------:R-:W-:Y:S01]  /*b3c0*/  SHF.R.S32.HI R4, RZ, 0x1f, R0 ;  /* 0x0000001fff047819 */ /* 0x000fe20000011400 */
[----:B------:R-:W-:-:S04]  /*b3d0*/  IMAD.WIDE.U32 R2, R0, UR4, R2 ;  /* 0x0000000400027c25 */ /* 0x000fc8000f8e0002 */
[----:B------:R-:W-:Y:S01]  /*b3e0*/  IMAD R4, R4, UR4, RZ ;  /* 0x0000000404047c24 */ /* 0x000fe2000f8e02ff */
[----:B------:R-:W-:Y:S02]  /*b3f0*/  ULDC UR4, c[0x0][0x2b8] ;  /* 0x0000ae0000047ab9 */ /* 0x000fe40000000800 */
[----:B------:R-:W-:Y:S01]  /*b400*/  ISETP.GE.AND P2, PT, R10, UR4, PT ;  /* 0x000000040a007c0c */ /* 0x000fe2000bf46270 */
[----:B------:R-:W-:Y:S01]  /*b410*/  IMAD R0, R0, UR5, R4 ;  /* 0x0000000500007c24 */ /* 0x000fe2000f8e0204 */
[----:B------:R0:W5:Y:S01]  /*b420*/  LDL R10, [R1+0x24] ;  /* 0x00002400010a7983 */ /* 0x0001620000100800 */
[----:B------:R-:W-:Y:S02]  /*b430*/  LEA R4, P3, R2, UR6, 0x1 ;  /* 0x0000000602047c11 */ /* 0x000fe4000f8608ff */
[----:B------:R-:W-:Y:S01]  /*b440*/  IMAD.IADD R0, R3, 0x1, R0 ;  /* 0x0000000103007824 */ /* 0x000fe200078e0200 */
[----:B------:R-:W-:Y:S02]  /*b450*/  ISETP.GE.AND P1, PT, R9, UR4, PT ;  /* 0x0000000409007c0c */ /* 0x000fe4000bf26270 */
[----:B------:R-:W-:Y:S01]  /*b460*/  ISETP.GE.AND P0, PT, R8, UR4, PT ;  /* 0x0000000408007c0c */ /* 0x000fe2000bf06270 */
[----:B------:R-:W-:Y:S01]  /*b470*/  UMOV UR4, 0xffffffff ;  /* 0xffffffff00047882 */ /* 0x000fe20000000000 */
[----:B------:R-:W-:-:S02]  /*b480*/  LEA.HI.X R0, R2, UR7, R0, 0x1, P3 ;  /* 0x0000000702007c11 */ /* 0x000fc400098f0c00 */
[----:B0-----:R-:W-:Y:S09]  /*b490*/  BRA.DIV UR4, `(.L_x_439) ;  /* 0x0000004204847947 */ /* 0x001ff2000b800000 */
[----:B------:R-:W0:Y:S02]  /*b4a0*/  S2R R5, SR_TID.X ;  /* 0x0000000000057919 */ /* 0x000e240000002100 */
[----:B0-----:R-:W-:-:S04]  /*b4b0*/  LOP3.LUT R5, R5, 0x7f, RZ, 0xc0, !PT ;  /* 0x0000007f05057812 */ /* 0x001fc800078ec0ff */
[----:B------:R-:W-:Y:S02]  /*b4c0*/  SHF.R.U32.HI R6, RZ, 0x3, R5 ;  /* 0x00000003ff067819 */ /* 0x000fe40000011605 */
[----:B------:R-:W2:Y:S01]  /*b4d0*/  LDL.LU R5, [R1+0x40] ;  /* 0x0000400001057983 */ /* 0x000ea20000300800 */
[----:B------:R-:W-:Y:S02]  /*b4e0*/  ULDC.64 UR4, c[0x0][0x208] ;  /* 0x0000820000047ab9 */ /* 0x000fe40000000a00 */
[----:B------:R-:W-:Y:S01]  /*b4f0*/  IMAD.IADD R2, R6, 0x1, R17 ;  /* 0x0000000106027824 */ /* 0x000fe200078e0211 */
[----:B------:R-:W-:Y:S01]  /*b500*/  SHFL.IDX PT, R9, R0, 0x1, 0x181f ;  /* 0x00381f0000097f89 */ /* 0x000fe200000e0000 */
[----:B------:R-:W0:Y:S02]  /*b510*/  S2R R6, SR_TID.X ;  /* 0x0000000000067919 */ /* 0x000e240000002100 */
[----:B0-----:R-:W-:Y:S02]  /*b520*/  IMAD.SHL.U32 R11, R6, 0x8, RZ ;  /* 0x00000008060b7824 */ /* 0x001fe400078e00ff */
[----:B------:R-:W-:Y:S03]  /*b530*/  SHFL.IDX PT, R6, R0, RZ, 0x181f ;  /* 0x00181fff00067589 */ /* 0x000fe600000e0000 */
[----:B------:R-:W-:Y:S01]  /*b540*/  LOP3.LUT R11, R11, 0x38, RZ, 0xc0, !PT ;  /* 0x000000380b0b7812 */ /* 0x000fe200078ec0ff */
[----:B--2---:R-:W-:-:S02]  /*b550*/  IMAD R3, R5, R7, RZ ;  /* 0x0000000705037224 */ /* 0x004fc400078e02ff */
[----:B------:R-:W0:Y:S01]  /*b560*/  SHFL.IDX PT, R7, R4, RZ, 0x181f ;  /* 0x00181fff04077589 */ /* 0x000e2200000e0000 */
[C---:B------:R-:W-:Y:S02]  /*b570*/  VIADD R5, R2.reuse, 0x10 ;  /* 0x0000001002057836 */ /* 0x040fe40000000000 */
[----:B------:R-:W-:-:S03]  /*b580*/  ISETP.GE.AND P4, PT, R2, R3, PT ;  /* 0x000000030200720c */ /* 0x000fc60003f86270 */
[----:B------:R-:W-:Y:S02]  /*b590*/  ISETP.GE.AND P3, PT, R5, R3, PT ;  /* 0x000000030500720c */ /* 0x000fe40003f66270 */
[----:B------:R-:W1:Y:S08]  /*b5a0*/  SHFL.IDX PT, R5, R4, 0x1, 0x181f ;  /* 0x00381f0004057f89 */ /* 0x000e7000000e0000 */
[----:B0-----:R-:W-:-:S05]  /*b5b0*/  @!P4 LEA R7, P5, R11, R7, 0x1 ;  /* 0x000000070b07c211 */ /* 0x001fca00078a08ff */
[----:B------:R-:W-:Y:S01]  /*b5c0*/  @!P4 IMAD.X R6, RZ, RZ, R6, P5 ;  /* 0x000000ffff06c224 */ /* 0x000fe200028e0606 */
[----:B-1----:R-:W-:-:S04]  /*b5d0*/  @!P3 LEA R8, P5, R11, R5, 0x1 ;  /* 0x000000050b08b211 */ /* 0x002fc800078a08ff */
[----:B------:R-:W-:Y:S01]  /*b5e0*/  @!P4 LOP3.LUT R7, R7, R6, RZ, 0x3c, !PT ;  /* 0x000000060707c212 */ /* 0x000fe200078e3cff */
[----:B------:R-:W-:-:S03]  /*b5f0*/  @!P3 IMAD.X R5, RZ, RZ, R9, P5 ;  /* 0x000000ffff05b224 */ /* 0x000fc600028e0609 */
[----:B------:R-:W-:-:S04]  /*b600*/  @!P4 LOP3.LUT R6, R7, R6, RZ, 0x3c, !PT ;  /* 0x000000060706c212 */ /* 0x000fc800078e3cff */
[----:B------:R-:W-:-:S05]  /*b610*/  @!P4 LOP3.LUT R7, R7, R6, RZ, 0x3c, !PT ;  /* 0x000000060707c212 */ /* 0x000fca00078e3cff */
[----:B-----5:R-:W-:Y:S04]  /*b620*/  @!P4 LDGSTS.E.BYPASS.LTC128B.128 [R10+0x10400], desc[UR4][R6.64], !P2 ;  /* 0x10400000060acfae */ /* 0x020fe8000d101d44 */
[----:B------:R-:W-:Y:S04]  /*b630*/  @!P4 LDGSTS.E.BYPASS.LTC128B.128 [R10+0x14400], desc[UR4][R6.64+0x80], !P1 ;  /* 0x14400080060acfae */ /* 0x000fe8000c901d44 */
[----:B------:R0:W-:Y:S02]  /*b640*/  @!P4 LDGSTS.E.BYPASS.LTC128B.128 [R10+0x18400], desc[UR4][R6.64+0x100], !P0 ;  /* 0x18400100060acfae */ /* 0x0001e4000c101d44 */
[----:B0-----:R-:W-:-:S02]  /*b650*/  @!P3 IMAD.MOV.U32 R6, RZ, RZ, R8 ;  /* 0x000000ffff06b224 */ /* 0x001fc400078e0008 */
[----:B------:R-:W-:Y:S01]  /*b660*/  @!P3 IMAD.MOV.U32 R7, RZ, RZ, R5 ;  /* 0x000000ffff07b224 */ /* 0x000fe200078e0005 */
[----:B------:R-:W-:Y:S01]  /*b670*/  SHFL.IDX PT, R8, R0, 0x2, 0x181f ;  /* 0x00581f0000087f89 */ /* 0x000fe200000e0000 */
[----:B------:R-:W-:-:S03]  /*b680*/  VIADD R5, R2, 0x20 ;  /* 0x0000002002057836 */ /* 0x000fc60000000000 */
[----:B------:R-:W-:Y:S04]  /*b690*/  @!P3 LDGSTS.E.BYPASS.LTC128B.128 [R10+0x10c00], desc[UR4][R6.64], !P2 ;  /* 0x10c00000060abfae */ /* 0x000fe8000d101d44 */
[----:B------:R-:W-:Y:S04]  /*b6a0*/  @!P3 LDGSTS.E.BYPASS.LTC128B.128 [R10+0x14c00], desc[UR4][R6.64+0x80], !P1 ;  /* 0x14c00080060abfae */ /* 0x000fe8000c901d44 */
[----:B------:R0:W-:Y:S01]  /*b6b0*/  @!P3 LDGSTS.E.BYPASS.LTC128B.128 [R10+0x18c00], desc[UR4][R6.64+0x100], !P0 ;  /* 0x18c00100060abfae */ /* 0x0001e2000c101d44 */
[----:B------:R-:W-:-:S03]  /*b6c0*/  ISETP.GE.AND P3, PT, R5, R3, PT ;  /* 0x000000030500720c */ /* 0x000fc60003f66270 */
[----:B------:R-:W1:Y:S10]  /*b6d0*/  SHFL.IDX PT, R5, R4, 0x2, 0x181f ;  /* 0x00581f0004057f89 */ /* 0x000e7400000e0000 */
[----:B-1----:R-:W-:-:S05]  /*b6e0*/  @!P3 LEA R5, P4, R11, R5, 0x1 ;  /* 0x000000050b05b211 */ /* 0x002fca00078808ff */
[----:B0-----:R-:W-:-:S04]  /*b6f0*/  @!P3 IMAD.X R6, RZ, RZ, R8, P4 ;  /* 0x000000ffff06b224 */ /* 0x001fc800020e0608 */
[----:B------:R-:W-:Y:S02]  /*b700*/  @!P3 IMAD.MOV.U32 R7, RZ, RZ, R6 ;  /* 0x000000ffff07b224 */ /* 0x000fe400078e0006 */
[----:B------:R-:W-:Y:S02]  /*b710*/  @!P3 IMAD.MOV.U32 R6, RZ, RZ, R5 ;  /* 0x000000ffff06b224 */ /* 0x000fe400078e0005 */
[----:B------:R-:W-:-:S03]  /*b720*/  VIADD R5, R2, 0x30 ;  /* 0x0000003002057836 */ /* 0x000fc60000000000 */
[----:B------:R-:W-:Y:S04]  /*b730*/  @!P3 LDGSTS.E.BYPASS.LTC128B.128 [R10+0x11400], desc[UR4][R6.64], !P2 ;  /* 0x11400000060abfae */ /* 0x000fe8000d101d44 */
[----:B------:R-:W-:Y:S04]  /*b740*/  @!P3 LDGSTS.E.BYPASS.LTC128B.128 [R10+0x15400], desc[UR4][R6.64+0x80], !P1 ;  /* 0x15400080060abfae */ /* 0x000fe8000c901d44 */
[----:B------:R0:W-:Y:S01]  /*b750*/  @!P3 LDGSTS.E.BYPASS.LTC128B.128 [R10+0x19400], desc[UR4][R6.64+0x100], !P0 ;  /* 0x19400100060abfae */ /* 0x0001e2000c101d44 */
[----:B------:R-:W-:-:S03]  /*b760*/  ISETP.GE.AND P3, PT, R5, R3, PT ;  /* 0x000000030500720c */ /* 0x000fc60003f66270 */
[----:B------:R-:W1:Y:S04]  /*b770*/  SHFL.IDX PT, R5, R4, 0x3, 0x181f ;  /* 0x00781f0004057f89 */ /* 0x000e6800000e0000 */
[----:B0-----:R-:W0:Y:S06]  /*b780*/  SHFL.IDX PT, R6, R0, 0x3, 0x181f ;  /* 0x00781f0000067f89 */ /* 0x001e2c00000e0000 */
        /* <DEDUP_REMOVED lines=27> */
[----:B------:R-:W-:Y:S02]  /*b940*/  @!P3 LDGSTS.E.BYPASS.LTC128B.128 [R10+0x12c00], desc[UR4][R6.64], !P2 ;  /* 0x12c00000060abfae */ /* 0x000fe4000d101d44 */
[----:B------:R-:W-:Y:S02]  /*b950*/  ISETP.GE.AND P4, PT, R5, R3, PT ;  /* 0x000000030500720c */ /* 0x000fe40003f86270 */
[----:B------:R-:W0:Y:S04]  /*b960*/  SHFL.IDX PT, R5, R4, 0x6, 0x181f ;  /* 0x00d81f0004057f89 */ /* 0x000e2800000e0000 */
[----:B------:R-:W-:Y:S04]  /*b970*/  @!P3 LDGSTS.E.BYPASS.LTC128B.128 [R10+0x16c00], desc[UR4][R6.64+0x80], !P1 ;  /* 0x16c00080060abfae */ /* 0x000fe8000c901d44 */
[----:B------:R1:W-:Y:S04]  /*b980*/  @!P3 LDGSTS.E.BYPASS.LTC128B.128 [R10+0x1ac00], desc[UR4][R6.64+0x100], !P0 ;  /* 0x1ac00100060abfae */ /* 0x0003e8000c101d44 */
[----:B------:R-:W-:Y:S04]  /*b990*/  SHFL.IDX PT, R4, R4, 0x7, 0x181f ;  /* 0x00f81f0004047f89 */ /* 0x000fe800000e0000 */
[----:B-1----:R-:W1:Y:S01]  /*b9a0*/  SHFL.IDX PT, R6, R0, 0x6, 0x181f ;  /* 0x00d81f0000067f89 */ /* 0x002e6200000e0000 */
[----:B0-----:R-:W-:-:S03]  /*b9b0*/  @!P4 LEA R5, P3, R11, R5, 0x1 ;  /* 0x000000050b05c211 */ /* 0x001fc600078608ff */
[----:B------:R-:W0:Y:S02]  /*b9c0*/  SHFL.IDX PT, R0, R0, 0x7, 0x181f ;  /* 0x00f81f0000007f89 */ /* 0x000e2400000e0000 */
[----:B-1----:R-:W-:-:S04]  /*b9d0*/  @!P4 IMAD.X R6, RZ, RZ, R6, P3 ;  /* 0x000000ffff06c224 */ /* 0x002fc800018e0606 */
[----:B------:R-:W-:Y:S02]  /*b9e0*/  @!P4 IMAD.MOV.U32 R7, RZ, RZ, R6 ;  /* 0x000000ffff07c224 */ /* 0x000fe400078e0006 */
[----:B------:R-:W-:-:S05]  /*b9f0*/  @!P4 IMAD.MOV.U32 R6, RZ, RZ, R5 ;  /* 0x000000ffff06c224 */ /* 0x000fca00078e0005 */
[----:B------:R1:W-:Y:S04]  /*ba00*/  @!P4 LDGSTS.E.BYPASS.LTC128B.128 [R10+0x13400], desc[UR4][R6.64], !P2 ;  /* 0x13400000060acfae */ /* 0x0003e8000d101d44 */
[----:B------:R1:W-:Y:S04]  /*ba10*/  @!P4 LDGSTS.E.BYPASS.LTC128B.128 [R10+0x17400], desc[UR4][R6.64+0x80], !P1 ;  /* 0x17400080060acfae */ /* 0x0003e8000c901d44 */
[----:B0-----:R1:W-:Y:S02]  /*ba20*/  @!P4 LDGSTS.E.BYPASS.LTC128B.128 [R10+0x1b400], desc[UR4][R6.64+0x100], !P0 ;  /* 0x1b400100060acfae */ /* 0x0013e4000c101d44 */
.L_x_558:
[----:B------:R-:W-:Y:S01]  /*ba30*/  VIADD R2, R2, 0x70 ;  /* 0x0000007002027836 */ /* 0x000fe20000000000 */
[----:B------:R-:W-:Y:S04]  /*ba40*/  BSSY B0, `(.L_x_440) ;  /* 0x000000f000007945 */ /* 0x000fe80003800000 */
[----:B------:R-:W-:-:S13]  /*ba50*/  ISETP.GE.AND P3, PT, R2, R3, PT ;  /* 0x000000030200720c */ /* 0x000fda0003f66270 */
[----:B------:R-:W-:Y:S05]  /*ba60*/  @P3 BRA `(.L_x_441) ;  /* 0x0000000000303947 */ /* 0x000fea0003800000 */
[----:B------:R-:W0:Y:S01]  /*ba70*/  S2R R5, SR_TID.X ;  /* 0x0000000000057919 */ /* 0x000e220000002100 */
[----:B------:R-:W-:Y:S01]  /*ba80*/  ULDC.64 UR4, c[0x0][0x208] ;  /* 0x0000820000047ab9 */ /* 0x000fe20000000a00 */
[----:B0-----:R-:W-:-:S05]  /*ba90*/  IMAD.SHL.U32 R5, R5, 0x8, RZ ;  /* 0x0000000805057824 */ /* 0x001fca00078e00ff */
        /* <DEDUP_REMOVED lines=9> */
.L_x_441:
[----:B------:R-:W-:Y:S05]  /*bb30*/  BSYNC B0 ;  /* 0x0000000000007941 */ /* 0x000fea0003800000 */
.L_x_440:
[----:B01----:R-:W2:Y:S01]  /*bb40*/  LDL R10, [R1+0x4] ;  /* 0x00000400010a7983 */ /* 0x003ea20000100800 */
[----:B------:R-:W-:Y:S01]  /*bb50*/  PLOP3.LUT P0, PT, PT, PT, PT, 0x80, 0x0 ;  /* 0x000000000000781c */ /* 0x000fe20003f0f070 */
[----:B------:R-:W-:Y:S01]  /*bb60*/  NOP ;  /* 0x0000000000007918 */ /* 0x000fe20000000000 */
[----:B--2---:R-:W-:-:S11]  /*bb70*/  VIADD R6, R10, 0x34800 ;  /* 0x000348000a067836 */ /* 0x004fd60000000000 */
.L_x_442:
[----:B------:R-:W2:Y:S01]  /*bb80*/  LDL R2, [R1+0x4] ;  /* 0x0000040001027983 */ /* 0x000ea20000100800 */
[----:B------:R-:W-:Y:S02]  /*bb90*/  PLOP3.LUT P1, PT, P1, P0, PT, 0xa2, 0x0 ;  /* 0x000000000000781c */ /* 0x000fe40000f21472 */
[----:B--2---:R-:W-:-:S08]  /*bba0*/  @P0 R2UR P1, UR4, R2 ;  /* 0x00000000020402ca */ /* 0x004fd00000020000 */
[----:B------:R-:W-:-:S05]  /*bbb0*/  @P0 PLOP3.LUT P0, PT, P1, PT, PT, 0x80, 0x0 ;  /* 0x000000000000081c */ /* 0x000fca0000f0f070 */
[----:B------:R-:W-:Y:S01]  /*bbc0*/  @!P1 SYNCS.ARRIVE.TRANS64.RED.A0T1 RZ, [UR4+0x34800], RZ ;  /* 0x034800ffffff99a7 */ /* 0x000fe20008200404 */
[----:B------:R-:W-:Y:S07]  /*bbd0*/  @!P1 ARRIVES.LDGSTSBAR.64.TRANSCNT [UR4+0x34800] ;  /* 0x03480000ff0099b0 */ /* 0x000fee0008000a84 */
[----:B------:R-:W-:Y:S05]  /*bbe0*/  @P0 BRA.U.ANY `(.L_x_442) ;  /* 0xfffffffd00e40947 */ /* 0x000fea000393ffff */
[----:B------:R-:W2:Y:S02]  /*bbf0*/  LDL.LU R3, [R1+0x50] ;  /* 0x0000500001037983 */ /* 0x000ea40000300800 */
[----:B--2---:R-:W-:-:S05]  /*bc00*/  VIADD R3, R3, 0x1 ;  /* 0x0000000103037836 */ /* 0x004fca0000000000 */
[----:B------:R0:W-:Y:S01]  /*bc10*/  STL [R1+0x50], R3 ;  /* 0x0000500301007387 */ /* 0x0001e20000100800 */
[----:B------:R-:W-:-:S04]  /*bc20*/  LEA.HI R0, R3, R3, RZ, 0x1 ;  /* 0x0000000303007211 */ /* 0x000fc800078f08ff */
[----:B------:R-:W-:-:S05]  /*bc30*/  LOP3.LUT R0, R0, 0xfffffffe, RZ, 0xc0, !PT ;  /* 0xfffffffe00007812 */ /* 0x000fca00078ec0ff */
[----:B------:R-:W-:-:S05]  /*bc40*/  IMAD.IADD R0, R3, 0x1, -R0 ;  /* 0x0000000103007824 */ /* 0x000fca00078e0a00 */
[----:B------:R-:W-:Y:S01]  /*bc50*/  SHF.L.U32 R0, R0, 0x1f, RZ ;  /* 0x0000001f00007819 */ /* 0x000fe200000006ff */
[----:B------:R-:W-:Y:S01]  /*bc60*/  NOP ;  /* 0x0000000000007918 */ /* 0x000fe20000000000 */
[----:B------:R0:W-:Y:S01]  /*bc70*/  SYNCS.ARRIVE.TRANS64.A1T0 RZ, [R2+URZ+0x34800], RZ ;  /* 0x034800ff02ff79a7 */ /* 0x0001e2000810003f */
[----:B------:R-:W-:Y:S01]  /*bc80*/  BSSY B0, `(.L_x_443) ;  /* 0x0000003000007945 */ /* 0x000fe20003800000 */
[----:B------:R-:W1:Y:S03]  /*bc90*/  SYNCS.PHASECHK.TRANS64.TRYWAIT P0, [R2+URZ+0x34820], R0 ;  /* 0x03482000020075a7 */ /* 0x000e66000800017f */
[----:B01----:R-:W-:Y:S05]  /*bca0*/  @!P0 BRA `(.L_x_444) ;  /* 0x00000044007c8947 */ /* 0x003fea0003800000 */
.L_x_559:
[----:B------:R-:W-:Y:S05]  /*bcb0*/  BSYNC B0 ;  /* 0x0000000000007941 */ /* 0x000fea0003800000 */
.L_x_443:
[----:B0-----:R-:W2:Y:S01]  /*bcc0*/  LDL.LU R2, [R1+0x3c] ;  /* 0x00003c0001027983 */ /* 0x001ea20000300800 */
[----:B------:R-:W-:Y:S01]  /*bcd0*/  BSSY B0, `(.L_x_445) ;  /* 0x0000226000007945 */ /* 0x000fe20003800000 */
[----:B--2---:R-:W-:-:S13]  /*bce0*/  ISETP.GE.AND P0, PT, R2, 0x81, PT ;  /* 0x000000810200780c */ /* 0x004fda0003f06270 */
[----:B------:R-:W-:Y:S05]  /*bcf0*/  @!P0 BRA `(.L_x_446) ;  /* 0x00000020008c8947 */ /* 0x000fea0003800000 */
[----:B------:R-:W2:Y:S01]  /*bd00*/  LDL R2, [R1+0x30] ;  /* 0x0000300001027983 */ /* 0x000ea20000100800 */
[----:B------:R-:W-:Y:S01]  /*bd10*/  IMAD.MOV.U32 R0, RZ, RZ, 0x1 ;  /* 0x00000001ff007424 */ /* 0x000fe200078e00ff */
[----:B------:R-:W-:Y:S01]  /*bd20*/  BSSY B2, `(.L_x_447) ;  /* 0x00000bc000027945 */ /* 0x000fe20003800000 */
[----:B--2---:R-:W-:-:S05]  /*bd30*/  IMAD.MOV R9, RZ, RZ, -R2 ;  /* 0x000000ffff097224 */ /* 0x004fca00078e0a02 */
[----:B------:R-:W-:-:S05]  /*bd40*/  VIADDMNMX R9, R9, R0, 0xffffffff, !PT ;  /* 0xffffffff09097446 */ /* 0x000fca0007800100 */
[----:B------:R-:W-:-:S05]  /*bd50*/  IMAD.IADD R0, R2, 0x1, R9 ;  /* 0x0000000102007824 */ /* 0x000fca00078e0209 */
[----:B------:R-:W-:-:S04]  /*bd60*/  LOP3.LUT R0, R0, 0x1, RZ, 0xc0, !PT ;  /* 0x0000000100007812 */ /* 0x000fc800078ec0ff */
[----:B------:R-:W-:Y:S01]  /*bd70*/  ISETP.NE.U32.AND P0, PT, R0, 0x1, PT ;  /* 0x000000010000780c */ /* 0x000fe20003f05070 */
[----:B------:R-:W-:-:S12]  /*bd80*/  VIADD R0, R2, 0xfffffffe ;  /* 0xfffffffe02007836 */ /* 0x000fd80000000000 */
[----:B------:R-:W-:Y:S05]  /*bd90*/  @P0 BRA `(.L_x_448) ;  /* 0x0000000800d00947 */ /* 0x000fea0003800000 */
[----:B------:R-:W2:Y:S04]  /*bda0*/  LDL R4, [R1+0x1c] ;  /* 0x00001c0001047983 */ /* 0x000ea80000100800 */
[----:B------:R-:W3:Y:S04]  /*bdb0*/  LDL R3, [R1+0x8] ;  /* 0x0000080001037983 */ /* 0x000ee80000100800 */
[----:B------:R-:W4:Y:S01]  /*bdc0*/  LDL R2, [R1+0x10] ;  /* 0x0000100001027983 */ /* 0x000f220000100800 */
[----:B------:R-:W-:Y:S01]  /*bdd0*/  BSSY B1, `(.L_x_449) ;  /* 0x00000ac000017945 */ /* 0x000fe20003800000 */
[----:B--2---:R-:W-:Y:S01]  /*bde0*/  LOP3.LUT P1, RZ, R4, 0x1, RZ, 0xc0, !PT ;  /* 0x0000000104ff7812 */ /* 0x004fe2000782c0ff */
[----:B---3--:R-:W-:-:S05]  /*bdf0*/  VIADD R8, R3, 0x1 ;  /* 0x0000000103087836 */ /* 0x008fca0000000000 */
[----:B------:R-:W-:-:S04]  /*be00*/  ISETP.NE.AND P0, PT, R8, 0x2, PT ;  /* 0x000000020800780c */ /* 0x000fc80003f05270 */
[----:B------:R-:W-:Y:S02]  /*be10*/  SEL R10, RZ, 0x1, P0 ;  /* 0x00000001ff0a7807 */ /* 0x000fe40000000000 */
[----:B------:R-:W-:Y:S02]  /*be20*/  SEL R8, R8, RZ, P0 ;  /* 0x000000ff08087207 */ /* 0x000fe40000000000 */
[----:B----4-:R-:W-:Y:S01]  /*be30*/  LOP3.LUT R10, R2, R10, RZ, 0x3c, !PT ;  /* 0x0000000a020a7212 */ /* 0x010fe200078e3cff */
[----:B------:R-:W-:Y:S06]  /*be40*/  @!P1 BRA `(.L_x_450) ;  /* 0x0000000800909947 */ /* 0x000fec0003800000 */
[----:B------:R0:W5:Y:S01]  /*be50*/  LDL R4, [R1] ;  /* 0x0000000001047983 */ /* 0x0001620000100800 */
[----:B------:R-:W-:Y:S02]  /*be60*/  ULDC.64 UR4, c[0x0][0x418] ;  /* 0x0001060000047ab9 */ /* 0x000fe40000000a00 */
[----:B------:R-:W-:-:S04]  /*be70*/  ISETP.NE.U32.AND P0, PT, RZ, UR4, PT ;  /* 0x00000004ff007c0c */ /* 0x000fc8000bf05070 */
[----:B------:R-:W-:-:S13]  /*be80*/  ISETP.NE.AND.EX P0, PT, RZ, UR5, PT, P0 ;  /* 0x00000005ff007c0c */ /* 0x000fda000bf05300 */
[----:B0-----:R-:W-:Y:S05]  /*be90*/  @!P0 BRA `(.L_x_451) ;  /* 0x0000000000508947 */ /* 0x001fea0003800000 */
[----:B------:R-:W2:Y:S01]  /*bea0*/  LDL R11, [R1+0x20] ;  /* 0x00002000010b7983 */ /* 0x000ea20000100800 */
[----:B------:R-:W0:Y:S01]  /*beb0*/  LDC R5, c[0x0][0x43c] ;  /* 0x00010f00ff057b82 */ /* 0x000e220000000800 */
[----:B------:R-:W-:Y:S02]  /*bec0*/  ULDC.64 UR6, c[0x0][0x428] ;  /* 0x00010a0000067ab9 */ /* 0x000fe40000000a00 */
[----:B------:R-:W3:Y:S01]  /*bed0*/  LDL R7, [R1+0xc] ;  /* 0x00000c0001077983 */ /* 0x000ee20000100800 */
[----:B------:R-:W-:Y:S01]  /*bee0*/  ULDC.64 UR8, c[0x0][0x208] ;  /* 0x0000820000087ab9 */ /* 0x000fe20000000a00 */
[----:B0-----:R-:W-:-:S13]  /*bef0*/  ISETP.NE.AND P0, PT, R5, 0x1, PT ;  /* 0x000000010500780c */ /* 0x001fda0003f05270 */
[----:B------:R-:W0:Y:S02]  /*bf00*/  @P0 LDC.64 R2, c[0x0][0x440] ;  /* 0x00011000ff020b82 */ /* 0x000e240000000a00 */
[----:B0----5:R-:W-:-:S04]  /*bf10*/  @P0 IMAD.HI.U32 R4, R0, R2, RZ ;  /* 0x0000000200040227 */ /* 0x021fc800078e00ff */
[----:B------:R-:W-:Y:S01]  /*bf20*/  IMAD.MOV.U32 R2, RZ, RZ, R0 ;  /* 0x000000ffff027224 */ /* 0x000fe200078e0000 */
[----:B------:R-:W-:-:S05]  /*bf30*/  @P0 SHF.R.U32.HI R2, RZ, R3, R4 ;  /* 0x00000003ff020219 */ /* 0x000fca0000011604 */
[----:B------:R-:W-:-:S04]  /*bf40*/  IMAD.MOV R3, RZ, RZ, -R2 ;  /* 0x000000ffff037224 */ /* 0x000fc800078e0a02 */
[----:B------:R-:W-:Y:S01]  /*bf50*/  IMAD R0, R5, R3, R0 ;  /* 0x0000000305007224 */ /* 0x000fe200078e0200 */
[----:B------:R-:W-:Y:S01]  /*bf60*/  SHF.R.S32.HI R3, RZ, 0x1f, R2 ;  /* 0x0000001fff037819 */ /* 0x000fe20000011402 */
[----:B--2---:R-:W-:-:S04]  /*bf70*/  IMAD R4, R11, UR6, RZ ;  /* 0x000000060b047c24 */ /* 0x004fc8000f8e02ff */
[C---:B---3--:R-:W-:Y:S02]  /*bf80*/  IMAD R4, R7.reuse, UR7, R4 ;  /* 0x0000000707047c24 */ /* 0x048fe4000f8e0204 */
[----:B------:R-:W-:-:S04]  /*bf90*/  IMAD.WIDE.U32 R2, R7, UR6, R2 ;  /* 0x0000000607027c25 */ /* 0x000fc8000f8e0002 */
[----:B------:R-:W-:Y:S01]  /*bfa0*/  IMAD.IADD R3, R4, 0x1, R3 ;  /* 0x0000000104037824 */ /* 0x000fe200078e0203 */
[----:B------:R-:W-:-:S04]  /*bfb0*/  LEA R4, P0, R2, UR4, 0x2 ;  /* 0x0000000402047c11 */ /* 0x000fc8000f8010ff */
[----:B------:R-:W-:-:S05]  /*bfc0*/  LEA.HI.X R5, R2, UR5, R3, 0x2, P0 ;  /* 0x0000000502057c11 */ /* 0x000fca00080f1403 */
[----:B------:R0:W5:Y:S04]  /*bfd0*/  LDG.E R4, desc[UR8][R4.64] ;  /* 0x0000000804047981 */ /* 0x000168000c1e1900 */
.L_x_451:
[----:B------:R-:W2:Y:S01]  /*bfe0*/  LDL R2, [R1+0x4] ;  /* 0x0000040001027983 */ /* 0x000ea20000100800 */
[----:B------:R-:W-:Y:S01]  /*bff0*/  BSSY B3, `(.L_x_452) ;  /* 0x0000005000037945 */ /* 0x000fe20003800000 */
[----:B--2---:R-:W-:Y:S01]  /*c000*/  IMAD R3, R8, 0x8, R2 ;  /* 0x0000000808037824 */ /* 0x004fe200078e0202 */
[----:B------:R-:W-:-:S04]  /*c010*/  SHF.L.U32 R2, R10, 0x1f, RZ ;  /* 0x0000001f0a027819 */ /* 0x000fc800000006ff */
[----:B------:R-:W1:Y:S02]  /*c020*/  SYNCS.PHASECHK.TRANS64.TRYWAIT P0, [R3+URZ+0x34840], R2 ;  /* 0x03484002030075a7 */ /* 0x000e64000800017f */
[----:B-1----:R-:W-:Y:S05]  /*c030*/  @!P0 BRA `(.L_x_453) ;  /* 0x0000004000b08947 */ /* 0x002fea0003800000 */
.L_x_560:
[----:B------:R-:W-:Y:S05]  /*c040*/  BSYNC B3 ;  /* 0x0000000000037941 */ /* 0x000fea0003800000 */
.L_x_452:
        /* <DEDUP_REMOVED lines=12> */
.L_x_455:
[----:B------:R-:W-:Y:S05]  /*c110*/  BSYNC B3 ;  /* 0x0000000000037941 */ /* 0x000fea0003800000 */
.L_x_454:
[----:B------:R-:W2:Y:S04]  /*c120*/  LDL R5, [R1+0x4] ;  /* 0x0000040001057983 */ /* 0x000ea80000100800 */
[----:B-1----:R-:W3:Y:S01]  /*c130*/  LDL R2, [R1+0x18] ;  /* 0x0000180001027983 */ /* 0x002ee20000100800 */
        /* <DEDUP_REMOVED lines=8> */
[----:B--2---:R-:W-:-:S02]  /*c1c0*/  IMAD R7, R8, 0xc000, R5 ;  /* 0x0000c00008077824 */ /* 0x004fc400078e0205 */
[----:B---3--:R-:W-:Y:S02]  /*c1d0*/  IMAD R2, R0, 0x80, R2 ;  /* 0x0000008000027824 */ /* 0x008fe400078e0202 */
[----:B------:R-:W-:-:S08]  /*c1e0*/  VIADD R5, R7, 0x1c400 ;  /* 0x0001c40007057836 */ /* 0x000fd00000000000 */
.L_x_456:
        /* <DEDUP_REMOVED lines=16> */
.L_x_457:
        /* <DEDUP_REMOVED lines=15> */
.L_x_458:
        /* <DEDUP_REMOVED lines=10> */
[----:B------:R-:W2:Y:S04]  /*c480*/  LDL.LU R12, [R1+0x10] ;  /* 0x00001000010c7983 */ /* 0x000ea80000300800 */
[----:B------:R-:W3:Y:S01]  /*c490*/  LDL R7, [R1+0x8] ;  /* 0x0000080001077983 */ /* 0x000ee20000100800 */
[----:B------:R-:W-:Y:S01]  /*c4a0*/  BSSY B3, `(.L_x_459) ;  /* 0x0000005000037945 */ /* 0x000fe20003800000 */
[----:B--2---:R-:W-:Y:S01]  /*c4b0*/  SHF.L.U32 R2, R12, 0x1f, RZ ;  /* 0x0000001f0c027819 */ /* 0x004fe200000006ff */
[----:B---3--:R-:W-:-:S04]  /*c4c0*/  IMAD R3, R7, 0x8, R6 ;  /* 0x0000000807037824 */ /* 0x008fc800078e0206 */
[----:B------:R-:W0:Y:S02]  /*c4d0*/  SYNCS.PHASECHK.TRANS64.TRYWAIT P0, [R3+URZ+0x60], R2 ;  /* 0x00006002030075a7 */ /* 0x000e24000800017f */
[----:B0-----:R-:W-:Y:S05]  /*c4e0*/  @!P0 BRA `(.L_x_460) ;  /* 0x0000003c00988947 */ /* 0x001fea0003800000 */
.L_x_561:
[----:B------:R-:W-:Y:S05]  /*c4f0*/  BSYNC B3 ;  /* 0x0000000000037941 */ /* 0x000fea0003800000 */
.L_x_459:
[----:B------:R1:W5:Y:S04]  /*c500*/  LDL R17, [R1+0x4] ;  /* 0x0000040001117983 */ /* 0x0003680000100800 */
[----:B------:R1:W5:Y:S01]  /*c510*/  LDL R15, [R1+0x8] ;  /* 0x00000800010f7983 */ /* 0x0003620000100800 */
[----:B------:R-:W-:Y:S01]  /*c520*/  BSSY B3, `(.L_x_461) ;  /* 0x000000c000037945 */ /* 0x000fe20003800000 */
[----:B------:R-:W-:Y:S02]  /*c530*/  IMAD.MOV.U32 R12, RZ, RZ, 0x0 ;  /* 0x00000000ff0c7424 */ /* 0x000fe400078e00ff */
[----:B------:R-:W-:Y:S01]  /*c540*/  IMAD.MOV.U32 R13, RZ, RZ, 0x14f00000 ;  /* 0x14f00000ff0d7424 */ /* 0x000fe200078e00ff */
[----:B------:R-:W-:Y:S06]  /*c550*/  @P1 BRA `(.L_x_462) ;  /* 0x0000000000201947 */ /* 0x000fec0003800000 */
[----:B------:R-:W2:Y:S01]  /*c560*/  S2R R5, SR_TID.X ;  /* 0x0000000000057919 */ /* 0x000ea20000002100 */
[----:B0----5:R-:W-:Y:S02]  /*c570*/  IMAD R2, R15, 0x8, R17 ;  /* 0x000000080f027824 */ /* 0x021fe400078e0211 */
[----:B------:R-:W-:-:S04]  /*c580*/  IMAD.MOV.U32 R3, RZ, RZ, 0x8000 ;  /* 0x00008000ff037424 */ /* 0x000fc800078e00ff */
[----:B------:R3:W-:Y:S01]  /*c590*/  SYNCS.ARRIVE.TRANS64 RZ, [R2+URZ+0x34850], R3 ;  /* 0x0348500302ff79a7 */ /* 0x0007e2000800003f */
[----:B--2---:R-:W-:-:S04]  /*c5a0*/  LOP3.LUT R5, R5, 0x1f, RZ, 0xc0, !PT ;  /* 0x0000001f05057812 */ /* 0x004fc800078ec0ff */
[----:B------:R-:W-:-:S13]  /*c5b0*/  ISETP.NE.AND P0, PT, R5, RZ, PT ;  /* 0x000000ff0500720c */ /* 0x000fda0003f05270 */
[----:B---3--:R-:W-:Y:S05]  /*c5c0*/  @!P0 BRA `(.L_x_462) ;  /* 0x0000000000048947 */ /* 0x008fea0003800000 */
[----:B------:R-:W-:Y:S01]  /*c5d0*/  BPT.TRAP 0x1 ;  /* 0x000000040000795c */ /* 0x000fe20000300000 */
.L_x_462:
[----:B------:R-:W-:Y:S05]  /*c5e0*/  BSYNC B3 ;  /* 0x0000000000037941 */ /* 0x000fea0003800000 */
.L_x_461:
[----:B------:R-:W2:Y:S04]  /*c5f0*/  LDL R7, [R1+0x18] ;  /* 0x0000180001077983 */ /* 0x000ea80000100800 */
[----:B0-----:R-:W2:Y:S01]  /*c600*/  LDL.LU R3, [R1+0x14] ;  /* 0x0000140001037983 */ /* 0x001ea20000300800 */
[----:B------:R-:W-:Y:S01]  /*c610*/  R2UR UR10, R11 ;  /* 0x000000000b0a72ca */ /* 0x000fe200000e0000 */
[C-C-:B-----5:R-:W-:Y:S01]  /*c620*/  IMAD R5, R15.reuse, 0x8, R17.reuse ;  /* 0x000000080f057824 */ /* 0x160fe200078e0211 */
[----:B------:R-:W-:Y:S01]  /*c630*/  R2UR UR6, R12 ;  /* 0x000000000c0672ca */ /* 0x000fe200000e0000 */
[----:B------:R-:W-:Y:S01]  /*c640*/  IMAD R2, R15, 0x8000, R17 ;  /* 0x000080000f027824 */ /* 0x000fe200078e0211 */
[----:B------:R-:W-:Y:S01]  /*c650*/  R2UR UR7, R13 ;  /* 0x000000000d0772ca */ /* 0x000fe200000e0000 */
[----:B------:R-:W-:Y:S01]  /*c660*/  UIADD3 UR4, UP0, UR36, 0x470, URZ ;  /* 0x0000047024047890 */ /* 0x000fe2000ff1e03f */
[----:B------:R-:W-:Y:S01]  /*c670*/  PLOP3.LUT P0, PT, PT, PT, PT, 0x80, 0x0 ;  /* 0x000000000000781c */ /* 0x000fe20003f0f070 */
[----:B------:R-:W-:-:S02]  /*c680*/  VIADD R5, R5, 0x34850 ;  /* 0x0003485005057836 */ /* 0x000fc40000000000 */
[----:B------:R-:W-:Y:S01]  /*c690*/  UIADD3.X UR5, URZ, UR37, URZ, UP0, !UPT ;  /* 0x000000253f057290 */ /* 0x000fe200087fe43f */
[----:B--2---:R-:W-:Y:S02]  /*c6a0*/  IMAD R3, R3, 0x80, R7 ;  /* 0x0000008003037824 */ /* 0x004fe400078e0207 */
[----:B------:R-:W-:-:S09]  /*c6b0*/  VIADD R7, R2, 0x400 ;  /* 0x0000040002077836 */ /* 0x000fd20000000000 */
.L_x_463:
[----:B------:R-:W2:Y:S01]  /*c6c0*/  LDL R11, [R1] ;  /* 0x00000000010b7983 */ /* 0x000ea20000100800 */
[----:B------:R-:W-:-:S13]  /*c6d0*/  @P0 ELECT P1, URZ, PT ;  /* 0x00000000003f082f */ /* 0x000fda0003820000 */
[----:B------:R-:W-:Y:S02]  /*c6e0*/  @P1 R2UR UR12, R18 ;  /* 0x00000000120c12ca */ /* 0x000fe400000e0000 */
[----:B------:R-:W-:Y:S02]  /*c6f0*/  @P1 R2UR UR11, R3 ;  /* 0x00000000030b12ca */ /* 0x000fe400000e0000 */
[----:B------:R-:W-:Y:S02]  /*c700*/  @P1 R2UR UR9, R5 ;  /* 0x00000000050912ca */ /* 0x000fe400000e0000 */
[----:B------:R-:W-:Y:S02]  /*c710*/  @P1 R2UR UR8, R7 ;  /* 0x00000000070812ca */ /* 0x000fe400000e0000 */
[----:B------:R-:W-:Y:S02]  /*c720*/  @P1 PLOP3.LUT P0, PT, P1, PT, PT, 0x8, 0x0 ;  /* 0x000000000000181c */ /* 0x000fe40000f0e170 */
[----:B--2---:R-:W-:-:S02]  /*c730*/  @P1 R2UR UR13, R11 ;  /* 0x000000000b0d12ca */ /* 0x004fc400000e0000 */
[----:B------:R-:W-:-:S11]  /*c740*/  PLOP3.LUT P1, PT, PT, PT, PT, 0x8, 0x0 ;  /* 0x000000000000781c */ /* 0x000fd60003f2e170 */
[----:B------:R0:W-:Y:S02]  /*c750*/  UTMALDG.4D [UR8], [UR4], desc[UR6] ;  /* 0x00000608040075b4 */ /* 0x0001e40008019000 */
[----:B0-----:R-:W-:Y:S05]  /*c760*/  @P0 BRA.U.ANY `(.L_x_463) ;  /* 0xfffffffd00d40947 */ /* 0x001fea000393ffff */
[----:B------:R-:W-:Y:S01]  /*c770*/  R2UR UR10, R14 ;  /* 0x000000000e0a72ca */ /* 0x000fe200000e0000 */
[----:B------:R-:W-:Y:S01]  /*c780*/  VIADD R2, R2, 0x4400 ;  /* 0x0000440002027836 */ /* 0x000fe20000000000 */
[----:B------:R-:W-:Y:S02]  /*c790*/  R2UR UR6, R12 ;  /* 0x000000000c0672ca */ /* 0x000fe400000e0000 */
[----:B------:R-:W-:Y:S02]  /*c7a0*/  R2UR UR7, R13 ;  /* 0x000000000d0772ca */ /* 0x000fe400000e0000 */
[----:B------:R-:W-:-:S13]  /*c7b0*/  PLOP3.LUT P0, PT, PT, PT, PT, 0x80, 0x0 ;  /* 0x000000000000781c */ /* 0x000fda0003f0f070 */
.L_x_464:
        /* <DEDUP_REMOVED lines=11> */
[----:B------:R0:W-:Y:S04]  /*c870*/  STL [R1], R4 ;  /* 0x0000000401007387 */ /* 0x0001e80000100800 */
[----:B------:R0:W-:Y:S02]  /*c880*/  STL [R1+0x14], R0 ;  /* 0x0000140001007387 */ /* 0x0001e40000100800 */
.L_x_450:
[----:B------:R-:W-:Y:S05]  /*c890*/  BSYNC B1 ;  /* 0x0000000000017941 */ /* 0x000fea0003800000 */
.L_x_449:
[----:B0-----:R-:W2:Y:S04]  /*c8a0*/  LDL.LU R0, [R1+0x30] ;  /* 0x0000300001007983 */ /* 0x001ea80000300800 */
[----:B------:R0:W-:Y:S04]  /*c8b0*/  STL [R1+0x8], R8 ;  /* 0x0000080801007387 */ /* 0x0001e80000100800 */
[----:B------:R0:W-:Y:S02]  /*c8c0*/  STL [R1+0x10], R10 ;  /* 0x0000100a01007387 */ /* 0x0001e40000100800 */
[----:B0-2---:R-:W-:-:S07]  /*c8d0*/  VIADD R0, R0, 0xfffffffd ;  /* 0xfffffffd00007836 */ /* 0x005fce0000000000 */
.L_x_448:
[----:B------:R-:W-:Y:S05]  /*c8e0*/  BSYNC B2 ;  /* 0x0000000000027941 */ /* 0x000fea0003800000 */
.L_x_447:
[----:B------:R-:W2:Y:S01]  /*c8f0*/  LDL.LU R2, [R1+0x2c] ;  /* 0x00002c0001027983 */ /* 0x000ea20000300800 */
[----:B------:R-:W-:-:S05]  /*c900*/  IMAD.MOV R9, RZ, RZ, -R9 ;  /* 0x000000ffff097224 */ /* 0x000fca00078e0a09 */
[----:B--2---:R-:W-:-:S13]  /*c910*/  ISETP.NE.AND P0, PT, R2, R9, PT ;  /* 0x000000090200720c */ /* 0x004fda0003f05270 */
[----:B------:R-:W-:Y:S05]  /*c920*/  @!P0 BRA `(.L_x_446) ;  /* 0x0000001400808947 */ /* 0x000fea0003800000 */
[----:B------:R0:W5:Y:S02]  /*c930*/  LDL R8, [R1] ;  /* 0x0000000001087983 */ /* 0x0001640000100800 */
.L_x_497:
[----:B--2---:R-:W2:Y:S04]  /*c940*/  LDL R4, [R1+0x1c] ;  /* 0x00001c0001047983 */ /* 0x004ea80000100800 */
[----:B---3--:R-:W3:Y:S04]  /*c950*/  LDL R3, [R1+0x8] ;  /* 0x0000080001037983 */ /* 0x008ee80000100800 */
[----:B----4-:R-:W4:Y:S01]  /*c960*/  LDL R2, [R1+0x10] ;  /* 0x0000100001027983 */ /* 0x010f220000100800 */
[----:B------:R-:W-:Y:S05]  /*c970*/  YIELD ;  /* 0x0000000000007946 */ /* 0x000fea0003800000 */
        /* <DEDUP_REMOVED lines=8> */
[----:B------:R-:W-:Y:S01]  /*ca00*/  ULDC.64 UR4, c[0x0][0x418] ;  /* 0x0001060000047ab9 */ /* 0x000fe20000000a00 */
[----:B------:R-:W-:Y:S01]  /*ca10*/  IMAD.MOV.U32 R7, RZ, RZ, R0 ;  /* 0x000000ffff077224 */ /* 0x000fe200078e0000 */
[----:B------:R-:W-:-:S04]  /*ca20*/  ISETP.NE.U32.AND P0, PT, RZ, UR4, PT ;  /* 0x00000004ff007c0c */ /* 0x000fc8000bf05070 */
[----:B------:R-:W-:-:S13]  /*ca30*/  ISETP.NE.AND.EX P0, PT, RZ, UR5, PT, P0 ;  /* 0x00000005ff007c0c */ /* 0x000fda000bf05300 */
[----:B------:R-:W-:Y:S05]  /*ca40*/  @!P0 BRA `(.L_x_467) ;  /* 0x0000000000508947 */ /* 0x000fea0003800000 */
[----:B------:R-:W2:Y:S01]  /*ca50*/  LDL R10, [R1+0x20] ;  /* 0x00002000010a7983 */ /* 0x000ea20000100800 */
[----:B-----5:R-:W3:Y:S01]  /*ca60*/  LDC R8, c[0x0][0x43c] ;  /* 0x00010f00ff087b82 */ /* 0x020ee20000000800 */
[----:B------:R-:W-:Y:S02]  /*ca70*/  ULDC.64 UR6, c[0x0][0x428] ;  /* 0x00010a0000067ab9 */ /* 0x000fe40000000a00 */
[----:B------:R-:W4:Y:S01]  /*ca80*/  LDL R9, [R1+0xc] ;  /* 0x00000c0001097983 */ /* 0x000f220000100800 */
[----:B------:R-:W-:Y:S01]  /*ca90*/  ULDC.64 UR8, c[0x0][0x208] ;  /* 0x0000820000087ab9 */ /* 0x000fe20000000a00 */
[----:B---3--:R-:W-:-:S13]  /*caa0*/  ISETP.NE.AND P0, PT, R8, 0x1, PT ;  /* 0x000000010800780c */ /* 0x008fda0003f05270 */
[----:B------:R-:W3:Y:S02]  /*cab0*/  @P0 LDC.64 R2, c[0x0][0x440] ;  /* 0x00011000ff020b82 */ /* 0x000ee40000000a00 */
[----:B---3--:R-:W-:-:S04]  /*cac0*/  @P0 IMAD.HI.U32 R7, R0, R2, RZ ;  /* 0x0000000200070227 */ /* 0x008fc800078e00ff */
[----:B------:R-:W-:Y:S01]  /*cad0*/  IMAD.MOV.U32 R2, RZ, RZ, R0 ;  /* 0x000000ffff027224 */ /* 0x000fe200078e0000 */
[----:B------:R-:W-:-:S04]  /*cae0*/  @P0 SHF.R.U32.HI R2, RZ, R3, R7 ;  /* 0x00000003ff020219 */ /* 0x000fc80000011607 */
[--C-:B------:R-:W-:Y:S01]  /*caf0*/  SHF.R.S32.HI R3, RZ, 0x1f, R2.reuse ;  /* 0x0000001fff037819 */ /* 0x100fe20000011402 */
[----:B------:R-:W-:-:S04]  /*cb00*/  IMAD.MOV R7, RZ, RZ, -R2 ;  /* 0x000000ffff077224 */ /* 0x000fc800078e0a02 */
[----:B------:R-:W-:Y:S02]  /*cb10*/  IMAD R7, R8, R7, R0 ;  /* 0x0000000708077224 */ /* 0x000fe400078e0200 */
[----:B--2---:R-:W-:-:S04]  /*cb20*/  IMAD R8, R10, UR6, RZ ;  /* 0x000000060a087c24 */ /* 0x004fc8000f8e02ff */
[C---:B----4-:R-:W-:Y:S02]  /*cb30*/  IMAD R8, R9.reuse, UR7, R8 ;  /* 0x0000000709087c24 */ /* 0x050fe4000f8e0208 */
[----:B------:R-:W-:-:S04]  /*cb40*/  IMAD.WIDE.U32 R2, R9, UR6, R2 ;  /* 0x0000000609027c25 */ /* 0x000fc8000f8e0002 */
[----:B------:R-:W-:Y:S01]  /*cb50*/  IMAD.IADD R3, R8, 0x1, R3 ;  /* 0x0000000108037824 */ /* 0x000fe200078e0203 */
[----:B------:R-:W-:-:S04]  /*cb60*/  LEA R8, P0, R2, UR4, 0x2 ;  /* 0x0000000402087c11 */ /* 0x000fc8000f8010ff */
[----:B------:R-:W-:-:S05]  /*cb70*/  LEA.HI.X R9, R2, UR5, R3, 0x2, P0 ;  /* 0x0000000502097c11 */ /* 0x000fca00080f1403 */
[----:B------:R2:W5:Y:S04]  /*cb80*/  LDG.E R8, desc[UR8][R8.64] ;  /* 0x0000000808087981 */ /* 0x000568000c1e1900 */
.L_x_467:
[----:B------:R-:W3:Y:S01]  /*cb90*/  LDL R2, [R1+0x4] ;  /* 0x0000040001027983 */ /* 0x000ee20000100800 */
[----:B------:R-:W-:Y:S01]  /*cba0*/  BSSY B2, `(.L_x_468) ;  /* 0x0000005000027945 */ /* 0x000fe20003800000 */
[----:B---3--:R-:W-:Y:S01]  /*cbb0*/  IMAD R3, R4, 0x8, R2 ;  /* 0x0000000804037824 */ /* 0x008fe200078e0202 */
[----:B------:R-:W-:-:S04]  /*cbc0*/  SHF.L.U32 R2, R5, 0x1f, RZ ;  /* 0x0000001f05027819 */ /* 0x000fc800000006ff */
[----:B------:R-:W3:Y:S02]  /*cbd0*/  SYNCS.PHASECHK.TRANS64.TRYWAIT P0, [R3+URZ+0x34840], R2 ;  /* 0x03484002030075a7 */ /* 0x000ee4000800017f */
[----:B---3--:R-:W-:Y:S05]  /*cbe0*/  @!P0 BRA `(.L_x_469) ;  /* 0x0000003400ec8947 */ /* 0x008fea0003800000 */
.L_x_562:
[----:B------:R-:W-:Y:S05]  /*cbf0*/  BSYNC B2 ;  /* 0x0000000000027941 */ /* 0x000fea0003800000 */
.L_x_468:
[----:B--2---:R-:W2:Y:S01]  /*cc00*/  S2R R9, SR_TID.X ;  /* 0x0000000000097919 */ /* 0x004ea20000002100 */
[----:B------:R-:W-:Y:S01]  /*cc10*/  BSSY B2, `(.L_x_470) ;  /* 0x000000b000027945 */ /* 0x000fe20003800000 */
[----:B--2---:R-:W-:-:S04]  /*cc20*/  LOP3.LUT R9, R9, 0x7f, RZ, 0xc0, !PT ;  /* 0x0000007f09097812 */ /* 0x004fc800078ec0ff */
[----:B------:R-:W-:-:S13]  /*cc30*/  ISETP.NE.AND P1, PT, R9, RZ, PT ;  /* 0x000000ff0900720c */ /* 0x000fda0003f25270 */
[----:B------:R-:W-:Y:S05]  /*cc40*/  @P1 BRA `(.L_x_471) ;  /* 0x00000000001c1947 */ /* 0x000fea0003800000 */
[----:B------:R-:W2:Y:S01]  /*cc50*/  S2R R9, SR_TID.X ;  /* 0x0000000000097919 */ /* 0x000ea20000002100 */
[----:B---3--:R-:W-:-:S04]  /*cc60*/  IMAD.MOV.U32 R2, RZ, RZ, 0xc000 ;  /* 0x0000c000ff027424 */ /* 0x008fc800078e00ff */
[----:B------:R4:W-:Y:S01]  /*cc70*/  SYNCS.ARRIVE.TRANS64 RZ, [R3+URZ+0x34830], R2 ;  /* 0x0348300203ff79a7 */ /* 0x0009e2000800003f */
[----:B--2---:R-:W-:-:S04]  /*cc80*/  LOP3.LUT R9, R9, 0x1f, RZ, 0xc0, !PT ;  /* 0x0000001f09097812 */ /* 0x004fc800078ec0ff */
[----:B------:R-:W-:-:S13]  /*cc90*/  ISETP.NE.AND P0, PT, R9, RZ, PT ;  /* 0x000000ff0900720c */ /* 0x000fda0003f05270 */
[----:B----4-:R-:W-:Y:S05]  /*cca0*/  @!P0 BRA `(.L_x_471) ;  /* 0x0000000000048947 */ /* 0x010fea0003800000 */
[----:B------:R-:W-:Y:S01]  /*ccb0*/  BPT.TRAP 0x1 ;  /* 0x000000040000795c */ /* 0x000fe20000300000 */
.L_x_471:
[----:B------:R-:W-:Y:S05]  /*ccc0*/  BSYNC B2 ;  /* 0x0000000000027941 */ /* 0x000fea0003800000 */
.L_x_470:
[----:B------:R-:W2:Y:S04]  /*ccd0*/  LDL R9, [R1+0x4] ;  /* 0x0000040001097983 */ /* 0x000ea80000100800 */
[----:B---3--:R-:W3:Y:S01]  /*cce0*/  LDL R2, [R1+0x18] ;  /* 0x0000180001027983 */ /* 0x008ee20000100800 */
        /* <DEDUP_REMOVED lines=11> */
.L_x_472:
        /* <DEDUP_REMOVED lines=9> */
[----:B--2---:R-:W-:Y:S05]  /*ce30*/  @P0 BRA.U.ANY `(.L_x_472) ;  /* 0xfffffffd00d80947 */ /* 0x004fea000393ffff */
[----:B------:R-:W-:Y:S01]  /*ce40*/  IMAD.MOV.U32 R14, RZ, RZ, 0x40 ;  /* 0x00000040ff0e7424 */ /* 0x000fe200078e00ff */
[----:B------:R-:W-:Y:S01]  /*ce50*/  PLOP3.LUT P0, PT, PT, PT, PT, 0x80, 0x0 ;  /* 0x000000000000781c */ /* 0x000fe20003f0f070 */
[----:B------:R-:W-:Y:S01]  /*ce60*/  VIADD R10, R9, 0x20400 ;  /* 0x00020400090a7836 */ /* 0x000fe20000000000 */
[----:B------:R-:W-:Y:S01]  /*ce70*/  UMOV UR6, 0x0 ;  /* 0x0000000000067882 */ /* 0x000fe20000000000 */
[----:B------:R-:W-:Y:S01]  /*ce80*/  UMOV UR7, 0x14f00000 ;  /* 0x14f0000000077882 */ /* 0x000fe20000000000 */
[----:B------:R-:W-:-:S15]  /*ce90*/  R2UR UR10, R14 ;  /* 0x000000000e0a72ca */ /* 0x000fde00000e0000 */
.L_x_473:
        /* <DEDUP_REMOVED lines=10> */
[----:B------:R-:W-:Y:S01]  /*cf40*/  PLOP3.LUT P0, PT, PT, PT, PT, 0x80, 0x0 ;  /* 0x000000000000781c */ /* 0x000fe20003f0f070 */
[----:B------:R-:W-:Y:S01]  /*cf50*/  VIADD R9, R9, 0x24400 ;  /* 0x0002440009097836 */ /* 0x000fe20000000000 */
[----:B------:R-:W-:Y:S01]  /*cf60*/  UMOV UR6, 0x0 ;  /* 0x0000000000067882 */ /* 0x000fe20000000000 */
[----:B------:R-:W-:Y:S01]  /*cf70*/  UMOV UR7, 0x14f00000 ;  /* 0x14f0000000077882 */ /* 0x000fe20000000000 */
[----:B------:R-:W-:-:S09]  /*cf80*/  UMOV UR10, 0x80 ;  /* 0x00000080000a7882 */ /* 0x000fd20000000000 */
.L_x_474:
        /* <DEDUP_REMOVED lines=10> */
[----:B------:R-:W2:Y:S04]  /*d030*/  LDL.LU R12, [R1+0x10] ;  /* 0x00001000010c7983 */ /* 0x000ea80000300800 */
[----:B------:R-:W3:Y:S01]  /*d040*/  LDL R10, [R1+0x8] ;  /* 0x00000800010a7983 */ /* 0x000ee20000100800 */
[----:B------:R-:W-:Y:S01]  /*d050*/  BSSY B2, `(.L_x_475) ;  /* 0x0000005000027945 */ /* 0x000fe20003800000 */
[----:B--2---:R-:W-:Y:S01]  /*d060*/  SHF.L.U32 R3, R12, 0x1f, RZ ;  /* 0x0000001f0c037819 */ /* 0x004fe200000006ff */
[----:B---3--:R-:W-:-:S04]  /*d070*/  IMAD R2, R10, 0x8, R6 ;  /* 0x000000080a027824 */ /* 0x008fc800078e0206 */
[----:B------:R-:W2:Y:S02]  /*d080*/  SYNCS.PHASECHK.TRANS64.TRYWAIT P0, [R2+URZ+0x60], R3 ;  /* 0x00006003020075a7 */ /* 0x000ea4000800017f */
[----:B--2---:R-:W-:Y:S05]  /*d090*/  @!P0 BRA `(.L_x_476) ;  /* 0x0000003000d48947 */ /* 0x004fea0003800000 */
.L_x_563:
[----:B------:R-:W-:Y:S05]  /*d0a0*/  BSYNC B2 ;  /* 0x0000000000027941 */ /* 0x000fea0003800000 */
.L_x_475:
[----:B------:R-:W-:Y:S01]  /*d0b0*/  BSSY B2, `(.L_x_477) ;  /* 0x000000b000027945 */ /* 0x000fe20003800000 */
[----:B------:R-:W-:Y:S02]  /*d0c0*/  IMAD.MOV.U32 R12, RZ, RZ, 0x0 ;  /* 0x00000000ff0c7424 */ /* 0x000fe400078e00ff */
[----:B------:R-:W-:Y:S01]  /*d0d0*/  IMAD.MOV.U32 R13, RZ, RZ, 0x14f00000 ;  /* 0x14f00000ff0d7424 */ /* 0x000fe200078e00ff */
[----:B------:R-:W-:Y:S06]  /*d0e0*/  @P1 BRA `(.L_x_478) ;  /* 0x00000000001c1947 */ /* 0x000fec0003800000 */
[----:B------:R-:W3:Y:S01]  /*d0f0*/  S2R R9, SR_TID.X ;  /* 0x0000000000097919 */ /* 0x000ee20000002100 */
[----:B--2---:R-:W-:-:S04]  /*d100*/  IMAD.MOV.U32 R3, RZ, RZ, 0x8000 ;  /* 0x00008000ff037424 */ /* 0x004fc800078e00ff */
[----:B------:R4:W-:Y:S01]  /*d110*/  SYNCS.ARRIVE.TRANS64 RZ, [R2+URZ+0x50], R3 ;  /* 0x0000500302ff79a7 */ /* 0x0009e2000800003f */
[----:B---3--:R-:W-:-:S04]  /*d120*/  LOP3.LUT R9, R9, 0x1f, RZ, 0xc0, !PT ;  /* 0x0000001f09097812 */ /* 0x008fc800078ec0ff */
[----:B------:R-:W-:-:S13]  /*d130*/  ISETP.NE.AND P0, PT, R9, RZ, PT ;  /* 0x000000ff0900720c */ /* 0x000fda0003f05270 */
[----:B----4-:R-:W-:Y:S05]  /*d140*/  @!P0 BRA `(.L_x_478) ;  /* 0x0000000000048947 */ /* 0x010fea0003800000 */
[----:B------:R-:W-:Y:S01]  /*d150*/  BPT.TRAP 0x1 ;  /* 0x000000040000795c */ /* 0x000fe20000300000 */
.L_x_478:
[----:B------:R-:W-:Y:S05]  /*d160*/  BSYNC B2 ;  /* 0x0000000000027941 */ /* 0x000fea0003800000 */
.L_x_477:
[----:B------:R-:W3:Y:S04]  /*d170*/  LDL R15, [R1+0x4] ;  /* 0x00000400010f7983 */ /* 0x000ee80000100800 */
[----:B--2---:R-:W3:Y:S04]  /*d180*/  LDL.LU R3, [R1+0x8] ;  /* 0x0000080001037983 */ /* 0x004ee80000300800 */
[----:B------:R-:W2:Y:S04]  /*d190*/  LDL R10, [R1+0x18] ;  /* 0x00001800010a7983 */ /* 0x000ea80000100800 */
[----:B------:R-:W2:Y:S01]  /*d1a0*/  LDL.LU R9, [R1+0x14] ;  /* 0x0000140001097983 */ /* 0x000ea20000300800 */
[----:B------:R-:W-:Y:S01]  /*d1b0*/  R2UR UR10, R11 ;  /* 0x000000000b0a72ca */ /* 0x000fe200000e0000 */
[----:B------:R-:W-:Y:S01]  /*d1c0*/  UIADD3 UR4, UP0, UR36, 0x470, URZ ;  /* 0x0000047024047890 */ /* 0x000fe2000ff1e03f */
[----:B------:R-:W-:Y:S01]  /*d1d0*/  R2UR UR6, R12 ;  /* 0x000000000c0672ca */ /* 0x000fe200000e0000 */
[----:B------:R-:W-:Y:S01]  /*d1e0*/  VIADD R2, R2, 0x50 ;  /* 0x0000005002027836 */ /* 0x000fe20000000000 */
[----:B------:R-:W-:Y:S01]  /*d1f0*/  R2UR UR7, R13 ;  /* 0x000000000d0772ca */ /* 0x000fe200000e0000 */
[----:B------:R-:W-:Y:S01]  /*d200*/  UIADD3.X UR5, URZ, UR37, URZ, UP0, !UPT ;  /* 0x000000253f057290 */ /* 0x000fe200087fe43f */
[----:B------:R-:W-:Y:S01]  /*d210*/  PLOP3.LUT P0, PT, PT, PT, PT, 0x80, 0x0 ;  /* 0x000000000000781c */ /* 0x000fe20003f0f070 */
[----:B---3--:R-:W-:-:S02]  /*d220*/  IMAD R3, R3, 0x8000, R15 ;  /* 0x0000800003037824 */ /* 0x008fc400078e020f */
[----:B--2---:R-:W-:Y:S02]  /*d230*/  IMAD R9, R9, 0x80, R10 ;  /* 0x0000008009097824 */ /* 0x004fe400078e020a */
[----:B------:R-:W-:-:S08]  /*d240*/  VIADD R10, R3, 0x400 ;  /* 0x00000400030a7836 */ /* 0x000fd00000000000 */
.L_x_479:
        /* <DEDUP_REMOVED lines=10> */
[----:B--2---:R-:W-:Y:S05]  /*d2f0*/  @P0 BRA.U.ANY `(.L_x_479) ;  /* 0xfffffffd00d40947 */ /* 0x004fea000393ffff */
[----:B------:R-:W-:Y:S01]  /*d300*/  R2UR UR10, R14 ;  /* 0x000000000e0a72ca */ /* 0x000fe200000e0000 */
[----:B------:R-:W-:Y:S01]  /*d310*/  VIADD R3, R3, 0x4400 ;  /* 0x0000440003037836 */ /* 0x000fe20000000000 */
[----:B------:R-:W-:Y:S02]  /*d320*/  R2UR UR6, R12 ;  /* 0x000000000c0672ca */ /* 0x000fe400000e0000 */
[----:B------:R-:W-:Y:S02]  /*d330*/  R2UR UR7, R13 ;  /* 0x000000000d0772ca */ /* 0x000fe400000e0000 */
[----:B------:R-:W-:-:S13]  /*d340*/  PLOP3.LUT P0, PT, PT, PT, PT, 0x80, 0x0 ;  /* 0x000000000000781c */ /* 0x000fda0003f0f070 */
.L_x_480:
        /* <DEDUP_REMOVED lines=11> */
[----:B------:R2:W-:Y:S04]  /*d400*/  STL [R1+0x14], R7 ;  /* 0x0000140701007387 */ /* 0x0005e80000100800 */
[----:B------:R2:W-:Y:S02]  /*d410*/  STL [R1], R8 ;  /* 0x0000000801007387 */ /* 0x0005e40000100800 */
.L_x_466:
[----:B------:R-:W-:Y:S05]  /*d420*/  BSYNC B1 ;  /* 0x0000000000017941 */ /* 0x000fea0003800000 */
.L_x_465:
[----:B------:R-:W3:Y:S01]  /*d430*/  LDL R2, [R1+0x1c] ;  /* 0x00001c0001027983 */ /* 0x000ee20000100800 */
[----:B------:R-:W-:Y:S01]  /*d440*/  VIADD R3, R4, 0x1 ;  /* 0x0000000104037836 */ /* 0x000fe20000000000 */
[----:B------:R-:W-:Y:S04]  /*d450*/  BSSY B1, `(.L_x_481) ;  /* 0x00000aa000017945 */ /* 0x000fe80003800000 */
[----:B------:R-:W-:-:S04]  /*d460*/  ISETP.NE.AND P0, PT, R3, 0x2, PT ;  /* 0x000000020300780c */ /* 0x000fc80003f05270 */
[----:B------:R-:W-:Y:S02]  /*d470*/  SEL R11, R3, RZ, P0 ;  /* 0x000000ff030b7207 */ /* 0x000fe40000000000 */
[----:B---3--:R-:W-:Y:S02]  /*d480*/  LOP3.LUT P1, RZ, R2, 0x1, RZ, 0xc0, !PT ;  /* 0x0000000102ff7812 */ /* 0x008fe4000782c0ff */
[----:B------:R-:W-:-:S04]  /*d490*/  SEL R2, RZ, 0x1, P0 ;  /* 0x00000001ff027807 */ /* 0x000fc80000000000 */
[----:B------:R-:W-:-:S05]  /*d4a0*/  LOP3.LUT R10, R5, R2, RZ, 0x3c, !PT ;  /* 0x00000002050a7212 */ /* 0x000fca00078e3cff */
[----:B------:R3:W-:Y:S04]  /*d4b0*/  STL [R1+0x10], R10 ;  /* 0x0000100a01007387 */ /* 0x0007e80000100800 */
[----:B------:R3:W-:Y:S01]  /*d4c0*/  STL [R1+0x8], R11 ;  /* 0x0000080b01007387 */ /* 0x0007e20000100800 */
[----:B------:R-:W-:Y:S05]  /*d4d0*/  @!P1 BRA `(.L_x_482) ;  /* 0x0000000800849947 */ /* 0x000fea0003800000 */
[----:B------:R-:W-:Y:S01]  /*d4e0*/  ULDC.64 UR4, c[0x0][0x418] ;  /* 0x0001060000047ab9 */ /* 0x000fe20000000a00 */
[----:B--2---:R-:W-:Y:S01]  /*d4f0*/  VIADD R7, R0, 0xffffffff ;  /* 0xffffffff00077836 */ /* 0x004fe20000000000 */
[----:B------:R-:W-:-:S04]  /*d500*/  ISETP.NE.U32.AND P0, PT, RZ, UR4, PT ;  /* 0x00000004ff007c0c */ /* 0x000fc8000bf05070 */
[----:B------:R-:W-:-:S13]  /*d510*/  ISETP.NE.AND.EX P0, PT, RZ, UR5, PT, P0 ;  /* 0x00000005ff007c0c */ /* 0x000fda000bf05300 */
[----:B------:R-:W-:Y:S05]  /*d520*/  @!P0 BRA `(.L_x_483) ;  /* 0x0000000000508947 */ /* 0x000fea0003800000 */
[----:B------:R-:W2:Y:S01]  /*d530*/  LDL R13, [R1+0x20] ;  /* 0x00002000010d7983 */ /* 0x000ea20000100800 */
[----:B------:R-:W4:Y:S01]  /*d540*/  LDC R9, c[0x0][0x43c] ;  /* 0x00010f00ff097b82 */ /* 0x000f220000000800 */
[----:B------:R-:W-:Y:S02]  /*d550*/  ULDC.64 UR6, c[0x0][0x428] ;  /* 0x00010a0000067ab9 */ /* 0x000fe40000000a00 */
[----:B------:R-:W3:Y:S01]  /*d560*/  LDL R12, [R1+0xc] ;  /* 0x00000c00010c7983 */ /* 0x000ee20000100800 */
[----:B------:R-:W-:Y:S01]  /*d570*/  ULDC.64 UR8, c[0x0][0x208] ;  /* 0x0000820000087ab9 */ /* 0x000fe20000000a00 */
[----:B----4-:R-:W-:-:S13]  /*d580*/  ISETP.NE.AND P0, PT, R9, 0x1, PT ;  /* 0x000000010900780c */ /* 0x010fda0003f05270 */
[----:B------:R-:W4:Y:S02]  /*d590*/  @P0 LDC.64 R2, c[0x0][0x440] ;  /* 0x00011000ff020b82 */ /* 0x000f240000000a00 */
[----:B----45:R-:W-:-:S04]  /*d5a0*/  @P0 IMAD.HI.U32 R8, R7, R2, RZ ;  /* 0x0000000207080227 */ /* 0x030fc800078e00ff */
        /* <DEDUP_REMOVED lines=12> */
.L_x_483:
[----:B------:R-:W4:Y:S01]  /*d670*/  LDL R2, [R1+0x4] ;  /* 0x0000040001027983 */ /* 0x000f220000100800 */
[----:B------:R-:W-:Y:S01]  /*d680*/  SHF.L.U32 R3, R10, 0x1f, RZ ;  /* 0x0000001f0a037819 */ /* 0x000fe200000006ff */
[----:B------:R-:W-:Y:S01]  /*d690*/  BSSY B2, `(.L_x_484) ;  /* 0x0000004000027945 */ /* 0x000fe20003800000 */
[----:B----4-:R-:W-:-:S04]  /*d6a0*/  IMAD R2, R11, 0x8, R2 ;  /* 0x000000080b027824 */ /* 0x010fc800078e0202 */
[----:B------:R-:W4:Y:S02]  /*d6b0*/  SYNCS.PHASECHK.TRANS64.TRYWAIT P0, [R2+URZ+0x34840], R3 ;  /* 0x03484003020075a7 */ /* 0x000f24000800017f */
[----:B----4-:R-:W-:Y:S05]  /*d6c0*/  @!P0 BRA `(.L_x_485) ;  /* 0x0000002c005c8947 */ /* 0x010fea0003800000 */
.L_x_564:
[----:B------:R-:W-:Y:S05]  /*d6d0*/  BSYNC B2 ;  /* 0x0000000000027941 */ /* 0x000fea0003800000 */
.L_x_484:
[----:B--2---:R-:W2:Y:S01]  /*d6e0*/  S2R R9, SR_TID.X ;  /* 0x0000000000097919 */ /* 0x004ea20000002100 */
[----:B------:R-:W-:Y:S01]  /*d6f0*/  BSSY B2, `(.L_x_486) ;  /* 0x000000b000027945 */ /* 0x000fe20003800000 */
[----:B--2---:R-:W-:-:S04]  /*d700*/  LOP3.LUT R9, R9, 0x7f, RZ, 0xc0, !PT ;  /* 0x0000007f09097812 */ /* 0x004fc800078ec0ff */
[----:B------:R-:W-:-:S13]  /*d710*/  ISETP.NE.AND P1, PT, R9, RZ, PT ;  /* 0x000000ff0900720c */ /* 0x000fda0003f25270 */
[----:B------:R-:W-:Y:S05]  /*d720*/  @P1 BRA `(.L_x_487) ;  /* 0x00000000001c1947 */ /* 0x000fea0003800000 */
[----:B------:R-:W2:Y:S01]  /*d730*/  S2R R9, SR_TID.X ;  /* 0x0000000000097919 */ /* 0x000ea20000002100 */
[----:B----4-:R-:W-:-:S04]  /*d740*/  IMAD.MOV.U32 R3, RZ, RZ, 0xc000 ;  /* 0x0000c000ff037424 */ /* 0x010fc800078e00ff */
[----:B------:R4:W-:Y:S01]  /*d750*/  SYNCS.ARRIVE.TRANS64 RZ, [R2+URZ+0x34830], R3 ;  /* 0x0348300302ff79a7 */ /* 0x0009e2000800003f */
[----:B--2---:R-:W-:-:S04]  /*d760*/  LOP3.LUT R9, R9, 0x1f, RZ, 0xc0, !PT ;  /* 0x0000001f09097812 */ /* 0x004fc800078ec0ff */
[----:B------:R-:W-:-:S13]  /*d770*/  ISETP.NE.AND P0, PT, R9, RZ, PT ;  /* 0x000000ff0900720c */ /* 0x000fda0003f05270 */
[----:B----4-:R-:W-:Y:S05]  /*d780*/  @!P0 BRA `(.L_x_487) ;  /* 0x0000000000048947 */ /* 0x010fea0003800000 */
[----:B------:R-:W-:Y:S01]  /*d790*/  BPT.TRAP 0x1 ;  /* 0x000000040000795c */ /* 0x000fe20000300000 */
.L_x_487:
[----:B------:R-:W-:Y:S05]  /*d7a0*/  BSYNC B2 ;  /* 0x0000000000027941 */ /* 0x000fea0003800000 */
.L_x_486:
[----:B------:R-:W2:Y:S04]  /*d7b0*/  LDL R9, [R1+0x8] ;  /* 0x0000080001097983 */ /* 0x000ea80000100800 */
[----:B---3--:R-:W3:Y:S04]  /*d7c0*/  LDL R10, [R1+0x4] ;  /* 0x00000400010a7983 */ /* 0x008ee80000100800 */
[----:B----4-:R-:W4:Y:S01]  /*d7d0*/  LDL R2, [R1+0x18] ;  /* 0x0000180001027983 */ /* 0x010f220000100800 */
[----:B------:R-:W-:-:S05]  /*d7e0*/  IMAD.MOV.U32 R12, RZ, RZ, RZ ;  /* 0x000000ffff0c7224 */ /* 0x000fca00078e00ff */
[----:B------:R-:W-:Y:S01]  /*d7f0*/  R2UR UR10, R12 ;  /* 0x000000000c0a72ca */ /* 0x000fe200000e0000 */
[----:B------:R-:W-:Y:S01]  /*d800*/  UIADD3 UR4, UP0, UR36, 0x370, URZ ;  /* 0x0000037024047890 */ /* 0x000fe2000ff1e03f */
[----:B------:R-:W-:Y:S01]  /*d810*/  PLOP3.LUT P0, PT, PT, PT, PT, 0x80, 0x0 ;  /* 0x000000000000781c */ /* 0x000fe20003f0f070 */
[----:B------:R-:W-:Y:S01]  /*d820*/  UMOV UR6, 0x0 ;  /* 0x0000000000067882 */ /* 0x000fe20000000000 */
[----:B------:R-:W-:Y:S01]  /*d830*/  UMOV UR7, 0x14f00000 ;  /* 0x14f0000000077882 */ /* 0x000fe20000000000 */
[----:B------:R-:W-:Y:S01]  /*d840*/  UIADD3.X UR5, URZ, UR37, URZ, UP0, !UPT ;  /* 0x000000253f057290 */ /* 0x000fe200087fe43f */
[C---:B--2---:R-:W-:Y:S02]  /*d850*/  IMAD R3, R9.reuse, 0x8, R6 ;  /* 0x0000000809037824 */ /* 0x044fe400078e0206 */
[----:B---3--:R-:W-:Y:S02]  /*d860*/  IMAD R9, R9, 0xc000, R10 ;  /* 0x0000c00009097824 */ /* 0x008fe400078e020a */
[----:B------:R-:W-:-:S02]  /*d870*/  VIADD R3, R3, 0x30 ;  /* 0x0000003003037836 */ /* 0x000fc40000000000 */
[----:B----4-:R-:W-:Y:S02]  /*d880*/  IMAD R2, R7, 0x80, R2 ;  /* 0x0000008007027824 */ /* 0x010fe400078e0202 */
[----:B------:R-:W-:-:S07]  /*d890*/  VIADD R10, R9, 0x1c400 ;  /* 0x0001c400090a7836 */ /* 0x000fce0000000000 */
.L_x_488:
        /* <DEDUP_REMOVED lines=16> */
.L_x_489:
        /* <DEDUP_REMOVED lines=15> */
.L_x_490:
        /* <DEDUP_REMOVED lines=10> */
[----:B------:R-:W-:Y:S01]  /*db30*/  SHF.L.U32 R5, R5, 0x1f, RZ ;  /* 0x0000001f05057819 */ /* 0x000fe200000006ff */
[----:B------:R-:W-:Y:S01]  /*db40*/  IMAD R2, R4, 0x8, R6 ;  /* 0x0000000804027824 */ /* 0x000fe200078e0206 */
[----:B------:R-:W-:Y:S03]  /*db50*/  BSSY B2, `(.L_x_491) ;  /* 0x0000003000027945 */ /* 0x000fe60003800000 */
[----:B------:R-:W2:Y:S02]  /*db60*/  SYNCS.PHASECHK.TRANS64.TRYWAIT P0, [R2+URZ+0x60], R5 ;  /* 0x00006005020075a7 */ /* 0x000ea4000800017f */
[----:B--2---:R-:W-:Y:S05]  /*db70*/  @!P0 BRA `(.L_x_492) ;  /* 0x0000002800448947 */ /* 0x004fea0003800000 */
.L_x_565:
[----:B------:R-:W-:Y:S05]  /*db80*/  BSYNC B2 ;  /* 0x0000000000027941 */ /* 0x000fea0003800000 */
.L_x_491:
[----:B------:R-:W-:Y:S01]  /*db90*/  BSSY B2, `(.L_x_493) ;  /* 0x000000b000027945 */ /* 0x000fe20003800000 */
[----:B------:R-:W-:Y:S02]  /*dba0*/  IMAD.MOV.U32 R10, RZ, RZ, 0x0 ;  /* 0x00000000ff0a7424 */ /* 0x000fe400078e00ff */
[----:B------:R-:W-:Y:S01]  /*dbb0*/  IMAD.MOV.U32 R11, RZ, RZ, 0x14f00000 ;  /* 0x14f00000ff0b7424 */ /* 0x000fe200078e00ff */
[----:B------:R-:W-:Y:S06]  /*dbc0*/  @P1 BRA `(.L_x_494) ;  /* 0x00000000001c1947 */ /* 0x000fec0003800000 */
[----:B------:R-:W3:Y:S02]  /*dbd0*/  S2R R3, SR_TID.X ;  /* 0x0000000000037919 */ /* 0x000ee40000002100 */
[----:B---3--:R-:W-:Y:S01]  /*dbe0*/  LOP3.LUT R9, R3, 0x1f, RZ, 0xc0, !PT ;  /* 0x0000001f03097812 */ /* 0x008fe200078ec0ff */
[----:B------:R-:W-:-:S03]  /*dbf0*/  IMAD.MOV.U32 R3, RZ, RZ, 0x8000 ;  /* 0x00008000ff037424 */ /* 0x000fc600078e00ff */
[----:B------:R-:W-:Y:S01]  /*dc00*/  ISETP.NE.AND P0, PT, R9, RZ, PT ;  /* 0x000000ff0900720c */ /* 0x000fe20003f05270 */
[----:B------:R3:W-:-:S12]  /*dc10*/  SYNCS.ARRIVE.TRANS64 RZ, [R2+URZ+0x50], R3 ;  /* 0x0000500302ff79a7 */ /* 0x0007d8000800003f */
[----:B---3--:R-:W-:Y:S05]  /*dc20*/  @!P0 BRA `(.L_x_494) ;  /* 0x0000000000048947 */ /* 0x008fea0003800000 */
[----:B------:R-:W-:Y:S01]  /*dc30*/  BPT.TRAP 0x1 ;  /* 0x000000040000795c */ /* 0x000fe20000300000 */
.L_x_494:
[----:B------:R-:W-:Y:S05]  /*dc40*/  BSYNC B2 ;  /* 0x0000000000027941 */ /* 0x000fea0003800000 */
.L_x_493:
[----:B------:R-:W3:Y:S04]  /*dc50*/  LDL R9, [R1+0x4] ;  /* 0x0000040001097983 */ /* 0x000ee80000100800 */
[----:B--2---:R-:W2:Y:S04]  /*dc60*/  LDL R5, [R1+0x18] ;  /* 0x0000180001057983 */ /* 0x004ea80000100800 */
        /* <DEDUP_REMOVED lines=11> */
.L_x_495:
        /* <DEDUP_REMOVED lines=16> */
.L_x_496:
        /* <DEDUP_REMOVED lines=13> */
.L_x_482:
[----:B------:R-:W-:Y:S05]  /*def0*/  BSYNC B1 ;  /* 0x0000000000017941 */ /* 0x000fea0003800000 */
.L_x_481:
[C---:B------:R-:W-:Y:S01]  /*df00*/  ISETP.GT.AND P0, PT, R0.reuse, 0x1, PT ;  /* 0x000000010000780c */ /* 0x040fe20003f04270 */
[----:B------:R-:W-:-:S12]  /*df10*/  VIADD R0, R0, 0xfffffffe ;  /* 0xfffffffe00007836 */ /* 0x000fd80000000000 */
[----:B------:R-:W-:Y:S05]  /*df20*/  @P0 BRA `(.L_x_497) ;  /* 0xffffffe800840947 */ /* 0x000fea000383ffff */
.L_x_446:
[----:B------:R-:W-:Y:S05]  /*df30*/  BSYNC B0 ;  /* 0x0000000000007941 */ /* 0x000fea0003800000 */
.L_x_445:
[----:B------:R-:W0:Y:S01]  /*df40*/  S2R R2, SR_TID.X ;  /* 0x0000000000027919 */ /* 0x000e220000002100 */
[----:B------:R-:W-:Y:S01]  /*df50*/  BSSY B0, `(.L_x_498) ;  /* 0x0000011000007945 */ /* 0x000fe20003800000 */
[----:B0-----:R-:W-:-:S04]  /*df60*/  LOP3.LUT R3, R2, 0x7f, RZ, 0xc0, !PT ;  /* 0x0000007f02037812 */ /* 0x001fc800078ec0ff */
[----:B------:R-:W-:-:S13]  /*df70*/  ISETP.NE.AND P0, PT, R3, RZ, PT ;  /* 0x000000ff0300720c */ /* 0x000fda0003f05270 */
[----:B------:R-:W-:Y:S05]  /*df80*/  @P0 BRA `(.L_x_499) ;  /* 0x0000000000340947 */ /* 0x000fea0003800000 */
[----:B------:R-:W0:Y:S01]  /*df90*/  S2R R2, SR_LANEID ;  /* 0x0000000000027919 */ /* 0x000e220000000000 */
[----:B------:R-:W-:Y:S01]  /*dfa0*/  VOTEU.ANY UR4, UPT, PT ;  /* 0x0000000000047886 */ /* 0x000fe200038e0100 */
[----:B------:R-:W1:Y:S01]  /*dfb0*/  LDC.64 R4, c[0x0][0xc60] ;  /* 0x00031800ff047b82 */ /* 0x000e620000000a00 */
[----:B------:R-:W0:Y:S01]  /*dfc0*/  FLO.U32 R0, UR4 ;  /* 0x0000000400007d00 */ /* 0x000e2200080e0000 */
[----:B------:R-:W-:Y:S01]  /*dfd0*/  ULDC.64 UR6, c[0x0][0x208] ;  /* 0x0000820000067ab9 */ /* 0x000fe20000000a00 */
[----:B0-----:R-:W-:-:S06]  /*dfe0*/  ISETP.EQ.U32.AND P0, PT, R0, R2, PT ;  /* 0x000000020000720c */ /* 0x001fcc0003f02070 */
[----:B------:R-:W1:Y:S07]  /*dff0*/  POPC R2, UR4 ;  /* 0x0000000400027d09 */ /* 0x000e6e0008000000 */
[----:B-1----:R-:W2:Y:S04]  /*e000*/  @P0 ATOMG.E.ADD.STRONG.GPU PT, R2, desc[UR6][R4.64], R2 ;  /* 0x00000002040209a8 */ /* 0x002ea800081ee1c6 */
[----:B--2---:R0:W1:Y:S02]  /*e010*/  SHFL.IDX PT, R2, R2, R0, 0x1f ;  /* 0x00001f0002027589 */ /* 0x00406400000e0000 */
[----:B0-----:R-:W0:Y:S02]  /*e020*/  S2R R0, SR_LTMASK ;  /* 0x0000000000007919 */ /* 0x001e240000003900 */
[----:B0-----:R-:W-:-:S06]  /*e030*/  LOP3.LUT R0, R0, UR4, RZ, 0xc0, !PT ;  /* 0x0000000400007c12 */ /* 0x001fcc000f8ec0ff */
[----:B------:R-:W1:Y:S02]  /*e040*/  POPC R0, R0 ;  /* 0x0000000000007309 */ /* 0x000e640000000000 */
[----:B-1----:R-:W-:-:S07]  /*e050*/  IADD3 R16, R2, UR38, R0 ;  /* 0x0000002602107c10 */ /* 0x002fce000fffe000 */
.L_x_499:
[----:B------:R-:W-:Y:S05]  /*e060*/  BSYNC B0 ;  /* 0x0000000000007941 */ /* 0x000fea0003800000 */
.L_x_498:
[----:B------:R-:W2:Y:S01]  /*e070*/  LDL R0, [R1+0x1c] ;  /* 0x00001c0001007983 */ /* 0x000ea20000100800 */
[----:B------:R-:W-:Y:S01]  /*e080*/  BSSY B0, `(.L_x_500) ;  /* 0x0000040000007945 */ /* 0x000fe20003800000 */
[----:B--2---:R-:W-:-:S13]  /*e090*/  LOP3.LUT P0, RZ, R0, 0x1, RZ, 0xc0, !PT ;  /* 0x0000000100ff7812 */ /* 0x004fda000780c0ff */
[----:B------:R-:W-:Y:S05]  /*e0a0*/  @!P0 BRA `(.L_x_501) ;  /* 0x0000000000f48947 */ /* 0x000fea0003800000 */
[----:B------:R-:W2:Y:S04]  /*e0b0*/  LDL R4, [R1+0x4] ;  /* 0x0000040001047983 */ /* 0x000ea80000100800 */
[----:B------:R-:W2:Y:S04]  /*e0c0*/  LDL R0, [R1+0x8] ;  /* 0x0000080001007983 */ /* 0x000ea80000100800 */
[----:B------:R-:W3:Y:S01]  /*e0d0*/  LDL R2, [R1+0x10] ;  /* 0x0000100001027983 */ /* 0x000ee20000100800 */
[----:B------:R-:W-:Y:S01]  /*e0e0*/  BSSY B1, `(.L_x_502) ;  /* 0x0000006000017945 */ /* 0x000fe20003800000 */
[----:B------:R-:W-:Y:S01]  /*e0f0*/  ISETP.NE.AND P1, PT, R3, RZ, PT ;  /* 0x000000ff0300720c */ /* 0x000fe20003f25270 */
[----:B--2---:R-:W-:Y:S01]  /*e100*/  IMAD R0, R0, 0x8, R4 ;  /* 0x0000000800007824 */ /* 0x004fe200078e0204 */
[----:B---3--:R-:W-:-:S04]  /*e110*/  SHF.L.U32 R2, R2, 0x1f, RZ ;  /* 0x0000001f02027819 */ /* 0x008fc800000006ff */
[----:B------:R-:W0:Y:S02]  /*e120*/  SYNCS.PHASECHK.TRANS64.TRYWAIT P0, [R0+URZ+0x34860], R2 ;  /* 0x03486002000075a7 */ /* 0x000e24000800017f */
[----:B0-----:R-:W-:Y:S05]  /*e130*/  @!P0 BRA `(.L_x_503) ;  /* 0x0000002000e88947 */ /* 0x001fea0003800000 */
.L_x_566:
[----:B------:R-:W-:Y:S05]  /*e140*/  BSYNC B1 ;  /* 0x0000000000017941 */ /* 0x000fea0003800000 */
.L_x_502:
[----:B------:R-:W-:Y:S04]  /*e150*/  BSSY B1, `(.L_x_504) ;  /* 0x0000009000017945 */ /* 0x000fe80003800000 */
[----:B------:R-:W-:Y:S05]  /*e160*/  @P1 BRA `(.L_x_505) ;  /* 0x00000000001c1947 */ /* 0x000fea0003800000 */
[----:B------:R-:W2:Y:S01]  /*e170*/  S2R R3, SR_TID.X ;  /* 0x0000000000037919 */ /* 0x000ea20000002100 */
[----:B0-----:R-:W-:-:S04]  /*e180*/  IMAD.MOV.U32 R2, RZ, RZ, 0x8000 ;  /* 0x00008000ff027424 */ /* 0x001fc800078e00ff */
[----:B------:R3:W-:Y:S01]  /*e190*/  SYNCS.ARRIVE.TRANS64 RZ, [R0+URZ+0x34850], R2 ;  /* 0x0348500200ff79a7 */ /* 0x0007e2000800003f */
[----:B--2---:R-:W-:-:S04]  /*e1a0*/  LOP3.LUT R3, R3, 0x1f, RZ, 0xc0, !PT ;  /* 0x0000001f03037812 */ /* 0x004fc800078ec0ff */
[----:B------:R-:W-:-:S13]  /*e1b0*/  ISETP.NE.AND P0, PT, R3, RZ, PT ;  /* 0x000000ff0300720c */ /* 0x000fda0003f05270 */
[----:B---3--:R-:W-:Y:S05]  /*e1c0*/  @!P0 BRA `(.L_x_505) ;  /* 0x0000000000048947 */ /* 0x008fea0003800000 */
[----:B------:R-:W-:Y:S01]  /*e1d0*/  BPT.TRAP 0x1 ;  /* 0x000000040000795c */ /* 0x000fe20000300000 */
.L_x_505:
[----:B------:R-:W-:Y:S05]  /*e1e0*/  BSYNC B1 ;  /* 0x0000000000017941 */ /* 0x000fea0003800000 */
.L_x_504:
[----:B------:R-:W2:Y:S04]  /*e1f0*/  LDL.LU R5, [R1+0x18] ;  /* 0x0000180001057983 */ /* 0x000ea80000300800 */
[----:B------:R-:W3:Y:S04]  /*e200*/  LDL R4, [R1+0x4] ;  /* 0x0000040001047983 */ /* 0x000ee80000100800 */
[----:B0-----:R-:W3:Y:S04]  /*e210*/  LDL R2, [R1+0x8] ;  /* 0x0000080001027983 */ /* 0x001ee80000100800 */
[----:B------:R-:W2:Y:S01]  /*e220*/  LDL R3, [R1+0x14] ;  /* 0x0000140001037983 */ /* 0x000ea20000100800 */
[----:B------:R-:W-:Y:S01]  /*e230*/  UIADD3 UR4, UP0, UR36, 0x470, URZ ;  /* 0x0000047024047890 */ /* 0x000fe2000ff1e03f */
[----:B------:R-:W-:Y:S01]  /*e240*/  PLOP3.LUT P0, PT, PT, PT, PT, 0x80, 0x0 ;  /* 0x000000000000781c */ /* 0x000fe20003f0f070 */
[----:B------:R-:W-:Y:S01]  /*e250*/  VIADD R0, R0, 0x34850 ;  /* 0x0003485000007836 */ /* 0x000fe20000000000 */
[----:B------:R-:W-:Y:S01]  /*e260*/  UMOV UR6, 0x0 ;  /* 0x0000000000067882 */ /* 0x000fe20000000000 */
[----:B------:R-:W-:Y:S01]  /*e270*/  UIADD3.X UR5, URZ, UR37, URZ, UP0, !UPT ;  /* 0x000000253f057290 */ /* 0x000fe200087fe43f */
[----:B------:R-:W-:Y:S01]  /*e280*/  UMOV UR7, 0x14f00000 ;  /* 0x14f0000000077882 */ /* 0x000fe20000000000 */
[----:B------:R-:W-:Y:S01]  /*e290*/  UMOV UR10, URZ ;  /* 0x0000003f000a7c82 */ /* 0x000fe20008000000 */
[----:B---3--:R-:W-:-:S02]  /*e2a0*/  IMAD R2, R2, 0x8000, R4 ;  /* 0x0000800002027824 */ /* 0x008fc400078e0204 */
[----:B--2---:R-:W-:Y:S02]  /*e2b0*/  IMAD R3, R3, 0x80, R5 ;  /* 0x0000008003037824 */ /* 0x004fe400078e0205 */
[----:B------:R-:W-:-:S07]  /*e2c0*/  VIADD R4, R2, 0x400 ;  /* 0x0000040002047836 */ /* 0x000fce0000000000 */
.L_x_506:
        /* <DEDUP_REMOVED lines=11> */
[----:B------:R-:W-:Y:S01]  /*e380*/  PLOP3.LUT P0, PT, PT, PT, PT, 0x80, 0x0 ;  /* 0x000000000000781c */ /* 0x000fe20003f0f070 */
[----:B------:R-:W-:Y:S01]  /*e390*/  VIADD R2, R2, 0x4400 ;  /* 0x0000440002027836 */ /* 0x000fe20000000000 */
[----:B------:R-:W-:Y:S01]  /*e3a0*/  UMOV UR6, 0x0 ;  /* 0x0000000000067882 */ /* 0x000fe20000000000 */
[----:B------:R-:W-:Y:S01]  /*e3b0*/  UMOV UR7, 0x14f00000 ;  /* 0x14f0000000077882 */ /* 0x000fe20000000000 */
[----:B------:R-:W-:-:S09]  /*e3c0*/  UMOV UR10, 0x40 ;  /* 0x00000040000a7882 */ /* 0x000fd20000000000 */
.L_x_507:
        /* <DEDUP_REMOVED lines=11> */
.L_x_501:
[----:B------:R-:W-:Y:S05]  /*e480*/  BSYNC B0 ;  /* 0x0000000000007941 */ /* 0x000fea0003800000 */
.L_x_500:
[----:B------:R-:W2:Y:S04]  /*e490*/  LDL.LU R5, [R1+0x8] ;  /* 0x0000080001057983 */ /* 0x000ea80000300800 */
[----:B------:R-:W3:Y:S01]  /*e4a0*/  LDL.LU R4, [R1+0x10] ;  /* 0x0000100001047983 */ /* 0x000ee20000300800 */
[----:B--2---:R-:W-:-:S05]  /*e4b0*/  VIADD R0, R5, 0x1 ;  /* 0x0000000105007836 */ /* 0x004fca0000000000 */
[----:B------:R-:W-:-:S04]  /*e4c0*/  ISETP.NE.AND P0, PT, R0, 0x2, PT ;  /* 0x000000020000780c */ /* 0x000fc80003f05270 */
[----:B------:R-:W-:Y:S02]  /*e4d0*/  SEL R2, RZ, 0x1, P0 ;  /* 0x00000001ff027807 */ /* 0x000fe40000000000 */
[----:B------:R-:W-:Y:S02]  /*e4e0*/  SEL R0, R0, RZ, P0 ;  /* 0x000000ff00007207 */ /* 0x000fe40000000000 */
[----:B---3--:R-:W-:-:S03]  /*e4f0*/  LOP3.LUT R4, R4, R2, RZ, 0x3c, !PT ;  /* 0x0000000204047212 */ /* 0x008fc600078e3cff */
[----:B------:R0:W-:Y:S04]  /*e500*/  STL [R1+0x8], R0 ;  /* 0x0000080001007387 */ /* 0x0001e80000100800 */
[----:B------:R0:W-:Y:S02]  /*e510*/  STL [R1+0x10], R4 ;  /* 0x0000100401007387 */ /* 0x0001e40000100800 */
.L_x_425:
[----:B------:R-:W-:Y:S05]  /*e520*/  BSYNC B7 ;  /* 0x0000000000077941 */ /* 0x000fea0003800000 */
.L_x_423:
[----:B0-----:R-:W2:Y:S02]  /*e530*/  LDL R0, [R1+0x1c] ;  /* 0x00001c0001007983 */ /* 0x001ea40000100800 */
[----:B--2---:R-:W-:-:S13]  /*e540*/  LOP3.LUT P0, RZ, R0, 0x2, RZ, 0xc0, !PT ;  /* 0x0000000200ff7812 */ /* 0x004fda000780c0ff */
[----:B------:R-:W-:Y:S05]  /*e550*/  @!P0 BRA `(.L_x_508) ;  /* 0x0000000000288947 */ /* 0x000fea0003800000 */
[----:B------:R-:W-:Y:S05]  /*e560*/  WARPSYNC.ALL ;  /* 0x0000000000007948 */ /* 0x000fea0003800000 */
[----:B------:R-:W0:Y:S08]  /*e570*/  S2UR UR5, SR_CgaCtaId ;  /* 0x00000000000579c3 */ /* 0x000e300000008800 */
[----:B------:R-:W-:Y:S06]  /*e580*/  BAR.SYNC.DEFER_BLOCKING 0x5, 0x180 ;  /* 0x0146000000007b1d */ /* 0x000fec0000010000 */
[----:B------:R-:W-:-:S02]  /*e590*/  UMOV UR4, 0x400 ;  /* 0x0000040000047882 */ /* 0x000fc40000000000 */
[----:B0-----:R-:W-:-:S06]  /*e5a0*/  ULEA UR4, UR5, UR4, 0x18 ;  /* 0x0000000405047291 */ /* 0x001fcc000f8ec03f */
[----:B------:R-:W-:-:S05]  /*e5b0*/  IMAD.U32 R0, RZ, RZ, UR4 ;  /* 0x00000004ff007e24 */ /* 0x000fca000f8e00ff */
[----:B------:R0:W2:Y:S04]  /*e5c0*/  LDS.128 R16, [R0+0x348d0] ;  /* 0x0348d00000107984 */ /* 0x0000a80000000c00 */
[----:B------:R0:W-:Y:S01]  /*e5d0*/  STL [R1+0x4], R0 ;  /* 0x0000040001007387 */ /* 0x0001e20000100800 */
[----:B------:R-:W-:Y:S06]  /*e5e0*/  BAR.ARV 0x4, 0x180 ;  /* 0x0106000000007b1d */ /* 0x000fec0000002000 */
[----:B------:R-:W-:Y:S05]  /*e5f0*/  BRA `(.L_x_509) ;  /* 0x0000000800507947 */ /* 0x000fea0003800000 */
.L_x_508:
[----:B------:R-:W1:Y:S01]  /*e600*/  S2R R0, SR_TID.X ;  /* 0x0000000000007919 */ /* 0x000e620000002100 */
[----:B------:R-:W-:Y:S01]  /*e610*/  UMOV UR4, 0xffffffff ;  /* 0xffffffff00047882 */ /* 0x000fe20000000000 */
[----:B-1--4-:R-:W-:-:S04]  /*e620*/  LOP3.LUT R7, R0, 0x1f, RZ, 0xc0, !PT ;  /* 0x0000001f00077812 */ /* 0x012fc800078ec0ff */
[----:B------:R-:W-:Y:S01]  /*e630*/  ISETP.NE.AND P0, PT, R7, 0x1f, PT ;  /* 0x0000001f0700780c */ /* 0x000fe20003f05270 */
[----:B------:R-:W-:-:S12]  /*e640*/  BRA.DIV UR4, `(.L_x_510) ;  /* 0x0000001e04b87947 */ /* 0x000fd8000b800000 */
[----:B------:R-:W-:Y:S01]  /*e650*/  IMAD.IADD R5, R19, 0x1, R7 ;  /* 0x0000000113057824 */ /* 0x000fe200078e0207 */
[----:B------:R-:W-:Y:S01]  /*e660*/  ULDC UR4, c[0x0][0xc3c] ;  /* 0x00030f0000047ab9 */ /* 0x000fe20000000800 */
[----:B------:R-:W-:-:S03]  /*e670*/  ULDC.64 UR6, c[0x0][0x208] ;  /* 0x0000820000067ab9 */ /* 0x000fc60000000a00 */
[----:B------:R-:W-:-:S13]  /*e680*/  ISETP.GE.OR P1, PT, R5, UR4, !P0 ;  /* 0x0000000405007c0c */ /* 0x000fda000c726670 */
[----:B------:R-:W0:Y:S02]  /*e690*/  @!P1 LDC.64 R2, c[0x0][0xc80] ;  /* 0x00032000ff029b82 */ /* 0x000e240000000a00 */
[----:B0-----:R-:W-:-:S06]  /*e6a0*/  @!P1 IMAD.WIDE R2, R5, 0x4, R2 ;  /* 0x0000000405029825 */ /* 0x001fcc00078e0202 */
[----:B------:R0:W2:Y:S01]  /*e6b0*/  @!P1 LDG.E R3, desc[UR6][R2.64] ;  /* 0x0000000602039981 */ /* 0x0000a2000c1e1900 */
[C---:B------:R-:W-:Y:S02]  /*e6c0*/  ISETP.GE.U32.AND P2, PT, R7.reuse, 0x2, PT ;  /* 0x000000020700780c */ /* 0x040fe40003f46070 */
[C---:B------:R-:W-:Y:S01]  /*e6d0*/  ISETP.GE.U32.AND P3, PT, R7.reuse, 0x4, PT ;  /* 0x000000040700780c */ /* 0x040fe20003f66070 */
[----:B------:R-:W-:Y:S01]  /*e6e0*/  SHFL.IDX PT, R4, R16, 0x1, 0x1f ;  /* 0x00201f0010047f89 */ /* 0x000fe200000e0000 */
[C---:B------:R-:W-:Y:S02]  /*e6f0*/  ISETP.GE.U32.AND P4, PT, R7.reuse, 0x8, PT ;  /* 0x000000080700780c */ /* 0x040fe40003f86070 */
[C---:B------:R-:W-:Y:S01]  /*e700*/  ISETP.GE.U32.AND P5, PT, R7.reuse, 0x10, PT ;  /* 0x000000100700780c */ /* 0x040fe20003fa6070 */
[----:B0-----:R-:W-:Y:S02]  /*e710*/  IMAD.MOV.U32 R2, RZ, RZ, RZ ;  /* 0x000000ffff027224 */ /* 0x001fe400078e00ff */
[----:B--2---:R-:W-:Y:S01]  /*e720*/  @!P1 IMAD.MOV.U32 R2, RZ, RZ, R3 ;  /* 0x000000ffff029224 */ /* 0x004fe200078e0003 */
[----:B------:R-:W-:-:S04]  /*e730*/  ISETP.NE.AND P1, PT, R7, RZ, PT ;  /* 0x000000ff0700720c */ /* 0x000fc80003f25270 */
        /* <DEDUP_REMOVED lines=14> */
[----:B------:R-:W-:Y:S02]  /*e820*/  IMAD.IADD R3, R3, 0x1, R0 ;  /* 0x0000000103037824 */ /* 0x000fe400078e0200 */
[----:B------:R0:W1:Y:S04]  /*e830*/  SHFL.IDX PT, R0, R16, RZ, 0x1f ;  /* 0x00001fff10007589 */ /* 0x00006800000e0000 */
[----:B------:R0:W2:Y:S02]  /*e840*/  SHFL.IDX PT, R6, R3, 0x1f, 0x1f ;  /* 0x03e01f0003067f89 */ /* 0x0000a400000e0000 */
.L_x_576:
[----:B------:R-:W-:Y:S02]  /*e850*/  ULDC UR4, c[0x0][0xc38] ;  /* 0x00030e0000047ab9 */ /* 0x000fe40000000800 */
[----:B0-----:R-:W-:-:S04]  /*e860*/  IMAD.U32 R16, RZ, RZ, UR4 ;  /* 0x00000004ff107e24 */ /* 0x001fc8000f8e00ff */
[----:B--2---:R-:W-:-:S04]  /*e870*/  IMAD R6, R6, R16, RZ ;  /* 0x0000001006067224 */ /* 0x004fc800078e02ff */
[----:B------:R-:W-:-:S05]  /*e880*/  IMAD.IADD R4, R4, 0x1, R6 ;  /* 0x0000000104047824 */ /* 0x000fca00078e0206 */
[----:B-1----:R-:W-:-:S13]  /*e890*/  ISETP.GT.AND P6, PT, R4, R0, PT ;  /* 0x000000000400720c */ /* 0x002fda0003fc4270 */
[----:B------:R-:W-:Y:S05]  /*e8a0*/  @P6 BRA `(.L_x_511) ;  /* 0x0000000000a06947 */ /* 0x000fea0003800000 */
.L_x_516:
[----:B0-----:R-:W0:Y:S01]  /*e8b0*/  LDC R2, c[0x0][0xc3c] ;  /* 0x00030f00ff027b82 */ /* 0x001e220000000800 */
[----:B------:R-:W-:-:S05]  /*e8c0*/  VIADD R19, R19, 0x1f ;  /* 0x0000001f13137836 */ /* 0x000fca0000000000 */
[----:B0-----:R-:W-:-:S13]  /*e8d0*/  ISETP.GE.AND P6, PT, R19, R2, PT ;  /* 0x000000021300720c */ /* 0x001fda0003fc6270 */
[----:B------:R-:W-:Y:S05]  /*e8e0*/  @P6 BRA `(.L_x_512) ;  /* 0x0000000400486947 */ /* 0x000fea0003800000 */
[----:B------:R-:W0:Y:S01]  /*e8f0*/  S2R R3, SR_TID.X ;  /* 0x0000000000037919 */ /* 0x000e220000002100 */
[----:B------:R-:W-:Y:S01]  /*e900*/  BSSY B0, `(.L_x_513) ;  /* 0x000000a000007945 */ /* 0x000fe20003800000 */
[----:B0-----:R-:W-:-:S05]  /*e910*/  LOP3.LUT R3, R3, 0x1f, RZ, 0xc0, !PT ;  /* 0x0000001f03037812 */ /* 0x001fca00078ec0ff */
[----:B------:R-:W-:-:S05]  /*e920*/  IMAD.IADD R5, R19, 0x1, R3 ;  /* 0x0000000113057824 */ /* 0x000fca00078e0203 */
[----:B------:R-:W-:Y:S01]  /*e930*/  ISETP.GE.OR P6, PT, R5, R2, !P0 ;  /* 0x000000020500720c */ /* 0x000fe200047c6670 */
[----:B------:R-:W-:-:S12]  /*e940*/  IMAD.MOV.U32 R2, RZ, RZ, RZ ;  /* 0x000000ffff027224 */ /* 0x000fd800078e00ff */
[----:B------:R-:W-:Y:S05]  /*e950*/  @P6 BRA `(.L_x_514) ;  /* 0x0000000000106947 */ /* 0x000fea0003800000 */
[----:B------:R-:W0:Y:S01]  /*e960*/  LDC.64 R2, c[0x0][0xc80] ;  /* 0x00032000ff027b82 */ /* 0x000e220000000a00 */
[----:B------:R-:W-:Y:S01]  /*e970*/  ULDC.64 UR4, c[0x0][0x208] ;  /* 0x0000820000047ab9 */ /* 0x000fe20000000a00 */
[----:B0-----:R-:W-:-:S06]  /*e980*/  IMAD.WIDE R2, R5, 0x4, R2 ;  /* 0x0000000405027825 */ /* 0x001fcc00078e0202 */
[----:B------:R0:W5:Y:S02]  /*e990*/  LDG.E R2, desc[UR4][R2.64] ;  /* 0x0000000402027981 */ /* 0x000164000c1e1900 */
.L_x_514:
[----:B------:R-:W-:Y:S05]  /*e9a0*/  BSYNC B0 ;  /* 0x0000000000007941 */ /* 0x000fea0003800000 */
.L_x_513:
[----:B------:R-:W-:-:S03]  /*e9b0*/  UMOV UR4, 0xffffffff ;  /* 0xffffffff00047882 */ /* 0x000fc60000000000 */
[----:B------:R-:W-:Y:S05]  /*e9c0*/  BRA.DIV UR4, `(.L_x_515) ;  /* 0x0000002204187947 */ /* 0x000fea000b800000 */
[----:B-----5:R-:W0:Y:S02]  /*e9d0*/  SHFL.UP PT, R14, R2, 0x1, RZ ;  /* 0x04200000020e7989 */ /* 0x020e2400000e00ff */
        /* <DEDUP_REMOVED lines=14> */
[----:B------:R0:W1:Y:S02]  /*eac0*/  SHFL.IDX PT, R6, R3, 0x1f, 0x1f ;  /* 0x03e01f0003067f89 */ /* 0x00006400000e0000 */
.L_x_584:
[----:B------:R-:W-:Y:S02]  /*ead0*/  ULDC UR4, c[0x0][0xc38] ;  /* 0x00030e0000047ab9 */ /* 0x000fe40000000800 */
[----:B------:R-:W-:-:S04]  /*eae0*/  IMAD.U32 R16, RZ, RZ, UR4 ;  /* 0x00000004ff107e24 */ /* 0x000fc8000f8e00ff */
[----:B-1----:R-:W-:-:S04]  /*eaf0*/  IMAD R6, R6, R16, RZ ;  /* 0x0000001006067224 */ /* 0x002fc800078e02ff */
[----:B------:R-:W-:-:S05]  /*eb00*/  IMAD.IADD R4, R6, 0x1, R4 ;  /* 0x0000000106047824 */ /* 0x000fca00078e0204 */
[----:B------:R-:W-:-:S13]  /*eb10*/  ISETP.GT.AND P6, PT, R4, R0, PT ;  /* 0x000000000400720c */ /* 0x000fda0003fc4270 */
[----:B------:R-:W-:Y:S05]  /*eb20*/  @!P6 BRA `(.L_x_516) ;  /* 0xfffffffc0060e947 */ /* 0x000fea000383ffff */
.L_x_511:
[----:B------:R-:W-:Y:S01]  /*eb30*/  IMAD.IADD R6, R4, 0x1, -R6 ;  /* 0x0000000104067824 */ /* 0x000fe200078e0a06 */
[----:B------:R-:W-:-:S03]  /*eb40*/  UMOV UR4, 0xffffffff ;  /* 0xffffffff00047882 */ /* 0x000fc60000000000 */
[----:B------:R-:W-:-:S05]  /*eb50*/  IMAD R4, R3, R16, R6 ;  /* 0x0000001003047224 */ /* 0x000fca00078e0206 */
[----:B------:R-:W-:Y:S01]  /*eb60*/  ISETP.GT.AND P6, PT, R4, R0, PT ;  /* 0x000000000400720c */ /* 0x000fe20003fc4270 */
[----:B------:R-:W-:-:S12]  /*eb70*/  BRA.DIV UR4, `(.L_x_517) ;  /* 0x0000002204807947 */ /* 0x000fd8000b800000 */
[----:B------:R-:W-:-:S04]  /*eb80*/  VOTE.ANY R5, PT, !P6 ;  /* 0x0000000000057806 */ /* 0x000fc800070e0100 */
[----:B------:R-:W1:Y:S02]  /*eb90*/  POPC R4, R5 ;  /* 0x0000000500047309 */ /* 0x000e640000000000 */
[----:B-1----:R1:W2:Y:S02]  /*eba0*/  SHFL.IDX PT, R17, R2, R4, 0x1f ;  /* 0x00001f0402117589 */ /* 0x0022a400000e0000 */
.L_x_588:
[----:B------:R-:W-:Y:S01]  /*ebb0*/  ISETP.NE.AND P0, PT, R5, RZ, PT ;  /* 0x000000ff0500720c */ /* 0x000fe20003f05270 */
[----:B-1----:R-:W-:-:S12]  /*ebc0*/  IMAD.MOV.U32 R2, RZ, RZ, RZ ;  /* 0x000000ffff027224 */ /* 0x002fd800078e00ff */
[----:B------:R-:W-:Y:S05]  /*ebd0*/  @!P0 BRA `(.L_x_518) ;  /* 0x0000000000108947 */ /* 0x000fea0003800000 */
[----:B------:R-:W-:Y:S01]  /*ebe0*/  UMOV UR4, 0xffffffff ;  /* 0xffffffff00047882 */ /* 0x000fe20000000000 */
[----:B------:R-:W-:Y:S02]  /*ebf0*/  VIADD R12, R4, 0xffffffff ;  /* 0xffffffff040c7836 */ /* 0x000fe40000000000 */
[----:B------:R-:W-:Y:S05]  /*ec00*/  BRA.DIV UR4, `(.L_x_519) ;  /* 0x0000002204a47947 */ /* 0x000fea000b800000 */
[----:B------:R1:W3:Y:S02]  /*ec10*/  SHFL.IDX PT, R2, R3, R12, 0x1f ;  /* 0x00001f0c03027589 */ /* 0x0002e400000e0000 */
.L_x_518:
[----:B--2---:R-:W-:Y:S01]  /*ec20*/  IABS R5, R17 ;  /* 0x0000001100057213 */ /* 0x004fe20000000000 */
[----:B---3--:R-:W-:Y:S02]  /*ec30*/  IMAD R16, R2, R16, R6 ;  /* 0x0000001002107224 */ /* 0x008fe400078e0206 */
[----:B------:R-:W-:Y:S01]  /*ec40*/  IMAD.IADD R19, R4, 0x1, R19 ;  /* 0x0000000104137824 */ /* 0x000fe200078e0213 */
[----:B------:R-:W2:Y:S01]  /*ec50*/  I2F.RP R2, R5 ;  /* 0x0000000500027306 */ /* 0x000ea20000209400 */
[----:B------:R-:W-:-:S07]  /*ec60*/  IMAD.IADD R0, R0, 0x1, -R16 ;  /* 0x0000000100007824 */ /* 0x000fce00078e0a10 */
[----:B--2---:R-:W2:Y:S02]  /*ec70*/  MUFU.RCP R2, R2 ;  /* 0x0000000200027308 */ /* 0x004ea40000001000 */
[----:B--2---:R-:W-:-:S06]  /*ec80*/  VIADD R2, R2, 0xffffffe ;  /* 0x0ffffffe02027836 */ /* 0x004fcc0000000000 */
[----:B01----:R-:W0:Y:S02]  /*ec90*/  F2I.FTZ.U32.TRUNC.NTZ R3, R2 ;  /* 0x0000000200037305 */ /* 0x003e24000021f000 */
[----:B0-----:R-:W-:-:S04]  /*eca0*/  IMAD.MOV R2, RZ, RZ, -R3 ;  /* 0x000000ffff027224 */ /* 0x001fc800078e0a03 */
[----:B------:R-:W-:Y:S02]  /*ecb0*/  IMAD R6, R2, R5, RZ ;  /* 0x0000000502067224 */ /* 0x000fe400078e02ff */
[----:B------:R-:W-:-:S04]  /*ecc0*/  IMAD.MOV.U32 R2, RZ, RZ, RZ ;  /* 0x000000ffff027224 */ /* 0x000fc800078e00ff */
[----:B------:R-:W-:Y:S01]  /*ecd0*/  IMAD.HI.U32 R2, R3, R6, R2 ;  /* 0x0000000603027227 */ /* 0x000fe200078e0002 */
[----:B------:R-:W-:Y:S02]  /*ece0*/  IABS R6, R17 ;  /* 0x0000001100067213 */ /* 0x000fe40000000000 */
[----:B------:R-:W-:-:S03]  /*ecf0*/  IABS R3, R0 ;  /* 0x0000000000037213 */ /* 0x000fc60000000000 */
[----:B------:R-:W-:Y:S02]  /*ed00*/  IMAD.MOV R6, RZ, RZ, -R6 ;  /* 0x000000ffff067224 */ /* 0x000fe400078e0a06 */
        /* <DEDUP_REMOVED lines=16> */
.L_x_512:
[----:B------:R-:W-:Y:S01]  /*ee10*/  UMOV UR4, URZ ;  /* 0x0000003f00047c82 */ /* 0x000fe20008000000 */
[----:B------:R-:W-:Y:S01]  /*ee20*/  UMOV UR5, URZ ;  /* 0x0000003f00057c82 */ /* 0x000fe20008000000 */
[----:B------:R-:W-:Y:S01]  /*ee30*/  ULDC UR6, c[0x0][0xc3c] ;  /* 0x00030f0000067ab9 */ /* 0x000fe20000000800 */
[----:B------:R-:W-:Y:S02]  /*ee40*/  IMAD.MOV.U32 R16, RZ, RZ, R0 ;  /* 0x000000ffff107224 */ /* 0x000fe400078e0000 */
[----:B------:R-:W-:Y:S02]  /*ee50*/  IMAD.U32 R17, RZ, RZ, UR4 ;  /* 0x00000004ff117e24 */ /* 0x000fe4000f8e00ff */
[----:B------:R-:W-:Y:S02]  /*ee60*/  IMAD.U32 R18, RZ, RZ, UR5 ;  /* 0x00000005ff127e24 */ /* 0x000fe4000f8e00ff */
[----:B------:R-:W-:-:S07]  /*ee70*/  IMAD.U32 R19, RZ, RZ, UR6 ;  /* 0x00000006ff137e24 */ /* 0x000fce000f8e00ff */
.L_x_520:
[----:B------:R3:W2:Y:S01]  /*ee80*/  LDL R3, [R1+0x4] ;  /* 0x0000040001037983 */ /* 0x0006a20000100800 */
[----:B------:R-:W0:Y:S01]  /*ee90*/  S2R R0, SR_TID.X ;  /* 0x0000000000007919 */ /* 0x000e220000002100 */
[----:B------:R-:W-:Y:S05]  /*eea0*/  WARPSYNC.ALL ;  /* 0x0000000000007948 */ /* 0x000fea0003800000 */
[----:B0-----:R-:W-:Y:S01]  /*eeb0*/  LOP3.LUT R0, R0, 0x1f, RZ, 0xc0, !PT ;  /* 0x0000001f00007812 */ /* 0x001fe200078ec0ff */
[----:B------:R-:W-:Y:S03]  /*eec0*/  BAR.SYNC.DEFER_BLOCKING 0x4, 0x180 ;  /* 0x0106000000007b1d */ /* 0x000fe60000010000 */
[----:B------:R-:W-:-:S13]  /*eed0*/  ISETP.NE.AND P0, PT, R0, RZ, PT ;  /* 0x000000ff0000720c */ /* 0x000fda0003f05270 */
[----:B------:R-:W2:Y:S01]  /*eee0*/  @!P0 S2R R0, SR_CgaCtaId ;  /* 0x0000000000008919 */ /* 0x000ea20000008800 */
[----:B------:R-:W-:-:S04]  /*eef0*/  @!P0 MOV R2, 0x400 ;  /* 0x0000040000028802 */ /* 0x000fc80000000f00 */
[----:B--2---:R-:W-:-:S05]  /*ef00*/  @!P0 LEA R3, R0, R2, 0x18 ;  /* 0x0000000200038211 */ /* 0x004fca00078ec0ff */
[----:B------:R3:W-:Y:S04]  /*ef10*/  @!P0 STS.128 [R3+0x348d0], R16 ;  /* 0x0348d01003008388 */ /* 0x0007e80000000c00 */
[----:B------:R3:W-:Y:S01]  /*ef20*/  @!P0 STL [R1+0x4], R3 ;  /* 0x0000040301008387 */ /* 0x0007e20000100800 */
[----:B------:R-:W-:Y:S06]  /*ef30*/  BAR.ARV 0x5, 0x180 ;  /* 0x0146000000007b1d */ /* 0x000fec0000002000 */
.L_x_509:
[----:B------:R-:W-:Y:S02]  /*ef40*/  ULDC UR4, c[0x0][0xc3c] ;  /* 0x00030f0000047ab9 */ /* 0x000fe40000000800 */
[----:B--2---:R-:W-:-:S13]  /*ef50*/  ISETP.GE.AND P0, PT, R19, UR4, PT ;  /* 0x0000000413007c0c */ /* 0x004fda000bf06270 */
[----:B------:R-:W-:Y:S05]  /*ef60*/  @!P0 BRA `(.L_x_521) ;  /* 0xffffffac003c8947 */ /* 0x000fea000383ffff */
[----:B------:R-:W-:Y:S05]  /*ef70*/  BSYNC B8 ;  /* 0x0000000000087941 */ /* 0x000fea0003800000 */
.L_x_419:
[----:B0-----:R-:W2:Y:S01]  /*ef80*/  LDL.LU R0, [R1+0x50] ;  /* 0x0000500001007983 */ /* 0x001ea20000300800 */
[----:B------:R-:W-:Y:S01]  /*ef90*/  BSSY B0, `(.L_x_522) ;  /* 0x000000b000007945 */ /* 0x000fe20003800000 */
[----:B------:R-:W0:Y:S01]  /*efa0*/  S2R R5, SR_CgaCtaId ;  /* 0x0000000000057919 */ /* 0x000e220000008800 */
[----:B--2---:R-:W-:-:S05]  /*efb0*/  VIADD R0, R0, 0x1 ;  /* 0x0000000100007836 */ /* 0x004fca0000000000 */
[----:B------:R-:W-:-:S04]  /*efc0*/  LEA.HI R2, R0, R0, RZ, 0x1 ;  /* 0x0000000000027211 */ /* 0x000fc800078f08ff */
[----:B---3--:R-:W-:-:S05]  /*efd0*/  LOP3.LUT R3, R2, 0xfffffffe, RZ, 0xc0, !PT ;  /* 0xfffffffe02037812 */ /* 0x008fca00078ec0ff */
[----:B------:R-:W-:Y:S01]  /*efe0*/  IMAD.IADD R3, R0, 0x1, -R3 ;  /* 0x0000000100037824 */ /* 0x000fe200078e0a03 */
[----:B------:R-:W-:-:S04]  /*eff0*/  MOV R0, 0x400 ;  /* 0x0000040000007802 */ /* 0x000fc80000000f00 */
[----:B0-----:R-:W-:Y:S02]  /*f000*/  LEA R0, R5, R0, 0x18 ;  /* 0x0000000005007211 */ /* 0x001fe400078ec0ff */
[----:B------:R-:W-:-:S04]  /*f010*/  SHF.L.U32 R3, R3, 0x1f, RZ ;  /* 0x0000001f03037819 */ /* 0x000fc800000006ff */
[----:B------:R-:W0:Y:S02]  /*f020*/  SYNCS.PHASECHK.TRANS64.TRYWAIT P0, [R0+URZ+0x34820], R3 ;  /* 0x03482003000075a7 */ /* 0x000e24000800017f */
[----:B0-----:R-:W-:Y:S05]  /*f030*/  @!P0 BRA `(.L_x_523) ;  /* 0x0000001c00c08947 */ /* 0x001fea0003800000 */
.L_x_591:
[----:B------:R-:W-:Y:S05]  /*f040*/  BSYNC B0 ;  /* 0x0000000000007941 */ /* 0x000fea0003800000 */
.L_x_522:
[----:B------:R-:W-:-:S03]  /*f050*/  UMOV UR4, 0xffffffff ;  /* 0xffffffff00047882 */ /* 0x000fc60000000000 */
[----:B------:R-:W-:Y:S05]  /*f060*/  BRA.DIV UR4, `(.L_x_524) ;  /* 0x0000001e04c87947 */ /* 0x000fea000b800000 */
[----:B------:R-:W2:Y:S02]  /*f070*/  S2R R2, SR_TID.X ;  /* 0x0000000000027919 */ /* 0x000ea40000002100 */
[----:B--2---:R-:W-:-:S04]  /*f080*/  SHF.R.U32.HI R2, RZ, 0x5, R2 ;  /* 0x00000005ff027819 */ /* 0x004fc80000011602 */
[----:B------:R-:W-:-:S05]  /*f090*/  LOP3.LUT R2, R2, 0x3, RZ, 0xc0, !PT ;  /* 0x0000000302027812 */ /* 0x000fca00078ec0ff */
[----:B------:R2:W3:Y:S02]  /*f0a0*/  SHFL.IDX PT, R14, R2, RZ, 0x1f ;  /* 0x00001fff020e7589 */ /* 0x0004e400000e0000 */
.L_x_594:
[----:B---3--:R-:W-:Y:S01]  /*f0b0*/  ISETP.NE.AND P0, PT, R14, RZ, PT ;  /* 0x000000ff0e00720c */ /* 0x008fe20003f05270 */
[----:B------:R-:W-:-:S12]  /*f0c0*/  BSSY B0, `(.L_x_525) ;  /* 0x0000029000007945 */ /* 0x000fd80003800000 */
[----:B------:R-:W-:Y:S05]  /*f0d0*/  @P0 BRA `(.L_x_526) ;  /* 0x00000000009c0947 */ /* 0x000fea0003800000 */
[----:B------:R-:W-:-:S03]  /*f0e0*/  UMOV UR4, 0xffffffff ;  /* 0xffffffff00047882 */ /* 0x000fc60000000000 */
[----:B------:R-:W-:Y:S05]  /*f0f0*/  BRA.DIV UR4, `(.L_x_527) ;  /* 0x0000001e04d87947 */ /* 0x000fea000b800000 */
[----:B------:R-:W-:-:S13]  /*f100*/  ELECT P6, URZ, PT ;  /* 0x00000000003f782f */ /* 0x000fda00038c0000 */
.L_x_597:
        /* <DEDUP_REMOVED lines=8> */
.L_x_528:
[----:B0-----:R-:W2:Y:S04]  /*f190*/  LDL R3, [R1+0x8] ;  /* 0x0000080001037983 */ /* 0x001ea80000100800 */
[----:B-1--4-:R-:W3:Y:S01]  /*f1a0*/  LDL.LU R7, [R1+0x10] ;  /* 0x0000100001077983 */ /* 0x012ee20000300800 */
[----:B------:R-:W-:-:S04]  /*f1b0*/  VIADD R2, R0, 0x34840 ;  /* 0x0003484000027836 */ /* 0x000fc80000000000 */
[C---:B--2---:R-:W-:Y:S02]  /*f1c0*/  IMAD R6, R3.reuse, 0x8, R2 ;  /* 0x0000000803067824 */ /* 0x044fe400078e0202 */
[----:B------:R-:W-:Y:S01]  /*f1d0*/  VIADD R3, R3, 0x1 ;  /* 0x0000000103037836 */ /* 0x000fe20000000000 */
[----:B---3--:R-:W-:-:S04]  /*f1e0*/  SHF.L.U32 R5, R7, 0x1f, RZ ;  /* 0x0000001f07057819 */ /* 0x008fc800000006ff */
[C---:B------:R-:W-:Y:S01]  /*f1f0*/  ISETP.NE.AND P1, PT, R3.reuse, 0x2, PT ;  /* 0x000000020300780c */ /* 0x040fe20003f25270 */
[----:B------:R-:W0:Y:S03]  /*f200*/  SYNCS.PHASECHK.TRANS64.TRYWAIT P0, [R6+URZ], R5 ;  /* 0x00000005060075a7 */ /* 0x000e26000800017f */
[----:B------:R-:W-:Y:S02]  /*f210*/  SEL R4, RZ, 0x1, P1 ;  /* 0x00000001ff047807 */ /* 0x000fe40000800000 */
[----:B------:R-:W-:Y:S02]  /*f220*/  SEL R3, R3, RZ, P1 ;  /* 0x000000ff03037207 */ /* 0x000fe40000800000 */
[----:B------:R-:W-:-:S03]  /*f230*/  LOP3.LUT R4, R7, R4, RZ, 0x3c, !PT ;  /* 0x0000000407047212 */ /* 0x000fc600078e3cff */
[----:B------:R-:W-:Y:S01]  /*f240*/  IMAD R7, R3, 0x8, R2 ;  /* 0x0000000803077824 */ /* 0x000fe200078e0202 */
[----:B------:R-:W-:Y:S01]  /*f250*/  SHF.L.U32 R2, R4, 0x1f, RZ ;  /* 0x0000001f04027819 */ /* 0x000fe200000006ff */
[----:B0-----:R-:W-:Y:S06]  /*f260*/  @!P0 BRA `(.L_x_529) ;  /* 0x0000001c009c8947 */ /* 0x001fec0003800000 */
.L_x_598:
[----:B------:R-:W1:Y:S02]  /*f270*/  SYNCS.PHASECHK.TRANS64.TRYWAIT P0, [R7+URZ], R2 ;  /* 0x00000002070075a7 */ /* 0x000e64000800017f */
[----:B-1----:R-:W-:Y:S05]  /*f280*/  @!P0 BRA `(.L_x_530) ;  /* 0x0000001c00a88947 */ /* 0x002fea0003800000 */
.L_x_599:
[----:B------:R-:W-:Y:S05]  /*f290*/  @!P2 BRA `(.L_x_531) ;  /* 0x000000000004a947 */ /* 0x000fea0003800000 */
[----:B------:R-:W-:Y:S01]  /*f2a0*/  BPT.TRAP 0x1 ;  /* 0x000000040000795c */ /* 0x000fe20000300000 */
.L_x_531:
[----:B------:R-:W2:Y:S01]  /*f2b0*/  LDL.LU R4, [R1+0x8] ;  /* 0x0000080001047983 */ /* 0x000ea20000300800 */
[----:B------:R-:W-:-:S04]  /*f2c0*/  VIADD R0, R0, 0x34860 ;  /* 0x0003486000007836 */ /* 0x000fc80000000000 */
[----:B--2---:R-:W-:-:S04]  /*f2d0*/  IMAD R4, R4, 0x8, R0 ;  /* 0x0000000804047824 */ /* 0x004fc800078e0200 */
[----:B------:R-:W2:Y:S02]  /*f2e0*/  SYNCS.PHASECHK.TRANS64.TRYWAIT P0, [R4+URZ], R5 ;  /* 0x00000005040075a7 */ /* 0x000ea4000800017f */
[----:B--2---:R-:W-:Y:S05]  /*f2f0*/  @!P0 BRA `(.L_x_532) ;  /* 0x0000001c00a08947 */ /* 0x004fea0003800000 */
.L_x_600:
[----:B------:R-:W-:-:S07]  /*f300*/  IMAD R3, R3, 0x8, R0 ;  /* 0x0000000803037824 */ /* 0x000fce00078e0200 */
.L_x_533:
[----:B---3--:R3:W4:Y:S02]  /*f310*/  SYNCS.PHASECHK.TRANS64.TRYWAIT P0, [R3+URZ], R2 ;  /* 0x00000002030075a7 */ /* 0x008724000800017f */
[----:B----4-:R-:W-:Y:S05]  /*f320*/  @!P0 NANOSLEEP.SYNCS 0x989680 ;  /* 0x009896800000895d */ /* 0x010fea0003900000 */
[----:B------:R-:W4:Y:S02]  /*f330*/  @!P0 SYNCS.PHASECHK.TRANS64 P0, [R3+URZ], R2 ;  /* 0x00000002030085a7 */ /* 0x000f24000800007f */
[----:B----4-:R-:W-:Y:S05]  /*f340*/  @!P0 BRA `(.L_x_533) ;  /* 0xfffffffc00f08947 */ /* 0x010fea000383ffff */
.L_x_526:
[----:B------:R-:W-:Y:S05]  /*f350*/  BSYNC B0 ;  /* 0x0000000000007941 */ /* 0x000fea0003800000 */
.L_x_525:
[----:B------:R-:W-:Y:S05]  /*f360*/  EXIT ;  /* 0x000000000000794d */ /* 0x000fea0003800000 */
.L_x_371:
[----:B0-----:R0:W1:Y:S02]  /*f370*/  SYNCS.PHASECHK.TRANS64.TRYWAIT P1, [R0+URZ+0x34800], R3 ;  /* 0x03480003000075a7 */ /* 0x001064000802017f */
[----:B-1----:R-:W-:Y:S05]  /*f380*/  @!P1 NANOSLEEP.SYNCS 0x989680 ;  /* 0x009896800000995d */ /* 0x002fea0003900000 */
[----:B------:R-:W1:Y:S02]  /*f390*/  @!P1 SYNCS.PHASECHK.TRANS64 P1, [R0+URZ+0x34800], R3 ;  /* 0x03480003000095a7 */ /* 0x000e64000802007f */
[----:B-1----:R-:W-:Y:S05]  /*f3a0*/  @!P1 BRA `(.L_x_371) ;  /* 0xfffffffc00f09947 */ /* 0x002fea000383ffff */
[----:B------:R-:W-:Y:S05]  /*f3b0*/  BRA `(.L_x_534) ;  /* 0xffffff2000d47947 */ /* 0x000fea000383ffff */
.L_x_375:
[----:B0-----:R0:W2:Y:S02]  /*f3c0*/  SYNCS.PHASECHK.TRANS64.TRYWAIT P2, [R5+URZ+0x34830], R4 ;  /* 0x03483004050075a7 */ /* 0x0010a4000804017f */
[----:B--2---:R-:W-:Y:S05]  /*f3d0*/  @!P2 NANOSLEEP.SYNCS 0x989680 ;  /* 0x009896800000a95d */ /* 0x004fea0003900000 */
[----:B------:R-:W2:Y:S02]  /*f3e0*/  @!P2 SYNCS.PHASECHK.TRANS64 P2, [R5+URZ+0x34830], R4 ;  /* 0x034830040500a5a7 */ /* 0x000ea4000804007f */
[----:B--2---:R-:W-:Y:S05]  /*f3f0*/  @!P2 BRA `(.L_x_375) ;  /* 0xfffffffc00f0a947 */ /* 0x004fea000383ffff */
[----:B------:R-:W-:Y:S05]  /*f400*/  BRA `(.L_x_374) ;  /* 0xffffff2000f87947 */ /* 0x000fea000383ffff */
.L_x_380:
[----:B-1----:R-:W-:-:S04]  /*f410*/  IMAD.U32 R4, RZ, RZ, UR6 ;  /* 0x00000006ff047e24 */ /* 0x002fc8000f8e00ff */
[----:B------:R1:W2:Y:S03]  /*f420*/  SYNCS.PHASECHK.TRANS64.TRYWAIT P2, [R4+URZ+0x34830], R3 ;  /* 0x03483003040075a7 */ /* 0x0002a6000804017f */
[----:B--2---:R-:W-:Y:S05]  /*f430*/  @!P2 NANOSLEEP.SYNCS 0x989680 ;  /* 0x009896800000a95d */ /* 0x004fea0003900000 */
[----:B------:R-:W2:Y:S02]  /*f440*/  @!P2 SYNCS.PHASECHK.TRANS64 P2, [R4+URZ+0x34830], R3 ;  /* 0x034830030400a5a7 */ /* 0x000ea4000804007f */
[----:B--2---:R-:W-:Y:S05]  /*f450*/  @!P2 BRA `(.L_x_380) ;  /* 0xfffffffc00eca947 */ /* 0x004fea000383ffff */
[----:B------:R-:W-:Y:S05]  /*f460*/  BRA `(.L_x_379) ;  /* 0xffffff4800c07947 */ /* 0x000fea000383ffff */
.L_x_384:
[----:B-1----:R1:W2:Y:S02]  /*f470*/  SYNCS.PHASECHK.TRANS64.TRYWAIT P2, [R8+URZ+0x34850], R3 ;  /* 0x03485003080075a7 */ /* 0x0022a4000804017f */
[----:B--2---:R-:W-:Y:S05]  /*f480*/  @!P2 NANOSLEEP.SYNCS 0x989680 ;  /* 0x009896800000a95d */ /* 0x004fea0003900000 */
[----:B------:R-:W2:Y:S02]  /*f490*/  @!P2 SYNCS.PHASECHK.TRANS64 P2, [R8+URZ+0x34850], R3 ;  /* 0x034850030800a5a7 */ /* 0x000ea4000804007f */
[----:B--2---:R-:W-:Y:S05]  /*f4a0*/  @!P2 BRA `(.L_x_384) ;  /* 0xfffffffc00f0a947 */ /* 0x004fea000383ffff */
[----:B------:R-:W-:Y:S05]  /*f4b0*/  BRA `(.L_x_383) ;  /* 0xffffff5000e07947 */ /* 0x000fea000383ffff */
.L_x_389:
[----:B-1----:R1:W2:Y:S02]  /*f4c0*/  SYNCS.PHASECHK.TRANS64.TRYWAIT P0, [R14+URZ+0x34850], R7 ;  /* 0x034850070e0075a7 */ /* 0x0022a4000800017f */
[----:B--2---:R-:W-:Y:S05]  /*f4d0*/  @!P0 NANOSLEEP.SYNCS 0x989680 ;  /* 0x009896800000895d */ /* 0x004fea0003900000 */
[----:B------:R-:W2:Y:S02]  /*f4e0*/  @!P0 SYNCS.PHASECHK.TRANS64 P0, [R14+URZ+0x34850], R7 ;  /* 0x034850070e0085a7 */ /* 0x000ea4000800007f */
[----:B--2---:R-:W-:Y:S05]  /*f4f0*/  @!P0 BRA `(.L_x_389) ;  /* 0xfffffffc00f08947 */ /* 0x004fea000383ffff */
[----:B------:R-:W-:Y:S05]  /*f500*/  BRA `(.L_x_388) ;  /* 0xffffff6c00b07947 */ /* 0x000fea000383ffff */
.L_x_431:
[----:B------:R-:W1:Y:S01]  /*f510*/  S2R R4, SR_TID.X ;  /* 0x0000000000047919 */ /* 0x000e620000002100 */
[----:B------:R-:W-:Y:S01]  /*f520*/  BSSY B0, `(.L_x_535) ;  /* 0x000000a000007945 */ /* 0x000fe20003800000 */
[----:B0-----:R-:W-:Y:S02]  /*f530*/  IMAD.MOV.U32 R12, RZ, RZ, RZ ;  /* 0x000000ffff0c7224 */ /* 0x001fe400078e00ff */
[----:B------:R-:W-:Y:S02]  /*f540*/  IMAD.MOV.U32 R11, RZ, RZ, 0x1f ;  /* 0x0000001fff0b7424 */ /* 0x000fe400078e00ff */
[----:B------:R-:W-:Y:S01]  /*f550*/  IMAD.MOV.U32 R15, RZ, RZ, -0x1 ;  /* 0xffffffffff0f7424 */ /* 0x000fe200078e00ff */
[----:B-1----:R-:W-:-:S04]  /*f560*/  SHF.R.U32.HI R4, RZ, 0x5, R4 ;  /* 0x00000005ff047819 */ /* 0x002fc80000011604 */
[----:B------:R-:W-:-:S05]  /*f570*/  LOP3.LUT R4, R4, 0x3, RZ, 0xc0, !PT ;  /* 0x0000000304047812 */ /* 0x000fca00078ec0ff */
[----:B------:R-:W-:-:S07]  /*f580*/  IMAD.MOV.U32 R13, RZ, RZ, R4 ;  /* 0x000000ffff0d7224 */ /* 0x000fce00078e0004 */
[----:B------:R-:W-:Y:S05]  /*f590*/  WARPSYNC.COLLECTIVE R15, `(.L_x_536) ;  /* 0x000000000f087348 */ /* 0x000fea0003c00000 */
[----:B------:R0:W1:Y:S02]  /*f5a0*/  SHFL.IDX P6, R14, R13, R12, R11 ;  /* 0x0000000c0d0e7389 */ /* 0x00006400000c000b */
[----:B01----:R-:W-:Y:S01]  /*f5b0*/  ENDCOLLECTIVE ;  /* 0x000000000000791b */ /* 0x003fe20003800000 */
.L_x_536:
[----:B------:R-:W-:Y:S05]  /*f5c0*/  BSYNC B0 ;  /* 0x0000000000007941 */ /* 0x000fea0003800000 */
.L_x_535:
[----:B------:R-:W-:Y:S05]  /*f5d0*/  BRA `(.L_x_537) ;  /* 0xffffffb000a07947 */ /* 0x000fea000383ffff */
.L_x_433:
[----:B------:R-:W-:Y:S01]  /*f5e0*/  BSSY B0, `(.L_x_538) ;  /* 0x0000006000007945 */ /* 0x000fe20003800000 */
[----:B------:R-:W-:-:S07]  /*f5f0*/  IMAD.MOV.U32 R15, RZ, RZ, -0x1 ;  /* 0xffffffffff0f7424 */ /* 0x000fce00078e00ff */
[----:B01----:R-:W-:Y:S05]  /*f600*/  WARPSYNC.COLLECTIVE R15, `(.L_x_539) ;  /* 0x000000000f0c7348 */ /* 0x003fea0003c00000 */
[----:B------:R-:W-:Y:S02]  /*f610*/  ELECT P6, UR62, PT ;  /* 0x00000000003e782f */ /* 0x000fe400038c0000 */
[----:B------:R-:W-:Y:S01]  /*f620*/  MOV R14, UR62 ;  /* 0x0000003e000e7c02 */ /* 0x000fe20008000f00 */
[----:B01----:R-:W-:Y:S10]  /*f630*/  ENDCOLLECTIVE ;  /* 0x000000000000791b */ /* 0x003ff40003800000 */
.L_x_539:
[----:B------:R-:W-:Y:S05]  /*f640*/  BSYNC B0 ;  /* 0x0000000000007941 */ /* 0x000fea0003800000 */
.L_x_538:
[----:B------:R-:W-:Y:S05]  /*f650*/  BRA `(.L_x_540) ;  /* 0xffffffb000ac7947 */ /* 0x000fea000383ffff */
.L_x_435:
[----:B-1----:R1:W2:Y:S02]  /*f660*/  SYNCS.PHASECHK.TRANS64.TRYWAIT P0, [R0+URZ+0x34840], R2 ;  /* 0x03484002000075a7 */ /* 0x0022a4000800017f */
[----:B--2---:R-:W-:Y:S05]  /*f670*/  @!P0 NANOSLEEP.SYNCS 0x989680 ;  /* 0x009896800000895d */ /* 0x004fea0003900000 */
[----:B------:R-:W2:Y:S02]  /*f680*/  @!P0 SYNCS.PHASECHK.TRANS64 P0, [R0+URZ+0x34840], R2 ;  /* 0x03484002000085a7 */ /* 0x000ea4000800007f */
[----:B--2---:R-:W-:Y:S05]  /*f690*/  @!P0 BRA `(.L_x_435) ;  /* 0xfffffffc00f08947 */ /* 0x004fea000383ffff */
[----:B------:R-:W-:Y:S05]  /*f6a0*/  BRA `(.L_x_541) ;  /* 0xffffffb4001c7947 */ /* 0x000fea000383ffff */
.L_x_439:
[----:B------:R0:W5:Y:S01]  /*f6b0*/  LDL.LU R8, [R1+0x40] ;  /* 0x0000400001087983 */ /* 0x0001620000300800 */
[----:B------:R-:W-:Y:S02]  /*f6c0*/  IMAD.MOV.U32 R13, RZ, RZ, R0 ;  /* 0x000000ffff0d7224 */ /* 0x000fe400078e0000 */
[----:B------:R-:W-:Y:S01]  /*f6d0*/  IMAD.MOV.U32 R12, RZ, RZ, RZ ;  /* 0x000000ffff0c7224 */ /* 0x000fe200078e00ff */
[----:B------:R-:W1:Y:S01]  /*f6e0*/  S2R R5, SR_TID.X ;  /* 0x0000000000057919 */ /* 0x000e620000002100 */
[----:B------:R-:W-:Y:S02]  /*f6f0*/  IMAD.MOV.U32 R11, RZ, RZ, 0x181f ;  /* 0x0000181fff0b7424 */ /* 0x000fe400078e00ff */
[----:B------:R-:W-:-:S07]  /*f700*/  IMAD.MOV.U32 R15, RZ, RZ, -0x1 ;  /* 0xffffffffff0f7424 */ /* 0x000fce00078e00ff */
[----:B01---5:R-:W-:Y:S05]  /*f710*/  WARPSYNC.COLLECTIVE R15, `(.L_x_542) ;  /* 0x000000000f087348 */ /* 0x023fea0003c00000 */
[----:B------:R2:W3:Y:S02]  /*f720*/  SHFL.IDX P6, R14, R13, R12, R11 ;  /* 0x0000000c0d0e7389 */ /* 0x0004e400000c000b */
[----:B0123-5:R-:W-:Y:S01]  /*f730*/  ENDCOLLECTIVE ;  /* 0x000000000000791b */ /* 0x02ffe20003800000 */
.L_x_542:
[----:B------:R-:W-:Y:S02]  /*f740*/  IMAD.MOV.U32 R13, RZ, RZ, R4 ;  /* 0x000000ffff0d7224 */ /* 0x000fe400078e0004 */
[----:B------:R-:W-:-:S07]  /*f750*/  IMAD.MOV.U32 R6, RZ, RZ, R14 ;  /* 0x000000ffff067224 */ /* 0x000fce00078e000e */
[----:B------:R-:W-:Y:S05]  /*f760*/  WARPSYNC.COLLECTIVE R15, `(.L_x_543) ;  /* 0x000000000f087348 */ /* 0x000fea0003c00000 */
[----:B------:R0:W1:Y:S02]  /*f770*/  SHFL.IDX P6, R14, R13, R12, R11 ;  /* 0x0000000c0d0e7389 */ /* 0x00006400000c000b */
[----:B01----:R-:W-:Y:S01]  /*f780*/  ENDCOLLECTIVE ;  /* 0x000000000000791b */ /* 0x003fe20003800000 */
.L_x_543:
[----:B------:R-:W-:Y:S01]  /*f790*/  ULDC.64 UR4, c[0x0][0x208] ;  /* 0x0000820000047ab9 */ /* 0x000fe20000000a00 */
[----:B------:R-:W-:Y:S02]  /*f7a0*/  IMAD.MOV.U32 R13, RZ, RZ, R0 ;  /* 0x000000ffff0d7224 */ /* 0x000fe400078e0000 */
[----:B------:R-:W-:Y:S02]  /*f7b0*/  IMAD.MOV.U32 R12, RZ, RZ, 0x1 ;  /* 0x00000001ff0c7424 */ /* 0x000fe400078e00ff */
[----:B------:R-:W-:Y:S02]  /*f7c0*/  IMAD R3, R8, R7, RZ ;  /* 0x0000000708037224 */ /* 0x000fe400078e02ff */
[----:B------:R-:W0:Y:S01]  /*f7d0*/  S2R R8, SR_TID.X ;  /* 0x0000000000087919 */ /* 0x000e220000002100 */
[----:B------:R-:W-:Y:S01]  /*f7e0*/  IMAD.MOV.U32 R7, RZ, RZ, R14 ;  /* 0x000000ffff077224 */ /* 0x000fe200078e000e */
[----:B0-----:R-:W-:-:S04]  /*f7f0*/  LOP3.LUT R8, R8, 0x7f, RZ, 0xc0, !PT ;  /* 0x0000007f08087812 */ /* 0x001fc800078ec0ff */
[----:B------:R-:W-:-:S05]  /*f800*/  SHF.R.U32.HI R8, RZ, 0x3, R8 ;  /* 0x00000003ff087819 */ /* 0x000fca0000011608 */
[----:B------:R-:W-:Y:S02]  /*f810*/  IMAD.IADD R2, R8, 0x1, R17 ;  /* 0x0000000108027824 */ /* 0x000fe400078e0211 */
[----:B------:R-:W-:Y:S02]  /*f820*/  IMAD.SHL.U32 R17, R5, 0x8, RZ ;  /* 0x0000000805117824 */ /* 0x000fe400078e00ff */
[C---:B------:R-:W-:Y:S01]  /*f830*/  VIADD R5, R2.reuse, 0x10 ;  /* 0x0000001002057836 */ /* 0x040fe20000000000 */
[----:B------:R-:W-:Y:S02]  /*f840*/  ISETP.GE.AND P3, PT, R2, R3, PT ;  /* 0x000000030200720c */ /* 0x000fe40003f66270 */
[----:B------:R-:W-:-:S11]  /*f850*/  LOP3.LUT R17, R17, 0x38, RZ, 0xc0, !PT ;  /* 0x0000003811117812 */ /* 0x000fd600078ec0ff */
[----:B------:R-:W-:-:S05]  /*f860*/  @!P3 LEA R7, P5, R17, R7, 0x1 ;  /* 0x000000071107b211 */ /* 0x000fca00078a08ff */
[----:B------:R-:W-:-:S05]  /*f870*/  @!P3 IMAD.X R6, RZ, RZ, R6, P5 ;  /* 0x000000ffff06b224 */ /* 0x000fca00028e0606 */
[----:B------:R-:W-:-:S04]  /*f880*/  @!P3 LOP3.LUT R7, R7, R6, RZ, 0x3c, !PT ;  /* 0x000000060707b212 */ /* 0x000fc800078e3cff */
        /* <DEDUP_REMOVED lines=8> */
[----:B------:R-:W-:-:S13]  /*f910*/  ISETP.GE.AND P3, PT, R5, R3, PT ;  /* 0x000000030500720c */ /* 0x000fda0003f66270 */
[----:B0-----:R-:W-:Y:S05]  /*f920*/  WARPSYNC.COLLECTIVE R15, `(.L_x_544) ;  /* 0x000000000f087348 */ /* 0x001fea0003c00000 */
[----:B------:R1:W2:Y:S02]  /*f930*/  SHFL.IDX P6, R14, R13, R12, R11 ;  /* 0x0000000c0d0e7389 */ /* 0x0002a400000c000b */
[----:B012---:R-:W-:Y:S01]  /*f940*/  ENDCOLLECTIVE ;  /* 0x000000000000791b */ /* 0x007fe20003800000 */
.L_x_544:
[----:B------:R-:W-:Y:S02]  /*f950*/  IMAD.MOV.U32 R13, RZ, RZ, R4 ;  /* 0x000000ffff0d7224 */ /* 0x000fe400078e0004 */
[----:B------:R-:W-:-:S07]  /*f960*/  IMAD.MOV.U32 R9, RZ, RZ, R14 ;  /* 0x000000ffff097224 */ /* 0x000fce00078e000e */
[----:B------:R-:W-:Y:S05]  /*f970*/  WARPSYNC.COLLECTIVE R15, `(.L_x_545) ;  /* 0x000000000f087348 */ /* 0x000fea0003c00000 */
[----:B------:R0:W1:Y:S02]  /*f980*/  SHFL.IDX P6, R14, R13, R12, R11 ;  /* 0x0000000c0d0e7389 */ /* 0x00006400000c000b */
[----:B01----:R-:W-:Y:S01]  /*f990*/  ENDCOLLECTIVE ;  /* 0x000000000000791b */ /* 0x003fe20003800000 */
.L_x_545:
[----:B------:R-:W-:Y:S01]  /*f9a0*/  ULDC.64 UR4, c[0x0][0x208] ;  /* 0x0000820000047ab9 */ /* 0x000fe20000000a00 */
[----:B------:R-:W-:Y:S02]  /*f9b0*/  IMAD.MOV.U32 R13, RZ, RZ, R0 ;  /* 0x000000ffff0d7224 */ /* 0x000fe400078e0000 */
[----:B------:R-:W-:Y:S02]  /*f9c0*/  IMAD.MOV.U32 R12, RZ, RZ, 0x2 ;  /* 0x00000002ff0c7424 */ /* 0x000fe400078e00ff */
[----:B------:R-:W-:-:S05]  /*f9d0*/  IMAD.MOV.U32 R5, RZ, RZ, R14 ;  /* 0x000000ffff057224 */ /* 0x000fca00078e000e */
[----:B------:R-:W-:-:S05]  /*f9e0*/  @!P3 LEA R8, P5, R17, R5, 0x1 ;  /* 0x000000051108b211 */ /* 0x000fca00078a08ff */
[----:B------:R-:W-:Y:S02]  /*f9f0*/  @!P3 IMAD.X R5, RZ, RZ, R9, P5 ;  /* 0x000000ffff05b224 */ /* 0x000fe400028e0609 */
[----:B------:R-:W-:Y:S02]  /*fa00*/  @!P3 IMAD.MOV.U32 R6, RZ, RZ, R8 ;  /* 0x000000ffff06b224 */ /* 0x000fe400078e0008 */
[----:B------:R-:W-:Y:S02]  /*fa10*/  @!P3 IMAD.MOV.U32 R7, RZ, RZ, R5 ;  /* 0x000000ffff07b224 */ /* 0x000fe400078e0005 */
[----:B------:R-:W-:-:S03]  /*fa20*/  VIADD R5, R2, 0x20 ;  /* 0x0000002002057836 */ /* 0x000fc60000000000 */
        /* <DEDUP_REMOVED lines=10> */
.L_x_546:
[----:B------:R-:W-:Y:S02]  /*fad0*/  IMAD.MOV.U32 R13, RZ, RZ, R4 ;  /* 0x000000ffff0d7224 */ /* 0x000fe400078e0004 */
[----:B------:R-:W-:-:S07]  /*fae0*/  IMAD.MOV.U32 R8, RZ, RZ, R14 ;  /* 0x000000ffff087224 */ /* 0x000fce00078e000e */
[----:B------:R-:W-:Y:S05]  /*faf0*/  WARPSYNC.COLLECTIVE R15, `(.L_x_547) ;  /* 0x000000000f087348 */ /* 0x000fea0003c00000 */
[----:B------:R0:W1:Y:S02]  /*fb00*/  SHFL.IDX P6, R14, R13, R12, R11 ;  /* 0x0000000c0d0e7389 */ /* 0x00006400000c000b */
[----:B01----:R-:W-:Y:S01]  /*fb10*/  ENDCOLLECTIVE ;  /* 0x000000000000791b */ /* 0x003fe20003800000 */
.L_x_547:
[----:B------:R-:W-:Y:S01]  /*fb20*/  ULDC.64 UR4, c[0x0][0x208] ;  /* 0x0000820000047ab9 */ /* 0x000fe20000000a00 */
[----:B------:R-:W-:Y:S02]  /*fb30*/  IMAD.MOV.U32 R13, RZ, RZ, R0 ;  /* 0x000000ffff0d7224 */ /* 0x000fe400078e0000 */
[----:B------:R-:W-:Y:S02]  /*fb40*/  IMAD.MOV.U32 R12, RZ, RZ, 0x3 ;  /* 0x00000003ff0c7424 */ /* 0x000fe400078e00ff */
[----:B------:R-:W-:-:S05]  /*fb50*/  IMAD.MOV.U32 R5, RZ, RZ, R14 ;  /* 0x000000ffff057224 */ /* 0x000fca00078e000e */
[----:B------:R-:W-:-:S05]  /*fb60*/  @!P3 LEA R5, P4, R17, R5, 0x1 ;  /* 0x000000051105b211 */ /* 0x000fca00078808ff */
[----:B------:R-:W-:Y:S02]  /*fb70*/  @!P3 IMAD.X R6, RZ, RZ, R8, P4 ;  /* 0x000000ffff06b224 */ /* 0x000fe400020e0608 */
[C---:B------:R-:W-:Y:S02]  /*fb80*/  VIADD R8, R2.reuse, 0x60 ;  /* 0x0000006002087836 */ /* 0x040fe40000000000 */
        /* <DEDUP_REMOVED lines=13> */
.L_x_548:
[----:B------:R-:W-:Y:S02]  /*fc60*/  IMAD.MOV.U32 R13, RZ, RZ, R4 ;  /* 0x000000ffff0d7224 */ /* 0x000fe400078e0004 */
[----:B------:R-:W-:-:S07]  /*fc70*/  IMAD.MOV.U32 R6, RZ, RZ, R14 ;  /* 0x000000ffff067224 */ /* 0x000fce00078e000e */
[----:B------:R-:W-:Y:S05]  /*fc80*/  WARPSYNC.COLLECTIVE R15, `(.L_x_549) ;  /* 0x000000000f087348 */ /* 0x000fea0003c00000 */
[----:B------:R0:W1:Y:S02]  /*fc90*/  SHFL.IDX P6, R14, R13, R12, R11 ;  /* 0x0000000c0d0e7389 */ /* 0x00006400000c000b */
[----:B01----:R-:W-:Y:S01]  /*fca0*/  ENDCOLLECTIVE ;  /* 0x000000000000791b */ /* 0x003fe20003800000 */
.L_x_549:
[----:B------:R-:W-:Y:S01]  /*fcb0*/  ULDC.64 UR4, c[0x0][0x208] ;  /* 0x0000820000047ab9 */ /* 0x000fe20000000a00 */
[----:B------:R-:W-:Y:S02]  /*fcc0*/  IMAD.MOV.U32 R13, RZ, RZ, R0 ;  /* 0x000000ffff0d7224 */ /* 0x000fe400078e0000 */
[----:B------:R-:W-:Y:S02]  /*fcd0*/  IMAD.MOV.U32 R12, RZ, RZ, 0x4 ;  /* 0x00000004ff0c7424 */ /* 0x000fe400078e00ff */
[----:B------:R-:W-:-:S05]  /*fce0*/  IMAD.MOV.U32 R5, RZ, RZ, R14 ;  /* 0x000000ffff057224 */ /* 0x000fca00078e000e */
[----:B------:R-:W-:-:S05]  /*fcf0*/  @!P3 LEA R5, P4, R17, R5, 0x1 ;  /* 0x000000051105b211 */ /* 0x000fca00078808ff */
[----:B------:R-:W-:-:S04]  /*fd00*/  @!P3 IMAD.X R6, RZ, RZ, R6, P4 ;  /* 0x000000ffff06b224 */ /* 0x000fc800020e0606 */
        /* <DEDUP_REMOVED lines=13> */
.L_x_550:
[----:B------:R-:W-:Y:S02]  /*fde0*/  IMAD.MOV.U32 R13, RZ, RZ, R4 ;  /* 0x000000ffff0d7224 */ /* 0x000fe400078e0004 */
[----:B------:R-:W-:-:S07]  /*fdf0*/  IMAD.MOV.U32 R6, RZ, RZ, R14 ;  /* 0x000000ffff067224 */ /* 0x000fce00078e000e */
[----:B------:R-:W-:Y:S05]  /*fe00*/  WARPSYNC.COLLECTIVE R15, `(.L_x_551) ;  /* 0x000000000f087348 */ /* 0x000fea0003c00000 */
[----:B------:R0:W1:Y:S02]  /*fe10*/  SHFL.IDX P6, R14, R13, R12, R11 ;  /* 0x0000000c0d0e7389 */ /* 0x00006400000c000b */
[----:B01----:R-:W-:Y:S01]  /*fe20*/  ENDCOLLECTIVE ;  /* 0x000000000000791b */ /* 0x003fe20003800000 */
.L_x_551:
        /* <DEDUP_REMOVED lines=19> */
.L_x_552:
[----:B------:R-:W-:Y:S02]  /*ff60*/  IMAD.MOV.U32 R13, RZ, RZ, R4 ;  /* 0x000000ffff0d7224 */ /* 0x000fe400078e0004 */
[----:B------:R-:W-:-:S07]  /*ff70*/  IMAD.MOV.U32 R6, RZ, RZ, R14 ;  /* 0x000000ffff067224 */ /* 0x000fce00078e000e */
[----:B------:R-:W-:Y:S05]  /*ff80*/  WARPSYNC.COLLECTIVE R15, `(.L_x_553) ;  /* 0x000000000f087348 */ /* 0x000fea0003c00000 */
[----:B------:R0:W1:Y:S02]  /*ff90*/  SHFL.IDX P6, R14, R13, R12, R11 ;  /* 0x0000000c0d0e7389 */ /* 0x00006400000c000b */
[----:B01----:R-:W-:Y:S01]  /*ffa0*/  ENDCOLLECTIVE ;  /* 0x000000000000791b */ /* 0x003fe20003800000 */
.L_x_553:
[----:B------:R-:W-:Y:S01]  /*ffb0*/  ULDC.64 UR4, c[0x0][0x208] ;  /* 0x0000820000047ab9 */ /* 0x000fe20000000a00 */
[----:B------:R-:W-:Y:S02]  /*ffc0*/  IMAD.MOV.U32 R13, RZ, RZ, R0 ;  /* 0x000000ffff0d7224 */ /* 0x000fe400078e0000 */
[----:B------:R-:W-:Y:S02]  /*ffd0*/  IMAD.MOV.U32 R12, RZ, RZ, 0x6 ;  /* 0x00000006ff0c7424 */ /* 0x000fe400078e00ff */
[----:B------:R-:W-:-:S05]  /*ffe0*/  IMAD.MOV.U32 R5, RZ, RZ, R14 ;  /* 0x000000ffff057224 */ /* 0x000fca00078e000e */
[----:B------:R-:W-:-:S05]  /*fff0*/  @!P3 LEA R5, P4, R17, R5, 0x1 ;  /* 0x000000051105b211 */ /* 0x000fca00078808ff */
[----:B------:R-:W-:Y:S01]  /*10000*/  @!P3 IMAD.X R6, RZ, RZ, R6, P4 ;  /* 0x000000ffff06b224 */ /* 0x000fe200020e0606 */
[----:B------:R-:W-:-:S03]  /*10010*/  ISETP.GE.AND P4, PT, R8, R3, PT ;  /* 0x000000030800720c */ /* 0x000fc60003f86270 */
[----:B------:R-:W-:Y:S02]  /*10020*/  @!P3 IMAD.MOV.U32 R7, RZ, RZ, R6 ;  /* 0x000000ffff07b224 */ /* 0x000fe400078e0006 */
[----:B------:R-:W-:-:S05]  /*10030*/  @!P3 IMAD.MOV.U32 R6, RZ, RZ, R5 ;  /* 0x000000ffff06b224 */ /* 0x000fca00078e0005 */
[----:B------:R-:W-:Y:S01]  /*10040*/  @!PT LDS RZ, [RZ] ;  /* 0x00000000fffff984 */ /* 0x000fe20000000800 */
[----:B------:R-:W-:Y:S01]  /*10050*/  @!PT LDS RZ, [RZ] ;  /* 0x00000000fffff984 */ /* 0x000fe20000000800 */
[----:B------:R-:W-:Y:S01]  /*10060*/  @!PT LDS RZ, [RZ] ;  /* 0x00000000fffff984 */ /* 0x000fe20000000800 */
[----:B------:R0:W-:Y:S04]  /*10070*/  @!P3 LDGSTS.E.BYPASS.LTC128B.128 [R10+0x12c00], desc[UR4][R6.64], !P2 ;  /* 0x12c00000060abfae */ /* 0x0001e8000d101d44 */
[----:B------:R0:W-:Y:S04]  /*10080*/  @!P3 LDGSTS.E.BYPASS.LTC128B.128 [R10+0x16c00], desc[UR4][R6.64+0x80], !P1 ;  /* 0x16c00080060abfae */ /* 0x0001e8000c901d44 */
[----:B------:R0:W-:Y:S02]  /*10090*/  @!P3 LDGSTS.E.BYPASS.LTC128B.128 [R10+0x1ac00], desc[UR4][R6.64+0x100], !P0 ;  /* 0x1ac00100060abfae */ /* 0x0001e4000c101d44 */
[----:B0-----:R-:W-:Y:S05]  /*100a0*/  WARPSYNC.COLLECTIVE R15, `(.L_x_554) ;  /* 0x000000000f087348 */ /* 0x001fea0003c00000 */
[----:B------:R1:W2:Y:S02]  /*100b0*/  SHFL.IDX P6, R14, R13, R12, R11 ;  /* 0x0000000c0d0e7389 */ /* 0x0002a400000c000b */
[----:B012---:R-:W-:Y:S01]  /*100c0*/  ENDCOLLECTIVE ;  /* 0x000000000000791b */ /* 0x007fe20003800000 */
.L_x_554:
[----:B------:R-:W-:Y:S02]  /*100d0*/  IMAD.MOV.U32 R13, RZ, RZ, R4 ;  /* 0x000000ffff0d7224 */ /* 0x000fe400078e0004 */
[----:B------:R-:W-:-:S07]  /*100e0*/  IMAD.MOV.U32 R6, RZ, RZ, R14 ;  /* 0x000000ffff067224 */ /* 0x000fce00078e000e */
[----:B------:R-:W-:Y:S05]  /*100f0*/  WARPSYNC.COLLECTIVE R15, `(.L_x_555) ;  /* 0x000000000f087348 */ /* 0x000fea0003c00000 */
[----:B------:R0:W1:Y:S02]  /*10100*/  SHFL.IDX P6, R14, R13, R12, R11 ;  /* 0x0000000c0d0e7389 */ /* 0x00006400000c000b */
[----:B01----:R-:W-:Y:S01]  /*10110*/  ENDCOLLECTIVE ;  /* 0x000000000000791b */ /* 0x003fe20003800000 */
.L_x_555:
[----:B------:R-:W-:Y:S01]  /*10120*/  ULDC.64 UR4, c[0x0][0x208] ;  /* 0x0000820000047ab9 */ /* 0x000fe20000000a00 */
[----:B------:R-:W-:Y:S02]  /*10130*/  IMAD.MOV.U32 R13, RZ, RZ, R0 ;  /* 0x000000ffff0d7224 */ /* 0x000fe400078e0000 */
[----:B------:R-:W-:Y:S02]  /*10140*/  IMAD.MOV.U32 R12, RZ, RZ, 0x7 ;  /* 0x00000007ff0c7424 */ /* 0x000fe400078e00ff */
[----:B------:R-:W-:-:S05]  /*10150*/  IMAD.MOV.U32 R5, RZ, RZ, R14 ;  /* 0x000000ffff057224 */ /* 0x000fca00078e000e */
[----:B------:R-:W-:-:S05]  /*10160*/  @!P4 LEA R5, P3, R17, R5, 0x1 ;  /* 0x000000051105c211 */ /* 0x000fca00078608ff */
[----:B------:R-:W-:-:S04]  /*10170*/  @!P4 IMAD.X R6, RZ, RZ, R6, P3 ;  /* 0x000000ffff06c224 */ /* 0x000fc800018e0606 */
        /* <DEDUP_REMOVED lines=11> */
.L_x_556:
[----:B------:R-:W-:Y:S02]  /*10230*/  IMAD.MOV.U32 R13, RZ, RZ, R4 ;  /* 0x000000ffff0d7224 */ /* 0x000fe400078e0004 */
[----:B------:R-:W-:-:S07]  /*10240*/  IMAD.MOV.U32 R0, RZ, RZ, R14 ;  /* 0x000000ffff007224 */ /* 0x000fce00078e000e */
[----:B------:R-:W-:Y:S05]  /*10250*/  WARPSYNC.COLLECTIVE R15, `(.L_x_557) ;  /* 0x000000000f087348 */ /* 0x000fea0003c00000 */
[----:B------:R0:W1:Y:S02]  /*10260*/  SHFL.IDX P6, R14, R13, R12, R11 ;  /* 0x0000000c0d0e7389 */ /* 0x00006400000c000b */
[----:B01----:R-:W-:Y:S01]  /*10270*/  ENDCOLLECTIVE ;  /* 0x000000000000791b */ /* 0x003fe20003800000 */
.L_x_557:
[----:B------:R-:W-:Y:S01]  /*10280*/  IMAD.MOV.U32 R4, RZ, RZ, R14 ;  /* 0x000000ffff047224 */ /* 0x000fe200078e000e */
[----:B------:R-:W-:Y:S06]  /*10290*/  BRA `(.L_x_558) ;  /* 0xffffffb400e47947 */ /* 0x000fec000383ffff */
.L_x_444:
[----:B0-----:R-:W2:Y:S02]  /*102a0*/  LDL R2, [R1+0x4] ;  /* 0x0000040001027983 */ /* 0x001ea40000100800 */
[----:B--2---:R0:W1:Y:S02]  /*102b0*/  SYNCS.PHASECHK.TRANS64.TRYWAIT P0, [R2+URZ+0x34820], R0 ;  /* 0x03482000020075a7 */ /* 0x004064000800017f */
[----:B-1----:R-:W-:Y:S05]  /*102c0*/  @!P0 NANOSLEEP.SYNCS 0x989680 ;  /* 0x009896800000895d */ /* 0x002fea0003900000 */
[----:B------:R-:W1:Y:S02]  /*102d0*/  @!P0 SYNCS.PHASECHK.TRANS64 P0, [R2+URZ+0x34820], R0 ;  /* 0x03482000020085a7 */ /* 0x000e64000800007f */
[----:B-1----:R-:W-:Y:S05]  /*102e0*/  @!P0 BRA `(.L_x_444) ;  /* 0xfffffffc00ec8947 */ /* 0x002fea000383ffff */
[----:B------:R-:W-:Y:S05]  /*102f0*/  BRA `(.L_x_559) ;  /* 0xffffffb8006c7947 */ /* 0x000fea000383ffff */
.L_x_453:
[----:B-1----:R1:W2:Y:S02]  /*10300*/  SYNCS.PHASECHK.TRANS64.TRYWAIT P0, [R3+URZ+0x34840], R2 ;  /* 0x03484002030075a7 */ /* 0x0022a4000800017f */
[----:B--2---:R-:W-:Y:S05]  /*10310*/  @!P0 NANOSLEEP.SYNCS 0x989680 ;  /* 0x009896800000895d */ /* 0x004fea0003900000 */
[----:B------:R-:W2:Y:S02]  /*10320*/  @!P0 SYNCS.PHASECHK.TRANS64 P0, [R3+URZ+0x34840], R2 ;  /* 0x03484002030085a7 */ /* 0x000ea4000800007f */
[----:B--2---:R-:W-:Y:S05]  /*10330*/  @!P0 BRA `(.L_x_453) ;  /* 0xfffffffc00f08947 */ /* 0x004fea000383ffff */
[----:B------:R-:W-:Y:S05]  /*10340*/  BRA `(.L_x_560) ;  /* 0xffffffbc003c7947 */ /* 0x000fea000383ffff */
.L_x_460:
[----:B0-----:R0:W1:Y:S02]  /*10350*/  SYNCS.PHASECHK.TRANS64.TRYWAIT P0, [R3+URZ+0x60], R2 ;  /* 0x00006002030075a7 */ /* 0x001064000800017f */
[----:B-1----:R-:W-:Y:S05]  /*10360*/  @!P0 NANOSLEEP.SYNCS 0x989680 ;  /* 0x009896800000895d */ /* 0x002fea0003900000 */
[----:B------:R-:W1:Y:S02]  /*10370*/  @!P0 SYNCS.PHASECHK.TRANS64 P0, [R3+URZ+0x60], R2 ;  /* 0x00006002030085a7 */ /* 0x000e64000800007f */
[----:B-1----:R-:W-:Y:S05]  /*10380*/  @!P0 BRA `(.L_x_460) ;  /* 0xfffffffc00f08947 */ /* 0x002fea000383ffff */
[----:B------:R-:W-:Y:S05]  /*10390*/  BRA `(.L_x_561) ;  /* 0xffffffc000547947 */ /* 0x000fea000383ffff */
.L_x_469:
[----:B---3--:R3:W4:Y:S02]  /*103a0*/  SYNCS.PHASECHK.TRANS64.TRYWAIT P0, [R3+URZ+0x34840], R2 ;  /* 0x03484002030075a7 */ /* 0x008724000800017f */
[----:B----4-:R-:W-:Y:S05]  /*103b0*/  @!P0 NANOSLEEP.SYNCS 0x989680 ;  /* 0x009896800000895d */ /* 0x010fea0003900000 */
[----:B------:R-:W4:Y:S02]  /*103c0*/  @!P0 SYNCS.PHASECHK.TRANS64 P0, [R3+URZ+0x34840], R2 ;  /* 0x03484002030085a7 */ /* 0x000f24000800007f */
[----:B----4-:R-:W-:Y:S05]  /*103d0*/  @!P0 BRA `(.L_x_469) ;  /* 0xfffffffc00f08947 */ /* 0x010fea000383ffff */
[----:B------:R-:W-:Y:S05]  /*103e0*/  BRA `(.L_x_562) ;  /* 0xffffffc800007947 */ /* 0x000fea000383ffff */
.L_x_476:
[----:B--2---:R2:W3:Y:S02]  /*103f0*/  SYNCS.PHASECHK.TRANS64.TRYWAIT P0, [R2+URZ+0x60], R3 ;  /* 0x00006003020075a7 */ /* 0x0044e4000800017f */
[----:B---3--:R-:W-:Y:S05]  /*10400*/  @!P0 NANOSLEEP.SYNCS 0x989680 ;  /* 0x009896800000895d */ /* 0x008fea0003900000 */
[----:B------:R-:W3:Y:S02]  /*10410*/  @!P0 SYNCS.PHASECHK.TRANS64 P0, [R2+URZ+0x60], R3 ;  /* 0x00006003020085a7 */ /* 0x000ee4000800007f */
[----:B---3--:R-:W-:Y:S05]  /*10420*/  @!P0 BRA `(.L_x_476) ;  /* 0xfffffffc00f08947 */ /* 0x008fea000383ffff */
[----:B------:R-:W-:Y:S05]  /*10430*/  BRA `(.L_x_563) ;  /* 0xffffffcc00187947 */ /* 0x000fea000383ffff */
.L_x_485:
[----:B----4-:R4:W0:Y:S02]  /*10440*/  SYNCS.PHASECHK.TRANS64.TRYWAIT P0, [R2+URZ+0x34840], R3 ;  /* 0x03484003020075a7 */ /* 0x010824000800017f */
[----:B0-----:R-:W-:Y:S05]  /*10450*/  @!P0 NANOSLEEP.SYNCS 0x989680 ;  /* 0x009896800000895d */ /* 0x001fea0003900000 */
[----:B------:R-:W0:Y:S02]  /*10460*/  @!P0 SYNCS.PHASECHK.TRANS64 P0, [R2+URZ+0x34840], R3 ;  /* 0x03484003020085a7 */ /* 0x000e24000800007f */
[----:B0-----:R-:W-:Y:S05]  /*10470*/  @!P0 BRA `(.L_x_485) ;  /* 0xfffffffc00f08947 */ /* 0x001fea000383ffff */
[----:B------:R-:W-:Y:S05]  /*10480*/  BRA `(.L_x_564) ;  /* 0xffffffd000907947 */ /* 0x000fea000383ffff */
.L_x_492:
[----:B--2---:R2:W3:Y:S02]  /*10490*/  SYNCS.PHASECHK.TRANS64.TRYWAIT P0, [R2+URZ+0x60], R5 ;  /* 0x00006005020075a7 */ /* 0x0044e4000800017f */
[----:B---3--:R-:W-:Y:S05]  /*104a0*/  @!P0 NANOSLEEP.SYNCS 0x989680 ;  /* 0x009896800000895d */ /* 0x008fea0003900000 */
[----:B------:R-:W3:Y:S02]  /*104b0*/  @!P0 SYNCS.PHASECHK.TRANS64 P0, [R2+URZ+0x60], R5 ;  /* 0x00006005020085a7 */ /* 0x000ee4000800007f */
[----:B---3--:R-:W-:Y:S05]  /*104c0*/  @!P0 BRA `(.L_x_492) ;  /* 0xfffffffc00f08947 */ /* 0x008fea000383ffff */
[----:B------:R-:W-:Y:S05]  /*104d0*/  BRA `(.L_x_565) ;  /* 0xffffffd400a87947 */ /* 0x000fea000383ffff */
.L_x_503:
[----:B0-----:R0:W2:Y:S02]  /*104e0*/  SYNCS.PHASECHK.TRANS64.TRYWAIT P0, [R0+URZ+0x34860], R2 ;  /* 0x03486002000075a7 */ /* 0x0010a4000800017f */
[----:B--2---:R-:W-:Y:S05]  /*104f0*/  @!P0 NANOSLEEP.SYNCS 0x989680 ;  /* 0x009896800000895d */ /* 0x004fea0003900000 */
[----:B------:R-:W2:Y:S02]  /*10500*/  @!P0 SYNCS.PHASECHK.TRANS64 P0, [R0+URZ+0x34860], R2 ;  /* 0x03486002000085a7 */ /* 0x000ea4000800007f */
[----:B--2---:R-:W-:Y:S05]  /*10510*/  @!P0 BRA `(.L_x_503) ;  /* 0xfffffffc00f08947 */ /* 0x004fea000383ffff */
[----:B------:R-:W-:Y:S05]  /*10520*/  BRA `(.L_x_566) ;  /* 0xffffffdc00047947 */ /* 0x000fea000383ffff */
.L_x_510:
[----:B------:R-:W-:Y:S01]  /*10530*/  BSSY B0, `(.L_x_567) ;  /* 0x0000008000007945 */ /* 0x000fe20003800000 */
[----:B------:R-:W-:Y:S02]  /*10540*/  IMAD.MOV.U32 R13, RZ, RZ, R16 ;  /* 0x000000ffff0d7224 */ /* 0x000fe400078e0010 */
[----:B------:R-:W-:Y:S02]  /*10550*/  IMAD.MOV.U32 R12, RZ, RZ, RZ ;  /* 0x000000ffff0c7224 */ /* 0x000fe400078e00ff */
[----:B------:R-:W-:Y:S02]  /*10560*/  IMAD.MOV.U32 R11, RZ, RZ, 0x1f ;  /* 0x0000001fff0b7424 */ /* 0x000fe400078e00ff */
[----:B------:R-:W-:-:S07]  /*10570*/  IMAD.MOV.U32 R15, RZ, RZ, -0x1 ;  /* 0xffffffffff0f7424 */ /* 0x000fce00078e00ff */
[----:B-----5:R-:W-:Y:S05]  /*10580*/  WARPSYNC.COLLECTIVE R15, `(.L_x_568) ;  /* 0x000000000f087348 */ /* 0x020fea0003c00000 */
[----:B------:R0:W1:Y:S02]  /*10590*/  SHFL.IDX P6, R14, R13, R12, R11 ;  /* 0x0000000c0d0e7389 */ /* 0x00006400000c000b */
[----:B01---5:R-:W-:Y:S01]  /*105a0*/  ENDCOLLECTIVE ;  /* 0x000000000000791b */ /* 0x023fe20003800000 */
.L_x_568:
[----:B------:R-:W-:Y:S05]  /*105b0*/  BSYNC B0 ;  /* 0x0000000000007941 */ /* 0x000fea0003800000 */
.L_x_567:
[----:B------:R-:W-:Y:S02]  /*105c0*/  IMAD.MOV.U32 R13, RZ, RZ, R16 ;  /* 0x000000ffff0d7224 */ /* 0x000fe400078e0010 */
[----:B------:R-:W-:Y:S02]  /*105d0*/  IMAD.MOV.U32 R12, RZ, RZ, 0x1 ;  /* 0x00000001ff0c7424 */ /* 0x000fe400078e00ff */
[----:B------:R-:W-:Y:S02]  /*105e0*/  IMAD.MOV.U32 R11, RZ, RZ, 0x1f ;  /* 0x0000001fff0b7424 */ /* 0x000fe400078e00ff */
[----:B------:R-:W-:Y:S02]  /*105f0*/  IMAD.MOV.U32 R15, RZ, RZ, -0x1 ;  /* 0xffffffffff0f7424 */ /* 0x000fe400078e00ff */
[----:B------:R-:W-:Y:S02]  /*10600*/  IMAD.IADD R5, R19, 0x1, R7 ;  /* 0x0000000113057824 */ /* 0x000fe400078e0207 */
[----:B------:R-:W-:-:S07]  /*10610*/  IMAD.MOV.U32 R0, RZ, RZ, R14 ;  /* 0x000000ffff007224 */ /* 0x000fce00078e000e */
[----:B------:R-:W-:Y:S05]  /*10620*/  WARPSYNC.COLLECTIVE R15, `(.L_x_569) ;  /* 0x000000000f087348 */ /* 0x000fea0003c00000 */
[----:B------:R0:W1:Y:S02]  /*10630*/  SHFL.IDX P6, R14, R13, R12, R11 ;  /* 0x0000000c0d0e7389 */ /* 0x00006400000c000b */
[----:B01----:R-:W-:Y:S01]  /*10640*/  ENDCOLLECTIVE ;  /* 0x000000000000791b */ /* 0x003fe20003800000 */
.L_x_569:
[----:B------:R-:W-:Y:S01]  /*10650*/  ULDC UR4, c[0x0][0xc3c] ;  /* 0x00030f0000047ab9 */ /* 0x000fe20000000800 */
[----:B------:R-:W-:Y:S01]  /*10660*/  ULDC.64 UR6, c[0x0][0x208] ;  /* 0x0000820000067ab9 */ /* 0x000fe20000000a00 */
[----:B------:R-:W-:-:S13]  /*10670*/  ISETP.GE.OR P1, PT, R5, UR4, !P0 ;  /* 0x0000000405007c0c */ /* 0x000fda000c726670 */
[----:B------:R-:W0:Y:S01]  /*10680*/  @!P1 LDC.64 R2, c[0x0][0xc80] ;  /* 0x00032000ff029b82 */ /* 0x000e220000000a00 */
[----:B------:R-:W-:Y:S02]  /*10690*/  IMAD.MOV.U32 R11, RZ, RZ, RZ ;  /* 0x000000ffff0b7224 */ /* 0x000fe400078e00ff */
[----:B------:R-:W-:Y:S02]  /*106a0*/  IMAD.MOV.U32 R4, RZ, RZ, R14 ;  /* 0x000000ffff047224 */ /* 0x000fe400078e000e */
[----:B0-----:R-:W-:-:S06]  /*106b0*/  @!P1 IMAD.WIDE R2, R5, 0x4, R2 ;  /* 0x0000000405029825 */ /* 0x001fcc00078e0202 */
[----:B------:R0:W2:Y:S01]  /*106c0*/  @!P1 LDG.E R3, desc[UR6][R2.64] ;  /* 0x0000000602039981 */ /* 0x0000a2000c1e1900 */
[C---:B------:R-:W-:Y:S02]  /*106d0*/  ISETP.GE.U32.AND P2, PT, R7.reuse, 0x2, PT ;  /* 0x000000020700780c */ /* 0x040fe40003f46070 */
[C---:B------:R-:W-:Y:S02]  /*106e0*/  ISETP.GE.U32.AND P3, PT, R7.reuse, 0x4, PT ;  /* 0x000000040700780c */ /* 0x040fe40003f66070 */
[C---:B------:R-:W-:Y:S02]  /*106f0*/  ISETP.GE.U32.AND P4, PT, R7.reuse, 0x8, PT ;  /* 0x000000080700780c */ /* 0x040fe40003f86070 */
[C---:B------:R-:W-:Y:S01]  /*10700*/  ISETP.GE.U32.AND P5, PT, R7.reuse, 0x10, PT ;  /* 0x000000100700780c */ /* 0x040fe20003fa6070 */
[----:B0-----:R-:W-:Y:S02]  /*10710*/  IMAD.MOV.U32 R2, RZ, RZ, RZ ;  /* 0x000000ffff027224 */ /* 0x001fe400078e00ff */
[----:B--2---:R-:W-:Y:S01]  /*10720*/  @!P1 IMAD.MOV.U32 R2, RZ, RZ, R3 ;  /* 0x000000ffff029224 */ /* 0x004fe200078e0003 */
[----:B------:R-:W-:-:S03]  /*10730*/  ISETP.NE.AND P1, PT, R7, RZ, PT ;  /* 0x000000ff0700720c */ /* 0x000fc60003f25270 */
[----:B------:R-:W-:-:S10]  /*10740*/  IMAD.MOV.U32 R13, RZ, RZ, R2 ;  /* 0x000000ffff0d7224 */ /* 0x000fd400078e0002 */
[----:B------:R-:W-:Y:S05]  /*10750*/  WARPSYNC.COLLECTIVE R15, `(.L_x_570) ;  /* 0x000000000f087348 */ /* 0x000fea0003c00000 */
[----:B------:R0:W1:Y:S02]  /*10760*/  SHFL.UP P6, R14, R13, R12, R11 ;  /* 0x0400000c0d0e7389 */ /* 0x00006400000c000b */
[----:B01----:R-:W-:Y:S01]  /*10770*/  ENDCOLLECTIVE ;  /* 0x000000000000791b */ /* 0x003fe20003800000 */
.L_x_570:
[----:B------:R-:W-:Y:S02]  /*10780*/  IMAD.MOV.U32 R12, RZ, RZ, 0x2 ;  /* 0x00000002ff0c7424 */ /* 0x000fe400078e00ff */
[----:B------:R-:W-:-:S05]  /*10790*/  IMAD.MOV.U32 R3, RZ, RZ, R14 ;  /* 0x000000ffff037224 */ /* 0x000fca00078e000e */
[----:B------:R-:W-:-:S05]  /*107a0*/  SEL R5, R3, RZ, P1 ;  /* 0x000000ff03057207 */ /* 0x000fca0000800000 */
[----:B------:R-:W-:-:S04]  /*107b0*/  IMAD.IADD R3, R2, 0x1, R5 ;  /* 0x0000000102037824 */ /* 0x000fc800078e0205 */
[----:B------:R-:W-:-:S07]  /*107c0*/  IMAD.MOV.U32 R13, RZ, RZ, R3 ;  /* 0x000000ffff0d7224 */ /* 0x000fce00078e0003 */
[----:B------:R-:W-:Y:S05]  /*107d0*/  WARPSYNC.COLLECTIVE R15, `(.L_x_571) ;  /* 0x000000000f087348 */ /* 0x000fea0003c00000 */
[----:B------:R0:W1:Y:S02]  /*107e0*/  SHFL.UP P6, R14, R13, R12, R11 ;  /* 0x0400000c0d0e7389 */ /* 0x00006400000c000b */
[----:B01----:R-:W-:Y:S01]  /*107f0*/  ENDCOLLECTIVE ;  /* 0x000000000000791b */ /* 0x003fe20003800000 */
.L_x_571:
        /* <DEDUP_REMOVED lines=8> */
.L_x_572:
        /* <DEDUP_REMOVED lines=8> */
.L_x_573:
        /* <DEDUP_REMOVED lines=8> */
.L_x_574:
[----:B------:R-:W-:Y:S02]  /*10980*/  IMAD.MOV.U32 R12, RZ, RZ, 0x1f ;  /* 0x0000001fff0c7424 */ /* 0x000fe400078e00ff */
[----:B------:R-:W-:Y:S02]  /*10990*/  IMAD.MOV.U32 R11, RZ, RZ, 0x1f ;  /* 0x0000001fff0b7424 */ /* 0x000fe400078e00ff */
[----:B------:R-:W-:-:S05]  /*109a0*/  IMAD.MOV.U32 R5, RZ, RZ, R14 ;  /* 0x000000ffff057224 */ /* 0x000fca00078e000e */
[----:B------:R-:W-:-:S05]  /*109b0*/  SEL R5, R5, RZ, P5 ;  /* 0x000000ff05057207 */ /* 0x000fca0002800000 */
[----:B------:R-:W-:-:S04]  /*109c0*/  IMAD.IADD R3, R3, 0x1, R5 ;  /* 0x0000000103037824 */ /* 0x000fc800078e0205 */
[----:B------:R-:W-:-:S07]  /*109d0*/  IMAD.MOV.U32 R13, RZ, RZ, R3 ;  /* 0x000000ffff0d7224 */ /* 0x000fce00078e0003 */
[----:B------:R-:W-:Y:S05]  /*109e0*/  WARPSYNC.COLLECTIVE R15, `(.L_x_575) ;  /* 0x000000000f087348 */ /* 0x000fea0003c00000 */
[----:B------:R0:W1:Y:S02]  /*109f0*/  SHFL.IDX P6, R14, R13, R12, R11 ;  /* 0x0000000c0d0e7389 */ /* 0x00006400000c000b */
[----:B01----:R-:W-:Y:S01]  /*10a00*/  ENDCOLLECTIVE ;  /* 0x000000000000791b */ /* 0x003fe20003800000 */
.L_x_575:
[----:B------:R-:W-:Y:S01]  /*10a10*/  IMAD.MOV.U32 R6, RZ, RZ, R14 ;  /* 0x000000ffff067224 */ /* 0x000fe200078e000e */
[----:B------:R-:W-:Y:S06]  /*10a20*/  BRA `(.L_x_576) ;  /* 0xffffffdc00887947 */ /* 0x000fec000383ffff */
.L_x_515:
[----:B------:R-:W-:Y:S01]  /*10a30*/  BSSY B0, `(.L_x_577) ;  /* 0x0000008000007945 */ /* 0x000fe20003800000 */
[----:B-----5:R-:W-:Y:S02]  /*10a40*/  IMAD.MOV.U32 R13, RZ, RZ, R2 ;  /* 0x000000ffff0d7224 */ /* 0x020fe400078e0002 */
[----:B------:R-:W-:Y:S02]  /*10a50*/  IMAD.MOV.U32 R12, RZ, RZ, 0x1 ;  /* 0x00000001ff0c7424 */ /* 0x000fe400078e00ff */
[----:B------:R-:W-:Y:S02]  /*10a60*/  IMAD.MOV.U32 R11, RZ, RZ, RZ ;  /* 0x000000ffff0b7224 */ /* 0x000fe400078e00ff */
[----:B------:R-:W-:-:S07]  /*10a70*/  IMAD.MOV.U32 R15, RZ, RZ, -0x1 ;  /* 0xffffffffff0f7424 */ /* 0x000fce00078e00ff */
[----:B0-----:R-:W-:Y:S05]  /*10a80*/  WARPSYNC.COLLECTIVE R15, `(.L_x_578) ;  /* 0x000000000f087348 */ /* 0x001fea0003c00000 */
[----:B------:R1:W2:Y:S02]  /*10a90*/  SHFL.UP P6, R14, R13, R12, R11 ;  /* 0x0400000c0d0e7389 */ /* 0x0002a400000c000b */
[----:B012---:R-:W-:Y:S01]  /*10aa0*/  ENDCOLLECTIVE ;  /* 0x000000000000791b */ /* 0x007fe20003800000 */
.L_x_578:
[----:B------:R-:W-:Y:S05]  /*10ab0*/  BSYNC B0 ;  /* 0x0000000000007941 */ /* 0x000fea0003800000 */
.L_x_577:
[----:B------:R-:W-:Y:S01]  /*10ac0*/  SEL R3, R14, RZ, P1 ;  /* 0x000000ff0e037207 */ /* 0x000fe20000800000 */
[----:B------:R-:W-:Y:S02]  /*10ad0*/  IMAD.MOV.U32 R12, RZ, RZ, 0x2 ;  /* 0x00000002ff0c7424 */ /* 0x000fe400078e00ff */
[----:B------:R-:W-:Y:S02]  /*10ae0*/  IMAD.MOV.U32 R11, RZ, RZ, RZ ;  /* 0x000000ffff0b7224 */ /* 0x000fe400078e00ff */
[----:B------:R-:W-:Y:S02]  /*10af0*/  IMAD.IADD R3, R2, 0x1, R3 ;  /* 0x0000000102037824 */ /* 0x000fe400078e0203 */
[----:B------:R-:W-:Y:S02]  /*10b00*/  IMAD.MOV.U32 R15, RZ, RZ, -0x1 ;  /* 0xffffffffff0f7424 */ /* 0x000fe400078e00ff */
[----:B------:R-:W-:-:S07]  /*10b10*/  IMAD.MOV.U32 R13, RZ, RZ, R3 ;  /* 0x000000ffff0d7224 */ /* 0x000fce00078e0003 */
[----:B------:R-:W-:Y:S05]  /*10b20*/  WARPSYNC.COLLECTIVE R15, `(.L_x_579) ;  /* 0x000000000f087348 */ /* 0x000fea0003c00000 */
[----:B------:R0:W1:Y:S02]  /*10b30*/  SHFL.UP P6, R14, R13, R12, R11 ;  /* 0x0400000c0d0e7389 */ /* 0x00006400000c000b */
[----:B01----:R-:W-:Y:S01]  /*10b40*/  ENDCOLLECTIVE ;  /* 0x000000000000791b */ /* 0x003fe20003800000 */
.L_x_579:
        /* <DEDUP_REMOVED lines=8> */
.L_x_580:
        /* <DEDUP_REMOVED lines=8> */
.L_x_581:
        /* <DEDUP_REMOVED lines=8> */
.L_x_582:
        /* <DEDUP_REMOVED lines=9> */
.L_x_583:
[----:B------:R-:W-:Y:S01]  /*10d60*/  IMAD.MOV.U32 R6, RZ, RZ, R14 ;  /* 0x000000ffff067224 */ /* 0x000fe200078e000e */
[----:B------:R-:W-:Y:S06]  /*10d70*/  BRA `(.L_x_584) ;  /* 0xffffffdc00547947 */ /* 0x000fec000383ffff */
.L_x_517:
[----:B------:R-:W-:Y:S01]  /*10d80*/  BSSY B0, `(.L_x_585) ;  /* 0x0000006000007945 */ /* 0x000fe20003800000 */
[----:B------:R-:W-:Y:S01]  /*10d90*/  PLOP3.LUT P6, PT, P6, PT, PT, 0x8, 0x0 ;  /* 0x000000000000781c */ /* 0x000fe200037ce170 */
[----:B------:R-:W-:-:S12]  /*10da0*/  IMAD.MOV.U32 R15, RZ, RZ, -0x1 ;  /* 0xffffffffff0f7424 */ /* 0x000fd800078e00ff */
[----:B0----5:R-:W-:Y:S05]  /*10db0*/  WARPSYNC.COLLECTIVE R15, `(.L_x_586) ;  /* 0x000000000f087348 */ /* 0x021fea0003c00000 */
[----:B------:R-:W-:Y:S01]  /*10dc0*/  VOTE.ANY R14, PT, P6 ;  /* 0x00000000000e7806 */ /* 0x000fe200030e0100 */
[----:B0----5:R-:W-:Y:S06]  /*10dd0*/  ENDCOLLECTIVE ;  /* 0x000000000000791b */ /* 0x021fec0003800000 */
.L_x_586:
[----:B------:R-:W-:Y:S05]  /*10de0*/  BSYNC B0 ;  /* 0x0000000000007941 */ /* 0x000fea0003800000 */
.L_x_585:
[----:B------:R-:W-:Y:S02]  /*10df0*/  IMAD.MOV.U32 R5, RZ, RZ, R14 ;  /* 0x000000ffff057224 */ /* 0x000fe400078e000e */
[----:B------:R-:W-:Y:S02]  /*10e00*/  IMAD.MOV.U32 R13, RZ, RZ, R2 ;  /* 0x000000ffff0d7224 */ /* 0x000fe400078e0002 */
[----:B------:R-:W0:Y:S01]  /*10e10*/  POPC R4, R5 ;  /* 0x0000000500047309 */ /* 0x000e220000000000 */
[----:B------:R-:W-:Y:S02]  /*10e20*/  IMAD.MOV.U32 R11, RZ, RZ, 0x1f ;  /* 0x0000001fff0b7424 */ /* 0x000fe400078e00ff */
[----:B------:R-:W-:Y:S02]  /*10e30*/  IMAD.MOV.U32 R15, RZ, RZ, -0x1 ;  /* 0xffffffffff0f7424 */ /* 0x000fe400078e00ff */
[----:B0-----:R-:W-:-:S07]  /*10e40*/  IMAD.MOV.U32 R12, RZ, RZ, R4 ;  /* 0x000000ffff0c7224 */ /* 0x001fce00078e0004 */
[----:B------:R-:W-:Y:S05]  /*10e50*/  WARPSYNC.COLLECTIVE R15, `(.L_x_587) ;  /* 0x000000000f087348 */ /* 0x000fea0003c00000 */
[----:B------:R0:W1:Y:S02]  /*10e60*/  SHFL.IDX P6, R14, R13, R12, R11 ;  /* 0x0000000c0d0e7389 */ /* 0x00006400000c000b */
[----:B01----:R-:W-:Y:S01]  /*10e70*/  ENDCOLLECTIVE ;  /* 0x000000000000791b */ /* 0x003fe20003800000 */
.L_x_587:
[----:B------:R-:W-:Y:S01]  /*10e80*/  IMAD.MOV.U32 R17, RZ, RZ, R14 ;  /* 0x000000ffff117224 */ /* 0x000fe200078e000e */
[----:B------:R-:W-:Y:S06]  /*10e90*/  BRA `(.L_x_588) ;  /* 0xffffffdc00447947 */ /* 0x000fec000383ffff */
.L_x_519:
[----:B------:R-:W-:Y:S01]  /*10ea0*/  BSSY B0, `(.L_x_589) ;  /* 0x0000007000007945 */ /* 0x000fe20003800000 */
[----:B------:R-:W-:Y:S02]  /*10eb0*/  IMAD.MOV.U32 R13, RZ, RZ, R3 ;  /* 0x000000ffff0d7224 */ /* 0x000fe400078e0003 */
[----:B------:R-:W-:Y:S02]  /*10ec0*/  IMAD.MOV.U32 R11, RZ, RZ, 0x1f ;  /* 0x0000001fff0b7424 */ /* 0x000fe400078e00ff */
[----:B------:R-:W-:-:S07]  /*10ed0*/  IMAD.MOV.U32 R15, RZ, RZ, -0x1 ;  /* 0xffffffffff0f7424 */ /* 0x000fce00078e00ff */
[----:B0-2--5:R-:W-:Y:S05]  /*10ee0*/  WARPSYNC.COLLECTIVE R15, `(.L_x_590) ;  /* 0x000000000f087348 */ /* 0x025fea0003c00000 */
[----:B------:R1:W3:Y:S02]  /*10ef0*/  SHFL.IDX P6, R14, R13, R12, R11 ;  /* 0x0000000c0d0e7389 */ /* 0x0002e400000c000b */
[----:B0123-5:R-:W-:Y:S01]  /*10f00*/  ENDCOLLECTIVE ;  /* 0x000000000000791b */ /* 0x02ffe20003800000 */
.L_x_590:
[----:B------:R-:W-:Y:S05]  /*10f10*/  BSYNC B0 ;  /* 0x0000000000007941 */ /* 0x000fea0003800000 */
.L_x_589:
[----:B------:R-:W-:Y:S01]  /*10f20*/  IMAD.MOV.U32 R2, RZ, RZ, R14 ;  /* 0x000000ffff027224 */ /* 0x000fe200078e000e */
[----:B------:R-:W-:Y:S06]  /*10f30*/  BRA `(.L_x_518) ;  /* 0xffffffdc00387947 */ /* 0x000fec000383ffff */
.L_x_523:
[----:B0-----:R0:W2:Y:S02]  /*10f40*/  SYNCS.PHASECHK.TRANS64.TRYWAIT P0, [R0+URZ+0x34820], R3 ;  /* 0x03482003000075a7 */ /* 0x0010a4000800017f */
[----:B--2---:R-:W-:Y:S05]  /*10f50*/  @!P0 NANOSLEEP.SYNCS 0x989680 ;  /* 0x009896800000895d */ /* 0x004fea0003900000 */
[----:B------:R-:W2:Y:S02]  /*10f60*/  @!P0 SYNCS.PHASECHK.TRANS64 P0, [R0+URZ+0x34820], R3 ;  /* 0x03482003000085a7 */ /* 0x000ea4000800007f */
[----:B--2---:R-:W-:Y:S05]  /*10f70*/  @!P0 BRA `(.L_x_523) ;  /* 0xfffffffc00f08947 */ /* 0x004fea000383ffff */
[----:B------:R-:W-:Y:S05]  /*10f80*/  BRA `(.L_x_591) ;  /* 0xffffffe0002c7947 */ /* 0x000fea000383ffff */
.L_x_524:
        /* <DEDUP_REMOVED lines=8> */
[----:B01--45:R-:W-:Y:S05]  /*11010*/  WARPSYNC.COLLECTIVE R15, `(.L_x_593) ;  /* 0x000000000f087348 */ /* 0x033fea0003c00000 */
[----:B------:R2:W3:Y:S02]  /*11020*/  SHFL.IDX P6, R14, R13, R12, R11 ;  /* 0x0000000c0d0e7389 */ /* 0x0004e400000c000b */
[----:B012345:R-:W-:Y:S01]  /*11030*/  ENDCOLLECTIVE ;  /* 0x000000000000791b */ /* 0x03ffe20003800000 */
.L_x_593:
[----:B------:R-:W-:Y:S05]  /*11040*/  BSYNC B0 ;  /* 0x0000000000007941 */ /* 0x000fea0003800000 */
.L_x_592:
[----:B------:R-:W-:Y:S05]  /*11050*/  BRA `(.L_x_594) ;  /* 0xffffffe000147947 */ /* 0x000fea000383ffff */
.L_x_527:
[----:B------:R-:W-:Y:S01]  /*11060*/  BSSY B1, `(.L_x_595) ;  /* 0x0000006000017945 */ /* 0x000fe20003800000 */
[----:B------:R-:W-:-:S07]  /*11070*/  IMAD.MOV.U32 R15, RZ, RZ, -0x1 ;  /* 0xffffffffff0f7424 */ /* 0x000fce00078e00ff */
[----:B012-45:R-:W-:Y:S05]  /*11080*/  WARPSYNC.COLLECTIVE R15, `(.L_x_596) ;  /* 0x000000000f0c7348 */ /* 0x037fea0003c00000 */
[----:B------:R-:W-:Y:S02]  /*11090*/  ELECT P6, UR62, PT ;  /* 0x00000000003e782f */ /* 0x000fe400038c0000 */
[----:B------:R-:W-:Y:S01]  /*110a0*/  MOV R14, UR62 ;  /* 0x0000003e000e7c02 */ /* 0x000fe20008000f00 */
[----:B012-45:R-:W-:Y:S10]  /*110b0*/  ENDCOLLECTIVE ;  /* 0x000000000000791b */ /* 0x037ff40003800000 */
.L_x_596:
[----:B------:R-:W-:Y:S05]  /*110c0*/  BSYNC B1 ;  /* 0x0000000000017941 */ /* 0x000fea0003800000 */
.L_x_595:
[----:B------:R-:W-:Y:S05]  /*110d0*/  BRA `(.L_x_597) ;  /* 0xffffffe0000c7947 */ /* 0x000fea000383ffff */
.L_x_529:
[----:B0-----:R0:W1:Y:S02]  /*110e0*/  SYNCS.PHASECHK.TRANS64.TRYWAIT P0, [R6+URZ], R5 ;  /* 0x00000005060075a7 */ /* 0x001064000800017f */
[----:B-1----:R-:W-:Y:S05]  /*110f0*/  @!P0 NANOSLEEP.SYNCS 0x989680 ;  /* 0x009896800000895d */ /* 0x002fea0003900000 */
[----:B------:R-:W1:Y:S02]  /*11100*/  @!P0 SYNCS.PHASECHK.TRANS64 P0, [R6+URZ], R5 ;  /* 0x00000005060085a7 */ /* 0x000e64000800007f */
[----:B-1----:R-:W-:Y:S05]  /*11110*/  @!P0 BRA `(.L_x_529) ;  /* 0xfffffffc00f08947 */ /* 0x002fea000383ffff */
[----:B------:R-:W-:Y:S05]  /*11120*/  BRA `(.L_x_598) ;  /* 0xffffffe000507947 */ /* 0x000fea000383ffff */
.L_x_530:
[----:B-1----:R1:W2:Y:S02]  /*11130*/  SYNCS.PHASECHK.TRANS64.TRYWAIT P0, [R7+URZ], R2 ;  /* 0x00000002070075a7 */ /* 0x0022a4000800017f */
[----:B--2---:R-:W-:Y:S05]  /*11140*/  @!P0 NANOSLEEP.SYNCS 0x989680 ;  /* 0x009896800000895d */ /* 0x004fea0003900000 */
[----:B------:R-:W2:Y:S02]  /*11150*/  @!P0 SYNCS.PHASECHK.TRANS64 P0, [R7+URZ], R2 ;  /* 0x00000002070085a7 */ /* 0x000ea4000800007f */
[----:B--2---:R-:W-:Y:S05]  /*11160*/  @!P0 BRA `(.L_x_530) ;  /* 0xfffffffc00f08947 */ /* 0x004fea000383ffff */
[----:B------:R-:W-:Y:S05]  /*11170*/  BRA `(.L_x_599) ;  /* 0xffffffe000447947 */ /* 0x000fea000383ffff */
.L_x_532:
[----:B--2---:R2:W3:Y:S02]  /*11180*/  SYNCS.PHASECHK.TRANS64.TRYWAIT P0, [R4+URZ], R5 ;  /* 0x00000005040075a7 */ /* 0x0044e4000800017f */
[----:B---3--:R-:W-:Y:S05]  /*11190*/  @!P0 NANOSLEEP.SYNCS 0x989680 ;  /* 0x009896800000895d */ /* 0x008fea0003900000 */
[----:B------:R-:W3:Y:S02]  /*111a0*/  @!P0 SYNCS.PHASECHK.TRANS64 P0, [R4+URZ], R5 ;  /* 0x00000005040085a7 */ /* 0x000ee4000800007f */
[----:B---3--:R-:W-:Y:S05]  /*111b0*/  @!P0 BRA `(.L_x_532) ;  /* 0xfffffffc00f08947 */ /* 0x008fea000383ffff */
[----:B------:R-:W-:Y:S05]  /*111c0*/  BRA `(.L_x_600) ;  /* 0xffffffe0004c7947 */ /* 0x000fea000383ffff */
.L_x_601:
        /* <DEDUP_REMOVED lines=11> */
.L_x_3195:


//--------------------- .text._ZN7cutlass13device_kernelIN5flash11enable_sm90INS1_16FlashAttnFwdSm90INS1_25CollectiveMainloopFwdSm90ILi2EN4cute5tupleIJNS5_1CILi1EEES8_S8_EEENS6_IJNS7_ILi128EEESA_NS7_ILi192EEEEEELi128ENS_6half_tEfNS_4arch4Sm90ELb0ELb0ELb0ELb1ELb0ELb1ELb0ELb1ELb1ELb1ELb0ELb0EEENS1_21CollectiveEpilogueFwdINS6_IJSA_SA_SA_EEES9_SD_SF_Li256ELb1ELb1ELb0ELb0EEENS1_36VarlenDynamicPersistentTileSchedulerILi128ELi128ELi256ELi128ELb0ELb1ELb1ELb0ELb1ELb1EEEEEEEEEvNT_6ParamsE --------------------------
	.section	.text._ZN7cutlass13device_kernelIN5flash11enable_sm90INS1_16FlashAttnFwdSm90INS1_25CollectiveMainloopFwdSm90ILi2EN4cute5tupleIJNS5_1CILi1EEES8_S8_EEENS6_IJNS7_ILi128EEESA_NS7_ILi192EEEEEELi128ENS_6half_tEfNS_4arch4Sm90ELb0ELb0ELb0ELb1ELb0ELb1ELb0ELb1ELb1ELb1ELb0ELb0EEENS1_21CollectiveEpilogueFwdINS6_IJSA_SA_SA_EEES9_SD_SF_Li256ELb1ELb1ELb0ELb0EEENS1_36VarlenDynamicPersistentTileSchedulerILi128ELi128ELi256ELi128ELb0ELb1ELb1ELb0ELb1ELb1EEEEEEEEEvNT_6ParamsE,"ax",@progbits
	.align	128
.text._ZN7cutlass13device_kernelIN5flash11enable_sm90INS1_16FlashAttnFwdSm90INS1_25CollectiveMainloopFwdSm90ILi2EN4cute5tupleIJNS5_1CILi1EEES8_S8_EEENS6_IJNS7_ILi128EEESA_NS7_ILi192EEEEEELi128ENS_6half_tEfNS_4arch4Sm90ELb0ELb0ELb0ELb1ELb0ELb1ELb0ELb1ELb1ELb1ELb0ELb0EEENS1_21CollectiveEpilogueFwdINS6_IJSA_SA_SA_EEES9_SD_SF_Li256ELb1ELb1ELb0ELb0EEENS1_36VarlenDynamicPersistentTileSchedulerILi128ELi128ELi256ELi128ELb0ELb1ELb1ELb0ELb1ELb1EEEEEEEEEvNT_6ParamsE:
        .type           _ZN7cutlass13device_kernelIN5flash11enable_sm90INS1_16FlashAttnFwdSm90INS1_25CollectiveMainloopFwdSm90ILi2EN4cute5tupleIJNS5_1CILi1EEES8_S8_EEENS6_IJNS7_ILi128EEESA_NS7_ILi192EEEEEELi128ENS_6half_tEfNS_4arch4Sm90ELb0ELb0ELb0ELb1ELb0ELb1ELb0ELb1ELb1ELb1ELb0ELb0EEENS1_21CollectiveEpilogueFwdINS6_IJSA_SA_SA_EEES9_SD_SF_Li256ELb1ELb1ELb0ELb0EEENS1_36VarlenDynamicPersistentTileSchedulerILi128ELi128ELi256ELi128ELb0ELb1ELb1ELb0ELb1ELb1EEEEEEEEEvNT_6ParamsE,@function
        .size           _ZN7cutlass13device_kernelIN5flash11enable_sm90INS1_16FlashAttnFwdSm90INS1_25CollectiveMainloopFwdSm90ILi2EN4cute5tupleIJNS5_1CILi1EEES8_S8_EEENS6_IJNS7_ILi128EEESA_NS7_ILi192EEEEEELi128ENS_6half_tEfNS_4arch4Sm90ELb0ELb0ELb0ELb1ELb0ELb1ELb0ELb1ELb1ELb1ELb0ELb0EEENS1_21CollectiveEpilogueFwdINS6_IJSA_SA_SA_EEES9_SD_SF_Li256ELb1ELb1ELb0ELb0EEENS1_36VarlenDynamicPersistentTileSchedulerILi128ELi128ELi256ELi128ELb0ELb1ELb1ELb0ELb1ELb1EEEEEEEEEvNT_6ParamsE,(.L_x_3196 - _ZN7cutlass13device_kernelIN5flash11enable_sm90INS1_16FlashAttnFwdSm90INS1_25CollectiveMainloopFwdSm90ILi2EN4cute5tupleIJNS5_1CILi1EEES8_S8_EEENS6_IJNS7_ILi128EEESA_NS7_ILi192EEEEEELi128ENS_6half_tEfNS_4arch4Sm90ELb0ELb0ELb0ELb1ELb0ELb1ELb0ELb1ELb1ELb1ELb0ELb0EEENS1_21CollectiveEpilogueFwdINS6_IJSA_SA_SA_EEES9_SD_SF_Li256ELb1ELb1ELb0ELb0EEENS1_36VarlenDynamicPersistentTileSchedulerILi128ELi128ELi256ELi128ELb0ELb1ELb1ELb0ELb1ELb1EEEEEEEEEvNT_6ParamsE)
        .other          _ZN7cutlass13device_kernelIN5flash11enable_sm90INS1_16FlashAttnFwdSm90INS1_25CollectiveMainloopFwdSm90ILi2EN4cute5tupleIJNS5_1CILi1EEES8_S8_EEENS6_IJNS7_ILi128EEESA_NS7_ILi192EEEEEELi128ENS_6half_tEfNS_4arch4Sm90ELb0ELb0ELb0ELb1ELb0ELb1ELb0ELb1ELb1ELb1ELb0ELb0EEENS1_21CollectiveEpilogueFwdINS6_IJSA_SA_SA_EEES9_SD_SF_Li256ELb1ELb1ELb0ELb0EEENS1_36VarlenDynamicPersistentTileSchedulerILi128ELi128ELi256ELi128ELb0ELb1ELb1ELb0ELb1ELb1EEEEEEEEEvNT_6ParamsE,@"STO_CUDA_ENTRY STV_DEFAULT"
_ZN7cutlass13device_kernelIN5flash11enable_sm90INS1_16FlashAttnFwdSm90INS1_25CollectiveMainloopFwdSm90ILi2EN4cute5tupleIJNS5_1CILi1EEES8_S8_EEENS6_IJNS7_ILi128EEESA_NS7_ILi192EEEEEELi128ENS_6half_tEfNS_4arch4Sm90ELb0ELb0ELb0ELb1ELb0ELb1ELb0ELb1ELb1ELb1ELb0ELb0EEENS1_21CollectiveEpilogueFwdINS6_IJSA_SA_SA_EEES9_SD_SF_Li256ELb1ELb1ELb0ELb0EEENS1_36VarlenDynamicPersistentTileSchedulerILi128ELi128ELi256ELi128ELb0ELb1ELb1ELb0ELb1ELb1EEEEEEEEEvNT_6ParamsE:
[----:B------:R-:W0:Y:S02]  /*0000*/  LDC R1, c[0x0][0x28] ;  /* 0x00000a00ff017b82 */ /* 0x000e240000000800 */
[----:B0-----:R-:W-:Y:S01]  /*0010*/  VIADD R1, R1, 0xffffff70 ;  /* 0xffffff7001017836 */ /* 0x001fe20000000000 */
[----:B------:R-:W0:Y:S01]  /*0020*/  S2R R0, SR_TID.X ;  /* 0x0000000000007919 */ /* 0x000e220000002100 */
[----:B------:R-:W-:Y:S01]  /*0030*/  ELECT P0, URZ, PT ;  /* 0x00000000003f782f */ /* 0x000fe20003800000 */
[----:B------:R-:W-:Y:S01]  /*0040*/  BSSY B0, `(.L_x_602) ;  /* 0x0000014000007945 */ /* 0x000fe20003800000 */
[--C-:B0-----:R-:W-:Y:S02]  /*0050*/  SHF.R.U32.HI R2, RZ, 0x5, R0.reuse ;  /* 0x00000005ff027819 */ /* 0x101fe40000011600 */
[----:B------:R-:W-:-:S03]  /*0060*/  SHF.R.U32.HI R4, RZ, 0x7, R0 ;  /* 0x00000007ff047819 */ /* 0x000fc60000011600 */
[----:B------:R-:W0:Y:S02]  /*0070*/  SHFL.IDX PT, R3, R2, RZ, 0x1f ;  /* 0x00001fff02037589 */ /* 0x000e2400000e0000 */
[----:B0-----:R-:W-:-:S13]  /*0080*/  ISETP.EQ.AND P0, PT, R3, RZ, P0 ;  /* 0x000000ff0300720c */ /* 0x001fda0000702270 */
[----:B------:R-:W-:Y:S05]  /*0090*/  @!P0 BRA `(.L_x_603) ;  /* 0x0000000000388947 */ /* 0x000fea0003800000 */
[----:B------:R-:W-:Y:S02]  /*00a0*/  ULDC.64 UR4, c[0x0][0x198] ;  /* 0x0000660000047ab9 */ /* 0x000fe40000000a00 */
[----:B------:R-:W-:Y:S02]  /*00b0*/  UIADD3 UR6, UP0, UR4, 0x370, URZ ;  /* 0x0000037004067890 */ /* 0x000fe4000ff1e03f */
[----:B------:R-:W-:Y:S02]  /*00c0*/  UIADD3 UR8, UP1, UR4, 0x470, URZ ;  /* 0x0000047004087890 */ /* 0x000fe4000ff3e03f */
[----:B------:R-:W-:Y:S02]  /*00d0*/  UIADD3 UR10, UP2, UR4, 0x570, URZ ;  /* 0x00000570040a7890 */ /* 0x000fe4000ff5e03f */
[----:B------:R-:W-:Y:S02]  /*00e0*/  UIADD3 UR4, UP3, UR4, 0x670, URZ ;  /* 0x0000067004047890 */ /* 0x000fe4000ff7e03f */
[----:B------:R-:W-:-:S02]  /*00f0*/  UIADD3.X UR7, URZ, UR5, URZ, UP0, !UPT ;  /* 0x000000053f077290 */ /* 0x000fc400087fe43f */
[----:B------:R-:W-:Y:S02]  /*0100*/  UIADD3.X UR9, URZ, UR5, URZ, UP1, !UPT ;  /* 0x000000053f097290 */ /* 0x000fe40008ffe43f */
[----:B------:R-:W-:Y:S02]  /*0110*/  UIADD3.X UR11, URZ, UR5, URZ, UP2, !UPT ;  /* 0x000000053f0b7290 */ /* 0x000fe400097fe43f */
[----:B------:R-:W-:-:S03]  /*0120*/  UIADD3.X UR5, URZ, UR5, URZ, UP3, !UPT ;  /* 0x000000053f057290 */ /* 0x000fc60009ffe43f */
[----:B------:R0:W-:Y:S02]  /*0130*/  UTMACCTL.PF [UR6] ;  /* 0x00000000060079b9 */ /* 0x0001e40008040000 */
[----:B------:R0:W-:Y:S02]  /*0140*/  UTMACCTL.PF [UR8] ;  /* 0x00000000080079b9 */ /* 0x0001e40008040000 */
[----:B------:R0:W-:Y:S02]  /*0150*/  UTMACCTL.PF [UR10] ;  /* 0x000000000a0079b9 */ /* 0x0001e40008040000 */
[----:B------:R0:W-:Y:S02]  /*0160*/  UTMACCTL.PF [UR4] ;  /* 0x00000000040079b9 */ /* 0x0001e40008040000 */
[----:B0-----:R-:W-:Y:S01]  /*0170*/  NOP ;  /* 0x0000000000007918 */ /* 0x001fe20000000000 */
.L_x_603:
[----:B------:R-:W-:Y:S05]  /*0180*/  BSYNC B0 ;  /* 0x0000000000007941 */ /* 0x000fea0003800000 */
.L_x_602:
        /* <DEDUP_REMOVED lines=41> */
.L_x_604:
        /* <DEDUP_REMOVED lines=22> */
.L_x_605:
        /* <DEDUP_REMOVED lines=18> */
.L_x_606:
        /* <DEDUP_REMOVED lines=22> */
.L_x_607:
        /* <DEDUP_REMOVED lines=22> */
.L_x_608:
[----:B------:R-:W-:Y:S01]  /*0960*/  PLOP3.LUT P0, PT, PT, PT, UP0, 0x80, 0x0 ;  /* 0x000000000000781c */ /* 0x000fe20003f0f008 */
[----:B------:R-:W-:Y:S01]  /*0970*/  UMOV UR61, 0x1 ;  /* 0x00000001003d7882 */ /* 0x000fe20000000000 */
[----:B------:R-:W-:Y:S01]  /*0980*/  NOP ;  /* 0x0000000000007918 */ /* 0x000fe20000000000 */
[----:B------:R-:W-:Y:S01]  /*0990*/  USEL UR61, UR61, 0x2, !UP0 ;  /* 0x000000023d3d7887 */ /* 0x000fe2000c000000 */
[----:B------:R-:W-:Y:S01]  /*09a0*/  BSSY B9, `(.L_x_609) ;  /* 0x0001ec5000097945 */ /* 0x000fe20003800000 */
[----:B------:R-:W-:Y:S01]  /*09b0*/  ULDC.64 UR40, c[0x0][0x208] ;  /* 0x0000820000287ab9 */ /* 0x000fe20000000a00 */
[----:B012-4-:R-:W-:Y:S07]  /*09c0*/  BAR.SYNC.DEFER_BLOCKING 0x0 ;  /* 0x0000000000007b1d */ /* 0x017fee0000010000 */
[----:B------:R-:W-:Y:S05]  /*09d0*/  @!P0 BRA `(.L_x_610) ;  /* 0x0000017400588947 */ /* 0x000fea0003800000 */
.L_x_611:
[----:B------:R-:W-:-:S08]  /*09e0*/  NOP ;  /* 0x0000000000007918 */ /* 0x000fd00000000000 */
[----:B------:R-:W0:Y:S02]  /*09f0*/  USETMAXREG.TRY_ALLOC.CTAPOOL UP0, 0xf0 ;  /* 0x000000f0000079c8 */ /* 0x000e240008000600 */
[----:B0-----:R-:W-:-:S13]  /*0a00*/  PLOP3.LUT P0, PT, PT, PT, UP0, 0x80, 0x0 ;  /* 0x000000000000781c */ /* 0x001fda0003f0f008 */
[----:B------:R-:W-:Y:S05]  /*0a10*/  @!P0 BRA `(.L_x_611) ;  /* 0xfffffffc00f08947 */ /* 0x000fea000383ffff */
[----:B------:R-:W0:Y:S08]  /*0a20*/  S2UR UR5, SR_CgaCtaId ;  /* 0x00000000000579c3 */ /* 0x000e300000008800 */
[----:B------:R-:W-:Y:S06]  /*0a30*/  BAR.ARV 0x8, 0x180 ;  /* 0x0206000000007b1d */ /* 0x000fec0000002000 */
[----:B------:R-:W-:-:S02]  /*0a40*/  UMOV UR4, 0x400 ;  /* 0x0000040000047882 */ /* 0x000fc40000000000 */
[----:B------:R-:W-:Y:S01]  /*0a50*/  BAR.SYNC.DEFER_BLOCKING 0x5, 0x180 ;  /* 0x0146000000007b1d */ /* 0x000fe20000010000 */
[----:B0-----:R-:W-:-:S06]  /*0a60*/  ULEA UR4, UR5, UR4, 0x18 ;  /* 0x0000000405047291 */ /* 0x001fcc000f8ec03f */
[----:B------:R-:W-:Y:S01]  /*0a70*/  IMAD.U32 R2, RZ, RZ, UR4 ;  /* 0x00000004ff027e24 */ /* 0x000fe2000f8e00ff */
[----:B------:R-:W-:-:S04]  /*0a80*/  ULDC UR4, c[0x0][0xc3c] ;  /* 0x00030f0000047ab9 */ /* 0x000fc80000000800 */
[----:B------:R-:W0:Y:S01]  /*0a90*/  LDS.128 R124, [R2+0x348d0] ;  /* 0x0348d000027c7984 */ /* 0x000e220000000c00 */
[----:B------:R-:W-:Y:S06]  /*0aa0*/  BAR.ARV 0x4, 0x180 ;  /* 0x0106000000007b1d */ /* 0x000fec0000002000 */
[----:B0-----:R-:W-:-:S13]  /*0ab0*/  ISETP.GE.AND P0, PT, R127, UR4, PT ;  /* 0x000000047f007c0c */ /* 0x001fda000bf06270 */
[----:B------:R-:W-:Y:S05]  /*0ac0*/  @P0 BRA `(.L_x_612) ;  /* 0x000001e800c80947 */ /* 0x000fea0003800000 */
[----:B------:R-:W-:Y:S01]  /*0ad0*/  IADD3 R11, R0, -0x80, RZ ;  /* 0xffffff80000b7810 */ /* 0x000fe20007ffe0ff */
[----:B------:R-:W-:Y:S01]  /*0ae0*/  IMAD.MOV.U32 R204, RZ, RZ, RZ ;  /* 0x000000ffffcc7224 */ /* 0x000fe200078e00ff */
[----:B------:R-:W-:Y:S01]  /*0af0*/  MOV R14, 0xfffffffe ;  /* 0xfffffffe000e7802 */ /* 0x000fe20000000f00 */
[----:B------:R-:W-:Y:S01]  /*0b00*/  IMAD.MOV.U32 R184, RZ, RZ, RZ ;  /* 0x000000ffffb87224 */ /* 0x000fe200078e00ff */
[----:B------:R-:W-:Y:S01]  /*0b10*/  SHF.R.S32.HI R0, RZ, 0x1f, R11 ;  /* 0x0000001fff007819 */ /* 0x000fe2000001140b */
[----:B------:R-:W-:Y:S01]  /*0b20*/  IMAD.MOV.U32 R196, RZ, RZ, RZ ;  /* 0x000000ffffc47224 */ /* 0x000fe200078e00ff */
[----:B------:R-:W-:Y:S01]  /*0b30*/  R2UR UR60, R2 ;  /* 0x00000000023c72ca */ /* 0x000fe200000e0000 */
[----:B------:R-:W-:Y:S01]  /*0b40*/  ULOP3.LUT UR46, UR61, 0x1, URZ, 0xfc, !UPT ;  /* 0x000000013d2e7892 */ /* 0x000fe2000f8efc3f */
[CC--:B------:R-:W-:Y:S02]  /*0b50*/  LEA.HI R3, R0.reuse, R11.reuse, RZ, 0x4 ;  /* 0x0000000b00037211 */ /* 0x0c0fe400078f20ff */
[----:B------:R-:W-:-:S02]  /*0b60*/  LEA.HI R4, R0, R11, RZ, 0x7 ;  /* 0x0000000b00047211 */ /* 0x000fc400078f38ff */
[----:B------:R-:W-:Y:S02]  /*0b70*/  SHF.R.S32.HI R6, RZ, 0x4, R3 ;  /* 0x00000004ff067819 */ /* 0x000fe40000011403 */
[----:B------:R-:W-:Y:S02]  /*0b80*/  LOP3.LUT R214, R4, 0xffffff80, RZ, 0xc0, !PT ;  /* 0xffffff8004d67812 */ /* 0x000fe400078ec0ff */
[----:B------:R-:W-:Y:S02]  /*0b90*/  LEA.HI R5, R3, R6, RZ, 0x1 ;  /* 0x0000000603057211 */ /* 0x000fe400078f08ff */
[CC--:B------:R-:W-:Y:S01]  /*0ba0*/  LEA.HI R8, R0.reuse, R11.reuse, RZ, 0x2 ;  /* 0x0000000b00087211 */ /* 0x0c0fe200078f10ff */
[----:B------:R-:W-:Y:S01]  /*0bb0*/  IMAD.IADD R214, R11, 0x1, -R214 ;  /* 0x000000010bd67824 */ /* 0x000fe200078e0ad6 */
[----:B------:R-:W-:Y:S01]  /*0bc0*/  LOP3.LUT R5, R5, 0x1ffffffe, RZ, 0xc0, !PT ;  /* 0x1ffffffe05057812 */ /* 0x000fe200078ec0ff */
[----:B------:R-:W-:Y:S01]  /*0bd0*/  UIADD3 UR60, UR60, 0x10400, URZ ;  /* 0x000104003c3c7890 */ /* 0x000fe2000fffe03f */
[----:B------:R-:W-:-:S02]  /*0be0*/  LEA.HI R192, R0, R11, RZ, 0x5 ;  /* 0x0000000b00c07211 */ /* 0x000fc400078f28ff */
[----:B------:R-:W-:Y:S01]  /*0bf0*/  LOP3.LUT R3, R3, 0x3fffff0, RZ, 0xc0, !PT ;  /* 0x03fffff003037812 */ /* 0x000fe200078ec0ff */
[----:B------:R-:W-:Y:S01]  /*0c00*/  IMAD.IADD R5, R6, 0x1, -R5 ;  /* 0x0000000106057824 */ /* 0x000fe200078e0a05 */
[----:B------:R-:W-:Y:S02]  /*0c10*/  LOP3.LUT R209, R8, 0xfffffffc, RZ, 0xc0, !PT ;  /* 0xfffffffc08d17812 */ /* 0x000fe400078ec0ff */
[----:B------:R-:W-:Y:S01]  /*0c20*/  SHF.R.S32.HI R7, RZ, 0x1f, R214 ;  /* 0x0000001fff077819 */ /* 0x000fe200000114d6 */
[C---:B------:R-:W-:Y:S01]  /*0c30*/  IMAD.IADD R3, R11.reuse, 0x1, -R3 ;  /* 0x000000010b037824 */ /* 0x040fe200078e0a03 */
[----:B------:R-:W-:Y:S02]  /*0c40*/  SHF.R.S32.HI R192, RZ, 0x5, R192 ;  /* 0x00000005ffc07819 */ /* 0x000fe400000114c0 */
[----:B------:R-:W-:Y:S02]  /*0c50*/  IADD3 R209, R11, -R209, RZ ;  /* 0x800000d10bd17210 */ /* 0x000fe40007ffe0ff */
[----:B------:R-:W-:Y:S01]  /*0c60*/  LEA.HI R6, R7, R214, RZ, 0x2 ;  /* 0x000000d607067211 */ /* 0x000fe200078f10ff */
[----:B------:R-:W-:Y:S01]  /*0c70*/  IMAD R12, R192, 0x10, R3 ;  /* 0x00000010c00c7824 */ /* 0x000fe200078e0203 */
[----:B------:R-:W-:Y:S01]  /*0c80*/  SHF.R.S32.HI R17, RZ, 0x2, R8 ;  /* 0x00000002ff117819 */ /* 0x000fe20000011408 */
[C---:B------:R-:W-:Y:S01]  /*0c90*/  IMAD.SHL.U32 R22, R209.reuse, 0x4, RZ ;  /* 0x00000004d1167824 */ /* 0x040fe200078e00ff */
[----:B------:R-:W-:Y:S01]  /*0ca0*/  LOP3.LUT R9, R6, 0x7ffffffc, RZ, 0xc0, !PT ;  /* 0x7ffffffc06097812 */ /* 0x000fe200078ec0ff */
[----:B------:R-:W-:Y:S01]  /*0cb0*/  IMAD R235, R12, 0x8, R5 ;  /* 0x000000080ceb7824 */ /* 0x000fe200078e0205 */
[--C-:B------:R-:W-:Y:S01]  /*0cc0*/  SHF.R.S32.HI R3, RZ, 0x2, R6.reuse ;  /* 0x00000002ff037819 */ /* 0x100fe20000011406 */
[C---:B------:R-:W-:Y:S01]  /*0cd0*/  VIADD R186, R22.reuse, 0x20 ;  /* 0x0000002016ba7836 */ /* 0x040fe20000000000 */
[----:B------:R-:W-:Y:S01]  /*0ce0*/  SHF.R.S32.HI R6, RZ, 0x1f, R6 ;  /* 0x0000001fff067819 */ /* 0x000fe20000011406 */
[----:B------:R-:W-:Y:S01]  /*0cf0*/  IMAD.SHL.U32 R18, R209, 0x8, RZ ;  /* 0x00000008d1127824 */ /* 0x000fe200078e00ff */
[----:B------:R-:W-:Y:S01]  /*0d00*/  SHF.R.S32.HI R8, RZ, 0x1f, R8 ;  /* 0x0000001fff087819 */ /* 0x000fe20000011408 */
[----:B------:R-:W-:Y:S01]  /*0d10*/  IMAD.IADD R10, R22, 0x1, R186 ;  /* 0x00000001160a7824 */ /* 0x000fe200078e02ba */
[----:B------:R-:W-:Y:S01]  /*0d20*/  LEA.HI R6, R6, R3, RZ, 0x3 ;  /* 0x0000000306067211 */ /* 0x000fe200078f18ff */
[----:B------:R-:W-:Y:S01]  /*0d30*/  VIADD R187, R22, 0x10 ;  /* 0x0000001016bb7836 */ /* 0x000fe20000000000 */
[----:B------:R-:W-:Y:S01]  /*0d40*/  IADD3 R9, R214, -R9, RZ ;  /* 0x80000009d6097210 */ /* 0x000fe20007ffe0ff */
[C---:B------:R-:W-:Y:S01]  /*0d50*/  VIADD R189, R22.reuse, 0x30 ;  /* 0x0000003016bd7836 */ /* 0x040fe20000000000 */
[----:B------:R-:W-:Y:S01]  /*0d60*/  IADD3 R188, R22, 0x40, RZ ;  /* 0x0000004016bc7810 */ /* 0x000fe20007ffe0ff */
[----:B------:R-:W-:Y:S01]  /*0d70*/  IMAD.SHL.U32 R218, R186, 0x2, RZ ;  /* 0x00000002bada7824 */ /* 0x000fe200078e00ff */
[----:B------:R-:W-:Y:S01]  /*0d80*/  LOP3.LUT R6, R6, 0xfffffff8, RZ, 0xc0, !PT ;  /* 0xfffffff806067812 */ /* 0x000fe200078ec0ff */
[----:B------:R-:W-:Y:S01]  /*0d90*/  IMAD R233, R9, R14, 0x80 ;  /* 0x0000008009e97424 */ /* 0x000fe200078e020e */
[----:B------:R-:W-:Y:S01]  /*0da0*/  LEA.HI R7, R7, R214, RZ, 0x5 ;  /* 0x000000d607077211 */ /* 0x000fe200078f28ff */
[----:B------:R-:W-:Y:S01]  /*0db0*/  IMAD.IADD R5, R22, 0x1, R188 ;  /* 0x0000000116057824 */ /* 0x000fe200078e02bc */
[----:B------:R-:W-:Y:S01]  /*0dc0*/  LEA.HI R8, R8, R17, RZ, 0x3 ;  /* 0x0000001108087211 */ /* 0x000fe200078f18ff */
[----:B------:R-:W-:Y:S01]  /*0dd0*/  IMAD.IADD R6, R3, 0x1, -R6 ;  /* 0x0000000103067824 */ /* 0x000fe200078e0a06 */
[----:B------:R-:W-:Y:S01]  /*0de0*/  SHF.R.S32.HI R9, RZ, 0x1f, R10 ;  /* 0x0000001fff097819 */ /* 0x000fe2000001140a */
[----:B------:R-:W-:Y:S01]  /*0df0*/  IMAD.SHL.U32 R220, R189, 0x2, RZ ;  /* 0x00000002bddc7824 */ /* 0x000fe200078e00ff */
[----:B------:R-:W-:Y:S01]  /*0e00*/  SHF.R.S32.HI R7, RZ, 0x5, R7 ;  /* 0x00000005ff077819 */ /* 0x000fe20000011407 */
[----:B------:R-:W-:Y:S01]  /*0e10*/  IMAD.SHL.U32 R235, R235, 0x8, RZ ;  /* 0x00000008ebeb7824 */ /* 0x000fe200078e00ff */
[----:B------:R-:W-:-:S02]  /*0e20*/  LOP3.LUT R8, R8, 0xfffffff8, RZ, 0xc0, !PT ;  /* 0xfffffff808087812 */ /* 0x000fc400078ec0ff */
[----:B------:R-:W-:Y:S01]  /*0e30*/  IADD3 R205, R17, 0x40, RZ ;  /* 0x0000004011cd7810 */ /* 0x000fe20007ffe0ff */
[----:B------:R-:W-:Y:S01]  /*0e40*/  IMAD R7, R7, 0x10, R6 ;  /* 0x0000001007077824 */ /* 0x000fe200078e0206 */
[-C--:B------:R-:W-:Y:S01]  /*0e50*/  LEA.HI R12, R9, R10.reuse, RZ, 0x3 ;  /* 0x0000000a090c7211 */ /* 0x080fe200078f18ff */
[----:B------:R-:W-:Y:S01]  /*0e60*/  IMAD.IADD R213, R17, 0x1, -R8 ;  /* 0x0000000111d57824 */ /* 0x000fe200078e0a08 */
[----:B------:R-:W-:Y:S02]  /*0e70*/  LEA.HI R9, R9, R10, RZ, 0x6 ;  /* 0x0000000a09097211 */ /* 0x000fe400078f30ff */
[----:B------:R-:W-:Y:S01]  /*0e80*/  SHF.R.S32.HI R10, RZ, 0x1f, R5 ;  /* 0x0000001fff0a7819 */ /* 0x000fe20000011405 */
[----:B------:R-:W-:Y:S01]  /*0e90*/  IMAD.SHL.U32 R191, R213, 0x40, RZ ;  /* 0x00000040d5bf7824 */ /* 0x000fe200078e00ff */
[----:B------:R-:W-:Y:S01]  /*0ea0*/  SHF.R.S32.HI R6, RZ, 0x1f, R205 ;  /* 0x0000001fff067819 */ /* 0x000fe200000114cd */
[----:B------:R-:W-:Y:S01]  /*0eb0*/  IMAD.SHL.U32 R9, R9, 0x80, RZ ;  /* 0x0000008009097824 */ /* 0x000fe200078e00ff */
[----:B------:R-:W-:-:S02]  /*0ec0*/  LEA.HI R212, R10, R5, RZ, 0x3 ;  /* 0x000000050ad47211 */ /* 0x000fc400078f18ff */
[----:B------:R-:W-:Y:S02]  /*0ed0*/  LEA.HI R6, R6, R205, RZ, 0x3 ;  /* 0x000000cd06067211 */ /* 0x000fe400078f18ff */
[----:B------:R-:W-:Y:S02]  /*0ee0*/  LEA.HI R5, R10, R5, RZ, 0x6 ;  /* 0x000000050a057211 */ /* 0x000fe400078f30ff */
[----:B------:R-:W-:Y:S02]  /*0ef0*/  SHF.L.U32 R185, R205, 0x6, RZ ;  /* 0x00000006cdb97819 */ /* 0x000fe400000006ff */
[----:B------:R-:W-:Y:S02]  /*0f00*/  SHF.L.U32 R6, R6, 0x6, RZ ;  /* 0x0000000606067819 */ /* 0x000fe400000006ff */
[----:B------:R-:W-:Y:S02]  /*0f10*/  LOP3.LUT R185, R185, 0x1c0, RZ, 0xc0, !PT ;  /* 0x000001c0b9b97812 */ /* 0x000fe400078ec0ff */
[----:B------:R-:W-:-:S02]  /*0f20*/  LOP3.LUT R191, R191, 0x1c0, RZ, 0xc0, !PT ;  /* 0x000001c0bfbf7812 */ /* 0x000fc400078ec0ff */
[----:B------:R-:W-:Y:S02]  /*0f30*/  SHF.L.U32 R5, R5, 0x7, RZ ;  /* 0x0000000705057819 */ /* 0x000fe400000006ff */
[----:B------:R-:W-:Y:S02]  /*0f40*/  SHF.R.S32.HI R231, RZ, 0x7, R4 ;  /* 0x00000007ffe77819 */ /* 0x000fe40000011404 */
[----:B------:R-:W-:Y:S02]  /*0f50*/  LOP3.LUT R195, R6, 0xfffffe00, RZ, 0xc0, !PT ;  /* 0xfffffe0006c37812 */ /* 0x000fe400078ec0ff */
[----:B------:R-:W-:Y:S02]  /*0f60*/  SHF.R.U32.HI R230, RZ, 0x3, R185 ;  /* 0x00000003ffe67819 */ /* 0x000fe400000116b9 */
[----:B------:R-:W-:Y:S02]  /*0f70*/  SHF.R.U32.HI R193, RZ, 0x3, R191 ;  /* 0x00000003ffc17819 */ /* 0x000fe400000116bf */
[----:B------:R-:W-:-:S02]  /*0f80*/  LOP3.LUT R3, R185, 0x38, R12, 0xf8, !PT ;  /* 0x00000038b9037812 */ /* 0x000fc400078ef80c */
[----:B------:R-:W-:Y:S02]  /*0f90*/  LOP3.LUT R6, R191, 0x38, R212, 0xf8, !PT ;  /* 0x00000038bf067812 */ /* 0x000fe400078ef8d4 */
[----:B------:R-:W-:Y:S02]  /*0fa0*/  LOP3.LUT R5, R5, 0xffffe000, RZ, 0xc0, !PT ;  /* 0xffffe00005057812 */ /* 0x000fe400078ec0ff */
[----:B------:R-:W-:Y:S02]  /*0fb0*/  LEA.HI R4, R4, R231, RZ, 0x1 ;  /* 0x000000e704047211 */ /* 0x000fe400078f08ff */
[----:B------:R-:W-:Y:S01]  /*0fc0*/  LOP3.LUT R8, R3, R230, RZ, 0x3c, !PT ;  /* 0x000000e603087212 */ /* 0x000fe200078e3cff */
[----:B------:R-:W-:Y:S01]  /*0fd0*/  IMAD R3, R192, 0x200, R5 ;  /* 0x00000200c0037824 */ /* 0x000fe200078e0205 */
[----:B------:R-:W-:Y:S02]  /*0fe0*/  LOP3.LUT R6, R6, R193, RZ, 0x3c, !PT ;  /* 0x000000c106067212 */ /* 0x000fe400078e3cff */
[----:B------:R-:W-:-:S02]  /*0ff0*/  LEA.HI R0, R0, R11, RZ, 0x3 ;  /* 0x0000000b00007211 */ /* 0x000fc400078f18ff */
[----:B------:R-:W-:Y:S01]  /*1000*/  LOP3.LUT R4, R4, 0x3fffffe, RZ, 0xc0, !PT ;  /* 0x03fffffe04047812 */ /* 0x000fe200078ec0ff */
[----:B------:R-:W-:Y:S01]  /*1010*/  IMAD.IADD R6, R3, 0x1, R6 ;  /* 0x0000000103067824 */ /* 0x000fe200078e0206 */
[----:B------:R-:W-:Y:S02]  /*1020*/  LOP3.LUT R199, R0, 0xfffffff8, RZ, 0xc0, !PT ;  /* 0xfffffff800c77812 */ /* 0x000fe400078ec0ff */
[----:B------:R-:W-:Y:S01]  /*1030*/  LEA.HI R3, R209, R209, RZ, 0x1 ;  /* 0x000000d1d1037211 */ /* 0x000fe200078f08ff */
[----:B------:R-:W-:Y:S01]  /*1040*/  IMAD.IADD R4, R231, 0x1, -R4 ;  /* 0x00000001e7047824 */ /* 0x000fe200078e0a04 */
[----:B------:R-:W-:Y:S01]  /*1050*/  SHF.R.S32.HI R207, RZ, 0x3, R0 ;  /* 0x00000003ffcf7819 */ /* 0x000fe20000011400 */
[----:B------:R-:W-:Y:S01]  /*1060*/  IMAD.IADD R199, R11, 0x1, -R199 ;  /* 0x000000010bc77824 */ /* 0x000fe200078e0ac7 */
[----:B------:R-:W-:Y:S01]  /*1070*/  LOP3.LUT R9, R9, 0xffffe000, RZ, 0xc0, !PT ;  /* 0xffffe00009097812 */ /* 0x000fe200078ec0ff */
[----:B------:R-:W-:Y:S01]  /*1080*/  IMAD R232, R4, 0x40, R7 ;  /* 0x0000004004e87824 */ /* 0x000fe200078e0207 */
[----:B------:R-:W-:-:S02]  /*1090*/  LOP3.LUT R0, R3, 0x1ffffffe, RZ, 0xc0, !PT ;  /* 0x1ffffffe03007812 */ /* 0x000fc400078ec0ff */
[----:B------:R-:W-:Y:S02]  /*10a0*/  LOP3.LUT R4, R191, 0x38, R12, 0xf8, !PT ;  /* 0x00000038bf047812 */ /* 0x000fe400078ef80c */
[----:B------:R-:W-:Y:S01]  /*10b0*/  LOP3.LUT R7, R185, 0x38, R212, 0xf8, !PT ;  /* 0x00000038b9077812 */ /* 0x000fe200078ef8d4 */
[----:B------:R-:W-:Y:S01]  /*10c0*/  IMAD.IADD R3, R209, 0x1, -R0 ;  /* 0x00000001d1037824 */ /* 0x000fe200078e0a00 */
[----:B------:R-:W-:Y:S01]  /*10d0*/  IADD3 R8, R8, R9, R195 ;  /* 0x0000000908087210 */ /* 0x000fe20007ffe0c3 */
[----:B------:R-:W-:Y:S01]  /*10e0*/  IMAD R9, R192, 0x200, R9 ;  /* 0x00000200c0097824 */ /* 0x000fe200078e0209 */
[----:B------:R-:W-:Y:S02]  /*10f0*/  SHF.L.U32 R197, R199, 0x3, RZ ;  /* 0x00000003c7c57819 */ /* 0x000fe400000006ff */
[----:B------:R-:W-:Y:S02]  /*1100*/  LOP3.LUT R4, R4, R193, RZ, 0x3c, !PT ;  /* 0x000000c104047212 */ /* 0x000fe400078e3cff */
[----:B------:R-:W-:Y:S01]  /*1110*/  LOP3.LUT R10, R7, R230, RZ, 0x3c, !PT ;  /* 0x000000e6070a7212 */ /* 0x000fe200078e3cff */
[----:B------:R-:W-:Y:S01]  /*1120*/  VIADD R198, R197, 0x40 ;  /* 0x00000040c5c67836 */ /* 0x000fe20000000000 */
[----:B------:R-:W-:-:S02]  /*1130*/  IADD3 R190, R22, 0x50, RZ ;  /* 0x0000005016be7810 */ /* 0x000fc40007ffe0ff */
[----:B------:R-:W-:Y:S02]  /*1140*/  LOP3.LUT R0, R185, 0x38, R18, 0xf8, !PT ;  /* 0x00000038b9007812 */ /* 0x000fe400078ef812 */
[----:B------:R-:W-:Y:S01]  /*1150*/  IADD3 R10, R10, R5, R195 ;  /* 0x000000050a0a7210 */ /* 0x000fe20007ffe0c3 */
[----:B------:R-:W-:Y:S01]  /*1160*/  IMAD.SHL.U32 R224, R190, 0x2, RZ ;  /* 0x00000002bee07824 */ /* 0x000fe200078e00ff */
[----:B------:R-:W-:Y:S02]  /*1170*/  IADD3 R4, R9, R4, RZ ;  /* 0x0000000409047210 */ /* 0x000fe40007ffe0ff */
[----:B------:R-:W-:Y:S02]  /*1180*/  SHF.R.S32.HI R14, RZ, 0x1f, R187 ;  /* 0x0000001fff0e7819 */ /* 0x000fe400000114bb */
[----:B------:R-:W-:Y:S02]  /*1190*/  SHF.R.S32.HI R217, RZ, 0x1f, R186 ;  /* 0x0000001fffd97819 */ /* 0x000fe400000114ba */
[----:B------:R-:W-:-:S02]  /*11a0*/  SHF.R.S32.HI R20, RZ, 0x1f, R189 ;  /* 0x0000001fff147819 */ /* 0x000fc400000114bd */
[----:B------:R-:W-:Y:S02]  /*11b0*/  SHF.R.S32.HI R221, RZ, 0x1f, R188 ;  /* 0x0000001fffdd7819 */ /* 0x000fe400000114bc */
[----:B------:R-:W-:Y:S02]  /*11c0*/  SHF.R.S32.HI R223, RZ, 0x1f, R190 ;  /* 0x0000001fffdf7819 */ /* 0x000fe400000114be */
[----:B------:R-:W-:Y:S02]  /*11d0*/  LOP3.LUT R0, R195, R0, R230, 0xf6, !PT ;  /* 0x00000000c3007212 */ /* 0x000fe400078ef6e6 */
[----:B------:R-:W-:Y:S02]  /*11e0*/  MOV R16, RZ ;  /* 0x000000ff00107202 */ /* 0x000fe40000000f00 */
[----:B------:R-:W-:Y:S02]  /*11f0*/  MOV R194, RZ ;  /* 0x000000ff00c27202 */ /* 0x000fe40000000f00 */
[----:B------:R-:W-:-:S02]  /*1200*/  SHF.R.S32.HI R237, RZ, 0x1f, R197 ;  /* 0x0000001fffed7819 */ /* 0x000fc400000114c5 */
[----:B------:R-:W-:Y:S02]  /*1210*/  SHF.R.S32.HI R236, RZ, 0x1f, R198 ;  /* 0x0000001fffec7819 */ /* 0x000fe400000114c6 */
[C---:B------:R-:W-:Y:S02]  /*1220*/  SHF.L.U32 R216, R187.reuse, 0x1, RZ ;  /* 0x00000001bbd87819 */ /* 0x040fe400000006ff */
[----:B------:R-:W-:Y:S02]  /*1230*/  SHF.L.U32 R222, R188, 0x1, RZ ;  /* 0x00000001bcde7819 */ /* 0x000fe400000006ff */
[----:B------:R-:W-:Y:S02]  /*1240*/  SHF.L.U64.HI R215, R187, 0x1, R14 ;  /* 0x00000001bbd77819 */ /* 0x000fe4000001020e */
[----:B------:R-:W-:Y:S02]  /*1250*/  SHF.L.U64.HI R217, R186, 0x1, R217 ;  /* 0x00000001bad97819 */ /* 0x000fe400000102d9 */
[----:B------:R-:W-:-:S02]  /*1260*/  SHF.L.U64.HI R219, R189, 0x1, R20 ;  /* 0x00000001bddb7819 */ /* 0x000fc40000010214 */
[----:B------:R-:W-:Y:S02]  /*1270*/  SHF.L.U64.HI R221, R188, 0x1, R221 ;  /* 0x00000001bcdd7819 */ /* 0x000fe400000102dd */
[----:B------:R-:W-:Y:S02]  /*1280*/  SHF.L.U64.HI R223, R190, 0x1, R223 ;  /* 0x00000001bedf7819 */ /* 0x000fe400000102df */
[----:B------:R-:W-:Y:S02]  /*1290*/  SHF.R.S32.HI R211, RZ, 0x3, R12 ;  /* 0x00000003ffd37819 */ /* 0x000fe4000001140c */
[----:B------:R-:W-:Y:S02]  /*12a0*/  SHF.R.S32.HI R212, RZ, 0x3, R212 ;  /* 0x00000003ffd47819 */ /* 0x000fe400000114d4 */
[----:B------:R-:W-:Y:S02]  /*12b0*/  LEA R228, R0, UR60, 0x1 ;  /* 0x0000003c00e47c11 */ /* 0x000fe4000f8e08ff */
[----:B------:R-:W-:-:S02]  /*12c0*/  LEA R226, R8, UR60, 0x1 ;  /* 0x0000003c08e27c11 */ /* 0x000fc4000f8e08ff */
[----:B------:R-:W-:Y:S02]  /*12d0*/  LEA R225, R10, UR60, 0x1 ;  /* 0x0000003c0ae17c11 */ /* 0x000fe4000f8e08ff */
[----:B------:R-:W-:Y:S02]  /*12e0*/  LEA R234, R3, R232, 0x3 ;  /* 0x000000e803ea7211 */ /* 0x000fe400078e18ff */
[----:B------:R-:W-:Y:S02]  /*12f0*/  LEA R229, R4, UR60, 0x1 ;  /* 0x0000003c04e57c11 */ /* 0x000fe4000f8e08ff */
[----:B------:R-:W-:-:S07]  /*1300*/  LEA R227, R6, UR60, 0x1 ;  /* 0x0000003c06e37c11 */ /* 0x000fce000f8e08ff */
.L_x_817:
[----:B0--34-:R-:W0:Y:S01]  /*1310*/  LDC.64 R4, c[0x0][0xc88] ;  /* 0x00032200ff047b82 */ /* 0x019e220000000a00 */
[----:B------:R-:W-:Y:S01]  /*1320*/  ULDC.64 UR4, c[0x0][0xa28] ;  /* 0x00028a0000047ab9 */ /* 0x000fe20000000a00 */
[----:B------:R-:W-:Y:S01]  /*1330*/  ULDC.64 UR8, c[0x0][0xa18] ;  /* 0x0002860000087ab9 */ /* 0x000fe20000000a00 */
[----:B------:R-:W-:Y:S01]  /*1340*/  ULDC.64 UR6, c[0x0][0xa08] ;  /* 0x0002820000067ab9 */ /* 0x000fe20000000a00 */
[----:B0-----:R-:W-:-:S05]  /*1350*/  IMAD.WIDE R4, R127, 0x4, R4 ;  /* 0x000000047f047825 */ /* 0x001fca00078e0204 */
[----:B--2---:R-:W2:Y:S01]  /*1360*/  LDG.E R203, desc[UR40][R4.64] ;  /* 0x0000002804cb7981 */ /* 0x004ea2000c1e1900 */
[----:B------:R-:W-:Y:S01]  /*1370*/  ISETP.NE.U32.AND P2, PT, RZ, UR4, PT ;  /* 0x00000004ff007c0c */ /* 0x000fe2000bf45070 */
[----:B------:R-:W-:Y:S01]  /*1380*/  IMAD.MOV.U32 R3, RZ, RZ, RZ ;  /* 0x000000ffff037224 */ /* 0x000fe200078e00ff */
[----:B------:R-:W-:Y:S02]  /*1390*/  ISETP.NE.U32.AND P1, PT, RZ, UR8, PT ;  /* 0x00000008ff007c0c */ /* 0x000fe4000bf25070 */
[----:B------:R-:W-:Y:S02]  /*13a0*/  ISETP.NE.AND.EX P2, PT, RZ, UR5, PT, P2 ;  /* 0x00000005ff007c0c */ /* 0x000fe4000bf45320 */
[----:B------:R-:W-:Y:S02]  /*13b0*/  ISETP.NE.AND.EX P1, PT, RZ, UR9, PT, P1 ;  /* 0x00000009ff007c0c */ /* 0x000fe4000bf25310 */
[----:B------:R-:W-:Y:S02]  /*13c0*/  ISETP.NE.U32.AND P0, PT, RZ, UR6, PT ;  /* 0x00000006ff007c0c */ /* 0x000fe4000bf05070 */
[----:B------:R-:W-:-:S02]  /*13d0*/  MOV R29, RZ ;  /* 0x000000ff001d7202 */ /* 0x000fc40000000f00 */
[----:B------:R-:W-:Y:S02]  /*13e0*/  ISETP.NE.AND.EX P0, PT, RZ, UR7, PT, P0 ;  /* 0x00000007ff007c0c */ /* 0x000fe4000bf05300 */
[----:B--2---:R-:W-:Y:S01]  /*13f0*/  SHF.R.S32.HI R208, RZ, 0x1f, R203 ;  /* 0x0000001fffd07819 */ /* 0x004fe200000114cb */
[C---:B------:R-:W-:Y:S02]  /*1400*/  IMAD.SHL.U32 R201, R203.reuse, 0x4, RZ ;  /* 0x00000004cbc97824 */ /* 0x040fe400078e00ff */
[C---:B------:R-:W-:Y:S02]  /*1410*/  @P2 LEA R4, P3, R203.reuse, UR4, 0x2 ;  /* 0x00000004cb042c11 */ /* 0x040fe4000f8610ff */
[C-C-:B------:R-:W-:Y:S02]  /*1420*/  SHF.L.U64.HI R202, R203.reuse, 0x2, R208.reuse ;  /* 0x00000002cbca7819 */ /* 0x140fe400000102d0 */
[----:B------:R-:W-:Y:S01]  /*1430*/  @P2 LEA.HI.X R5, R203, UR5, R208, 0x2, P3 ;  /* 0x00000005cb052c11 */ /* 0x000fe200098f14d0 */
[----:B------:R-:W-:Y:S01]  /*1440*/  ULDC UR4, c[0x0][0x288] ;  /* 0x0000a20000047ab9 */ /* 0x000fe20000000800 */
[----:B------:R-:W-:-:S03]  /*1450*/  IADD3 R8, P4, R201, UR6, RZ ;  /* 0x00000006c9087c10 */ /* 0x000fc6000ff9e0ff */
[----:B------:R0:W5:Y:S01]  /*1460*/  @P2 LDG.E R3, desc[UR40][R4.64] ;  /* 0x0000002804032981 */ /* 0x000162000c1e1900 */
[----:B------:R-:W-:Y:S01]  /*1470*/  @P1 IADD3 R6, P2, R201, UR8, RZ ;  /* 0x00000008c9061c10 */ /* 0x000fe2000ff5e0ff */
[----:B------:R-:W-:Y:S01]  /*1480*/  IMAD.U32 R149, RZ, RZ, UR4 ;  /* 0x00000004ff957e24 */ /* 0x000fe2000f8e00ff */
[C---:B------:R-:W-:Y:S01]  /*1490*/  IADD3.X R9, R202.reuse, UR7, RZ, P4, !PT ;  /* 0x00000007ca097c10 */ /* 0x040fe2000a7fe4ff */
[----:B------:R-:W-:Y:S01]  /*14a0*/  ULDC.64 UR4, c[0x0][0x418] ;  /* 0x0001060000047ab9 */ /* 0x000fe20000000a00 */
[----:B------:R-:W-:-:S03]  /*14b0*/  @P1 IADD3.X R7, R202, UR9, RZ, P2, !PT ;  /* 0x00000009ca071c10 */ /* 0x000fc600097fe4ff */
[----:B------:R0:W5:Y:S01]  /*14c0*/  @P0 LDG.E R29, desc[UR40][R8.64] ;  /* 0x00000028081d0981 */ /* 0x000162000c1e1900 */
[----:B------:R-:W-:Y:S01]  /*14d0*/  UISETP.NE.U32.AND UP0, UPT, UR4, URZ, UPT ;  /* 0x0000003f0400728c */ /* 0x000fe2000bf05070 */
[----:B------:R-:W-:Y:S02]  /*14e0*/  ULDC.64 UR8, c[0x0][0xa20] ;  /* 0x0002880000087ab9 */ /* 0x000fe40000000a00 */
[----:B------:R0:W5:Y:S01]  /*14f0*/  @P1 LDG.E R149, desc[UR40][R6.64] ;  /* 0x0000002806951981 */ /* 0x000162000c1e1900 */
[----:B------:R-:W-:Y:S01]  /*1500*/  UISETP.NE.AND.EX UP0, UPT, UR5, URZ, UPT, UP0 ;  /* 0x0000003f0500728c */ /* 0x000fe2000bf05300 */
[----:B------:R-:W-:Y:S01]  /*1510*/  ULDC UR4, c[0x0][0x424] ;  /* 0x0001090000047ab9 */ /* 0x000fe20000000800 */
[----:B------:R-:W-:Y:S02]  /*1520*/  ISETP.NE.U32.AND P2, PT, RZ, UR8, PT ;  /* 0x00000008ff007c0c */ /* 0x000fe4000bf45070 */
[----:B------:R-:W-:Y:S01]  /*1530*/  USEL UR4, UR4, 0x1, UP0 ;  /* 0x0000000104047887 */ /* 0x000fe20008000000 */
[----:B------:R-:W-:Y:S01]  /*1540*/  ULDC UR5, c[0x0][0x2f0] ;  /* 0x0000bc0000057ab9 */ /* 0x000fe20000000800 */
[----:B------:R-:W-:-:S02]  /*1550*/  ISETP.NE.AND.EX P2, PT, RZ, UR9, PT, P2 ;  /* 0x00000009ff007c0c */ /* 0x000fc4000bf45320 */
[----:B------:R-:W-:-:S03]  /*1560*/  UIMAD UR4, UR4, UR5, URZ ;  /* 0x00000005040472a4 */ /* 0x000fc6000f8e023f */
[----:B------:R-:W-:Y:S01]  /*1570*/  ULDC UR5, c[0x0][0x348] ;  /* 0x0000d20000057ab9 */ /* 0x000fe20000000800 */
[----:B------:R-:W-:Y:S01]  /*1580*/  IMAD.MOV.U32 R206, RZ, RZ, R125 ;  /* 0x000000ffffce7224 */ /* 0x000fe200078e007d */
[----:B------:R-:W-:Y:S01]  /*1590*/  MOV R200, R126 ;  /* 0x0000007e00c87202 */ /* 0x000fe20000000f00 */
[----:B------:R-:W-:Y:S01]  /*15a0*/  IMAD.MOV.U32 R27, RZ, RZ, R203 ;  /* 0x000000ffff1b7224 */ /* 0x000fe200078e00cb */
[----:B0-----:R-:W-:Y:S06]  /*15b0*/  @P1 BRA `(.L_x_613) ;  /* 0x0000000000241947 */ /* 0x001fec0003800000 */
[----:B------:R-:W-:Y:S02]  /*15c0*/  ULDC.64 UR6, c[0x0][0xa00] ;  /* 0x0002800000067ab9 */ /* 0x000fe40000000a00 */
[----:B------:R-:W-:-:S04]  /*15d0*/  ISETP.NE.U32.AND P1, PT, RZ, UR6, PT ;  /* 0x00000006ff007c0c */ /* 0x000fc8000bf25070 */
[----:B------:R-:W-:-:S13]  /*15e0*/  ISETP.NE.AND.EX P1, PT, RZ, UR7, PT, P1 ;  /* 0x00000007ff007c0c */ /* 0x000fda000bf25310 */
[----:B------:R-:W-:Y:S05]  /*15f0*/  @!P1 BRA `(.L_x_613) ;  /* 0x0000000000149947 */ /* 0x000fea0003800000 */
[----:B------:R-:W0:Y:S02]  /*1600*/  LDC.64 R4, c[0x0][0xa00] ;  /* 0x00028000ff047b82 */ /* 0x000e240000000a00 */
[----:B0-----:R-:W-:-:S05]  /*1610*/  IMAD.WIDE R4, R27, 0x4, R4 ;  /* 0x000000041b047825 */ /* 0x001fca00078e0204 */
[----:B-----5:R-:W2:Y:S04]  /*1620*/  LDG.E R149, desc[UR40][R4.64] ;  /* 0x0000002804957981 */ /* 0x020ea8000c1e1900 */
[----:B------:R-:W2:Y:S02]  /*1630*/  LDG.E R0, desc[UR40][R4.64+0x4] ;  /* 0x0000042804007981 */ /* 0x000ea4000c1e1900 */
[----:B--2---:R-:W-:-:S07]  /*1640*/  IMAD.IADD R149, R0, 0x1, -R149 ;  /* 0x0000000100957824 */ /* 0x004fce00078e0a95 */
.L_x_613:
[----:B------:R-:W-:Y:S01]  /*1650*/  MOV R25, UR5 ;  /* 0x0000000500197c02 */ /* 0x000fe20008000f00 */
[----:B------:R-:W-:Y:S01]  /*1660*/  IMAD.U32 R26, RZ, RZ, UR4 ;  /* 0x00000004ff1a7e24 */ /* 0x000fe2000f8e00ff */
[----:B------:R-:W-:Y:S06]  /*1670*/  @!P2 BRA `(.L_x_614) ;  /* 0x000000000010a947 */ /* 0x000fec0003800000 */
[----:B------:R-:W-:-:S04]  /*1680*/  IADD3 R4, P0, R201, UR8, RZ ;  /* 0x00000008c9047c10 */ /* 0x000fc8000ff1e0ff */
[----:B------:R-:W-:-:S05]  /*1690*/  IADD3.X R5, R202, UR9, RZ, P0, !PT ;  /* 0x00000009ca057c10 */ /* 0x000fca00087fe4ff */
[----:B------:R0:W5:Y:S01]  /*16a0*/  LDG.E R26, desc[UR40][R4.64] ;  /* 0x00000028041a7981 */ /* 0x000162000c1e1900 */
[----:B------:R-:W-:Y:S05]  /*16b0*/  BRA `(.L_x_615) ;  /* 0x0000000000107947 */ /* 0x000fea0003800000 */
.L_x_614:
[----:B------:R-:W-:Y:S05]  /*16c0*/  @!P0 BRA `(.L_x_615) ;  /* 0x00000000000c8947 */ /* 0x000fea0003800000 */
[----:B------:R-:W2:Y:S04]  /*16d0*/  LDG.E R5, desc[UR40][R8.64] ;  /* 0x0000002808057981 */ /* 0x000ea8000c1e1900 */
[----:B------:R-:W2:Y:S02]  /*16e0*/  LDG.E R26, desc[UR40][R8.64+0x4] ;  /* 0x00000428081a7981 */ /* 0x000ea4000c1e1900 */
[----:B--2---:R-:W-:-:S07]  /*16f0*/  IMAD.IADD R26, R26, 0x1, -R5 ;  /* 0x000000011a1a7824 */ /* 0x004fce00078e0a05 */
.L_x_615:
[----:B------:R-:W-:Y:S02]  /*1700*/  ULDC.64 UR4, c[0x0][0xa10] ;  /* 0x0002840000047ab9 */ /* 0x000fe40000000a00 */
[----:B------:R-:W-:-:S04]  /*1710*/  ISETP.NE.U32.AND P0, PT, RZ, UR4, PT ;  /* 0x00000004ff007c0c */ /* 0x000fc8000bf05070 */
[----:B------:R-:W-:Y:S01]  /*1720*/  ISETP.NE.AND.EX P0, PT, RZ, UR5, PT, P0 ;  /* 0x00000005ff007c0c */ /* 0x000fe2000bf05300 */
[----:B------:R-:W-:-:S12]  /*1730*/  ULDC.64 UR4, c[0x0][0xa30] ;  /* 0x00028c0000047ab9 */ /* 0x000fd80000000a00 */
[----:B0-----:R-:W0:Y:S02]  /*1740*/  @P0 LDC.64 R4, c[0x0][0xa10] ;  /* 0x00028400ff040b82 */ /* 0x001e240000000a00 */
[----:B0-----:R-:W-:-:S05]  /*1750*/  @P0 IMAD.WIDE R4, R27, 0x4, R4 ;  /* 0x000000041b040825 */ /* 0x001fca00078e0204 */
[----:B------:R-:W2:Y:S04]  /*1760*/  @P0 LDG.E R0, desc[UR40][R4.64] ;  /* 0x0000002804000981 */ /* 0x000ea8000c1e1900 */
[----:B------:R-:W2:Y:S01]  /*1770*/  @P0 LDG.E R9, desc[UR40][R4.64+0x4] ;  /* 0x0000042804090981 */ /* 0x000ea2000c1e1900 */
[----:B------:R-:W-:Y:S02]  /*1780*/  ISETP.NE.U32.AND P1, PT, RZ, UR4, PT ;  /* 0x00000004ff007c0c */ /* 0x000fe4000bf25070 */
[----:B-----5:R-:W-:Y:S02]  /*1790*/  MOV R144, R26 ;  /* 0x0000001a00907202 */ /* 0x020fe40000000f00 */
[----:B------:R-:W-:-:S13]  /*17a0*/  ISETP.NE.AND.EX P1, PT, RZ, UR5, PT, P1 ;  /* 0x00000005ff007c0c */ /* 0x000fda000bf25310 */
[----:B------:R-:W-:-:S04]  /*17b0*/  @P1 IADD3 R6, P2, R201, UR4, RZ ;  /* 0x00000004c9061c10 */ /* 0x000fc8000ff5e0ff */
[----:B------:R-:W-:-:S05]  /*17c0*/  @P1 IADD3.X R7, R202, UR5, RZ, P2, !PT ;  /* 0x00000005ca071c10 */ /* 0x000fca00097fe4ff */
[----:B------:R0:W5:Y:S01]  /*17d0*/  @P1 LDG.E R144, desc[UR40][R6.64] ;  /* 0x0000002806901981 */ /* 0x000162000c1e1900 */
[----:B------:R-:W-:Y:S01]  /*17e0*/  IMAD.IADD R8, R26, 0x1, -R3 ;  /* 0x000000011a087824 */ /* 0x000fe200078e0a03 */
[----:B------:R-:W-:-:S03]  /*17f0*/  PLOP3.LUT P2, PT, PT, PT, PT, 0x80, 0x0 ;  /* 0x000000000000781c */ /* 0x000fc60003f4f070 */
[----:B------:R-:W-:-:S05]  /*1800*/  IMAD.MOV R123, RZ, RZ, -R8 ;  /* 0x000000ffff7b7224 */ /* 0x000fca00078e0a08 */
[----:B------:R-:W-:Y:S01]  /*1810*/  VIMNMX R123, RZ, R123, !PT ;  /* 0x0000007bff7b7248 */ /* 0x000fe20007fe0100 */
[----:B--2---:R-:W-:-:S05]  /*1820*/  @P0 IMAD.IADD R25, R9, 0x1, -R0 ;  /* 0x0000000109190824 */ /* 0x004fca00078e0a00 */
[----:B------:R-:W-:-:S05]  /*1830*/  IADD3 R150, R8, R25, RZ ;  /* 0x0000001908967210 */ /* 0x000fca0007ffe0ff */
[----:B------:R-:W-:-:S05]  /*1840*/  VIADD R0, R150, 0x7f ;  /* 0x0000007f96007836 */ /* 0x000fca0000000000 */
[----:B------:R-:W-:-:S04]  /*1850*/  SHF.R.S32.HI R3, RZ, 0x1f, R0 ;  /* 0x0000001fff037819 */ /* 0x000fc80000011400 */
[----:B------:R-:W-:-:S04]  /*1860*/  LEA.HI R3, R3, R0, RZ, 0x7 ;  /* 0x0000000003037211 */ /* 0x000fc800078f38ff */
[----:B------:R-:W-:Y:S02]  /*1870*/  LOP3.LUT R0, R3, 0xffffff80, RZ, 0xc0, !PT ;  /* 0xffffff8003007812 */ /* 0x000fe400078ec0ff */
[----:B------:R-:W-:Y:S02]  /*1880*/  SHF.R.S32.HI R210, RZ, 0x7, R3 ;  /* 0x00000007ffd27819 */ /* 0x000fe40000011403 */
[----:B------:R-:W-:-:S04]  /*1890*/  VIADDMNMX R0, R0, -R8, R25, PT ;  /* 0x8000000800007246 */ /* 0x000fc80003800119 */
[----:B------:R-:W-:Y:S02]  /*18a0*/  ISETP.GT.AND P0, PT, R0, R123, PT ;  /* 0x0000007b0000720c */ /* 0x000fe40003f04270 */
[----:B------:R-:W-:-:S05]  /*18b0*/  SHF.R.U32.HI R123, RZ, 0x7, R123 ;  /* 0x00000007ff7b7819 */ /* 0x000fca000001167b */
[----:B------:R-:W-:-:S06]  /*18c0*/  IMAD.MOV.U32 R24, RZ, RZ, R123 ;  /* 0x000000ffff187224 */ /* 0x000fcc00078e007b */
[----:B------:R-:W-:-:S04]  /*18d0*/  @P0 IADD3 R0, R0, 0x7f, RZ ;  /* 0x0000007f00000810 */ /* 0x000fc80007ffe0ff */
[----:B------:R-:W-:-:S04]  /*18e0*/  @P0 SHF.R.S32.HI R5, RZ, 0x1f, R0 ;  /* 0x0000001fff050819 */ /* 0x000fc80000011400 */
[----:B------:R-:W-:-:S04]  /*18f0*/  @P0 LEA.HI R5, R5, R0, RZ, 0x7 ;  /* 0x0000000005050211 */ /* 0x000fc800078f38ff */
[----:B------:R-:W-:-:S04]  /*1900*/  @P0 SHF.R.S32.HI R24, RZ, 0x7, R5 ;  /* 0x00000007ff180819 */ /* 0x000fc80000011405 */
[----:B------:R-:W-:-:S13]  /*1910*/  ISETP.GT.AND P0, PT, R24, R123, PT ;  /* 0x0000007b1800720c */ /* 0x000fda0003f04270 */
[----:B0-----:R-:W-:Y:S05]  /*1920*/  @!P0 BRA `(.L_x_616) ;  /* 0x0000008800608947 */ /* 0x001fea0003800000 */
[----:B------:R-:W-:Y:S01]  /*1930*/  VIADD R116, R2, 0x1c400 ;  /* 0x0001c40002747836 */ /* 0x000fe20000000000 */
[----:B------:R-:W-:Y:S04]  /*1940*/  BSSY B6, `(.L_x_617) ;  /* 0x0000013000067945 */ /* 0x000fe80003800000 */
[----:B------:R-:W-:-:S13]  /*1950*/  LOP3.LUT P0, RZ, R116, 0x3ff, RZ, 0xc0, !PT ;  /* 0x000003ff74ff7812 */ /* 0x000fda000780c0ff */
[----:B------:R-:W-:Y:S05]  /*1960*/  @!P0 BRA `(.L_x_618) ;  /* 0x0000000000408947 */ /* 0x000fea0003800000 */
[----:B------:R-:W-:Y:S01]  /*1970*/  MOV R0, 0x0 ;  /* 0x0000000000007802 */ /* 0x000fe20000000f00 */
[----:B------:R-:W-:Y:S01]  /*1980*/  ULDC.64 UR4, c[0x4][0xb8] ;  /* 0x01002e0000047ab9 */ /* 0x000fe20000000a00 */
[----:B------:R-:W-:Y:S01]  /*1990*/  ULDC.64 UR6, c[0x4][0x28] ;  /* 0x01000a0000067ab9 */ /* 0x000fe20000000a00 */
[----:B------:R-:W-:Y:S01]  /*19a0*/  MOV R4, UR4 ;  /* 0x0000000400047c02 */ /* 0x000fe20008000f00 */
[----:B------:R0:W1:Y:S01]  /*19b0*/  LDC.64 R14, c[0x4][R0] ;  /* 0x01000000000e7b82 */ /* 0x0000620000000a00 */
[----:B------:R-:W-:Y:S01]  /*19c0*/  IMAD.U32 R5, RZ, RZ, UR5 ;  /* 0x00000005ff057e24 */ /* 0x000fe2000f8e00ff */
[----:B------:R-:W-:Y:S01]  /*19d0*/  ULDC.64 UR4, c[0x4][0xc0] ;  /* 0x0100300000047ab9 */ /* 0x000fe20000000a00 */
[----:B------:R-:W-:Y:S01]  /*19e0*/  IMAD.U32 R10, RZ, RZ, UR6 ;  /* 0x00000006ff0a7e24 */ /* 0x000fe2000f8e00ff */
[----:B------:R-:W-:Y:S01]  /*19f0*/  MOV R7, UR5 ;  /* 0x0000000500077c02 */ /* 0x000fe20008000f00 */
[----:B------:R-:W-:Y:S01]  /*1a00*/  IMAD.U32 R6, RZ, RZ, UR4 ;  /* 0x00000004ff067e24 */ /* 0x000fe2000f8e00ff */
[----:B------:R-:W-:Y:S01]  /*1a10*/  MOV R8, 0x70 ;  /* 0x0000007000087802 */ /* 0x000fe20000000f00 */
[----:B------:R-:W-:-:S02]  /*1a20*/  IMAD.U32 R11, RZ, RZ, UR7 ;  /* 0x00000007ff0b7e24 */ /* 0x000fc4000f8e00ff */
[----:B------:R-:W-:Y:S02]  /*1a30*/  IMAD.MOV.U32 R12, RZ, RZ, 0x1 ;  /* 0x00000001ff0c7424 */ /* 0x000fe400078e00ff */
[----:B0-----:R-:W-:-:S07]  /*1a40*/  IMAD.MOV.U32 R13, RZ, RZ, RZ ;  /* 0x000000ffff0d7224 */ /* 0x001fce00078e00ff */
[----:B------:R-:W-:-:S07]  /*1a50*/  LEPC R20, `(.L_x_618) ;  /* 0x000000001014794e */ /* 0x000fce0000000000 */
[----:B-1---5:R-:W-:Y:S05]  /*1a60*/  CALL.ABS.NOINC R14 ;  /* 0x000000000e007343 */ /* 0x022fea0003c00000 */
.L_x_618:
[----:B------:R-:W-:Y:S05]  /*1a70*/  BSYNC B6 ;  /* 0x0000000000067941 */ /* 0x000fea0003800000 */
.L_x_617:
[----:B------:R-:W-:Y:S01]  /*1a80*/  IADD3 R115, R2, 0x400, RZ ;  /* 0x0000040002737810 */ /* 0x000fe20007ffe0ff */
[----:B------:R-:W-:Y:S03]  /*1a90*/  BSSY B6, `(.L_x_619) ;  /* 0x0000013000067945 */ /* 0x000fe60003800000 */
[----:B------:R-:W-:-:S13]  /*1aa0*/  LOP3.LUT P0, RZ, R115, 0x3ff, RZ, 0xc0, !PT ;  /* 0x000003ff73ff7812 */ /* 0x000fda000780c0ff */
[----:B------:R-:W-:Y:S05]  /*1ab0*/  @!P0 BRA `(.L_x_620) ;  /* 0x0000000000408947 */ /* 0x000fea0003800000 */
[----:B------:R-:W-:Y:S01]  /*1ac0*/  MOV R0, 0x0 ;  /* 0x0000000000007802 */ /* 0x000fe20000000f00 */
[----:B------:R-:W-:Y:S01]  /*1ad0*/  ULDC.64 UR4, c[0x4][0xb8] ;  /* 0x01002e0000047ab9 */ /* 0x000fe20000000a00 */
[----:B------:R-:W-:Y:S01]  /*1ae0*/  ULDC.64 UR6, c[0x4][0xc0] ;  /* 0x0100300000067ab9 */ /* 0x000fe20000000a00 */
[----:B------:R-:W-:Y:S01]  /*1af0*/  IMAD.U32 R4, RZ, RZ, UR4 ;  /* 0x00000004ff047e24 */ /* 0x000fe2000f8e00ff */
[----:B------:R0:W1:Y:S01]  /*1b00*/  LDC.64 R14, c[0x4][R0] ;  /* 0x01000000000e7b82 */ /* 0x0000620000000a00 */
[----:B------:R-:W-:Y:S01]  /*1b10*/  IMAD.U32 R5, RZ, RZ, UR5 ;  /* 0x00000005ff057e24 */ /* 0x000fe2000f8e00ff */
[----:B------:R-:W-:Y:S01]  /*1b20*/  ULDC.64 UR4, c[0x4][0x18] ;  /* 0x0100060000047ab9 */ /* 0x000fe20000000a00 */
[----:B------:R-:W-:Y:S01]  /*1b30*/  MOV R6, UR6 ;  /* 0x0000000600067c02 */ /* 0x000fe20008000f00 */
[----:B------:R-:W-:Y:S01]  /*1b40*/  IMAD.U32 R7, RZ, RZ, UR7 ;  /* 0x00000007ff077e24 */ /* 0x000fe2000f8e00ff */
[----:B------:R-:W-:Y:S01]  /*1b50*/  MOV R11, UR5 ;  /* 0x00000005000b7c02 */ /* 0x000fe20008000f00 */
[----:B------:R-:W-:Y:S01]  /*1b60*/  IMAD.U32 R10, RZ, RZ, UR4 ;  /* 0x00000004ff0a7e24 */ /* 0x000fe2000f8e00ff */
[----:B------:R-:W-:Y:S01]  /*1b70*/  MOV R13, RZ ;  /* 0x000000ff000d7202 */ /* 0x000fe20000000f00 */
[----:B------:R-:W-:-:S02]  /*1b80*/  IMAD.MOV.U32 R8, RZ, RZ, 0x70 ;  /* 0x00000070ff087424 */ /* 0x000fc400078e00ff */
[----:B0-----:R-:W-:-:S07]  /*1b90*/  IMAD.MOV.U32 R12, RZ, RZ, 0x1 ;  /* 0x00000001ff0c7424 */ /* 0x001fce00078e00ff */
[----:B------:R-:W-:-:S07]  /*1ba0*/  LEPC R20, `(.L_x_620) ;  /* 0x000000001014794e */ /* 0x000fce0000000000 */
[----:B-1---5:R-:W-:Y:S05]  /*1bb0*/  CALL.ABS.NOINC R14 ;  /* 0x000000000e007343 */ /* 0x022fea0003c00000 */
.L_x_620:
[----:B------:R-:W-:Y:S05]  /*1bc0*/  BSYNC B6 ;  /* 0x0000000000067941 */ /* 0x000fea0003800000 */
.L_x_619:
[----:B------:R-:W-:Y:S01]  /*1bd0*/  ULDC.64 UR4, c[0x0][0x9f8] ;  /* 0x00027e0000047ab9 */ /* 0x000fe20000000a00 */
[----:B------:R-:W2:Y:S01]  /*1be0*/  LDL.LU R20, [R1+0x10] ;  /* 0x0000100001147983 */ /* 0x000ea20000300800 */
[----:B------:R-:W-:Y:S01]  /*1bf0*/  ISETP.NE.U32.AND P0, PT, RZ, UR4, PT ;  /* 0x00000004ff007c0c */ /* 0x000fe2000bf05070 */
[----:B------:R-:W0:Y:S01]  /*1c00*/  LDC.64 R134, c[0x0][0x300] ;  /* 0x0000c000ff867b82 */ /* 0x000e220000000a00 */
[----:B------:R-:W-:Y:S01]  /*1c10*/  SHF.R.S32.HI R8, RZ, 0x1f, R126 ;  /* 0x0000001fff087819 */ /* 0x000fe2000001147e */
[C---:B------:R-:W-:Y:S01]  /*1c20*/  VIADD R0, R18.reuse, 0x80 ;  /* 0x0000008012007836 */ /* 0x040fe20000000000 */
[----:B------:R-:W-:Y:S01]  /*1c30*/  ISETP.NE.AND.EX P0, PT, RZ, UR5, PT, P0 ;  /* 0x00000005ff007c0c */ /* 0x000fe2000bf05300 */
[----:B------:R-:W-:Y:S01]  /*1c40*/  ULDC.64 UR6, c[0x0][0x330] ;  /* 0x0000cc0000067ab9 */ /* 0x000fe20000000a00 */
[C---:B------:R-:W-:Y:S02]  /*1c50*/  IADD3 R101, R18.reuse, 0x20, RZ ;  /* 0x0000002012657810 */ /* 0x040fe40007ffe0ff */
[----:B------:R-:W-:Y:S01]  /*1c60*/  SHF.R.S32.HI R19, RZ, 0x1f, R18 ;  /* 0x0000001fff137819 */ /* 0x000fe20000011412 */
[----:B------:R-:W-:Y:S01]  /*1c70*/  IMAD.IADD R118, R29, 0x1, R26 ;  /* 0x000000011d767824 */ /* 0x000fe200078e021a */
[----:B------:R-:W1:Y:S07]  /*1c80*/  LDC R21, c[0x0][0x3f4] ;  /* 0x0000fd00ff157b82 */ /* 0x000e6e0000000800 */
[----:B------:R-:W-:Y:S01]  /*1c90*/  @P0 IADD3 R4, P1, R201, UR4, RZ ;  /* 0x00000004c9040c10 */ /* 0x000fe2000ff3e0ff */
[----:B------:R-:W-:Y:S01]  /*1ca0*/  ULDC UR4, c[0x0][0x2f4] ;  /* 0x0000bd0000047ab9 */ /* 0x000fe20000000800 */
[----:B------:R-:W-:Y:S01]  /*1cb0*/  VIADD R100, R18, 0x40 ;  /* 0x0000004012647836 */ /* 0x000fe20000000000 */
[----:B------:R-:W3:Y:S01]  /*1cc0*/  LDC.64 R36, c[0x0][0x408] ;  /* 0x00010200ff247b82 */ /* 0x000ee20000000a00 */
[----:B------:R-:W-:-:S05]  /*1cd0*/  @P0 IADD3.X R5, R202, UR5, RZ, P1, !PT ;  /* 0x00000005ca050c10 */ /* 0x000fca0008ffe4ff */
[----:B------:R4:W2:Y:S01]  /*1ce0*/  @P0 LDG.E R27, desc[UR40][R4.64] ;  /* 0x00000028041b0981 */ /* 0x0008a2000c1e1900 */
[----:B------:R-:W-:Y:S01]  /*1cf0*/  ISETP.GE.AND P3, PT, R0, UR4, PT ;  /* 0x0000000400007c0c */ /* 0x000fe2000bf66270 */
[----:B------:R-:W-:Y:S01]  /*1d00*/  IMAD R3, R8, UR6, RZ ;  /* 0x0000000608037c24 */ /* 0x000fe2000f8e02ff */
[----:B------:R-:W-:Y:S01]  /*1d10*/  ISETP.GE.AND P1, PT, R101, UR4, PT ;  /* 0x0000000465007c0c */ /* 0x000fe2000bf26270 */
[C---:B------:R-:W-:Y:S01]  /*1d20*/  VIADD R0, R18.reuse, 0xa0 ;  /* 0x000000a012007836 */ /* 0x040fe20000000000 */
[----:B------:R-:W-:Y:S01]  /*1d30*/  ISETP.GE.AND P0, PT, R18, UR4, PT ;  /* 0x0000000412007c0c */ /* 0x000fe2000bf06270 */
[C---:B------:R-:W-:Y:S01]  /*1d40*/  IMAD R3, R126.reuse, UR7, R3 ;  /* 0x000000077e037c24 */ /* 0x040fe2000f8e0203 */
[----:B------:R-:W-:Y:S01]  /*1d50*/  SEL R14, RZ, 0x10, P3 ;  /* 0x00000010ff0e7807 */ /* 0x000fe20001800000 */
[----:B------:R-:W-:Y:S01]  /*1d60*/  IMAD.WIDE.U32 R104, R126, UR6, R18 ;  /* 0x000000067e687c25 */ /* 0x000fe2000f8e0012 */
[----:B------:R-:W-:Y:S01]  /*1d70*/  ISETP.GE.AND P2, PT, R0, UR4, PT ;  /* 0x0000000400007c0c */ /* 0x000fe2000bf46270 */
[----:B------:R-:W-:Y:S01]  /*1d80*/  ULDC.64 UR6, c[0x0][0xa08] ;  /* 0x0002820000067ab9 */ /* 0x000fe20000000a00 */
[----:B----4-:R-:W-:Y:S01]  /*1d90*/  SEL R4, RZ, 0xffffffff, P1 ;  /* 0xffffffffff047807 */ /* 0x010fe20000800000 */
[----:B------:R-:W-:Y:S01]  /*1da0*/  VIADD R99, R18, 0x60 ;  /* 0x0000006012637836 */ /* 0x000fe20000000000 */
[----:B------:R-:W-:Y:S01]  /*1db0*/  SHF.R.S32.HI R0, RZ, 0x1f, R118 ;  /* 0x0000001fff007819 */ /* 0x000fe20000011476 */
[----:B------:R-:W-:Y:S01]  /*1dc0*/  IMAD.MOV.U32 R124, RZ, RZ, 0x20 ;  /* 0x00000020ff7c7424 */ /* 0x000fe200078e00ff */
[----:B------:R-:W-:Y:S01]  /*1dd0*/  IADD3 R105, R105, R3, RZ ;  /* 0x0000000369697210 */ /* 0x000fe20007ffe0ff */
[----:B------:R-:W-:Y:S01]  /*1de0*/  IMAD.SHL.U32 R4, R4, 0x2, RZ ;  /* 0x0000000204047824 */ /* 0x000fe200078e00ff */
[----:B------:R-:W-:Y:S01]  /*1df0*/  SEL R3, RZ, 0x1, P0 ;  /* 0x00000001ff037807 */ /* 0x000fe20000000000 */
[----:B0-----:R-:W-:Y:S01]  /*1e00*/  IMAD R9, R0, R134, RZ ;  /* 0x0000008600097224 */ /* 0x001fe200078e02ff */
[----:B------:R-:W-:Y:S01]  /*1e10*/  ISETP.GE.AND P0, PT, R100, UR4, PT ;  /* 0x0000000464007c0c */ /* 0x000fe2000bf06270 */
[----:B---3--:R-:W-:Y:S01]  /*1e20*/  IMAD.WIDE.U32 R108, R17, R36, R18 ;  /* 0x00000024116c7225 */ /* 0x008fe200078e0012 */
[----:B------:R-:W-:Y:S01]  /*1e30*/  ISETP.GE.AND P1, PT, R99, UR4, PT ;  /* 0x0000000463007c0c */ /* 0x000fe2000bf26270 */
[----:B------:R-:W-:Y:S01]  /*1e40*/  ULDC.64 UR4, c[0x0][0x308] ;  /* 0x0000c20000047ab9 */ /* 0x000fe20000000a00 */
[----:B------:R-:W-:Y:S01]  /*1e50*/  LOP3.LUT R3, R4, 0x2, R3, 0xe2, !PT ;  /* 0x0000000204037812 */ /* 0x000fe200078ee203 */
[----:B------:R-:W-:Y:S01]  /*1e60*/  IMAD.WIDE.U32 R4, R118, R134, RZ ;  /* 0x0000008676047225 */ /* 0x000fe200078e00ff */
[----:B------:R-:W-:-:S02]  /*1e70*/  SEL R6, RZ, 0x4, P0 ;  /* 0x00000004ff067807 */ /* 0x000fc40000000000 */
[----:B------:R-:W-:Y:S01]  /*1e80*/  SEL R7, RZ, 0x8, P1 ;  /* 0x00000008ff077807 */ /* 0x000fe20000800000 */
[----:B------:R-:W-:Y:S01]  /*1e90*/  IMAD R9, R118, R135, R9 ;  /* 0x0000008776097224 */ /* 0x000fe200078e0209 */
[----:B------:R-:W-:Y:S01]  /*1ea0*/  ISETP.NE.U32.AND P0, PT, RZ, UR6, PT ;  /* 0x00000006ff007c0c */ /* 0x000fe2000bf05070 */
[----:B-1----:R-:W-:Y:S01]  /*1eb0*/  IMAD.SHL.U32 R122, R21, 0x2, RZ ;  /* 0x00000002157a7824 */ /* 0x002fe200078e00ff */
[----:B------:R-:W-:Y:S01]  /*1ec0*/  LOP3.LUT R3, R7, R3, R6, 0xfe, !PT ;  /* 0x0000000307037212 */ /* 0x000fe200078efe06 */
[----:B------:R-:W-:Y:S01]  /*1ed0*/  IMAD R7, R8, UR4, RZ ;  /* 0x0000000408077c24 */ /* 0x000fe2000f8e02ff */
[----:B------:R-:W-:Y:S01]  /*1ee0*/  IADD3 R5, R5, R9, RZ ;  /* 0x0000000905057210 */ /* 0x000fe20007ffe0ff */
[----:B------:R-:W-:Y:S01]  /*1ef0*/  IMAD.SHL.U32 R39, R134, 0x80, RZ ;  /* 0x0000008086277824 */ /* 0x000fe200078e00ff */
[----:B------:R-:W-:Y:S01]  /*1f00*/  LOP3.LUT R14, R3, R14, RZ, 0xfc, !PT ;  /* 0x0000000e030e7212 */ /* 0x000fe200078efcff */
[C---:B------:R-:W-:Y:S01]  /*1f10*/  IMAD R9, R126.reuse, UR5, R7 ;  /* 0x000000057e097c24 */ /* 0x040fe2000f8e0207 */
[----:B------:R-:W-:Y:S01]  /*1f20*/  ISETP.NE.AND.EX P0, PT, RZ, UR7, PT, P0 ;  /* 0x00000007ff007c0c */ /* 0x000fe2000bf05300 */
[----:B------:R-:W-:Y:S01]  /*1f30*/  IMAD.WIDE.U32 R6, R126, UR4, R4 ;  /* 0x000000047e067c25 */ /* 0x000fe2000f8e0004 */
[----:B------:R-:W-:Y:S01]  /*1f40*/  ULDC.64 UR4, c[0x0][0x310] ;  /* 0x0000c40000047ab9 */ /* 0x000fe20000000a00 */
[----:B------:R-:W0:Y:S01]  /*1f50*/  LDC.64 R4, c[0x0][0x3f8] ;  /* 0x0000fe00ff047b82 */ /* 0x000e220000000a00 */
[----:B------:R-:W-:Y:S01]  /*1f60*/  SHF.R.S32.HI R145, RZ, 0x1f, R17 ;  /* 0x0000001fff917819 */ /* 0x000fe20000011411 */
[----:B------:R-:W-:Y:S01]  /*1f70*/  IMAD.IADD R7, R7, 0x1, R9 ;  /* 0x0000000107077824 */ /* 0x000fe200078e0209 */
[-C--:B------:R-:W-:Y:S01]  /*1f80*/  ISETP.GE.AND P4, PT, R100, R21.reuse, PT ;  /* 0x000000156400720c */ /* 0x080fe20003f86270 */
[----:B------:R-:W-:Y:S01]  /*1f90*/  IMAD.SHL.U32 R136, R134, 0x40, RZ ;  /* 0x0000004086887824 */ /* 0x000fe200078e00ff */
[----:B------:R-:W-:Y:S01]  /*1fa0*/  SHF.R.S32.HI R23, RZ, 0x1f, R22 ;  /* 0x0000001fff177819 */ /* 0x000fe20000011416 */
[----:B------:R-:W-:Y:S01]  /*1fb0*/  IMAD R10, R145, R36, RZ ;  /* 0x00000024910a7224 */ /* 0x000fe200078e02ff */
[----:B------:R-:W-:-:S02]  /*1fc0*/  ISETP.GE.AND P1, PT, R101, R21, PT ;  /* 0x000000156500720c */ /* 0x000fc40003f26270 */
[----:B------:R-:W-:Y:S01]  /*1fd0*/  LOP3.LUT P3, RZ, R213, 0x4, RZ, 0xc0, !PT ;  /* 0x00000004d5ff7812 */ /* 0x000fe2000786c0ff */
[C---:B------:R-:W-:Y:S01]  /*1fe0*/  IMAD R9, R17.reuse, R37, R10 ;  /* 0x0000002511097224 */ /* 0x040fe200078e020a */
[----:B------:R-:W-:Y:S01]  /*1ff0*/  SHF.L.U64.HI R130, R134, 0x7, R135 ;  /* 0x0000000786827819 */ /* 0x000fe20000010287 */
[-C--:B------:R-:W-:Y:S01]  /*2000*/  IMAD.WIDE.U32 R106, R17, R36.reuse, R22 ;  /* 0x00000024116a7225 */ /* 0x080fe200078e0016 */
[----:B------:R-:W-:Y:S02]  /*2010*/  SEL R124, R124, 0xffffffe0, !P3 ;  /* 0xffffffe07c7c7807 */ /* 0x000fe40005800000 */
[----:B------:R-:W-:Y:S01]  /*2020*/  SHF.L.U64.HI R38, R36, 0x6, R37 ;  /* 0x0000000624267819 */ /* 0x000fe20000010225 */
[----:B------:R-:W-:Y:S01]  /*2030*/  IMAD.IADD R107, R107, 0x1, R9 ;  /* 0x000000016b6b7824 */ /* 0x000fe200078e0209 */
[----:B------:R-:W-:Y:S01]  /*2040*/  SHF.R.S32.HI R146, RZ, 0x1f, R205 ;  /* 0x0000001fff927819 */ /* 0x000fe200000114cd */
[----:B------:R-:W-:Y:S01]  /*2050*/  IMAD.IADD R109, R9, 0x1, R109 ;  /* 0x00000001096d7824 */ /* 0x000fe200078e026d */
[----:B------:R-:W-:Y:S01]  /*2060*/  SEL R9, R21, RZ, P4 ;  /* 0x000000ff15097207 */ /* 0x000fe20002000000 */
[----:B-----5:R-:W-:-:S03]  /*2070*/  IMAD.WIDE.U32 R106, R144, R36, R106 ;  /* 0x00000024906a7225 */ /* 0x020fc600078e006a */
[----:B------:R-:W-:Y:S01]  /*2080*/  IADD3 R9, R100, R9, RZ ;  /* 0x0000000964097210 */ /* 0x000fe20007ffe0ff */
[CC--:B0-----:R-:W-:Y:S01]  /*2090*/  IMAD.WIDE.U32 R112, R17.reuse, R4.reuse, R18 ;  /* 0x0000000411707225 */ /* 0x0c1fe200078e0012 */
[C-C-:B------:R-:W-:Y:S02]  /*20a0*/  SHF.L.U64.HI R131, R4.reuse, 0x7, R5.reuse ;  /* 0x0000000704837819 */ /* 0x140fe40000010205 */
[C---:B------:R-:W-:Y:S01]  /*20b0*/  SHF.L.U64.HI R35, R4.reuse, 0x6, R5 ;  /* 0x0000000604237819 */ /* 0x040fe20000010205 */
[----:B------:R-:W-:Y:S01]  /*20c0*/  IMAD.WIDE.U32 R110, R17, R4, R22 ;  /* 0x00000004116e7225 */ /* 0x000fe200078e0016 */
[----:B------:R-:W-:-:S03]  /*20d0*/  SHF.L.U32 R33, R4, 0x6, RZ ;  /* 0x0000000604217819 */ /* 0x000fc600000006ff */
[----:B------:R-:W-:Y:S02]  /*20e0*/  IMAD.SHL.U32 R34, R4, 0x80, RZ ;  /* 0x0000008004227824 */ /* 0x000fe400078e00ff */
[----:B------:R-:W-:Y:S01]  /*20f0*/  IMAD.WIDE.U32 R108, R144, R36, R108 ;  /* 0x00000024906c7225 */ /* 0x000fe200078e006c */
[----:B--2---:R-:W-:-:S04]  /*2100*/  LOP3.LUT R20, R20, 0xfffffffe, RZ, 0xc0, !PT ;  /* 0xfffffffe14147812 */ /* 0x004fc800078ec0ff */
[----:B------:R-:W-:Y:S02]  /*2110*/  @P4 LOP3.LUT R20, R20, 0x1, RZ, 0xfc, !PT ;  /* 0x0000000114144812 */ /* 0x000fe400078efcff */
[----:B------:R-:W-:-:S03]  /*2120*/  IADD3 R118, P4, R17, R118, RZ ;  /* 0x0000007611767210 */ /* 0x000fc60007f9e0ff */
[----:B------:R0:W-:Y:S02]  /*2130*/  STL [R1+0x10], R20 ;  /* 0x0000101401007387 */ /* 0x0001e40000100800 */
[----:B------:R-:W-:Y:S01]  /*2140*/  IMAD.X R119, R0, 0x1, R145, P4 ;  /* 0x0000000100777824 */ /* 0x000fe200020e0691 */
[----:B0-----:R-:W-:-:S04]  /*2150*/  SHF.R.S32.HI R20, RZ, 0x1f, R9 ;  /* 0x0000001fff147819 */ /* 0x001fc80000011409 */
[----:B------:R-:W-:Y:S02]  /*2160*/  LEA.HI R40, R20, R9, RZ, 0x3 ;  /* 0x0000000914287211 */ /* 0x000fe400078f18ff */
[----:B------:R-:W-:Y:S02]  /*2170*/  SHF.R.S32.HI R3, RZ, 0x1f, R27 ;  /* 0x0000001fff037819 */ /* 0x000fe4000001141b */
[--C-:B------:R-:W-:Y:S02]  /*2180*/  LOP3.LUT R26, R191, 0x38, R40.reuse, 0xf8, !PT ;  /* 0x00000038bf1a7812 */ /* 0x100fe400078ef828 */
[----:B------:R-:W-:Y:S02]  /*2190*/  SEL R8, R3, RZ, !P0 ;  /* 0x000000ff03087207 */ /* 0x000fe40004000000 */
[----:B------:R-:W-:Y:S02]  /*21a0*/  SEL R3, R27, RZ, !P0 ;  /* 0x000000ff1b037207 */ /* 0x000fe40004000000 */
[----:B------:R-:W0:Y:S01]  /*21b0*/  S2R R27, SR_TID.X ;  /* 0x00000000001b7919 */ /* 0x000e220000002100 */
[----:B------:R-:W-:Y:S01]  /*21c0*/  IMAD R12, R8, UR4, RZ ;  /* 0x00000004080c7c24 */ /* 0x000fe2000f8e02ff */
[----:B------:R-:W-:Y:S01]  /*21d0*/  LOP3.LUT R15, R185, 0x38, R40, 0xf8, !PT ;  /* 0x00000038b90f7812 */ /* 0x000fe200078ef828 */
[----:B------:R-:W-:-:S03]  /*21e0*/  IMAD.WIDE.U32 R102, R3, UR4, R6 ;  /* 0x0000000403667c25 */ /* 0x000fc6000f8e0006 */
[----:B------:R-:W-:Y:S01]  /*21f0*/  LOP3.LUT R138, R15, R230, RZ, 0x3c, !PT ;  /* 0x000000e60f8a7212 */ /* 0x000fe200078e3cff */
[----:B------:R-:W-:Y:S01]  /*2200*/  IMAD R97, R3, UR5, R12 ;  /* 0x0000000503617c24 */ /* 0x000fe2000f8e020c */
[----:B------:R-:W-:Y:S01]  /*2210*/  ULDC.64 UR4, c[0x0][0x338] ;  /* 0x0000ce0000047ab9 */ /* 0x000fe20000000a00 */
[-C--:B------:R-:W-:Y:S01]  /*2220*/  IMAD R12, R145, R134.reuse, RZ ;  /* 0x00000086910c7224 */ /* 0x080fe200078e02ff */
[----:B------:R-:W-:Y:S01]  /*2230*/  LOP3.LUT R15, R40, 0xfffffff8, RZ, 0xc0, !PT ;  /* 0xfffffff8280f7812 */ /* 0x000fe200078ec0ff */
[----:B------:R-:W-:Y:S01]  /*2240*/  IMAD.WIDE.U32 R6, R17, R134, R18 ;  /* 0x0000008611067225 */ /* 0x000fe200078e0012 */
[----:B------:R-:W-:-:S03]  /*2250*/  IADD3 R97, R103, R97, RZ ;  /* 0x0000006167617210 */ /* 0x000fc60007ffe0ff */
[----:B------:R-:W-:Y:S01]  /*2260*/  IMAD R12, R17, R135, R12 ;  /* 0x00000087110c7224 */ /* 0x000fe200078e020c */
[----:B------:R-:W-:Y:S01]  /*2270*/  IADD3 R98, P0, R102, R6, RZ ;  /* 0x0000000666627210 */ /* 0x000fe20007f1e0ff */
[----:B------:R-:W-:Y:S01]  /*2280*/  IMAD R8, R8, UR4, RZ ;  /* 0x0000000408087c24 */ /* 0x000fe2000f8e02ff */
[----:B------:R-:W-:Y:S01]  /*2290*/  SHF.L.U64.HI R135, R134, 0x6, R135 ;  /* 0x0000000686877819 */ /* 0x000fe20000010287 */
[----:B------:R-:W-:Y:S01]  /*22a0*/  IMAD.WIDE.U32 R104, R3, UR4, R104 ;  /* 0x0000000403687c25 */ /* 0x000fe2000f8e0068 */
[----:B------:R-:W-:Y:S02]  /*22b0*/  IADD3.X R96, R97, R7, R12, P0, !PT ;  /* 0x0000000761607210 */ /* 0x000fe400007fe40c */
[----:B------:R-:W-:Y:S01]  /*22c0*/  ISETP.GE.AND P0, PT, R18, R21, PT ;  /* 0x000000151200720c */ /* 0x000fe20003f06270 */
[----:B------:R-:W-:Y:S01]  /*22d0*/  IMAD R41, R3, UR5, R8 ;  /* 0x0000000503297c24 */ /* 0x000fe2000f8e0208 */
[----:B------:R-:W-:Y:S01]  /*22e0*/  SHF.L.U64.HI R134, R36, 0x7, R37 ;  /* 0x0000000724867819 */ /* 0x000fe20000010225 */
[----:B------:R-:W-:Y:S01]  /*22f0*/  IMAD R6, R145, R4, RZ ;  /* 0x0000000491067224 */ /* 0x000fe200078e02ff */
[----:B------:R-:W-:-:S03]  /*2300*/  SEL R3, R21, RZ, P0 ;  /* 0x000000ff15037207 */ /* 0x000fc60000000000 */
[----:B------:R-:W-:Y:S01]  /*2310*/  IMAD R7, R17, R5, R6 ;  /* 0x0000000511077224 */ /* 0x000fe200078e0206 */
[----:B------:R-:W-:Y:S01]  /*2320*/  SEL R6, R21, RZ, P1 ;  /* 0x000000ff15067207 */ /* 0x000fe20000800000 */
[----:B------:R-:W-:Y:S01]  /*2330*/  IMAD.IADD R3, R18, 0x1, R3 ;  /* 0x0000000112037824 */ /* 0x000fe200078e0203 */
[----:B0-----:R-:W-:Y:S01]  /*2340*/  SHF.R.U32.HI R27, RZ, 0x7, R27 ;  /* 0x00000007ff1b7819 */ /* 0x001fe2000001161b */
[----:B------:R-:W-:Y:S01]  /*2350*/  IMAD.IADD R111, R111, 0x1, R7 ;  /* 0x000000016f6f7824 */ /* 0x000fe200078e0207 */
[----:B------:R-:W-:Y:S01]  /*2360*/  IADD3 R113, R7, R113, RZ ;  /* 0x0000007107717210 */ /* 0x000fe20007ffe0ff */
[----:B------:R-:W-:Y:S01]  /*2370*/  IMAD.IADD R7, R101, 0x1, R6 ;  /* 0x0000000165077824 */ /* 0x000fe200078e0206 */
[----:B------:R-:W-:Y:S01]  /*2380*/  SHF.R.S32.HI R6, RZ, 0x1f, R3 ;  /* 0x0000001fff067819 */ /* 0x000fe20000011403 */
[----:B------:R-:W-:-:S03]  /*2390*/  IMAD.WIDE.U32 R110, R144, R4, R110 ;  /* 0x00000004906e7225 */ /* 0x000fc600078e006e */
[-C--:B------:R-:W-:Y:S01]  /*23a0*/  LEA.HI R8, R6, R3.reuse, RZ, 0x3 ;  /* 0x0000000306087211 */ /* 0x080fe200078f18ff */
[----:B------:R-:W-:Y:S01]  /*23b0*/  IMAD.WIDE.U32 R112, R144, R4, R112 ;  /* 0x0000000490707225 */ /* 0x000fe200078e0070 */
[----:B------:R-:W-:Y:S02]  /*23c0*/  LEA.HI R3, R6, R3, RZ, 0x6 ;  /* 0x0000000306037211 */ /* 0x000fe400078f30ff */
[----:B------:R-:W-:Y:S01]  /*23d0*/  SHF.R.S32.HI R10, RZ, 0x1f, R7 ;  /* 0x0000001fff0a7819 */ /* 0x000fe20000011407 */
[----:B------:R-:W-:Y:S01]  /*23e0*/  VIADD R151, R27, 0x8 ;  /* 0x000000081b977836 */ /* 0x000fe20000000000 */
[----:B------:R-:W-:Y:S01]  /*23f0*/  LEA.HI R6, R20, R9, RZ, 0x6 ;  /* 0x0000000914067211 */ /* 0x000fe200078f30ff */
[----:B------:R-:W-:Y:S01]  /*2400*/  IMAD.SHL.U32 R3, R3, 0x80, RZ ;  /* 0x0000008003037824 */ /* 0x000fe200078e00ff */
[----:B------:R-:W-:Y:S02]  /*2410*/  LOP3.LUT R9, R185, 0x38, R8, 0xf8, !PT ;  /* 0x00000038b9097812 */ /* 0x000fe400078ef808 */
[----:B------:R-:W-:-:S02]  /*2420*/  LEA.HI R12, R10, R7, RZ, 0x3 ;  /* 0x000000070a0c7211 */ /* 0x000fc400078f18ff */
[----:B------:R-:W-:Y:S02]  /*2430*/  LEA.HI R7, R10, R7, RZ, 0x6 ;  /* 0x000000070a077211 */ /* 0x000fe400078f30ff */
[----:B------:R-:W-:Y:S02]  /*2440*/  SHF.L.U32 R11, R6, 0x7, RZ ;  /* 0x00000007060b7819 */ /* 0x000fe400000006ff */
[----:B------:R-:W-:Y:S01]  /*2450*/  LOP3.LUT R3, R3, 0xffffe000, RZ, 0xc0, !PT ;  /* 0xffffe00003037812 */ /* 0x000fe200078ec0ff */
[----:B------:R-:W-:Y:S01]  /*2460*/  IMAD.SHL.U32 R7, R7, 0x80, RZ ;  /* 0x0000008007077824 */ /* 0x000fe200078e00ff */
[----:B------:R-:W-:Y:S02]  /*2470*/  LOP3.LUT R6, R191, 0x38, R8, 0xf8, !PT ;  /* 0x00000038bf067812 */ /* 0x000fe400078ef808 */
[----:B------:R-:W-:Y:S01]  /*2480*/  LOP3.LUT R20, R9, R230, RZ, 0x3c, !PT ;  /* 0x000000e609147212 */ /* 0x000fe200078e3cff */
[----:B------:R-:W-:Y:S01]  /*2490*/  IMAD R143, R192, 0x200, R3 ;  /* 0x00000200c08f7824 */ /* 0x000fe200078e0203 */
[----:B------:R-:W-:-:S02]  /*24a0*/  LOP3.LUT R6, R6, R193, RZ, 0x3c, !PT ;  /* 0x000000c106067212 */ /* 0x000fc400078e3cff */
[----:B------:R-:W-:Y:S02]  /*24b0*/  IADD3 R141, R20, R3, R195 ;  /* 0x00000003148d7210 */ /* 0x000fe40007ffe0c3 */
[----:B------:R-:W-:Y:S01]  /*24c0*/  LOP3.LUT R10, R191, 0x38, R12, 0xf8, !PT ;  /* 0x00000038bf0a7812 */ /* 0x000fe200078ef80c */
[----:B------:R-:W-:Y:S01]  /*24d0*/  IMAD.IADD R143, R143, 0x1, R6 ;  /* 0x000000018f8f7824 */ /* 0x000fe200078e0206 */
[----:B------:R-:W-:Y:S02]  /*24e0*/  SHF.R.S32.HI R3, RZ, 0x1f, R144 ;  /* 0x0000001fff037819 */ /* 0x000fe40000011490 */
[----:B------:R-:W-:Y:S02]  /*24f0*/  LOP3.LUT R13, R185, 0x38, R12, 0xf8, !PT ;  /* 0x00000038b90d7812 */ /* 0x000fe400078ef80c */
[----:B------:R-:W-:Y:S01]  /*2500*/  LOP3.LUT R7, R7, 0xffffe000, RZ, 0xc0, !PT ;  /* 0xffffe00007077812 */ /* 0x000fe200078ec0ff */
[C---:B------:R-:W-:Y:S01]  /*2510*/  IMAD R6, R3.reuse, R36, RZ ;  /* 0x0000002403067224 */ /* 0x040fe200078e02ff */
[----:B------:R-:W-:Y:S01]  /*2520*/  LOP3.LUT R9, R10, R193, RZ, 0x3c, !PT ;  /* 0x000000c10a097212 */ /* 0x000fe200078e3cff */
[----:B------:R-:W-:Y:S01]  /*2530*/  IMAD R3, R3, R4, RZ ;  /* 0x0000000403037224 */ /* 0x000fe200078e02ff */
[----:B------:R-:W-:Y:S01]  /*2540*/  LOP3.LUT R10, R13, R230, RZ, 0x3c, !PT ;  /* 0x000000e60d0a7212 */ /* 0x000fe200078e3cff */
[----:B------:R-:W-:Y:S01]  /*2550*/  IMAD R142, R192, 0x200, R7 ;  /* 0x00000200c08e7824 */ /* 0x000fe200078e0207 */
[----:B------:R-:W-:-:S02]  /*2560*/  LOP3.LUT R4, R191, 0x18, R18, 0xf8, !PT ;  /* 0x00000018bf047812 */ /* 0x000fc400078ef812 */
[----:B------:R-:W-:Y:S01]  /*2570*/  IADD3 R139, R10, R7, R195 ;  /* 0x000000070a8b7210 */ /* 0x000fe20007ffe0c3 */
[----:B------:R-:W-:Y:S01]  /*2580*/  IMAD R7, R144, R5, R3 ;  /* 0x0000000590077224 */ /* 0x000fe200078e0203 */
[----:B------:R-:W-:Y:S01]  /*2590*/  LOP3.LUT R3, R4, R193, RZ, 0x3c, !PT ;  /* 0x000000c104037212 */ /* 0x000fe200078e3cff */
[----:B------:R-:W-:Y:S01]  /*25a0*/  IMAD.IADD R142, R142, 0x1, R9 ;  /* 0x000000018e8e7824 */ /* 0x000fe200078e0209 */
[----:B------:R-:W-:Y:S01]  /*25b0*/  LOP3.LUT R11, R11, 0xffffe000, RZ, 0xc0, !PT ;  /* 0xffffe0000b0b7812 */ /* 0x000fe200078ec0ff */
[----:B------:R-:W-:Y:S01]  /*25c0*/  IMAD R9, R144, R37, R6 ;  /* 0x0000002590097224 */ /* 0x000fe200078e0206 */
[----:B------:R-:W-:Y:S01]  /*25d0*/  LEA R32, R192, R3, 0x9 ;  /* 0x00000003c0207211 */ /* 0x000fe200078e48ff */
[----:B------:R-:W-:Y:S01]  /*25e0*/  IMAD.IADD R28, R7, 0x1, R113 ;  /* 0x00000001071c7824 */ /* 0x000fe200078e0271 */
[----:B------:R-:W-:Y:S01]  /*25f0*/  SEL R3, RZ, 0x20, P2 ;  /* 0x00000020ff037807 */ /* 0x000fe20001000000 */
[----:B------:R-:W-:Y:S01]  /*2600*/  IMAD.IADD R31, R107, 0x1, R9 ;  /* 0x000000016b1f7824 */ /* 0x000fe200078e0209 */
[----:B------:R-:W-:Y:S01]  /*2610*/  LOP3.LUT R13, R26, R193, RZ, 0x3c, !PT ;  /* 0x000000c11a0d7212 */ /* 0x000fe200078e3cff */
[----:B------:R-:W-:Y:S01]  /*2620*/  IMAD.IADD R30, R9, 0x1, R109 ;  /* 0x00000001091e7824 */ /* 0x000fe200078e026d */
[----:B------:R-:W-:Y:S01]  /*2630*/  LEA R140, R192, R11, 0x9 ;  /* 0x0000000bc08c7211 */ /* 0x000fe200078e48ff */
[----:B------:R-:W-:Y:S01]  /*2640*/  IMAD.IADD R5, R105, 0x1, R41 ;  /* 0x0000000169057824 */ /* 0x000fe200078e0229 */
[----:B------:R-:W-:-:S02]  /*2650*/  LOP3.LUT R27, R8, 0xfffffff8, RZ, 0xc0, !PT ;  /* 0xfffffff8081b7812 */ /* 0x000fc400078ec0ff */
[----:B------:R-:W-:Y:S02]  /*2660*/  LOP3.LUT R21, R12, 0xfffffff8, RZ, 0xc0, !PT ;  /* 0xfffffff80c157812 */ /* 0x000fe400078ec0ff */
[----:B------:R-:W-:Y:S02]  /*2670*/  LOP3.LUT R3, R14, R3, RZ, 0xfc, !PT ;  /* 0x000000030e037212 */ /* 0x000fe400078efcff */
[----:B------:R-:W-:Y:S02]  /*2680*/  IADD3 R138, R138, R11, R195 ;  /* 0x0000000b8a8a7210 */ /* 0x000fe40007ffe0c3 */
[----:B------:R-:W-:Y:S02]  /*2690*/  IADD3 R140, R140, R13, RZ ;  /* 0x0000000d8c8c7210 */ /* 0x000fe40007ffe0ff */
[C---:B------:R-:W-:Y:S01]  /*26a0*/  SHF.L.U32 R37, R36.reuse, 0x7, RZ ;  /* 0x0000000724257819 */ /* 0x040fe200000006ff */
[----:B------:R-:W-:Y:S01]  /*26b0*/  IMAD.SHL.U32 R36, R36, 0x40, RZ ;  /* 0x0000004024247824 */ /* 0x000fe200078e00ff */
[----:B------:R-:W-:-:S02]  /*26c0*/  IADD3 R29, R111, R7, RZ ;  /* 0x000000076f1d7210 */ /* 0x000fc40007ffe0ff */
[----:B------:R-:W-:Y:S02]  /*26d0*/  SHF.R.S32.HI R114, RZ, 0x3, R8 ;  /* 0x00000003ff727819 */ /* 0x000fe40000011408 */
[----:B------:R-:W-:Y:S02]  /*26e0*/  SHF.R.S32.HI R26, RZ, 0x3, R12 ;  /* 0x00000003ff1a7819 */ /* 0x000fe4000001140c */
[----:B------:R-:W-:Y:S02]  /*26f0*/  IADD3 R137, R124, R32, RZ ;  /* 0x000000207c897210 */ /* 0x000fe40007ffe0ff */
[----:B------:R-:W-:Y:S02]  /*2700*/  SHF.R.S32.HI R20, RZ, 0x3, R40 ;  /* 0x00000003ff147819 */ /* 0x000fe40000011428 */
[----:B------:R-:W-:Y:S02]  /*2710*/  LOP3.LUT R14, R14, 0x1, RZ, 0xc0, !PT ;  /* 0x000000010e0e7812 */ /* 0x000fe400078ec0ff */
[----:B------:R-:W-:-:S02]  /*2720*/  SHF.R.S32.HI R13, RZ, 0x1f, R27 ;  /* 0x0000001fff0d7819 */ /* 0x000fc4000001141b */
[----:B------:R-:W-:Y:S02]  /*2730*/  SHF.R.S32.HI R12, RZ, 0x1f, R21 ;  /* 0x0000001fff0c7819 */ /* 0x000fe40000011415 */
[----:B------:R-:W-:Y:S02]  /*2740*/  SHF.R.S32.HI R11, RZ, 0x1f, R15 ;  /* 0x0000001fff0b7819 */ /* 0x000fe4000001140f */
[C---:B------:R-:W-:Y:S02]  /*2750*/  LOP3.LUT R10, R3.reuse, 0x2, RZ, 0xc0, !PT ;  /* 0x00000002030a7812 */ /* 0x040fe400078ec0ff */
[C---:B------:R-:W-:Y:S02]  /*2760*/  LOP3.LUT R9, R3.reuse, 0x4, RZ, 0xc0, !PT ;  /* 0x0000000403097812 */ /* 0x040fe400078ec0ff */
[C---:B------:R-:W-:Y:S02]  /*2770*/  LOP3.LUT R8, R3.reuse, 0x8, RZ, 0xc0, !PT ;  /* 0x0000000803087812 */ /* 0x040fe400078ec0ff */
[----:B------:R-:W-:-:S02]  /*2780*/  LOP3.LUT R7, R3, 0x10, RZ, 0xc0, !PT ;  /* 0x0000001003077812 */ /* 0x000fc400078ec0ff */
[----:B------:R-:W-:-:S07]  /*2790*/  LOP3.LUT R6, R3, 0x20, RZ, 0xc0, !PT ;  /* 0x0000002003067812 */ /* 0x000fce00078ec0ff */
.L_x_720:
[----:B0-2---:R-:W2:Y:S01]  /*27a0*/  LDL.LU R42, [R1+0x10] ;  /* 0x00001000012a7983 */ /* 0x005ea20000300800 */
[----:B------:R-:W-:Y:S01]  /*27b0*/  IADD3 R40, R24, -0x1, RZ ;  /* 0xffffffff18287810 */ /* 0x000fe20007ffe0ff */
[----:B------:R-:W0:Y:S01]  /*27c0*/  LDC.64 R120, c[0x0][0x2e8] ;  /* 0x0000ba00ff787b82 */ /* 0x000e220000000a00 */
[----:B------:R-:W-:Y:S01]  /*27d0*/  IMAD R51, R16, 0x6000, R32 ;  /* 0x0000600010337824 */ /* 0x000fe200078e0220 */
[----:B------:R-:W-:Y:S05]  /*27e0*/  YIELD ;  /* 0x0000000000007946 */ /* 0x000fea0003800000 */
[----:B------:R-:W-:Y:S01]  /*27f0*/  SHF.R.S32.HI R41, RZ, 0x1f, R40 ;  /* 0x0000001fff297819 */ /* 0x000fe20000011428 */
[-C--:B------:R-:W-:Y:S01]  /*2800*/  IMAD R0, R130, R40.reuse, RZ ;  /* 0x0000002882007224 */ /* 0x080fe200078e02ff */
[----:B------:R-:W1:Y:S01]  /*2810*/  LDC R117, c[0x0][0x3f4] ;  /* 0x0000fd00ff757b82 */ /* 0x000e620000000800 */
[----:B------:R-:W-:Y:S01]  /*2820*/  IMAD.WIDE.U32 R126, R39, R40, RZ ;  /* 0x00000028277e7225 */ /* 0x000fe200078e00ff */
[----:B------:R-:W-:Y:S01]  /*2830*/  BSSY B0, `(.L_x_621) ;  /* 0x0000745000007945 */ /* 0x000fe20003800000 */
[----:B------:R-:W-:-:S02]  /*2840*/  LEA R51, R51, R116, 0x1 ;  /* 0x0000007433337211 */ /* 0x000fc400078e08ff */
[----:B------:R-:W-:Y:S01]  /*2850*/  IMAD R3, R41, R39, R0 ;  /* 0x0000002729037224 */ /* 0x000fe200078e0200 */
[CC--:B------:R-:W-:Y:S02]  /*2860*/  IADD3 R0, P3, P4, R98.reuse, R126.reuse, R136 ;  /* 0x0000007e62007210 */ /* 0x0c0fe40007c7e088 */
[----:B------:R-:W-:Y:S01]  /*2870*/  IADD3 R4, P5, R98, R126, RZ ;  /* 0x0000007e62047210 */ /* 0x000fe20007fbe0ff */
[----:B------:R-:W-:-:S04]  /*2880*/  IMAD.IADD R92, R127, 0x1, R3 ;  /* 0x000000017f5c7824 */ /* 0x000fc800078e0203 */
[----:B------:R-:W-:Y:S01]  /*2890*/  IMAD.X R24, R92, 0x1, R96, P5 ;  /* 0x000000015c187824 */ /* 0x000fe200028e0660 */
[----:B------:R-:W-:Y:S02]  /*28a0*/  IADD3.X R3, R96, R92, R135, P3, P4 ;  /* 0x0000005c60037210 */ /* 0x000fe40001fe8487 */
[----:B------:R-:W-:Y:S02]  /*28b0*/  ISETP.GT.AND P3, PT, R40, R123, PT ;  /* 0x0000007b2800720c */ /* 0x000fe40003f64270 */
[-C--:B0-----:R-:W-:Y:S02]  /*28c0*/  LEA R52, P2, R4, R120.reuse, 0x1 ;  /* 0x0000007804347211 */ /* 0x081fe400078408ff */
[----:B------:R-:W-:Y:S02]  /*28d0*/  LEA R48, P5, R0, R120, 0x1 ;  /* 0x0000007800307211 */ /* 0x000fe400078a08ff */
[----:B------:R-:W-:Y:S01]  /*28e0*/  LEA.HI.X R53, R4, R121, R24, 0x1, P2 ;  /* 0x0000007904357211 */ /* 0x000fe200010f0c18 */
[----:B------:R-:W-:Y:S01]  /*28f0*/  IMAD.MOV.U32 R24, RZ, RZ, R40 ;  /* 0x000000ffff187224 */ /* 0x000fe200078e0028 */
[----:B-1----:R-:W-:-:S02]  /*2900*/  ISETP.GE.AND P2, PT, R117, 0x1, PT ;  /* 0x000000017500780c */ /* 0x002fc40003f46270 */
[----:B------:R-:W-:Y:S01]  /*2910*/  LEA.HI.X R49, R0, R121, R3, 0x1, P5 ;  /* 0x0000007900317211 */ /* 0x000fe200028f0c03 */
[----:B------:R-:W-:-:S04]  /*2920*/  IMAD R3, R16, 0x6000, R137 ;  /* 0x0000600010037824 */ /* 0x000fc800078e0289 */
[----:B------:R-:W-:Y:S01]  /*2930*/  IMAD R50, R3, 0x2, R116 ;  /* 0x0000000203327824 */ /* 0x000fe200078e0274 */
[----:B--2---:R-:W-:-:S04]  /*2940*/  LOP3.LUT R42, R42, 0xfffffffd, RZ, 0xc0, !PT ;  /* 0xfffffffd2a2a7812 */ /* 0x004fc800078ec0ff */
[----:B------:R-:W-:-:S05]  /*2950*/  @P3 LOP3.LUT R42, R42, 0x2, RZ, 0xfc, !PT ;  /* 0x000000022a2a3812 */ /* 0x000fca00078efcff */
[----:B------:R0:W-:Y:S01]  /*2960*/  STL [R1+0x10], R42 ;  /* 0x0000102a01007387 */ /* 0x0001e20000100800 */
[----:B------:R-:W-:Y:S05]  /*2970*/  @!P2 BRA `(.L_x_622) ;  /* 0x0000006c00e8a947 */ /* 0x000fea0003800000 */
[----:B------:R-:W-:Y:S01]  /*2980*/  ULDC.U8 UR4, c[0x0][0x410] ;  /* 0x0001040000047ab9 */ /* 0x000fe20000000000 */
[-C--:B------:R-:W-:Y:S01]  /*2990*/  IMAD R3, R131, R40.reuse, RZ ;  /* 0x0000002883037224 */ /* 0x080fe200078e02ff */
[----:B------:R-:W-:Y:S01]  /*29a0*/  ISETP.NE.AND P2, PT, RZ, UR4, PT ;  /* 0x00000004ff007c0c */ /* 0x000fe2000bf45270 */
[----:B------:R-:W-:Y:S02]  /*29b0*/  IMAD R0, R134, R40, RZ ;  /* 0x0000002886007224 */ /* 0x000fe400078e02ff */
[----:B------:R-:W-:Y:S02]  /*29c0*/  IMAD R3, R41, R34, R3 ;  /* 0x0000002229037224 */ /* 0x000fe400078e0203 */
[----:B------:R-:W-:-:S04]  /*29d0*/  IMAD.WIDE.U32 R90, R34, R40, RZ ;  /* 0x00000028225a7225 */ /* 0x000fc800078e00ff */
[----:B------:R-:W-:Y:S02]  /*29e0*/  IMAD R4, R24, -0x80, R25 ;  /* 0xffffff8018047824 */ /* 0x000fe400078e0219 */
[----:B------:R-:W-:Y:S01]  /*29f0*/  IMAD R41, R41, R37, R0 ;  /* 0x0000002529297224 */ /* 0x000fe200078e0200 */
[----:B------:R-:W-:Y:S01]  /*2a00*/  IADD3 R0, R91, R3, RZ ;  /* 0x000000035b007210 */ /* 0x000fe20007ffe0ff */
[----:B------:R-:W-:Y:S01]  /*2a10*/  IMAD.WIDE.U32 R88, R37, R40, RZ ;  /* 0x0000002825587225 */ /* 0x000fe200078e00ff */
[----:B------:R-:W-:-:S03]  /*2a20*/  VIMNMX R4, R4, 0x80, PT ;  /* 0x0000008004047848 */ /* 0x000fc60003fe0100 */
[----:B------:R-:W-:Y:S01]  /*2a30*/  IMAD.IADD R3, R89, 0x1, R41 ;  /* 0x0000000159037824 */ /* 0x000fe200078e0229 */
[----:B------:R-:W-:Y:S06]  /*2a40*/  @!P2 BRA `(.L_x_623) ;  /* 0x0000003000d8a947 */ /* 0x000fec0003800000 */
[----:B------:R-:W-:Y:S01]  /*2a50*/  ISETP.GE.AND P3, PT, R17, R4, PT ;  /* 0x000000041100720c */ /* 0x000fe20003f66270 */
[----:B------:R-:W-:Y:S01]  /*2a60*/  BSSY B1, `(.L_x_624) ;  /* 0x0000037000017945 */ /* 0x000fe20003800000 */
        /* <DEDUP_REMOVED lines=13> */
[----:B------:R-:W-:Y:S06]  /*2b40*/  @P3 BRA `(.L_x_625) ;  /* 0x0000000000a03947 */ /* 0x000fec0003800000 */
[----:B------:R-:W-:Y:S01]  /*2b50*/  IADD3 R41, P4, R110, R90, RZ ;  /* 0x0000005a6e297210 */ /* 0x000fe20007f9e0ff */
[----:B------:R-:W-:Y:S01]  /*2b60*/  ULDC.64 UR4, c[0x0][0x3e8] ;  /* 0x0000fa0000047ab9 */ /* 0x000fe20000000a00 */
[----:B------:R-:W-:Y:S01]  /*2b70*/  IADD3 R43, P2, R106, R88, RZ ;  /* 0x000000586a2b7210 */ /* 0x000fe20007f5e0ff */
[----:B------:R-:W-:Y:S01]  /*2b80*/  ULDC.64 UR6, c[0x0][0x400] ;  /* 0x0001000000067ab9 */ /* 0x000fe20000000a00 */
[----:B------:R-:W-:Y:S01]  /*2b90*/  CS2R R126, SRZ ;  /* 0x00000000007e7805 */ /* 0x000fe2000001ff00 */
[----:B0-----:R-:W-:Y:S01]  /*2ba0*/  IMAD.X R42, R0, 0x1, R29, P4 ;  /* 0x00000001002a7824 */ /* 0x001fe200020e061d */
[----:B------:R-:W-:Y:S02]  /*2bb0*/  LEA R40, P4, R41, UR4, 0x1 ;  /* 0x0000000429287c11 */ /* 0x000fe4000f8808ff */
[----:B------:R-:W-:Y:S02]  /*2bc0*/  CS2R R94, SRZ ;  /* 0x00000000005e7805 */ /* 0x000fe4000001ff00 */
[----:B------:R-:W-:-:S02]  /*2bd0*/  IADD3.X R46, R3, R31, RZ, P2, !PT ;  /* 0x0000001f032e7210 */ /* 0x000fc400017fe4ff */
[----:B------:R-:W-:Y:S02]  /*2be0*/  CS2R R128, SRZ ;  /* 0x0000000000807805 */ /* 0x000fe4000001ff00 */
[----:B------:R-:W-:Y:S02]  /*2bf0*/  LEA.HI.X R41, R41, UR5, R42, 0x1, P4 ;  /* 0x0000000529297c11 */ /* 0x000fe4000a0f0c2a */
[----:B------:R-:W-:Y:S02]  /*2c00*/  CS2R R120, SRZ ;  /* 0x0000000000787805 */ /* 0x000fe4000001ff00 */
[C---:B------:R-:W-:Y:S02]  /*2c10*/  LEA R42, P4, R43.reuse, UR6, 0x1 ;  /* 0x000000062b2a7c11 */ /* 0x040fe4000f8808ff */
[----:B------:R-:W-:Y:S02]  /*2c20*/  ISETP.GE.AND P2, PT, R22, R117, PT ;  /* 0x000000751600720c */ /* 0x000fe40003f46270 */
[----:B------:R-:W-:-:S02]  /*2c30*/  LEA.HI.X R43, R43, UR7, R46, 0x1, P4 ;  /* 0x000000072b2b7c11 */ /* 0x000fc4000a0f0c2e */
[----:B------:R-:W-:Y:S02]  /*2c40*/  ISETP.GE.AND P4, PT, R187, R117, PT ;  /* 0x00000075bb00720c */ /* 0x000fe40003f86270 */
[----:B------:R-:W-:-:S07]  /*2c50*/  CS2R R86, SRZ ;  /* 0x0000000000567805 */ /* 0x000fce000001ff00 */
[----:B------:R1:W5:Y:S04]  /*2c60*/  @!P2 LDG.E.64 R126, desc[UR40][R40.64] ;  /* 0x00000028287ea981 */ /* 0x000368000c1e1b00 */
[----:B------:R1:W5:Y:S01]  /*2c70*/  @!P2 LDG.E.64 R128, desc[UR40][R42.64] ;  /* 0x000000282a80a981 */ /* 0x000362000c1e1b00 */
[----:B------:R-:W-:-:S03]  /*2c80*/  ISETP.GE.AND P2, PT, R186, R117, PT ;  /* 0x00000075ba00720c */ /* 0x000fc60003f46270 */
[----:B------:R1:W5:Y:S04]  /*2c90*/  @!P4 LDG.E.64 R94, desc[UR40][R40.64+0x20] ;  /* 0x00002028285ec981 */ /* 0x000368000c1e1b00 */
[----:B------:R1:W5:Y:S01]  /*2ca0*/  @!P4 LDG.E.64 R120, desc[UR40][R42.64+0x20] ;  /* 0x000020282a78c981 */ /* 0x000362000c1e1b00 */
[-C--:B------:R-:W-:Y:S02]  /*2cb0*/  ISETP.GE.AND P4, PT, R189, R117.reuse, PT ;  /* 0x00000075bd00720c */ /* 0x080fe40003f86270 */
[----:B------:R-:W-:Y:S02]  /*2cc0*/  CS2R R92, SRZ ;  /* 0x00000000005c7805 */ /* 0x000fe4000001ff00 */
[----:B------:R-:W-:Y:S02]  /*2cd0*/  CS2R R82, SRZ ;  /* 0x0000000000527805 */ /* 0x000fe4000001ff00 */
[----:B------:R-:W-:Y:S01]  /*2ce0*/  CS2R R84, SRZ ;  /* 0x0000000000547805 */ /* 0x000fe2000001ff00 */
[----:B------:R1:W5:Y:S04]  /*2cf0*/  @!P2 LDG.E.64 R86, desc[UR40][R40.64+0x40] ;  /* 0x000040282856a981 */ /* 0x000368000c1e1b00 */
[----:B------:R1:W5:Y:S01]  /*2d00*/  @!P2 LDG.E.64 R92, desc[UR40][R42.64+0x40] ;  /* 0x000040282a5ca981 */ /* 0x000362000c1e1b00 */
[----:B------:R-:W-:-:S03]  /*2d10*/  ISETP.GE.AND P2, PT, R188, R117, PT ;  /* 0x00000075bc00720c */ /* 0x000fc60003f46270 */
[----:B------:R1:W5:Y:S04]  /*2d20*/  @!P4 LDG.E.64 R82, desc[UR40][R40.64+0x60] ;  /* 0x000060282852c981 */ /* 0x000368000c1e1b00 */
[----:B------:R1:W5:Y:S01]  /*2d30*/  @!P4 LDG.E.64 R84, desc[UR40][R42.64+0x60] ;  /* 0x000060282a54c981 */ /* 0x000362000c1e1b00 */
[----:B------:R-:W-:Y:S02]  /*2d40*/  ISETP.GE.AND P4, PT, R190, R117, PT ;  /* 0x00000075be00720c */ /* 0x000fe40003f86270 */
[----:B------:R-:W-:Y:S02]  /*2d50*/  CS2R R78, SRZ ;  /* 0x00000000004e7805 */ /* 0x000fe4000001ff00 */
[----:B------:R-:W-:Y:S02]  /*2d60*/  CS2R R74, SRZ ;  /* 0x00000000004a7805 */ /* 0x000fe4000001ff00 */
[----:B------:R-:W-:-:S02]  /*2d70*/  CS2R R80, SRZ ;  /* 0x0000000000507805 */ /* 0x000fc4000001ff00 */
[----:B------:R-:W-:Y:S01]  /*2d80*/  CS2R R76, SRZ ;  /* 0x00000000004c7805 */ /* 0x000fe2000001ff00 */
[----:B------:R1:W5:Y:S04]  /*2d90*/  @!P2 LDG.E.64 R78, desc[UR40][R40.64+0x80] ;  /* 0x00008028284ea981 */ /* 0x000368000c1e1b00 */
[----:B------:R1:W5:Y:S04]  /*2da0*/  @!P2 LDG.E.64 R80, desc[UR40][R42.64+0x80] ;  /* 0x000080282a50a981 */ /* 0x000368000c1e1b00 */
[----:B------:R1:W5:Y:S04]  /*2db0*/  @!P4 LDG.E.64 R74, desc[UR40][R40.64+0xa0] ;  /* 0x0000a028284ac981 */ /* 0x000368000c1e1b00 */
[----:B------:R1:W5:Y:S02]  /*2dc0*/  @!P4 LDG.E.64 R76, desc[UR40][R42.64+0xa0] ;  /* 0x0000a0282a4cc981 */ /* 0x000364000c1e1b00 */
.L_x_625:
[----:B------:R-:W-:Y:S05]  /*2dd0*/  BSYNC B1 ;  /* 0x0000000000017941 */ /* 0x000fea0003800000 */
.L_x_624:
        /* <DEDUP_REMOVED lines=11> */
[----:B------:R-:W-:Y:S01]  /*2e90*/  CS2R R68, SRZ ;  /* 0x0000000000447805 */ /* 0x000fe2000001ff00 */
[----:B-----5:R-:W-:Y:S01]  /*2ea0*/  IMAD.MOV.U32 R132, RZ, RZ, R74 ;  /* 0x000000ffff847224 */ /* 0x020fe200078e004a */
[----:B------:R-:W-:Y:S01]  /*2eb0*/  CS2R R72, SRZ ;  /* 0x0000000000487805 */ /* 0x000fe2000001ff00 */
[----:B------:R-:W-:Y:S01]  /*2ec0*/  IMAD.MOV.U32 R133, RZ, RZ, R75 ;  /* 0x000000ffff857224 */ /* 0x000fe200078e004b */
[----:B------:R-:W-:Y:S06]  /*2ed0*/  @P4 BRA `(.L_x_627) ;  /* 0x0000000000a04947 */ /* 0x000fec0003800000 */
[----:B------:R-:W-:Y:S01]  /*2ee0*/  IADD3 R90, P2, P5, R110, R90, R33 ;  /* 0x0000005a6e5a7210 */ /* 0x000fe20007d5e021 */
[----:B------:R-:W-:Y:S01]  /*2ef0*/  ULDC.64 UR4, c[0x0][0x3e8] ;  /* 0x0000fa0000047ab9 */ /* 0x000fe20000000a00 */
[----:B------:R-:W-:Y:S01]  /*2f00*/  ULDC.64 UR6, c[0x0][0x400] ;  /* 0x0001000000067ab9 */ /* 0x000fe20000000a00 */
[----:B------:R-:W-:Y:S02]  /*2f10*/  CS2R R70, SRZ ;  /* 0x0000000000467805 */ /* 0x000fe4000001ff00 */
[----:B-1----:R-:W-:Y:S02]  /*2f20*/  IADD3.X R41, R29, R0, R35, P2, P5 ;  /* 0x000000001d297210 */ /* 0x002fe400017ea423 */
[----:B------:R-:W-:Y:S02]  /*2f30*/  CS2R R72, SRZ ;  /* 0x0000000000487805 */ /* 0x000fe4000001ff00 */
[----:B------:R-:W-:-:S04]  /*2f40*/  IADD3 R88, P2, P5, R106, R88, R36 ;  /* 0x000000586a587210 */ /* 0x000fc80007d5e024 */
[----:B------:R-:W-:Y:S02]  /*2f50*/  IADD3.X R3, R31, R3, R38, P2, P5 ;  /* 0x000000031f037210 */ /* 0x000fe400017ea426 */
[----:B------:R-:W-:-:S04]  /*2f60*/  LEA R40, P2, R90, UR4, 0x1 ;  /* 0x000000045a287c11 */ /* 0x000fc8000f8408ff */
[----:B------:R-:W-:Y:S02]  /*2f70*/  LEA.HI.X R41, R90, UR5, R41, 0x1, P2 ;  /* 0x000000055a297c11 */ /* 0x000fe400090f0c29 */
[----:B0-----:R-:W-:-:S04]  /*2f80*/  LEA R42, P2, R88, UR6, 0x1 ;  /* 0x00000006582a7c11 */ /* 0x001fc8000f8408ff */
[----:B------:R-:W-:Y:S02]  /*2f90*/  LEA.HI.X R43, R88, UR7, R3, 0x1, P2 ;  /* 0x00000007582b7c11 */ /* 0x000fe400090f0c03 */
[----:B------:R-:W-:Y:S02]  /*2fa0*/  ISETP.GE.AND P2, PT, R22, R117, PT ;  /* 0x000000751600720c */ /* 0x000fe40003f46270 */
[----:B------:R-:W-:Y:S02]  /*2fb0*/  CS2R R66, SRZ ;  /* 0x0000000000427805 */ /* 0x000fe4000001ff00 */
[----:B------:R-:W-:-:S09]  /*2fc0*/  CS2R R68, SRZ ;  /* 0x0000000000447805 */ /* 0x000fd2000001ff00 */
[----:B------:R2:W5:Y:S04]  /*2fd0*/  @!P2 LDG.E.64 R70, desc[UR40][R40.64] ;  /* 0x000000282846a981 */ /* 0x000568000c1e1b00 */
[----:B------:R2:W5:Y:S01]  /*2fe0*/  @!P2 LDG.E.64 R72, desc[UR40][R42.64] ;  /* 0x000000282a48a981 */ /* 0x000562000c1e1b00 */
        /* <DEDUP_REMOVED lines=20> */
[----:B------:R-:W-:-:S13]  /*3130*/  ISETP.GE.AND P2, PT, R190, R117, PT ;  /* 0x00000075be00720c */ /* 0x000fda0003f46270 */
[----:B------:R2:W5:Y:S04]  /*3140*/  @!P2 LDG.E.64 R44, desc[UR40][R40.64+0xa0] ;  /* 0x0000a028282ca981 */ /* 0x000568000c1e1b00 */
[----:B------:R2:W5:Y:S02]  /*3150*/  @!P2 LDG.E.64 R46, desc[UR40][R42.64+0xa0] ;  /* 0x0000a0282a2ea981 */ /* 0x000564000c1e1b00 */
.L_x_627:
[----:B------:R-:W-:Y:S05]  /*3160*/  BSYNC B1 ;  /* 0x0000000000017941 */ /* 0x000fea0003800000 */
.L_x_626:
[----:B------:R-:W-:Y:S01]  /*3170*/  IMAD.MOV.U32 R3, RZ, RZ, R79 ;  /* 0x000000ffff037224 */ /* 0x000fe200078e004f */
[----:B------:R-:W-:Y:S01]  /*3180*/  MOV R0, R78 ;  /* 0x0000004e00007202 */ /* 0x000fe20000000f00 */
[----:B-12---:R-:W-:Y:S01]  /*3190*/  IMAD.MOV.U32 R40, RZ, RZ, R82 ;  /* 0x000000ffff287224 */ /* 0x006fe200078e0052 */
[----:B------:R-:W-:Y:S01]  /*31a0*/  MOV R41, R94 ;  /* 0x0000005e00297202 */ /* 0x000fe20000000f00 */
[----:B------:R-:W-:Y:S01]  /*31b0*/  UISETP.NE.AND UP0, UPT, UR46, 0x3, UPT ;  /* 0x000000032e00788c */ /* 0x000fe2000bf05270 */
[----:B------:R-:W-:Y:S01]  /*31c0*/  PRMT R158, R3, 0x5410, R0 ;  /* 0x00005410039e7816 */ /* 0x000fe20000000000 */
[----:B------:R-:W-:Y:S01]  /*31d0*/  IMAD.MOV.U32 R3, RZ, RZ, R86 ;  /* 0x000000ffff037224 */ /* 0x000fe200078e0056 */
[----:B------:R-:W-:Y:S01]  /*31e0*/  PRMT R164, R164, 0x5410, R40 ;  /* 0x00005410a4a47816 */ /* 0x000fe20000000028 */
[----:B------:R-:W-:Y:S01]  /*31f0*/  IMAD.MOV.U32 R40, RZ, RZ, R87 ;  /* 0x000000ffff287224 */ /* 0x000fe200078e0057 */
[----:B------:R-:W-:Y:S02]  /*3200*/  MOV R0, R83 ;  /* 0x0000005300007202 */ /* 0x000fe40000000f00 */
[----:B------:R-:W-:Y:S01]  /*3210*/  PRMT R166, R41, 0x7610, R166 ;  /* 0x0000761029a67816 */ /* 0x000fe200000000a6 */
[----:B------:R-:W-:Y:S01]  /*3220*/  IMAD.MOV.U32 R41, RZ, RZ, R76 ;  /* 0x000000ffff297224 */ /* 0x000fe200078e004c */
[----:B------:R-:W-:Y:S01]  /*3230*/  PRMT R165, R3, 0x5410, R40 ;  /* 0x0000541003a57816 */ /* 0x000fe20000000028 */
[----:B------:R-:W-:Y:S01]  /*3240*/  IMAD.MOV.U32 R3, RZ, RZ, R126 ;  /* 0x000000ffff037224 */ /* 0x000fe200078e007e */
[----:B------:R-:W-:Y:S01]  /*3250*/  PRMT R164, R0, 0x7610, R164 ;  /* 0x0000761000a47816 */ /* 0x000fe200000000a4 */
[----:B------:R-:W-:Y:S01]  /*3260*/  IMAD.MOV.U32 R0, RZ, RZ, R95 ;  /* 0x000000ffff007224 */ /* 0x000fe200078e005f */
[----:B------:R-:W-:-:S02]  /*3270*/  MOV R40, R127 ;  /* 0x0000007f00287202 */ /* 0x000fc40000000f00 */
[----:B------:R-:W-:Y:S02]  /*3280*/  PRMT R157, R3, 0x7610, R157 ;  /* 0x00007610039d7816 */ /* 0x000fe4000000009d */
[----:B------:R-:W-:Y:S01]  /*3290*/  PRMT R167, R40, 0x7610, R167 ;  /* 0x0000761028a77816 */ /* 0x000fe200000000a7 */
[----:B------:R-:W-:Y:S01]  /*32a0*/  IMAD.MOV.U32 R40, RZ, RZ, R81 ;  /* 0x000000ffff287224 */ /* 0x000fe200078e0051 */
[----:B------:R-:W-:Y:S01]  /*32b0*/  PRMT R155, R41, 0x7610, R155 ;  /* 0x00007610299b7816 */ /* 0x000fe2000000009b */
[----:B------:R-:W-:Y:S01]  /*32c0*/  IMAD.MOV.U32 R41, RZ, RZ, R84 ;  /* 0x000000ffff297224 */ /* 0x000fe200078e0054 */
[----:B------:R-:W-:Y:S01]  /*32d0*/  PRMT R166, R166, 0x5410, R0 ;  /* 0x00005410a6a67816 */ /* 0x000fe20000000000 */
[----:B------:R-:W-:Y:S01]  /*32e0*/  IMAD.MOV.U32 R0, RZ, RZ, R77 ;  /* 0x000000ffff007224 */ /* 0x000fe200078e004d */
[----:B------:R-:W-:Y:S02]  /*32f0*/  MOV R3, R80 ;  /* 0x0000005000037202 */ /* 0x000fe40000000f00 */
[----:B------:R-:W-:-:S02]  /*3300*/  PRMT R167, R167, 0x5410, R41 ;  /* 0x00005410a7a77816 */ /* 0x000fc40000000029 */
[----:B------:R-:W-:Y:S01]  /*3310*/  PRMT R159, R3, 0x5410, R40 ;  /* 0x00005410039f7816 */ /* 0x000fe20000000028 */
[----:B------:R-:W-:Y:S01]  /*3320*/  IMAD.MOV.U32 R40, RZ, RZ, R93 ;  /* 0x000000ffff287224 */ /* 0x000fe200078e005d */
[----:B------:R-:W-:Y:S01]  /*3330*/  PRMT R155, R155, 0x5410, R0 ;  /* 0x000054109b9b7816 */ /* 0x000fe20000000000 */
[----:B------:R-:W-:Y:S01]  /*3340*/  IMAD.MOV.U32 R3, RZ, RZ, R92 ;  /* 0x000000ffff037224 */ /* 0x000fe200078e005c */
[----:B------:R-:W-:Y:S02]  /*3350*/  MOV R41, R120 ;  /* 0x0000007800297202 */ /* 0x000fe40000000f00 */
[----:B------:R-:W-:Y:S02]  /*3360*/  MOV R0, R85 ;  /* 0x0000005500007202 */ /* 0x000fe40000000f00 */
[----:B------:R-:W-:Y:S01]  /*3370*/  PRMT R169, R40, 0x5410, R41 ;  /* 0x0000541028a97816 */ /* 0x000fe20000000029 */
[----:B------:R-:W-:Y:S01]  /*3380*/  IMAD.MOV.U32 R40, RZ, RZ, R121 ;  /* 0x000000ffff287224 */ /* 0x000fe200078e0079 */
[----:B------:R-:W-:Y:S01]  /*3390*/  PRMT R168, R0, 0x5410, R3 ;  /* 0x0000541000a87816 */ /* 0x000fe20000000003 */
[----:B-----5:R-:W-:Y:S01]  /*33a0*/  IMAD.MOV.U32 R0, RZ, RZ, R44 ;  /* 0x000000ffff007224 */ /* 0x020fe200078e002c */
[----:B------:R-:W-:Y:S01]  /*33b0*/  MOV R3, R129 ;  /* 0x0000008100037202 */ /* 0x000fe20000000f00 */
[----:B------:R-:W-:Y:S01]  /*33c0*/  IMAD.MOV.U32 R41, RZ, RZ, R128 ;  /* 0x000000ffff297224 */ /* 0x000fe200078e0080 */
[----:B------:R-:W-:-:S02]  /*33d0*/  PRMT R154, R132, 0x5410, R133 ;  /* 0x00005410849a7816 */ /* 0x000fc40000000085 */
        /* <DEDUP_REMOVED lines=12> */
[----:B------:R-:W-:Y:S01]  /*34a0*/  PRMT R133, R133, 0x5410, R40 ;  /* 0x0000541085857816 */ /* 0x000fe20000000028 */
[----:B------:R-:W-:Y:S01]  /*34b0*/  IMAD.MOV.U32 R40, RZ, RZ, R70 ;  /* 0x000000ffff287224 */ /* 0x000fe200078e0046 */
[----:B------:R-:W-:Y:S01]  /*34c0*/  PRMT R147, R3, 0x5410, R0 ;  /* 0x0000541003937816 */ /* 0x000fe20000000000 */
[----:B------:R-:W-:Y:S01]  /*34d0*/  IMAD.MOV.U32 R0, RZ, RZ, R46 ;  /* 0x000000ffff007224 */ /* 0x000fe200078e002e */
[----:B------:R-:W-:Y:S02]  /*34e0*/  PRMT R88, R41, 0x7610, R88 ;  /* 0x0000761029587816 */ /* 0x000fe40000000058 */
[----:B------:R-:W-:Y:S02]  /*34f0*/  MOV R3, R71 ;  /* 0x0000004700037202 */ /* 0x000fe40000000f00 */
[----:B------:R-:W-:Y:S02]  /*3500*/  MOV R41, R59 ;  /* 0x0000003b00297202 */ /* 0x000fe40000000f00 */
[----:B------:R-:W-:Y:S01]  /*3510*/  PRMT R161, R3, 0x7610, R161 ;  /* 0x0000761003a17816 */ /* 0x000fe200000000a1 */
[----:B------:R-:W-:Y:S01]  /*3520*/  IMAD.MOV.U32 R3, RZ, RZ, R57 ;  /* 0x000000ffff037224 */ /* 0x000fe200078e0039 */
[----:B------:R-:W-:Y:S01]  /*3530*/  PRMT R132, R41, 0x7610, R132 ;  /* 0x0000761029847816 */ /* 0x000fe20000000084 */
[----:B------:R-:W-:Y:S01]  /*3540*/  IMAD.MOV.U32 R41, RZ, RZ, R67 ;  /* 0x000000ffff297224 */ /* 0x000fe200078e0043 */
[----:B------:R-:W-:-:S02]  /*3550*/  PRMT R160, R40, 0x7610, R160 ;  /* 0x0000761028a07816 */ /* 0x000fc400000000a0 */
[----:B------:R-:W-:Y:S01]  /*3560*/  PRMT R89, R0, 0x7610, R89 ;  /* 0x0000761000597816 */ /* 0x000fe20000000059 */
[----:B------:R-:W-:Y:S01]  /*3570*/  IMAD.MOV.U32 R0, RZ, RZ, R60 ;  /* 0x000000ffff007224 */ /* 0x000fe200078e003c */
[----:B------:R-:W-:Y:S02]  /*3580*/  MOV R40, R56 ;  /* 0x0000003800287202 */ /* 0x000fe40000000f00 */
[----:B------:R-:W-:Y:S02]  /*3590*/  PLOP3.LUT P2, PT, PT, PT, UP0, 0x80, 0x0 ;  /* 0x000000000000781c */ /* 0x000fe40003f4f008 */
        /* <DEDUP_REMOVED lines=12> */
[----:B------:R-:W-:Y:S02]  /*3660*/  PRMT R160, R160, 0x5410, R0 ;  /* 0x00005410a0a07816 */ /* 0x000fe40000000000 */
[----:B------:R-:W-:Y:S02]  /*3670*/  MOV R0, R68 ;  /* 0x0000004400007202 */ /* 0x000fe40000000f00 */
[----:B------:R-:W-:-:S02]  /*3680*/  MOV R41, R73 ;  /* 0x0000004900297202 */ /* 0x000fc40000000f00 */
[----:B------:R-:W-:Y:S02]  /*3690*/  PRMT R162, R0, 0x5410, R3 ;  /* 0x0000541000a27816 */ /* 0x000fe40000000003 */
[----:B------:R-:W-:Y:S01]  /*36a0*/  PRMT R163, R40, 0x5410, R41 ;  /* 0x0000541028a37816 */ /* 0x000fe20000000029 */
[----:B------:R-:W-:Y:S06]  /*36b0*/  @!P2 BRA `(.L_x_628) ;  /* 0x000000000004a947 */ /* 0x000fec0003800000 */
[----:B------:R-:W-:Y:S01]  /*36c0*/  BPT.TRAP 0x1 ;  /* 0x000000040000795c */ /* 0x000fe20000300000 */
.L_x_628:
[----:B------:R-:W-:Y:S01]  /*36d0*/  IMAD R3, R16, 0x8, R2 ;  /* 0x0000000810037824 */ /* 0x000fe200078e0202 */
[----:B------:R-:W-:Y:S01]  /*36e0*/  SHF.L.U32 R0, R184, 0x1f, RZ ;  /* 0x0000001fb8007819 */ /* 0x000fe200000006ff */
[----:B------:R-:W-:Y:S03]  /*36f0*/  BSSY B1, `(.L_x_629) ;  /* 0x0000003000017945 */ /* 0x000fe60003800000 */
[----:B------:R-:W1:Y:S02]  /*3700*/  SYNCS.PHASECHK.TRANS64.TRYWAIT P5, [R3+URZ+0x34890], R0 ;  /* 0x03489000030075a7 */ /* 0x000e6400080a017f */
[----:B-1----:R-:W-:Y:S05]  /*3710*/  @!P5 BRA `(.L_x_630) ;  /* 0x000001bc00bcd947 */ /* 0x002fea0003800000 */
.L_x_978:
[----:B------:R-:W-:Y:S05]  /*3720*/  BSYNC B1 ;  /* 0x0000000000017941 */ /* 0x000fea0003800000 */
.L_x_629:
[----:B------:R-:W-:Y:S04]  /*3730*/  BSSY B1, `(.L_x_631) ;  /* 0x0000135000017945 */ /* 0x000fe80003800000 */
[----:B------:R-:W-:Y:S05]  /*3740*/  @P3 BRA `(.L_x_632) ;  /* 0x0000001000cc3947 */ /* 0x000fea0003800000 */
[----:B------:R-:W-:Y:S01]  /*3750*/  ISETP.NE.AND P3, PT, R14, RZ, PT ;  /* 0x000000ff0e00720c */ /* 0x000fe20003f65270 */
[----:B------:R-:W-:-:S12]  /*3760*/  BSSY B2, `(.L_x_633) ;  /* 0x0000035000027945 */ /* 0x000fd80003800000 */
[----:B------:R-:W-:Y:S05]  /*3770*/  @!P3 BRA `(.L_x_634) ;  /* 0x0000000000ccb947 */ /* 0x000fea0003800000 */
[----:B0-----:R0:W2:Y:S01]  /*3780*/  LDS.128 R40, [R51] ;  /* 0x0000000033287984 */ /* 0x0010a20000000c00 */
[----:B------:R-:W-:Y:S01]  /*3790*/  ISETP.GE.AND P3, PT, R22, R117, PT ;  /* 0x000000751600720c */ /* 0x000fe20003f66270 */
[----:B------:R-:W-:-:S12]  /*37a0*/  BSSY B3, `(.L_x_635) ;  /* 0x000002f000037945 */ /* 0x000fd80003800000 */
[----:B0-----:R-:W-:Y:S05]  /*37b0*/  @P3 BRA `(.L_x_636) ;  /* 0x0000000000b43947 */ /* 0x001fea0003800000 */
[----:B------:R-:W-:Y:S01]  /*37c0*/  SHF.R.U64 R128, R128, 0x10, R129 ;  /* 0x0000001080807819 */ /* 0x000fe20000001281 */
[----:B--2---:R-:W-:Y:S01]  /*37d0*/  IMAD.MOV.U32 R152, RZ, RZ, R41 ;  /* 0x000000ffff987224 */ /* 0x004fe200078e0029 */
[----:B------:R-:W-:Y:S02]  /*37e0*/  SHF.R.U64 R148, R126, 0x10, R127 ;  /* 0x000000107e947819 */ /* 0x000fe4000000127f */
[----:B------:R-:W-:Y:S01]  /*37f0*/  SHF.R.U32.HI R129, RZ, 0x10, R129 ;  /* 0x00000010ff817819 */ /* 0x000fe20000011681 */
[----:B------:R-:W-:Y:S02]  /*3800*/  HADD2.F32 R128, -RZ, R128.H0_H0 ;  /* 0x20000080ff807230 */ /* 0x000fe40000004100 */
[--C-:B------:R-:W-:Y:S02]  /*3810*/  HADD2.F32 R41, -RZ, R152.reuse.H1_H1 ;  /* 0x30000098ff297230 */ /* 0x100fe40000004100 */
[----:B------:R-:W-:Y:S02]  /*3820*/  HADD2.F32 R126, -RZ, R152.H0_H0 ;  /* 0x20000098ff7e7230 */ /* 0x000fe40000004100 */
[----:B------:R-:W-:-:S02]  /*3830*/  HADD2.F32 R148, -RZ, R148.H0_H0 ;  /* 0x20000094ff947230 */ /* 0x000fc40000004100 */
[-C--:B------:R-:W-:Y:S01]  /*3840*/  FMUL.FTZ R153, R41, R128.reuse ;  /* 0x0000008029997220 */ /* 0x080fe20000410000 */
[----:B------:R-:W-:-:S03]  /*3850*/  FMUL.FTZ R128, R126, R128 ;  /* 0x000000807e807220 */ /* 0x000fc60000410000 */
[-C--:B------:R-:W-:Y:S01]  /*3860*/  FFMA.FTZ R153, R126, R148.reuse, -R153 ;  /* 0x000000947e997223 */ /* 0x080fe20000010899 */
[----:B------:R-:W-:Y:S01]  /*3870*/  SHF.R.U32.HI R126, RZ, 0x10, R127 ;  /* 0x00000010ff7e7819 */ /* 0x000fe2000001167f */
[----:B------:R-:W-:Y:S01]  /*3880*/  FFMA.FTZ R128, R41, R148, R128 ;  /* 0x0000009429807223 */ /* 0x000fe20000010080 */
[----:B------:R-:W-:Y:S01]  /*3890*/  MOV R127, R40 ;  /* 0x00000028007f7202 */ /* 0x000fe20000000f00 */
[----:B------:R-:W-:Y:S02]  /*38a0*/  HADD2.F32 R41, -RZ, R43.H1_H1 ;  /* 0x3000002bff297230 */ /* 0x000fe40000004100 */
[----:B------:R-:W-:Y:S01]  /*38b0*/  HADD2.F32 R40, -RZ, R129.H0_H0 ;  /* 0x20000081ff287230 */ /* 0x000fe20000004100 */
[----:B------:R-:W-:Y:S01]  /*38c0*/  F2FP.F16.F32.PACK_AB R128, R128, R153 ;  /* 0x000000998080723e */ /* 0x000fe200000000ff */
[----:B------:R-:W-:Y:S02]  /*38d0*/  HADD2.F32 R43, -RZ, R43.H0_H0 ;  /* 0x2000002bff2b7230 */ /* 0x000fe40000004100 */
[----:B------:R-:W-:-:S02]  /*38e0*/  HADD2.F32 R126, -RZ, R126.H0_H0 ;  /* 0x2000007eff7e7230 */ /* 0x000fc40000004100 */
[-C--:B------:R-:W-:Y:S01]  /*38f0*/  FMUL.FTZ R148, R41, R40.reuse ;  /* 0x0000002829947220 */ /* 0x080fe20000410000 */
[----:B------:R-:W-:Y:S02]  /*3900*/  HADD2.F32 R129, -RZ, R157.H1_H1 ;  /* 0x3000009dff817230 */ /* 0x000fe40000004100 */
[C---:B------:R-:W-:Y:S01]  /*3910*/  FMUL.FTZ R152, R43.reuse, R40 ;  /* 0x000000282b987220 */ /* 0x040fe20000410000 */
[-C--:B------:R-:W-:Y:S01]  /*3920*/  FFMA.FTZ R40, R43, R126.reuse, -R148 ;  /* 0x0000007e2b287223 */ /* 0x080fe20000010894 */
[--C-:B------:R-:W-:Y:S02]  /*3930*/  HADD2.F32 R148, -RZ, R127.reuse.H0_H0 ;  /* 0x2000007fff947230 */ /* 0x100fe40000004100 */
[----:B------:R-:W-:Y:S01]  /*3940*/  FFMA.FTZ R41, R41, R126, R152 ;  /* 0x0000007e29297223 */ /* 0x000fe20000010098 */
[----:B------:R-:W-:Y:S02]  /*3950*/  IMAD.MOV.U32 R126, RZ, RZ, R42 ;  /* 0x000000ffff7e7224 */ /* 0x000fe400078e002a */
[----:B------:R-:W-:-:S02]  /*3960*/  HADD2.F32 R42, -RZ, R127.H1_H1 ;  /* 0x3000007fff2a7230 */ /* 0x000fc40000004100 */
[----:B------:R-:W-:Y:S02]  /*3970*/  HADD2.F32 R127, -RZ, R157.H0_H0 ;  /* 0x2000009dff7f7230 */ /* 0x000fe40000004100 */
[----:B------:R-:W-:Y:S02]  /*3980*/  HADD2.F32 R157, -RZ, R170.H1_H1 ;  /* 0x300000aaff9d7230 */ /* 0x000fe40000004100 */
[-C--:B------:R-:W-:Y:S01]  /*3990*/  FMUL.FTZ R43, R42, R129.reuse ;  /* 0x000000812a2b7220 */ /* 0x080fe20000410000 */
[----:B------:R-:W-:-:S03]  /*39a0*/  FMUL.FTZ R129, R148, R129 ;  /* 0x0000008194817220 */ /* 0x000fc60000410000 */
[-C--:B------:R-:W-:Y:S01]  /*39b0*/  FFMA.FTZ R43, R148, R127.reuse, -R43 ;  /* 0x0000007f942b7223 */ /* 0x080fe2000001082b */
[--C-:B------:R-:W-:Y:S02]  /*39c0*/  HADD2.F32 R148, -RZ, R126.reuse.H0_H0 ;  /* 0x2000007eff947230 */ /* 0x100fe40000004100 */
[----:B------:R-:W-:Y:S01]  /*39d0*/  FFMA.FTZ R42, R42, R127, R129 ;  /* 0x0000007f2a2a7223 */ /* 0x000fe20000010081 */
[----:B------:R-:W-:Y:S02]  /*39e0*/  HADD2.F32 R126, -RZ, R126.H1_H1 ;  /* 0x3000007eff7e7230 */ /* 0x000fe40000004100 */
[----:B------:R-:W-:-:S03]  /*39f0*/  HADD2.F32 R127, -RZ, R167.H0_H0 ;  /* 0x200000a7ff7f7230 */ /* 0x000fc60000004100 */
[-C--:B------:R-:W-:Y:S01]  /*3a00*/  FMUL.FTZ R129, R126, R157.reuse ;  /* 0x0000009d7e817220 */ /* 0x080fe20000410000 */
[----:B------:R-:W-:-:S03]  /*3a10*/  FMUL.FTZ R157, R148, R157 ;  /* 0x0000009d949d7220 */ /* 0x000fc60000410000 */
[-C--:B------:R-:W-:Y:S01]  /*3a20*/  FFMA.FTZ R129, R148, R127.reuse, -R129 ;  /* 0x0000007f94817223 */ /* 0x080fe20000010881 */
[----:B------:R-:W-:Y:S01]  /*3a30*/  FFMA.FTZ R126, R126, R127, R157 ;  /* 0x0000007f7e7e7223 */ /* 0x000fe2000001009d */
[----:B------:R-:W-:Y:S01]  /*3a40*/  F2FP.F16.F32.PACK_AB R127, R41, R40 ;  /* 0x00000028297f723e */ /* 0x000fe200000000ff */
[----:B------:R-:W-:Y:S01]  /*3a50*/  IMAD.MOV.U32 R41, RZ, RZ, R128 ;  /* 0x000000ffff297224 */ /* 0x000fe200078e0080 */
[----:B------:R-:W-:Y:S02]  /*3a60*/  F2FP.F16.F32.PACK_AB R40, R42, R43 ;  /* 0x0000002b2a28723e */ /* 0x000fe400000000ff */
[----:B------:R-:W-:Y:S02]  /*3a70*/  F2FP.F16.F32.PACK_AB R42, R126, R129 ;  /* 0x000000817e2a723e */ /* 0x000fe400000000ff */
[----:B------:R-:W-:-:S07]  /*3a80*/  MOV R43, R127 ;  /* 0x0000007f002b7202 */ /* 0x000fce0000000f00 */
.L_x_636:
[----:B------:R-:W-:Y:S05]  /*3a90*/  BSYNC B3 ;  /* 0x0000000000037941 */ /* 0x000fea0003800000 */
.L_x_635:
[----:B--2---:R2:W-:Y:S02]  /*3aa0*/  STG.E.128 desc[UR40][R52.64], R40 ;  /* 0x0000002834007986 */ /* 0x0045e4000c101d28 */
.L_x_634:
[----:B------:R-:W-:Y:S05]  /*3ab0*/  BSYNC B2 ;  /* 0x0000000000027941 */ /* 0x000fea0003800000 */
.L_x_633:
[----:B------:R-:W-:Y:S01]  /*3ac0*/  ISETP.NE.AND P3, PT, R10, RZ, PT ;  /* 0x000000ff0a00720c */ /* 0x000fe20003f65270 */
[----:B------:R-:W-:-:S12]  /*3ad0*/  BSSY B2, `(.L_x_637) ;  /* 0x0000030000027945 */ /* 0x000fd80003800000 */
[----:B------:R-:W-:Y:S05]  /*3ae0*/  @!P3 BRA `(.L_x_638) ;  /* 0x0000000000b8b947 */ /* 0x000fea0003800000 */
[----:B0-2---:R0:W2:Y:S01]  /*3af0*/  LDS.128 R40, [R50] ;  /* 0x0000000032287984 */ /* 0x0050a20000000c00 */
[----:B------:R-:W-:Y:S01]  /*3b00*/  ISETP.GE.AND P3, PT, R187, R117, PT ;  /* 0x00000075bb00720c */ /* 0x000fe20003f66270 */
[----:B------:R-:W-:-:S12]  /*3b10*/  BSSY B3, `(.L_x_639) ;  /* 0x000002a000037945 */ /* 0x000fd80003800000 */
[----:B0-----:R-:W-:Y:S05]  /*3b20*/  @P3 BRA `(.L_x_640) ;  /* 0x0000000000a03947 */ /* 0x001fea0003800000 */
[----:B------:R-:W-:Y:S01]  /*3b30*/  SHF.R.U64 R120, R120, 0x10, R121 ;  /* 0x0000001078787819 */ /* 0x000fe20000001279 */
[----:B--2---:R-:W-:Y:S01]  /*3b40*/  HADD2.F32 R128, -RZ, R41.H0_H0 ;  /* 0x20000029ff807230 */ /* 0x004fe20000004100 */
[----:B------:R-:W-:Y:S01]  /*3b50*/  SHF.R.U64 R94, R94, 0x10, R95 ;  /* 0x000000105e5e7819 */ /* 0x000fe2000000125f */
[----:B------:R-:W-:Y:S01]  /*3b60*/  HADD2.F32 R126, -RZ, R43.H1_H1 ;  /* 0x3000002bff7e7230 */ /* 0x000fe20000004100 */
[----:B------:R-:W-:Y:S01]  /*3b70*/  SHF.R.U32.HI R121, RZ, 0x10, R121 ;  /* 0x00000010ff797819 */ /* 0x000fe20000011679 */
[----:B------:R-:W-:Y:S01]  /*3b80*/  HADD2.F32 R127, -RZ, R120.H0_H0 ;  /* 0x20000078ff7f7230 */ /* 0x000fe20000004100 */
[----:B------:R-:W-:Y:S01]  /*3b90*/  SHF.R.U32.HI R95, RZ, 0x10, R95 ;  /* 0x00000010ff5f7819 */ /* 0x000fe2000001165f */
[----:B------:R-:W-:Y:S02]  /*3ba0*/  HADD2.F32 R120, -RZ, R41.H1_H1 ;  /* 0x30000029ff787230 */ /* 0x000fe40000004100 */
[----:B------:R-:W-:Y:S02]  /*3bb0*/  HADD2.F32 R129, -RZ, R94.H0_H0 ;  /* 0x2000005eff817230 */ /* 0x000fe40000004100 */
[----:B------:R-:W-:-:S02]  /*3bc0*/  HADD2.F32 R121, -RZ, R121.H0_H0 ;  /* 0x20000079ff797230 */ /* 0x000fc40000004100 */
[-C--:B------:R-:W-:Y:S01]  /*3bd0*/  FMUL.FTZ R41, R120, R127.reuse ;  /* 0x0000007f78297220 */ /* 0x080fe20000410000 */
[C---:B------:R-:W-:Y:S01]  /*3be0*/  FMUL.FTZ R127, R128.reuse, R127 ;  /* 0x0000007f807f7220 */ /* 0x040fe20000410000 */
[----:B------:R-:W-:Y:S02]  /*3bf0*/  HADD2.F32 R153, -RZ, R95.H0_H0 ;  /* 0x2000005fff997230 */ /* 0x000fe40000004100 */
[----:B------:R-:W-:Y:S01]  /*3c00*/  FFMA.FTZ R41, R128, R129, -R41 ;  /* 0x0000008180297223 */ /* 0x000fe20000010829 */
[----:B------:R-:W-:Y:S02]  /*3c10*/  HADD2.F32 R128, -RZ, R43.H0_H0 ;  /* 0x2000002bff807230 */ /* 0x000fe40000004100 */
[----:B------:R-:W-:Y:S01]  /*3c20*/  FMUL.FTZ R43, R126, R121 ;  /* 0x000000797e2b7220 */ /* 0x000fe20000410000 */
[----:B------:R-:W-:Y:S01]  /*3c30*/  FFMA.FTZ R94, R120, R129, R127 ;  /* 0x00000081785e7223 */ /* 0x000fe2000001007f */
[----:B------:R-:W-:Y:S02]  /*3c40*/  HADD2.F32 R95, -RZ, R169.H1_H1 ;  /* 0x300000a9ff5f7230 */ /* 0x000fe40000004100 */
[----:B------:R-:W-:Y:S01]  /*3c50*/  FMUL.FTZ R121, R128, R121 ;  /* 0x0000007980797220 */ /* 0x000fe20000410000 */
[----:B------:R-:W-:-:S02]  /*3c60*/  HADD2.F32 R120, -RZ, R40.H1_H1 ;  /* 0x30000028ff787230 */ /* 0x000fc40000004100 */
[-C--:B------:R-:W-:Y:S01]  /*3c70*/  FFMA.FTZ R43, R128, R153.reuse, -R43 ;  /* 0x00000099802b7223 */ /* 0x080fe2000001082b */
[----:B------:R-:W-:Y:S02]  /*3c80*/  HADD2.F32 R128, -RZ, R40.H0_H0 ;  /* 0x20000028ff807230 */ /* 0x000fe40000004100 */
[----:B------:R-:W-:Y:S01]  /*3c90*/  FFMA.FTZ R126, R126, R153, R121 ;  /* 0x000000997e7e7223 */ /* 0x000fe20000010079 */
[----:B------:R-:W-:Y:S02]  /*3ca0*/  HADD2.F32 R121, -RZ, R166.H0_H0 ;  /* 0x200000a6ff797230 */ /* 0x000fe40000004100 */
[-C--:B------:R-:W-:Y:S01]  /*3cb0*/  FMUL.FTZ R129, R120, R95.reuse ;  /* 0x0000005f78817220 */ /* 0x080fe20000410000 */
[----:B------:R-:W-:Y:S02]  /*3cc0*/  HADD2.F32 R40, -RZ, R170.H0_H0 ;  /* 0x200000aaff287230 */ /* 0x000fe40000004100 */
[----:B------:R-:W-:Y:S01]  /*3cd0*/  FMUL.FTZ R95, R128, R95 ;  /* 0x0000005f805f7220 */ /* 0x000fe20000410000 */
[----:B------:R-:W-:-:S02]  /*3ce0*/  HADD2.F32 R127, -RZ, R42.H1_H1 ;  /* 0x3000002aff7f7230 */ /* 0x000fc40000004100 */
[-C--:B------:R-:W-:Y:S01]  /*3cf0*/  FFMA.FTZ R129, R128, R121.reuse, -R129 ;  /* 0x0000007980817223 */ /* 0x080fe20000010881 */
[----:B------:R-:W-:Y:S02]  /*3d00*/  HADD2.F32 R153, -RZ, R42.H0_H0 ;  /* 0x2000002aff997230 */ /* 0x000fe40000004100 */
[----:B------:R-:W-:Y:S01]  /*3d10*/  FFMA.FTZ R120, R120, R121, R95 ;  /* 0x0000007978787223 */ /* 0x000fe2000001005f */
[----:B------:R-:W-:Y:S02]  /*3d20*/  HADD2.F32 R128, -RZ, R166.H1_H1 ;  /* 0x300000a6ff807230 */ /* 0x000fe40000004100 */
[-C--:B------:R-:W-:Y:S01]  /*3d30*/  FMUL.FTZ R42, R127, R40.reuse ;  /* 0x000000287f2a7220 */ /* 0x080fe20000410000 */
[----:B------:R-:W-:Y:S01]  /*3d40*/  F2FP.F16.F32.PACK_AB R41, R94, R41 ;  /* 0x000000295e29723e */ /* 0x000fe200000000ff */
[C---:B------:R-:W-:Y:S01]  /*3d50*/  FMUL.FTZ R40, R153.reuse, R40 ;  /* 0x0000002899287220 */ /* 0x040fe20000410000 */
[----:B------:R-:W-:Y:S01]  /*3d60*/  F2FP.F16.F32.PACK_AB R43, R126, R43 ;  /* 0x0000002b7e2b723e */ /* 0x000fe200000000ff */
[----:B------:R-:W-:-:S02]  /*3d70*/  FFMA.FTZ R42, R153, R128, -R42 ;  /* 0x00000080992a7223 */ /* 0x000fc4000001082a */
[----:B------:R-:W-:Y:S01]  /*3d80*/  FFMA.FTZ R127, R127, R128, R40 ;  /* 0x000000807f7f7223 */ /* 0x000fe20000010028 */
[----:B------:R-:W-:-:S04]  /*3d90*/  F2FP.F16.F32.PACK_AB R40, R120, R129 ;  /* 0x000000817828723e */ /* 0x000fc800000000ff */
[----:B------:R-:W-:-:S07]  /*3da0*/  F2FP.F16.F32.PACK_AB R42, R127, R42 ;  /* 0x0000002a7f2a723e */ /* 0x000fce00000000ff */
.L_x_640:
[----:B------:R-:W-:Y:S05]  /*3db0*/  BSYNC B3 ;  /* 0x0000000000037941 */ /* 0x000fea0003800000 */
.L_x_639:
[----:B--2---:R3:W-:Y:S02]  /*3dc0*/  STG.E.128 desc[UR40][R52.64+0x40], R40 ;  /* 0x0000402834007986 */ /* 0x0047e4000c101d28 */
.L_x_638:
[----:B------:R-:W-:Y:S05]  /*3dd0*/  BSYNC B2 ;  /* 0x0000000000027941 */ /* 0x000fea0003800000 */
.L_x_637:
[----:B------:R-:W-:Y:S01]  /*3de0*/  ISETP.NE.AND P3, PT, R9, RZ, PT ;  /* 0x000000ff0900720c */ /* 0x000fe20003f65270 */
[----:B------:R-:W-:-:S12]  /*3df0*/  BSSY B2, `(.L_x_641) ;  /* 0x0000031000027945 */ /* 0x000fd80003800000 */
[----:B------:R-:W-:Y:S05]  /*3e00*/  @!P3 BRA `(.L_x_642) ;  /* 0x0000000000bcb947 */ /* 0x000fea0003800000 */
[----:B0-23--:R0:W2:Y:S01]  /*3e10*/  LDS.128 R40, [R51+0x4000] ;  /* 0x0040000033287984 */ /* 0x00d0a20000000c00 */
[----:B------:R-:W-:Y:S01]  /*3e20*/  ISETP.GE.AND P3, PT, R186, R117, PT ;  /* 0x00000075ba00720c */ /* 0x000fe20003f66270 */
[----:B------:R-:W-:-:S12]  /*3e30*/  BSSY B3, `(.L_x_643) ;  /* 0x000002b000037945 */ /* 0x000fd80003800000 */
[----:B0-----:R-:W-:Y:S05]  /*3e40*/  @P3 BRA `(.L_x_644) ;  /* 0x0000000000a43947 */ /* 0x001fea0003800000 */
[----:B------:R-:W-:Y:S01]  /*3e50*/  SHF.R.U64 R94, R86, 0x10, R87 ;  /* 0x00000010565e7819 */ /* 0x000fe20000001257 */
[----:B--2---:R-:W-:Y:S01]  /*3e60*/  HADD2.F32 R120, -RZ, R43.H0_H0 ;  /* 0x2000002bff787230 */ /* 0x004fe20000004100 */
[----:B------:R-:W-:Y:S01]  /*3e70*/  SHF.R.U32.HI R95, RZ, 0x10, R93 ;  /* 0x00000010ff5f7819 */ /* 0x000fe2000001165d */
[----:B------:R-:W-:Y:S01]  /*3e80*/  HADD2.F32 R127, -RZ, R165.H1_H1 ;  /* 0x300000a5ff7f7230 */ /* 0x000fe20000004100 */
[----:B------:R-:W-:Y:S01]  /*3e90*/  SHF.R.U32.HI R86, RZ, 0x10, R87 ;  /* 0x00000010ff567819 */ /* 0x000fe20000011657 */
[----:B------:R-:W-:Y:S01]  /*3ea0*/  HADD2.F32 R94, -RZ, R94.H0_H0 ;  /* 0x2000005eff5e7230 */ /* 0x000fe20000004100 */
[----:B------:R-:W-:Y:S01]  /*3eb0*/  SHF.R.U64 R87, R92, 0x10, R93 ;  /* 0x000000105c577819 */ /* 0x000fe2000000125d */
[----:B------:R-:W-:Y:S02]  /*3ec0*/  HADD2.F32 R95, -RZ, R95.H0_H0 ;  /* 0x2000005fff5f7230 */ /* 0x000fe40000004100 */
[----:B------:R-:W-:Y:S02]  /*3ed0*/  HADD2.F32 R92, -RZ, R43.H1_H1 ;  /* 0x3000002bff5c7230 */ /* 0x000fe40000004100 */
[----:B------:R-:W-:-:S02]  /*3ee0*/  HADD2.F32 R126, -RZ, R87.H0_H0 ;  /* 0x20000057ff7e7230 */ /* 0x000fc40000004100 */
[--C-:B------:R-:W-:Y:S02]  /*3ef0*/  HADD2.F32 R87, -RZ, R41.reuse.H1_H1 ;  /* 0x30000029ff577230 */ /* 0x100fe40000004100 */
[-C--:B------:R-:W-:Y:S01]  /*3f00*/  FMUL.FTZ R43, R92, R95.reuse ;  /* 0x0000005f5c2b7220 */ /* 0x080fe20000410000 */
[----:B------:R-:W-:Y:S02]  /*3f10*/  HADD2.F32 R41, -RZ, R41.H0_H0 ;  /* 0x20000029ff297230 */ /* 0x000fe40000004100 */
[C---:B------:R-:W-:Y:S01]  /*3f20*/  FMUL.FTZ R95, R120.reuse, R95 ;  /* 0x0000005f785f7220 */ /* 0x040fe20000410000 */
[----:B------:R-:W-:Y:S02]  /*3f30*/  HADD2.F32 R93, -RZ, R86.H0_H0 ;  /* 0x20000056ff5d7230 */ /* 0x000fe40000004100 */
[-C--:B------:R-:W-:Y:S01]  /*3f40*/  FMUL.FTZ R86, R87, R126.reuse ;  /* 0x0000007e57567220 */ /* 0x080fe20000410000 */
[----:B------:R-:W-:Y:S02]  /*3f50*/  FMUL.FTZ R126, R41, R126 ;  /* 0x0000007e297e7220 */ /* 0x000fe40000410000 */
[-C--:B------:R-:W-:Y:S01]  /*3f60*/  FFMA.FTZ R43, R120, R93.reuse, -R43 ;  /* 0x0000005d782b7223 */ /* 0x080fe2000001082b */
[----:B------:R-:W-:Y:S01]  /*3f70*/  FFMA.FTZ R92, R92, R93, R95 ;  /* 0x0000005d5c5c7223 */ /* 0x000fe2000001005f */
[----:B------:R-:W-:-:S02]  /*3f80*/  HADD2.F32 R93, -RZ, R168.H1_H1 ;  /* 0x300000a8ff5d7230 */ /* 0x000fc40000004100 */
[-C--:B------:R-:W-:Y:S01]  /*3f90*/  FFMA.FTZ R41, R41, R94.reuse, -R86 ;  /* 0x0000005e29297223 */ /* 0x080fe20000010856 */
[--C-:B------:R-:W-:Y:S02]  /*3fa0*/  HADD2.F32 R95, -RZ, R40.reuse.H1_H1 ;  /* 0x30000028ff5f7230 */ /* 0x100fe40000004100 */
[----:B------:R-:W-:Y:S01]  /*3fb0*/  FFMA.FTZ R86, R87, R94, R126 ;  /* 0x0000005e57567223 */ /* 0x000fe2000001007e */
[----:B------:R-:W-:Y:S01]  /*3fc0*/  HADD2.F32 R120, -RZ, R40.H0_H0 ;  /* 0x20000028ff787230 */ /* 0x000fe20000004100 */
[----:B------:R-:W-:Y:S01]  /*3fd0*/  F2FP.F16.F32.PACK_AB R43, R92, R43 ;  /* 0x0000002b5c2b723e */ /* 0x000fe200000000ff */
[----:B------:R-:W-:Y:S02]  /*3fe0*/  HADD2.F32 R87, -RZ, R169.H0_H0 ;  /* 0x200000a9ff577230 */ /* 0x000fe40000004100 */
[-C--:B------:R-:W-:Y:S01]  /*3ff0*/  FMUL.FTZ R121, R95, R93.reuse ;  /* 0x0000005d5f797220 */ /* 0x080fe20000410000 */
[--C-:B------:R-:W-:Y:S02]  /*4000*/  HADD2.F32 R40, -RZ, R42.reuse.H1_H1 ;  /* 0x3000002aff287230 */ /* 0x100fe40000004100 */
[----:B------:R-:W-:Y:S01]  /*4010*/  FMUL.FTZ R126, R120, R93 ;  /* 0x0000005d787e7220 */ /* 0x000fe20000410000 */
[----:B------:R-:W-:Y:S01]  /*4020*/  HADD2.F32 R94, -RZ, R165.H0_H0 ;  /* 0x200000a5ff5e7230 */ /* 0x000fe20000004100 */
[----:B------:R-:W-:Y:S01]  /*4030*/  F2FP.F16.F32.PACK_AB R41, R86, R41 ;  /* 0x000000295629723e */ /* 0x000fe200000000ff */
[----:B------:R-:W-:-:S02]  /*4040*/  HADD2.F32 R42, -RZ, R42.H0_H0 ;  /* 0x2000002aff2a7230 */ /* 0x000fc40000004100 */
[-C--:B------:R-:W-:Y:S01]  /*4050*/  FMUL.FTZ R93, R40, R87.reuse ;  /* 0x00000057285d7220 */ /* 0x080fe20000410000 */
[-C--:B------:R-:W-:Y:S01]  /*4060*/  FFMA.FTZ R121, R120, R94.reuse, -R121 ;  /* 0x0000005e78797223 */ /* 0x080fe20000010879 */
[----:B------:R-:W-:Y:S01]  /*4070*/  FFMA.FTZ R126, R95, R94, R126 ;  /* 0x0000005e5f7e7223 */ /* 0x000fe2000001007e */
[C---:B------:R-:W-:Y:S01]  /*4080*/  FMUL.FTZ R87, R42.reuse, R87 ;  /* 0x000000572a577220 */ /* 0x040fe20000410000 */
[----:B------:R-:W-:-:S03]  /*4090*/  FFMA.FTZ R93, R42, R127, -R93 ;  /* 0x0000007f2a5d7223 */ /* 0x000fc6000001085d */
[----:B------:R-:W-:Y:S01]  /*40a0*/  FFMA.FTZ R40, R40, R127, R87 ;  /* 0x0000007f28287223 */ /* 0x000fe20000010057 */
[----:B------:R-:W-:-:S04]  /*40b0*/  F2FP.F16.F32.PACK_AB R126, R126, R121 ;  /* 0x000000797e7e723e */ /* 0x000fc800000000ff */
[----:B------:R-:W-:Y:S01]  /*40c0*/  F2FP.F16.F32.PACK_AB R42, R40, R93 ;  /* 0x0000005d282a723e */ /* 0x000fe200000000ff */
[----:B------:R-:W-:-:S07]  /*40d0*/  IMAD.MOV.U32 R40, RZ, RZ, R126 ;  /* 0x000000ffff287224 */ /* 0x000fce00078e007e */
.L_x_644:
[----:B------:R-:W-:Y:S05]  /*40e0*/  BSYNC B3 ;  /* 0x0000000000037941 */ /* 0x000fea0003800000 */
.L_x_643:
[----:B--2---:R4:W-:Y:S02]  /*40f0*/  STG.E.128 desc[UR40][R52.64+0x80], R40 ;  /* 0x0000802834007986 */ /* 0x0049e4000c101d28 */
.L_x_642:
[----:B------:R-:W-:Y:S05]  /*4100*/  BSYNC B2 ;  /* 0x0000000000027941 */ /* 0x000fea0003800000 */
.L_x_641:
[----:B------:R-:W-:Y:S01]  /*4110*/  ISETP.NE.AND P3, PT, R8, RZ, PT ;  /* 0x000000ff0800720c */ /* 0x000fe20003f65270 */
[----:B------:R-:W-:-:S12]  /*4120*/  BSSY B2, `(.L_x_645) ;  /* 0x0000031000027945 */ /* 0x000fd80003800000 */
[----:B------:R-:W-:Y:S05]  /*4130*/  @!P3 BRA `(.L_x_646) ;  /* 0x0000000000bcb947 */ /* 0x000fea0003800000 */
[----:B0-234-:R0:W2:Y:S01]  /*4140*/  LDS.128 R40, [R50+0x4000] ;  /* 0x0040000032287984 */ /* 0x01d0a20000000c00 */
[----:B------:R-:W-:Y:S01]  /*4150*/  ISETP.GE.AND P3, PT, R189, R117, PT ;  /* 0x00000075bd00720c */ /* 0x000fe20003f66270 */
[----:B------:R-:W-:-:S12]  /*4160*/  BSSY B3, `(.L_x_647) ;  /* 0x000002b000037945 */ /* 0x000fd80003800000 */
[----:B0-----:R-:W-:Y:S05]  /*4170*/  @P3 BRA `(.L_x_648) ;  /* 0x0000000000a43947 */ /* 0x001fea0003800000 */
[----:B------:R-:W-:Y:S01]  /*4180*/  SHF.R.U64 R86, R82, 0x10, R83 ;  /* 0x0000001052567819 */ /* 0x000fe20000001253 */
[----:B--2---:R-:W-:Y:S01]  /*4190*/  HADD2.F32 R92, -RZ, R43.H0_H0 ;  /* 0x2000002bff5c7230 */ /* 0x004fe20000004100 */
[----:B------:R-:W-:Y:S01]  /*41a0*/  SHF.R.U32.HI R87, RZ, 0x10, R85 ;  /* 0x00000010ff577819 */ /* 0x000fe20000011655 */
[----:B------:R-:W-:Y:S01]  /*41b0*/  HADD2.F32 R95, -RZ, R164.H0_H0 ;  /* 0x200000a4ff5f7230 */ /* 0x000fe20000004100 */
        /* <DEDUP_REMOVED lines=23> */
[----:B------:R-:W-:Y:S02]  /*4330*/  HADD2.F32 R40, -RZ, R42.H1_H1 ;  /* 0x3000002aff287230 */ /* 0x000fe40000004100 */
[----:B------:R-:W-:Y:S01]  /*4340*/  FMUL.FTZ R94, R92, R85 ;  /* 0x000000555c5e7220 */ /* 0x000fe20000410000 */
[----:B------:R-:W-:Y:S01]  /*4350*/  HADD2.F32 R86, -RZ, R164.H1_H1 ;  /* 0x300000a4ff567230 */ /* 0x000fe20000004100 */
        /* <DEDUP_REMOVED lines=11> */
.L_x_648:
[----:B------:R-:W-:Y:S05]  /*4410*/  BSYNC B3 ;  /* 0x0000000000037941 */ /* 0x000fea0003800000 */
.L_x_647:
[----:B--2---:R0:W-:Y:S02]  /*4420*/  STG.E.128 desc[UR40][R52.64+0xc0], R40 ;  /* 0x0000c02834007986 */ /* 0x0041e4000c101d28 */
.L_x_646:
[----:B------:R-:W-:Y:S05]  /*4430*/  BSYNC B2 ;  /* 0x0000000000027941 */ /* 0x000fea0003800000 */
.L_x_645:
[----:B------:R-:W-:Y:S01]  /*4440*/  ISETP.NE.AND P3, PT, R7, RZ, PT ;  /* 0x000000ff0700720c */ /* 0x000fe20003f65270 */
[----:B------:R-:W-:-:S12]  /*4450*/  BSSY B2, `(.L_x_649) ;  /* 0x0000031000027945 */ /* 0x000fd80003800000 */
[----:B------:R-:W-:Y:S05]  /*4460*/  @!P3 BRA `(.L_x_650) ;  /* 0x0000000000bcb947 */ /* 0x000fea0003800000 */
[----:B0-234-:R0:W2:Y:S01]  /*4470*/  LDS.128 R40, [R51+0x8000] ;  /* 0x0080000033287984 */ /* 0x01d0a20000000c00 */
[----:B------:R-:W-:Y:S01]  /*4480*/  ISETP.GE.AND P3, PT, R188, R117, PT ;  /* 0x00000075bc00720c */ /* 0x000fe20003f66270 */
[----:B------:R-:W-:-:S12]  /*4490*/  BSSY B3, `(.L_x_651) ;  /* 0x000002b000037945 */ /* 0x000fd80003800000 */
[----:B0-----:R-:W-:Y:S05]  /*44a0*/  @P3 BRA `(.L_x_652) ;  /* 0x0000000000a43947 */ /* 0x001fea0003800000 */
[--C-:B------:R-:W-:Y:S01]  /*44b0*/  SHF.R.U64 R80, R80, 0x10, R81.reuse ;  /* 0x0000001050507819 */ /* 0x100fe20000001251 */
[----:B--2---:R-:W-:Y:S01]  /*44c0*/  HADD2.F32 R83, -RZ, R41.H1_H1 ;  /* 0x30000029ff537230 */ /* 0x004fe20000004100 */
[----:B------:R-:W-:Y:S01]  /*44d0*/  SHF.R.U32.HI R81, RZ, 0x10, R81 ;  /* 0x00000010ff517819 */ /* 0x000fe20000011651 */
[----:B------:R-:W-:Y:S01]  /*44e0*/  HADD2.F32 R82, -RZ, R43.H1_H1 ;  /* 0x3000002bff527230 */ /* 0x000fe20000004100 */
[--C-:B------:R-:W-:Y:S01]  /*44f0*/  SHF.R.U64 R78, R78, 0x10, R79.reuse ;  /* 0x000000104e4e7819 */ /* 0x100fe2000000124f */
[----:B------:R-:W-:Y:S01]  /*4500*/  HADD2.F32 R80, -RZ, R80.H0_H0 ;  /* 0x20000050ff507230 */ /* 0x000fe20000004100 */
[----:B------:R-:W-:Y:S01]  /*4510*/  SHF.R.U32.HI R79, RZ, 0x10, R79 ;  /* 0x00000010ff4f7819 */ /* 0x000fe2000001164f */
[----:B------:R-:W-:Y:S02]  /*4520*/  HADD2.F32 R81, -RZ, R81.H0_H0 ;  /* 0x20000051ff517230 */ /* 0x000fe40000004100 */
[----:B------:R-:W-:Y:S02]  /*4530*/  HADD2.F32 R41, -RZ, R41.H0_H0 ;  /* 0x20000029ff297230 */ /* 0x000fe40000004100 */
[----:B------:R-:W-:Y:S01]  /*4540*/  FMUL.FTZ R86, R83, R80 ;  /* 0x0000005053567220 */ /* 0x000fe20000410000 */
[----:B------:R-:W-:-:S02]  /*4550*/  HADD2.F32 R84, -RZ, R43.H0_H0 ;  /* 0x2000002bff547230 */ /* 0x000fc40000004100 */
[-C--:B------:R-:W-:Y:S01]  /*4560*/  FMUL.FTZ R43, R82, R81.reuse ;  /* 0x00000051522b7220 */ /* 0x080fe20000410000 */
[----:B------:R-:W-:Y:S02]  /*4570*/  HADD2.F32 R78, -RZ, R78.H0_H0 ;  /* 0x2000004eff4e7230 */ /* 0x000fe40000004100 */
[C---:B------:R-:W-:Y:S01]  /*4580*/  FMUL.FTZ R80, R41.reuse, R80 ;  /* 0x0000005029507220 */ /* 0x040fe20000410000 */
[----:B------:R-:W-:Y:S02]  /*4590*/  HADD2.F32 R79, -RZ, R79.H0_H0 ;  /* 0x2000004fff4f7230 */ /* 0x000fe40000004100 */
[C---:B------:R-:W-:Y:S01]  /*45a0*/  FMUL.FTZ R81, R84.reuse, R81 ;  /* 0x0000005154517220 */ /* 0x040fe20000410000 */
[-C--:B------:R-:W-:Y:S01]  /*45b0*/  FFMA.FTZ R86, R41, R78.reuse, -R86 ;  /* 0x0000004e29567223 */ /* 0x080fe20000010856 */
[----:B------:R-:W-:Y:S01]  /*45c0*/  FFMA.FTZ R83, R83, R78, R80 ;  /* 0x0000004e53537223 */ /* 0x000fe20000010050 */
[-C--:B------:R-:W-:Y:S01]  /*45d0*/  FFMA.FTZ R43, R84, R79.reuse, -R43 ;  /* 0x0000004f542b7223 */ /* 0x080fe2000001082b */
[----:B------:R-:W-:Y:S01]  /*45e0*/  FFMA.FTZ R82, R82, R79, R81 ;  /* 0x0000004f52527223 */ /* 0x000fe20000010051 */
[----:B------:R-:W-:-:S02]  /*45f0*/  HADD2.F32 R79, -RZ, R159.H0_H0 ;  /* 0x2000009fff4f7230 */ /* 0x000fc40000004100 */
[--C-:B------:R-:W-:Y:S02]  /*4600*/  HADD2.F32 R78, -RZ, R40.reuse.H1_H1 ;  /* 0x30000028ff4e7230 */ /* 0x100fe40000004100 */
[----:B------:R-:W-:Y:S01]  /*4610*/  HADD2.F32 R80, -RZ, R40.H0_H0 ;  /* 0x20000028ff507230 */ /* 0x000fe20000004100 */
[----:B------:R-:W-:Y:S01]  /*4620*/  F2FP.F16.F32.PACK_AB R43, R82, R43 ;  /* 0x0000002b522b723e */ /* 0x000fe200000000ff */
[----:B------:R-:W-:Y:S02]  /*4630*/  HADD2.F32 R159, -RZ, R159.H1_H1 ;  /* 0x3000009fff9f7230 */ /* 0x000fe40000004100 */
[-C--:B------:R-:W-:Y:S01]  /*4640*/  FMUL.FTZ R85, R78, R79.reuse ;  /* 0x0000004f4e557220 */ /* 0x080fe20000410000 */
[--C-:B------:R-:W-:Y:S02]  /*4650*/  HADD2.F32 R40, -RZ, R42.reuse.H1_H1 ;  /* 0x3000002aff287230 */ /* 0x100fe40000004100 */
[----:B------:R-:W-:Y:S01]  /*4660*/  FMUL.FTZ R87, R80, R79 ;  /* 0x0000004f50577220 */ /* 0x000fe20000410000 */
[----:B------:R-:W-:-:S02]  /*4670*/  HADD2.F32 R42, -RZ, R42.H0_H0 ;  /* 0x2000002aff2a7230 */ /* 0x000fc40000004100 */
[--C-:B------:R-:W-:Y:S02]  /*4680*/  HADD2.F32 R41, -RZ, R158.reuse.H1_H1 ;  /* 0x3000009eff297230 */ /* 0x100fe40000004100 */
[-C--:B------:R-:W-:Y:S01]  /*4690*/  FMUL.FTZ R79, R40, R159.reuse ;  /* 0x0000009f284f7220 */ /* 0x080fe20000410000 */
[----:B------:R-:W-:Y:S02]  /*46a0*/  HADD2.F32 R81, -RZ, R158.H0_H0 ;  /* 0x2000009eff517230 */ /* 0x000fe40000004100 */
[----:B------:R-:W-:Y:S01]  /*46b0*/  FMUL.FTZ R159, R42, R159 ;  /* 0x0000009f2a9f7220 */ /* 0x000fe20000410000 */
[-C--:B------:R-:W-:Y:S01]  /*46c0*/  FFMA.FTZ R80, R80, R41.reuse, -R85 ;  /* 0x0000002950507223 */ /* 0x080fe20000010855 */
[----:B------:R-:W-:Y:S01]  /*46d0*/  FFMA.FTZ R87, R78, R41, R87 ;  /* 0x000000294e577223 */ /* 0x000fe20000010057 */
[-C--:B------:R-:W-:Y:S01]  /*46e0*/  FFMA.FTZ R79, R42, R81.reuse, -R79 ;  /* 0x000000512a4f7223 */ /* 0x080fe2000001084f */
[----:B------:R-:W-:Y:S01]  /*46f0*/  FFMA.FTZ R40, R40, R81, R159 ;  /* 0x0000005128287223 */ /* 0x000fe2000001009f */
[----:B------:R-:W-:-:S02]  /*4700*/  F2FP.F16.F32.PACK_AB R41, R83, R86 ;  /* 0x000000565329723e */ /* 0x000fc400000000ff */
[----:B------:R-:W-:Y:S02]  /*4710*/  F2FP.F16.F32.PACK_AB R80, R87, R80 ;  /* 0x000000505750723e */ /* 0x000fe400000000ff */
[----:B------:R-:W-:Y:S02]  /*4720*/  F2FP.F16.F32.PACK_AB R42, R40, R79 ;  /* 0x0000004f282a723e */ /* 0x000fe400000000ff */
[----:B------:R-:W-:-:S07]  /*4730*/  MOV R40, R80 ;  /* 0x0000005000287202 */ /* 0x000fce0000000f00 */
.L_x_652:
[----:B------:R-:W-:Y:S05]  /*4740*/  BSYNC B3 ;  /* 0x0000000000037941 */ /* 0x000fea0003800000 */
.L_x_651:
[----:B--2---:R0:W-:Y:S02]  /*4750*/  STG.E.128 desc[UR40][R52.64+0x100], R40 ;  /* 0x0001002834007986 */ /* 0x0041e4000c101d28 */
.L_x_650:
[----:B------:R-:W-:Y:S05]  /*4760*/  BSYNC B2 ;  /* 0x0000000000027941 */ /* 0x000fea0003800000 */
.L_x_649:
[----:B------:R-:W-:-:S13]  /*4770*/  ISETP.NE.AND P3, PT, R6, RZ, PT ;  /* 0x000000ff0600720c */ /* 0x000fda0003f65270 */
[----:B------:R-:W-:Y:S05]  /*4780*/  @!P3 BRA `(.L_x_632) ;  /* 0x0000000000bcb947 */ /* 0x000fea0003800000 */
[----:B0-234-:R0:W2:Y:S01]  /*4790*/  LDS.128 R40, [R50+0x8000] ;  /* 0x0080000032287984 */ /* 0x01d0a20000000c00 */
[----:B------:R-:W-:Y:S01]  /*47a0*/  ISETP.GE.AND P3, PT, R190, R117, PT ;  /* 0x00000075be00720c */ /* 0x000fe20003f66270 */
[----:B------:R-:W-:-:S12]  /*47b0*/  BSSY B2, `(.L_x_653) ;  /* 0x000002b000027945 */ /* 0x000fd80003800000 */
[----:B0-----:R-:W-:Y:S05]  /*47c0*/  @P3 BRA `(.L_x_654) ;  /* 0x0000000000a43947 */ /* 0x001fea0003800000 */
[----:B------:R-:W-:Y:S02]  /*47d0*/  SHF.R.U64 R78, R74, 0x10, R75 ;  /* 0x000000104a4e7819 */ /* 0x000fe4000000124b */
[----:B------:R-:W-:Y:S02]  /*47e0*/  SHF.R.U64 R80, R76, 0x10, R77 ;  /* 0x000000104c507819 */ /* 0x000fe4000000124d */
[----:B------:R-:W-:Y:S01]  /*47f0*/  SHF.R.U32.HI R74, RZ, 0x10, R75 ;  /* 0x00000010ff4a7819 */ /* 0x000fe2000001164b */
[----:B--2---:R-:W-:Y:S01]  /*4800*/  IMAD.MOV.U32 R75, RZ, RZ, R43 ;  /* 0x000000ffff4b7224 */ /* 0x004fe200078e002b */
[----:B------:R-:W-:Y:S01]  /*4810*/  SHF.R.U32.HI R79, RZ, 0x10, R77 ;  /* 0x00000010ff4f7819 */ /* 0x000fe2000001164d */
[----:B------:R-:W-:Y:S02]  /*4820*/  HADD2.F32 R80, -RZ, R80.H0_H0 ;  /* 0x20000050ff507230 */ /* 0x000fe40000004100 */
[--C-:B------:R-:W-:Y:S02]  /*4830*/  HADD2.F32 R43, -RZ, R41.reuse.H1_H1 ;  /* 0x30000029ff2b7230 */ /* 0x100fe40000004100 */
[----:B------:R-:W-:-:S02]  /*4840*/  HADD2.F32 R41, -RZ, R41.H0_H0 ;  /* 0x20000029ff297230 */ /* 0x000fc40000004100 */
[----:B------:R-:W-:Y:S02]  /*4850*/  HADD2.F32 R79, -RZ, R79.H0_H0 ;  /* 0x2000004fff4f7230 */ /* 0x000fe40000004100 */
[--C-:B------:R-:W-:Y:S02]  /*4860*/  HADD2.F32 R76, -RZ, R75.reuse.H1_H1 ;  /* 0x3000004bff4c7230 */ /* 0x100fe40000004100 */
[----:B------:R-:W-:Y:S02]  /*4870*/  HADD2.F32 R75, -RZ, R75.H0_H0 ;  /* 0x2000004bff4b7230 */ /* 0x000fe40000004100 */
[----:B------:R-:W-:Y:S02]  /*4880*/  HADD2.F32 R78, -RZ, R78.H0_H0 ;  /* 0x2000004eff4e7230 */ /* 0x000fe40000004100 */
[-C--:B------:R-:W-:Y:S01]  /*4890*/  FMUL.FTZ R82, R76, R79.reuse ;  /* 0x0000004f4c527220 */ /* 0x080fe20000410000 */
[----:B------:R-:W-:Y:S02]  /*48a0*/  HADD2.F32 R77, -RZ, R74.H0_H0 ;  /* 0x2000004aff4d7230 */ /* 0x000fe40000004100 */
[-C--:B------:R-:W-:Y:S01]  /*48b0*/  FMUL.FTZ R74, R43, R80.reuse ;  /* 0x000000502b4a7220 */ /* 0x080fe20000410000 */
[----:B------:R-:W-:Y:S01]  /*48c0*/  FMUL.FTZ R80, R41, R80 ;  /* 0x0000005029507220 */ /* 0x000fe20000410000 */
[----:B------:R-:W-:-:S02]  /*48d0*/  FMUL.FTZ R79, R75, R79 ;  /* 0x0000004f4b4f7220 */ /* 0x000fc40000410000 */
[-C--:B------:R-:W-:Y:S01]  /*48e0*/  FFMA.FTZ R41, R41, R78.reuse, -R74 ;  /* 0x0000004e29297223 */ /* 0x080fe2000001084a */
[----:B------:R-:W-:Y:S01]  /*48f0*/  FFMA.FTZ R74, R43, R78, R80 ;  /* 0x0000004e2b4a7223 */ /* 0x000fe20000010050 */
[-C--:B------:R-:W-:Y:S01]  /*4900*/  FFMA.FTZ R43, R75, R77.reuse, -R82 ;  /* 0x0000004d4b2b7223 */ /* 0x080fe20000010852 */
[----:B------:R-:W-:Y:S01]  /*4910*/  FFMA.FTZ R76, R76, R77, R79 ;  /* 0x0000004d4c4c7223 */ /* 0x000fe2000001004f */
[--C-:B------:R-:W-:Y:S02]  /*4920*/  HADD2.F32 R75, -RZ, R40.reuse.H1_H1 ;  /* 0x30000028ff4b7230 */ /* 0x100fe40000004100 */
[----:B------:R-:W-:Y:S01]  /*4930*/  HADD2.F32 R79, -RZ, R155.H0_H0 ;  /* 0x2000009bff4f7230 */ /* 0x000fe20000004100 */
[----:B------:R-:W-:Y:S01]  /*4940*/  F2FP.F16.F32.PACK_AB R41, R74, R41 ;  /* 0x000000294a29723e */ /* 0x000fe200000000ff */
[----:B------:R-:W-:Y:S01]  /*4950*/  HADD2.F32 R40, -RZ, R40.H0_H0 ;  /* 0x20000028ff287230 */ /* 0x000fe20000004100 */
[----:B------:R-:W-:Y:S01]  /*4960*/  F2FP.F16.F32.PACK_AB R43, R76, R43 ;  /* 0x0000002b4c2b723e */ /* 0x000fe200000000ff */
[----:B------:R-:W-:-:S02]  /*4970*/  HADD2.F32 R77, -RZ, R42.H1_H1 ;  /* 0x3000002aff4d7230 */ /* 0x000fc40000004100 */
[-C--:B------:R-:W-:Y:S01]  /*4980*/  FMUL.FTZ R81, R75, R79.reuse ;  /* 0x0000004f4b517220 */ /* 0x080fe20000410000 */
[----:B------:R-:W-:Y:S02]  /*4990*/  HADD2.F32 R155, -RZ, R155.H1_H1 ;  /* 0x3000009bff9b7230 */ /* 0x000fe40000004100 */
[----:B------:R-:W-:Y:S01]  /*49a0*/  FMUL.FTZ R80, R40, R79 ;  /* 0x0000004f28507220 */ /* 0x000fe20000410000 */
[----:B------:R-:W-:Y:S02]  /*49b0*/  HADD2.F32 R42, -RZ, R42.H0_H0 ;  /* 0x2000002aff2a7230 */ /* 0x000fe40000004100 */
[--C-:B------:R-:W-:Y:S02]  /*49c0*/  HADD2.F32 R78, -RZ, R154.reuse.H0_H0 ;  /* 0x2000009aff4e7230 */ /* 0x100fe40000004100 */
[-C--:B------:R-:W-:Y:S01]  /*49d0*/  FMUL.FTZ R79, R77, R155.reuse ;  /* 0x0000009b4d4f7220 */ /* 0x080fe20000410000 */
[----:B------:R-:W-:Y:S02]  /*49e0*/  HADD2.F32 R154, -RZ, R154.H1_H1 ;  /* 0x3000009aff9a7230 */ /* 0x000fe40000004100 */
[----:B------:R-:W-:Y:S01]  /*49f0*/  FMUL.FTZ R82, R42, R155 ;  /* 0x0000009b2a527220 */ /* 0x000fe20000410000 */
[-C--:B------:R-:W-:Y:S01]  /*4a00*/  FFMA.FTZ R81, R40, R78.reuse, -R81 ;  /* 0x0000004e28517223 */ /* 0x080fe20000010851 */
[----:B------:R-:W-:Y:S01]  /*4a10*/  FFMA.FTZ R80, R75, R78, R80 ;  /* 0x0000004e4b507223 */ /* 0x000fe20000010050 */
[-C--:B------:R-:W-:Y:S01]  /*4a20*/  FFMA.FTZ R79, R42, R154.reuse, -R79 ;  /* 0x0000009a2a4f7223 */ /* 0x080fe2000001084f */
[----:B------:R-:W-:-:S03]  /*4a30*/  FFMA.FTZ R82, R77, R154, R82 ;  /* 0x0000009a4d527223 */ /* 0x000fc60000010052 */
[----:B------:R-:W-:Y:S02]  /*4a40*/  F2FP.F16.F32.PACK_AB R40, R80, R81 ;  /* 0x000000515028723e */ /* 0x000fe400000000ff */
[----:B------:R-:W-:-:S07]  /*4a50*/  F2FP.F16.F32.PACK_AB R42, R82, R79 ;  /* 0x0000004f522a723e */ /* 0x000fce00000000ff */
.L_x_654:
[----:B------:R-:W-:Y:S05]  /*4a60*/  BSYNC B2 ;  /* 0x0000000000027941 */ /* 0x000fea0003800000 */
.L_x_653:
[----:B--2---:R0:W-:Y:S02]  /*4a70*/  STG.E.128 desc[UR40][R52.64+0x140], R40 ;  /* 0x0001402834007986 */ /* 0x0041e4000c101d28 */
.L_x_632:
[----:B------:R-:W-:Y:S05]  /*4a80*/  BSYNC B1 ;  /* 0x0000000000017941 */ /* 0x000fea0003800000 */
.L_x_631:
[----:B------:R-:W-:Y:S05]  /*4a90*/  @P4 BRA `(.L_x_655) ;  /* 0x0000005000784947 */ /* 0x000fea0003800000 */
        /* <DEDUP_REMOVED lines=8> */
[----:B--2---:R-:W-:Y:S01]  /*4b20*/  IMAD.MOV.U32 R52, RZ, RZ, R42 ;  /* 0x000000ffff347224 */ /* 0x004fe200078e002a */
[----:B------:R-:W-:Y:S01]  /*4b30*/  SHF.R.U32.HI R75, RZ, 0x10, R71 ;  /* 0x00000010ff4b7819 */ /* 0x000fe20000011647 */
[--C-:B------:R-:W-:Y:S01]  /*4b40*/  HADD2.F32 R42, -RZ, R41.reuse.H1_H1 ;  /* 0x30000029ff2a7230 */ /* 0x100fe20000004100 */
[--C-:B------:R-:W-:Y:S01]  /*4b50*/  SHF.R.U64 R71, R72, 0x10, R73.reuse ;  /* 0x0000001048477819 */ /* 0x100fe20000001249 */
[----:B------:R-:W-:Y:S01]  /*4b60*/  HADD2.F32 R41, -RZ, R41.H0_H0 ;  /* 0x20000029ff297230 */ /* 0x000fe20000004100 */
[----:B------:R-:W-:Y:S01]  /*4b70*/  SHF.R.U32.HI R74, RZ, 0x10, R73 ;  /* 0x00000010ff4a7819 */ /* 0x000fe20000011649 */
[----:B------:R-:W-:Y:S02]  /*4b80*/  HADD2.F32 R70, -RZ, R70.H0_H0 ;  /* 0x20000046ff467230 */ /* 0x000fe40000004100 */
[----:B------:R-:W-:Y:S02]  /*4b90*/  HADD2.F32 R71, -RZ, R71.H0_H0 ;  /* 0x20000047ff477230 */ /* 0x000fe40000004100 */
[----:B------:R-:W-:-:S02]  /*4ba0*/  HADD2.F32 R74, -RZ, R74.H0_H0 ;  /* 0x2000004aff4a7230 */ /* 0x000fc40000004100 */
[--C-:B------:R-:W-:Y:S02]  /*4bb0*/  HADD2.F32 R53, -RZ, R43.reuse.H1_H1 ;  /* 0x3000002bff357230 */ /* 0x100fe40000004100 */
[CC--:B------:R-:W-:Y:S01]  /*4bc0*/  FMUL.FTZ R76, R42.reuse, R71.reuse ;  /* 0x000000472a4c7220 */ /* 0x0c0fe20000410000 */
[C---:B------:R-:W-:Y:S01]  /*4bd0*/  FMUL.FTZ R71, R41.reuse, R71 ;  /* 0x0000004729477220 */ /* 0x040fe20000410000 */
[----:B------:R-:W-:Y:S02]  /*4be0*/  HADD2.F32 R43, -RZ, R43.H0_H0 ;  /* 0x2000002bff2b7230 */ /* 0x000fe40000004100 */
[-C--:B------:R-:W-:Y:S01]  /*4bf0*/  FFMA.FTZ R76, R41, R70.reuse, -R76 ;  /* 0x00000046294c7223 */ /* 0x080fe2000001084c */
[----:B------:R-:W-:Y:S01]  /*4c00*/  FFMA.FTZ R73, R42, R70, R71 ;  /* 0x000000462a497223 */ /* 0x000fe20000010047 */
[----:B------:R-:W-:Y:S02]  /*4c10*/  HADD2.F32 R72, -RZ, R75.H0_H0 ;  /* 0x2000004bff487230 */ /* 0x000fe40000004100 */
[----:B------:R-:W-:Y:S01]  /*4c20*/  FMUL.FTZ R78, R53, R74 ;  /* 0x0000004a354e7220 */ /* 0x000fe20000410000 */
[----:B------:R-:W-:-:S02]  /*4c30*/  HADD2.F32 R70, -RZ, R163.H0_H0 ;  /* 0x200000a3ff467230 */ /* 0x000fc40000004100 */
[C---:B------:R-:W-:Y:S01]  /*4c40*/  FMUL.FTZ R74, R43.reuse, R74 ;  /* 0x0000004a2b4a7220 */ /* 0x040fe20000410000 */
[----:B------:R-:W-:Y:S02]  /*4c50*/  HADD2.F32 R163, -RZ, R163.H1_H1 ;  /* 0x300000a3ffa37230 */ /* 0x000fe40000004100 */
[-C--:B------:R-:W-:Y:S01]  /*4c60*/  FFMA.FTZ R78, R43, R72.reuse, -R78 ;  /* 0x000000482b4e7223 */ /* 0x080fe2000001084e */
[----:B------:R-:W-:Y:S02]  /*4c70*/  HADD2.F32 R41, -RZ, R40.H1_H1 ;  /* 0x30000028ff297230 */ /* 0x000fe40000004100 */
[----:B------:R-:W-:Y:S01]  /*4c80*/  FFMA.FTZ R77, R53, R72, R74 ;  /* 0x00000048354d7223 */ /* 0x000fe2000001004a */
[----:B------:R-:W-:Y:S02]  /*4c90*/  HADD2.F32 R42, -RZ, R52.H1_H1 ;  /* 0x30000034ff2a7230 */ /* 0x000fe40000004100 */
[----:B------:R-:W-:Y:S02]  /*4ca0*/  HADD2.F32 R40, -RZ, R40.H0_H0 ;  /* 0x20000028ff287230 */ /* 0x000fe40000004100 */
[----:B------:R-:W-:Y:S01]  /*4cb0*/  FMUL.FTZ R71, R41, R70 ;  /* 0x0000004629477220 */ /* 0x000fe20000410000 */
[----:B------:R-:W-:-:S02]  /*4cc0*/  HADD2.F32 R52, -RZ, R52.H0_H0 ;  /* 0x20000034ff347230 */ /* 0x000fc40000004100 */
[-C--:B------:R-:W-:Y:S01]  /*4cd0*/  FMUL.FTZ R75, R42, R163.reuse ;  /* 0x000000a32a4b7220 */ /* 0x080fe20000410000 */
[----:B------:R-:W-:Y:S02]  /*4ce0*/  HADD2.F32 R43, -RZ, R160.H0_H0 ;  /* 0x200000a0ff2b7230 */ /* 0x000fe40000004100 */
[----:B------:R-:W-:Y:S01]  /*4cf0*/  FMUL.FTZ R70, R40, R70 ;  /* 0x0000004628467220 */ /* 0x000fe20000410000 */
        /* <DEDUP_REMOVED lines=9> */
[----:B------:R-:W-:-:S07]  /*4d90*/  F2FP.F16.F32.PACK_AB R42, R42, R75 ;  /* 0x0000004b2a2a723e */ /* 0x000fce00000000ff */
.L_x_659:
[----:B------:R-:W-:Y:S05]  /*4da0*/  BSYNC B2 ;  /* 0x0000000000027941 */ /* 0x000fea0003800000 */
.L_x_658:
[----:B--2---:R0:W-:Y:S02]  /*4db0*/  STG.E.128 desc[UR40][R48.64], R40 ;  /* 0x0000002830007986 */ /* 0x0041e4000c101d28 */
.L_x_657:
[----:B------:R-:W-:Y:S05]  /*4dc0*/  BSYNC B1 ;  /* 0x0000000000017941 */ /* 0x000fea0003800000 */
.L_x_656:
        /* <DEDUP_REMOVED lines=8> */
[--C-:B--2---:R-:W-:Y:S01]  /*4e50*/  HADD2.F32 R53, -RZ, R43.reuse.H1_H1 ;  /* 0x3000002bff357230 */ /* 0x104fe20000004100 */
[----:B------:R-:W-:Y:S01]  /*4e60*/  SHF.R.U32.HI R71, RZ, 0x10, R67 ;  /* 0x00000010ff477819 */ /* 0x000fe20000011643 */
[----:B------:R-:W-:Y:S01]  /*4e70*/  HADD2.F32 R43, -RZ, R43.H0_H0 ;  /* 0x2000002bff2b7230 */ /* 0x000fe20000004100 */
[--C-:B------:R-:W-:Y:S01]  /*4e80*/  SHF.R.U64 R67, R68, 0x10, R69.reuse ;  /* 0x0000001044437819 */ /* 0x100fe20000001245 */
[----:B------:R-:W-:Y:S01]  /*4e90*/  HADD2.F32 R66, -RZ, R66.H0_H0 ;  /* 0x20000042ff427230 */ /* 0x000fe20000004100 */
[----:B------:R-:W-:Y:S01]  /*4ea0*/  MOV R52, R42 ;  /* 0x0000002a00347202 */ /* 0x000fe20000000f00 */
[----:B------:R-:W-:Y:S01]  /*4eb0*/  HADD2.F32 R42, -RZ, R41.H1_H1 ;  /* 0x30000029ff2a7230 */ /* 0x000fe20000004100 */
[----:B------:R-:W-:Y:S01]  /*4ec0*/  SHF.R.U32.HI R70, RZ, 0x10, R69 ;  /* 0x00000010ff467819 */ /* 0x000fe20000011645 */
[----:B------:R-:W-:Y:S02]  /*4ed0*/  HADD2.F32 R67, -RZ, R67.H0_H0 ;  /* 0x20000043ff437230 */ /* 0x000fe40000004100 */
[----:B------:R-:W-:-:S02]  /*4ee0*/  HADD2.F32 R41, -RZ, R41.H0_H0 ;  /* 0x20000029ff297230 */ /* 0x000fc40000004100 */
[----:B------:R-:W-:Y:S02]  /*4ef0*/  HADD2.F32 R70, -RZ, R70.H0_H0 ;  /* 0x20000046ff467230 */ /* 0x000fe40000004100 */
[CC--:B------:R-:W-:Y:S01]  /*4f00*/  FMUL.FTZ R72, R42.reuse, R67.reuse ;  /* 0x000000432a487220 */ /* 0x0c0fe20000410000 */
[----:B------:R-:W-:Y:S02]  /*4f10*/  HADD2.F32 R68, -RZ, R71.H0_H0 ;  /* 0x20000047ff447230 */ /* 0x000fe40000004100 */
[----:B------:R-:W-:Y:S01]  /*4f20*/  FMUL.FTZ R67, R41, R67 ;  /* 0x0000004329437220 */ /* 0x000fe20000410000 */
[----:B------:R-:W-:Y:S01]  /*4f30*/  FMUL.FTZ R74, R53, R70 ;  /* 0x00000046354a7220 */ /* 0x000fe20000410000 */
[-C--:B------:R-:W-:Y:S02]  /*4f40*/  FFMA.FTZ R72, R41, R66.reuse, -R72 ;  /* 0x0000004229487223 */ /* 0x080fe40000010848 */
[----:B------:R-:W-:Y:S01]  /*4f50*/  FFMA.FTZ R71, R42, R66, R67 ;  /* 0x000000422a477223 */ /* 0x000fe20000010043 */
[----:B------:R-:W-:Y:S01]  /*4f60*/  FMUL.FTZ R70, R43, R70 ;  /* 0x000000462b467220 */ /* 0x000fe20000410000 */
[----:B------:R-:W-:-:S02]  /*4f70*/  HADD2.F32 R66, -RZ, R162.H0_H0 ;  /* 0x200000a2ff427230 */ /* 0x000fc40000004100 */
[-C--:B------:R-:W-:Y:S01]  /*4f80*/  FFMA.FTZ R74, R43, R68.reuse, -R74 ;  /* 0x000000442b4a7223 */ /* 0x080fe2000001084a */
[----:B------:R-:W-:Y:S02]  /*4f90*/  HADD2.F32 R67, -RZ, R162.H1_H1 ;  /* 0x300000a2ff437230 */ /* 0x000fe40000004100 */
[----:B------:R-:W-:Y:S01]  /*4fa0*/  FFMA.FTZ R75, R53, R68, R70 ;  /* 0x00000044354b7223 */ /* 0x000fe20000010046 */
[----:B------:R-:W-:Y:S02]  /*4fb0*/  HADD2.F32 R41, -RZ, R40.H1_H1 ;  /* 0x30000028ff297230 */ /* 0x000fe40000004100 */
[----:B------:R-:W-:Y:S02]  /*4fc0*/  HADD2.F32 R42, -RZ, R52.H1_H1 ;  /* 0x30000034ff2a7230 */ /* 0x000fe40000004100 */
[----:B------:R-:W-:Y:S02]  /*4fd0*/  HADD2.F32 R40, -RZ, R40.H0_H0 ;  /* 0x20000028ff287230 */ /* 0x000fe40000004100 */
[----:B------:R-:W-:Y:S01]  /*4fe0*/  FMUL.FTZ R69, R41, R66 ;  /* 0x0000004229457220 */ /* 0x000fe20000410000 */
[----:B------:R-:W-:-:S02]  /*4ff0*/  HADD2.F32 R52, -RZ, R52.H0_H0 ;  /* 0x20000034ff347230 */ /* 0x000fc40000004100 */
[-C--:B------:R-:W-:Y:S01]  /*5000*/  FMUL.FTZ R73, R42, R67.reuse ;  /* 0x000000432a497220 */ /* 0x080fe20000410000 */
[----:B------:R-:W-:Y:S02]  /*5010*/  HADD2.F32 R43, -RZ, R147.H1_H1 ;  /* 0x30000093ff2b7230 */ /* 0x000fe40000004100 */
        /* <DEDUP_REMOVED lines=11> */
.L_x_663:
[----:B------:R-:W-:Y:S05]  /*50d0*/  BSYNC B2 ;  /* 0x0000000000027941 */ /* 0x000fea0003800000 */
.L_x_662:
[----:B--2---:R0:W-:Y:S02]  /*50e0*/  STG.E.128 desc[UR40][R48.64+0x40], R40 ;  /* 0x0000402830007986 */ /* 0x0041e4000c101d28 */
.L_x_661:
[----:B------:R-:W-:Y:S05]  /*50f0*/  BSYNC B1 ;  /* 0x0000000000017941 */ /* 0x000fea0003800000 */
.L_x_660:
        /* <DEDUP_REMOVED lines=19> */
[----:B------:R-:W-:Y:S02]  /*5230*/  HADD2.F32 R43, -RZ, R43.H0_H0 ;  /* 0x2000002bff2b7230 */ /* 0x000fe40000004100 */
[----:B------:R-:W-:Y:S01]  /*5240*/  FMUL.FTZ R63, R41, R63 ;  /* 0x0000003f293f7220 */ /* 0x000fe20000410000 */
[----:B------:R-:W-:Y:S02]  /*5250*/  HADD2.F32 R64, -RZ, R67.H0_H0 ;  /* 0x20000043ff407230 */ /* 0x000fe40000004100 */
[----:B------:R-:W-:Y:S01]  /*5260*/  FMUL.FTZ R70, R53, R66 ;  /* 0x0000004235467220 */ /* 0x000fe20000410000 */
[-C--:B------:R-:W-:Y:S01]  /*5270*/  FFMA.FTZ R68, R41, R62.reuse, -R68 ;  /* 0x0000003e29447223 */ /* 0x080fe20000010844 */
[----:B------:R-:W-:Y:S01]  /*5280*/  FFMA.FTZ R63, R42, R62, R63 ;  /* 0x0000003e2a3f7223 */ /* 0x000fe2000001003f */
[----:B------:R-:W-:Y:S01]  /*5290*/  FMUL.FTZ R66, R43, R66 ;  /* 0x000000422b427220 */ /* 0x000fe20000410000 */
[----:B------:R-:W-:-:S02]  /*52a0*/  HADD2.F32 R160, -RZ, R160.H1_H1 ;  /* 0x300000a0ffa07230 */ /* 0x000fc40000004100 */
        /* <DEDUP_REMOVED lines=21> */
.L_x_667:
[----:B------:R-:W-:Y:S05]  /*5400*/  BSYNC B2 ;  /* 0x0000000000027941 */ /* 0x000fea0003800000 */
.L_x_666:
[----:B--2---:R0:W-:Y:S02]  /*5410*/  STG.E.128 desc[UR40][R48.64+0x80], R40 ;  /* 0x0000802830007986 */ /* 0x0041e4000c101d28 */
.L_x_665:
[----:B------:R-:W-:Y:S05]  /*5420*/  BSYNC B1 ;  /* 0x0000000000017941 */ /* 0x000fea0003800000 */
.L_x_664:
        /* <DEDUP_REMOVED lines=31> */
[----:B------:R-:W-:Y:S02]  /*5620*/  HADD2.F32 R133, -RZ, R133.H0_H0 ;  /* 0x20000085ff857230 */ /* 0x000fe40000004100 */
[----:B------:R-:W-:Y:S02]  /*5630*/  HADD2.F32 R40, -RZ, R40.H0_H0 ;  /* 0x20000028ff287230 */ /* 0x000fe40000004100 */
[----:B------:R-:W-:Y:S01]  /*5640*/  FMUL.FTZ R65, R42, R59 ;  /* 0x0000003b2a417220 */ /* 0x000fe20000410000 */
[----:B------:R-:W-:-:S02]  /*5650*/  HADD2.F32 R52, -RZ, R52.H0_H0 ;  /* 0x20000034ff347230 */ /* 0x000fc40000004100 */
[CC--:B------:R-:W-:Y:S01]  /*5660*/  FMUL.FTZ R61, R41.reuse, R133.reuse ;  /* 0x00000085293d7220 */ /* 0x0c0fe20000410000 */
[--C-:B------:R-:W-:Y:S02]  /*5670*/  HADD2.F32 R43, -RZ, R132.reuse.H1_H1 ;  /* 0x30000084ff2b7230 */ /* 0x100fe40000004100 */
        /* <DEDUP_REMOVED lines=11> */
.L_x_671:
[----:B------:R-:W-:Y:S05]  /*5730*/  BSYNC B2 ;  /* 0x0000000000027941 */ /* 0x000fea0003800000 */
.L_x_670:
[----:B--2---:R0:W-:Y:S02]  /*5740*/  STG.E.128 desc[UR40][R48.64+0xc0], R40 ;  /* 0x0000c02830007986 */ /* 0x0041e4000c101d28 */
.L_x_669:
[----:B------:R-:W-:Y:S05]  /*5750*/  BSYNC B1 ;  /* 0x0000000000017941 */ /* 0x000fea0003800000 */
.L_x_668:
        /* <DEDUP_REMOVED lines=13> */
[----:B------:R-:W-:Y:S01]  /*5830*/  SHF.R.U32.HI R56, RZ, 0x10, R57 ;  /* 0x00000010ff387819 */ /* 0x000fe20000011639 */
[----:B------:R-:W-:Y:S01]  /*5840*/  HADD2.F32 R54, -RZ, R54.H0_H0 ;  /* 0x20000036ff367230 */ /* 0x000fe20000004100 */
[----:B------:R-:W-:Y:S01]  /*5850*/  MOV R51, R42 ;  /* 0x0000002a00337202 */ /* 0x000fe20000000f00 */
[----:B------:R-:W-:Y:S02]  /*5860*/  HADD2.F32 R55, -RZ, R55.H0_H0 ;  /* 0x20000037ff377230 */ /* 0x000fe40000004100 */
[----:B------:R-:W-:-:S02]  /*5870*/  HADD2.F32 R56, -RZ, R56.H0_H0 ;  /* 0x20000038ff387230 */ /* 0x000fc40000004100 */
[--C-:B------:R-:W-:Y:S02]  /*5880*/  HADD2.F32 R42, -RZ, R41.reuse.H1_H1 ;  /* 0x30000029ff2a7230 */ /* 0x100fe40000004100 */
[----:B------:R-:W-:Y:S02]  /*5890*/  HADD2.F32 R41, -RZ, R41.H0_H0 ;  /* 0x20000029ff297230 */ /* 0x000fe40000004100 */
[-C--:B------:R-:W-:Y:S01]  /*58a0*/  FMUL.FTZ R57, R43, R56.reuse ;  /* 0x000000382b397220 */ /* 0x080fe20000410000 */
[----:B------:R-:W-:Y:S01]  /*58b0*/  FMUL.FTZ R60, R52, R56 ;  /* 0x00000038343c7220 */ /* 0x000fe20000410000 */
[-C--:B------:R-:W-:Y:S01]  /*58c0*/  FMUL.FTZ R58, R42, R55.reuse ;  /* 0x000000372a3a7220 */ /* 0x080fe20000410000 */
[C---:B------:R-:W-:Y:S01]  /*58d0*/  FMUL.FTZ R55, R41.reuse, R55 ;  /* 0x0000003729377220 */ /* 0x040fe20000410000 */
[----:B------:R-:W-:Y:S02]  /*58e0*/  FFMA.FTZ R57, R52, R54, R57 ;  /* 0x0000003634397223 */ /* 0x000fe40000010039 */
[----:B------:R-:W-:Y:S01]  /*58f0*/  FFMA.FTZ R58, R41, R53, -R58 ;  /* 0x00000035293a7223 */ /* 0x000fe2000001083a */
[----:B------:R-:W-:-:S02]  /*5900*/  HADD2.F32 R52, -RZ, R91.H0_H0 ;  /* 0x2000005bff347230 */ /* 0x000fc40000004100 */
[----:B------:R-:W-:Y:S01]  /*5910*/  FFMA.FTZ R55, R42, R53, R55 ;  /* 0x000000352a377223 */ /* 0x000fe20000010037 */
[----:B------:R-:W-:Y:S02]  /*5920*/  HADD2.F32 R91, -RZ, R91.H1_H1 ;  /* 0x3000005bff5b7230 */ /* 0x000fe40000004100 */
[----:B------:R-:W-:Y:S01]  /*5930*/  FFMA.FTZ R60, R43, R54, -R60 ;  /* 0x000000362b3c7223 */ /* 0x000fe2000001083c */
[--C-:B------:R-:W-:Y:S02]  /*5940*/  HADD2.F32 R41, -RZ, R40.reuse.H1_H1 ;  /* 0x30000028ff297230 */ /* 0x100fe40000004100 */
[--C-:B------:R-:W-:Y:S02]  /*5950*/  HADD2.F32 R42, -RZ, R51.reuse.H1_H1 ;  /* 0x30000033ff2a7230 */ /* 0x100fe40000004100 */
[----:B------:R-:W-:Y:S02]  /*5960*/  HADD2.F32 R40, -RZ, R40.H0_H0 ;  /* 0x20000028ff287230 */ /* 0x000fe40000004100 */
[----:B------:R-:W-:Y:S01]  /*5970*/  FMUL.FTZ R53, R41, R52 ;  /* 0x0000003429357220 */ /* 0x000fe20000410000 */
[----:B------:R-:W-:-:S02]  /*5980*/  HADD2.F32 R51, -RZ, R51.H0_H0 ;  /* 0x20000033ff337230 */ /* 0x000fc40000004100 */
[-C--:B------:R-:W-:Y:S01]  /*5990*/  FMUL.FTZ R54, R42, R91.reuse ;  /* 0x0000005b2a367220 */ /* 0x080fe20000410000 */
[--C-:B------:R-:W-:Y:S02]  /*59a0*/  HADD2.F32 R43, -RZ, R90.reuse.H1_H1 ;  /* 0x3000005aff2b7230 */ /* 0x100fe40000004100 */
[C---:B------:R-:W-:Y:S01]  /*59b0*/  FMUL.FTZ R52, R40.reuse, R52 ;  /* 0x0000003428347220 */ /* 0x040fe20000410000 */
        /* <DEDUP_REMOVED lines=10> */
.L_x_675:
[----:B------:R-:W-:Y:S05]  /*5a60*/  BSYNC B2 ;  /* 0x0000000000027941 */ /* 0x000fea0003800000 */
.L_x_674:
[----:B--2---:R0:W-:Y:S02]  /*5a70*/  STG.E.128 desc[UR40][R48.64+0x100], R40 ;  /* 0x0001002830007986 */ /* 0x0041e4000c101d28 */
.L_x_673:
[----:B------:R-:W-:Y:S05]  /*5a80*/  BSYNC B1 ;  /* 0x0000000000017941 */ /* 0x000fea0003800000 */
.L_x_672:
[----:B------:R-:W-:-:S13]  /*5a90*/  ISETP.NE.AND P3, PT, R6, RZ, PT ;  /* 0x000000ff0600720c */ /* 0x000fda0003f65270 */
        /* <DEDUP_REMOVED lines=46> */
.L_x_677:
[----:B------:R-:W-:Y:S05]  /*5d80*/  BSYNC B1 ;  /* 0x0000000000017941 */ /* 0x000fea0003800000 */
.L_x_676:
[----:B--2---:R0:W-:Y:S01]  /*5d90*/  STG.E.128 desc[UR40][R48.64+0x140], R40 ;  /* 0x0001402830007986 */ /* 0x0041e2000c101d28 */
[----:B------:R-:W-:Y:S05]  /*5da0*/  BRA `(.L_x_655) ;  /* 0x0000003c00b47947 */ /* 0x000fea0003800000 */
.L_x_623:
[----:B------:R-:W-:Y:S01]  /*5db0*/  ISETP.GE.AND P4, PT, R17, R4, PT ;  /* 0x000000041100720c */ /* 0x000fe20003f86270 */
[----:B------:R-:W-:Y:S01]  /*5dc0*/  BSSY B1, `(.L_x_678) ;  /* 0x000002e000017945 */ /* 0x000fe20003800000 */
[----:B------:R-:W-:Y:S02]  /*5dd0*/  CS2R R66, SRZ ;  /* 0x0000000000427805 */ /* 0x000fe4000001ff00 */
[----:B0-----:R-:W-:Y:S02]  /*5de0*/  CS2R R42, SRZ ;  /* 0x00000000002a7805 */ /* 0x001fe4000001ff00 */
        /* <DEDUP_REMOVED lines=14> */
[----:B------:R-:W-:Y:S02]  /*5ed0*/  IADD3 R40, P3, R108, R88, RZ ;  /* 0x000000586c287210 */ /* 0x000fe40007f7e0ff */
[----:B------:R-:W-:Y:S02]  /*5ee0*/  CS2R R50, SRZ ;  /* 0x0000000000327805 */ /* 0x000fe4000001ff00 */
[----:B------:R-:W-:Y:S01]  /*5ef0*/  CS2R R48, SRZ ;  /* 0x0000000000307805 */ /* 0x000fe2000001ff00 */
[----:B------:R-:W-:Y:S01]  /*5f00*/  IMAD.X R42, R0, 0x1, R28, P2 ;  /* 0x00000001002a7824 */ /* 0x000fe200010e061c */
[----:B------:R-:W-:Y:S02]  /*5f10*/  LEA R64, P2, R41, UR4, 0x1 ;  /* 0x0000000429407c11 */ /* 0x000fe4000f8408ff */
[----:B------:R-:W-:-:S02]  /*5f20*/  CS2R R62, SRZ ;  /* 0x00000000003e7805 */ /* 0x000fc4000001ff00 */
[----:B------:R-:W-:Y:S02]  /*5f30*/  CS2R R60, SRZ ;  /* 0x00000000003c7805 */ /* 0x000fe4000001ff00 */
[----:B------:R-:W-:Y:S01]  /*5f40*/  LEA.HI.X R65, R41, UR5, R42, 0x1, P2 ;  /* 0x0000000529417c11 */ /* 0x000fe200090f0c2a */
[----:B------:R-:W-:Y:S01]  /*5f50*/  ULDC.64 UR4, c[0x0][0x400] ;  /* 0x0001000000047ab9 */ /* 0x000fe20000000a00 */
[----:B------:R-:W-:Y:S02]  /*5f60*/  ISETP.GE.AND P2, PT, R18, R117, PT ;  /* 0x000000751200720c */ /* 0x000fe40003f46270 */
[----:B------:R-:W-:Y:S02]  /*5f70*/  IADD3.X R41, R3, R30, RZ, P3, !PT ;  /* 0x0000001e03297210 */ /* 0x000fe40001ffe4ff */
[----:B------:R-:W-:-:S04]  /*5f80*/  LEA R68, P3, R40, UR4, 0x1 ;  /* 0x0000000428447c11 */ /* 0x000fc8000f8608ff */
[----:B------:R-:W-:Y:S02]  /*5f90*/  LEA.HI.X R69, R40, UR5, R41, 0x1, P3 ;  /* 0x0000000528457c11 */ /* 0x000fe400098f0c29 */
[----:B------:R-:W-:-:S03]  /*5fa0*/  ISETP.GE.AND P3, PT, R101, R117, PT ;  /* 0x000000756500720c */ /* 0x000fc60003f66270 */
[----:B------:R0:W5:Y:S04]  /*5fb0*/  @!P2 LDG.E.128 R48, desc[UR40][R64.64] ;  /* 0x000000284030a981 */ /* 0x000168000c1e1d00 */
[----:B------:R0:W5:Y:S01]  /*5fc0*/  @!P2 LDG.E.128 R60, desc[UR40][R68.64] ;  /* 0x00000028443ca981 */ /* 0x000162000c1e1d00 */
[----:B------:R-:W-:Y:S02]  /*5fd0*/  ISETP.GE.AND P2, PT, R100, R117, PT ;  /* 0x000000756400720c */ /* 0x000fe40003f46270 */
        /* <DEDUP_REMOVED lines=8> */
[----:B------:R0:W5:Y:S04]  /*6060*/  @!P3 LDG.E.128 R44, desc[UR40][R64.64+0x40] ;  /* 0x00004028402cb981 */ /* 0x000168000c1e1d00 */
[----:B------:R0:W5:Y:S04]  /*6070*/  @!P2 LDG.E.128 R40, desc[UR40][R64.64+0x80] ;  /* 0x000080284028a981 */ /* 0x000168000c1e1d00 */
[----:B------:R0:W5:Y:S04]  /*6080*/  @!P3 LDG.E.128 R56, desc[UR40][R68.64+0x40] ;  /* 0x000040284438b981 */ /* 0x000168000c1e1d00 */
[----:B------:R0:W5:Y:S02]  /*6090*/  @!P2 LDG.E.128 R52, desc[UR40][R68.64+0x80] ;  /* 0x000080284434a981 */ /* 0x000164000c1e1d00 */
.L_x_679:
[----:B------:R-:W-:Y:S05]  /*60a0*/  BSYNC B1 ;  /* 0x0000000000017941 */ /* 0x000fea0003800000 */
.L_x_678:
[----:B------:R-:W-:Y:S01]  /*60b0*/  ISETP.GE.AND P3, PT, R205, R4, PT ;  /* 0x00000004cd00720c */ /* 0x000fe20003f66270 */
[----:B------:R-:W-:Y:S01]  /*60c0*/  BSSY B1, `(.L_x_680) ;  /* 0x000002e000017945 */ /* 0x000fe20003800000 */
[----:B0-----:R-:W-:Y:S02]  /*60d0*/  CS2R R64, SRZ ;  /* 0x0000000000407805 */ /* 0x001fe4000001ff00 */
        /* <DEDUP_REMOVED lines=17> */
[----:B------:R-:W-:Y:S02]  /*61f0*/  IADD3.X R65, R28, R0, R35, P2, P5 ;  /* 0x000000001c417210 */ /* 0x000fe400017ea423 */
[----:B------:R-:W-:Y:S02]  /*6200*/  CS2R R72, SRZ ;  /* 0x0000000000487805 */ /* 0x000fe4000001ff00 */
[----:B------:R-:W-:Y:S02]  /*6210*/  IADD3 R0, P2, P5, R108, R88, R36 ;  /* 0x000000586c007210 */ /* 0x000fe40007d5e024 */
[----:B------:R-:W-:-:S02]  /*6220*/  CS2R R86, SRZ ;  /* 0x0000000000567805 */ /* 0x000fc4000001ff00 */
[----:B------:R-:W-:Y:S02]  /*6230*/  CS2R R84, SRZ ;  /* 0x0000000000547805 */ /* 0x000fe4000001ff00 */
[----:B------:R-:W-:Y:S02]  /*6240*/  IADD3.X R3, R30, R3, R38, P2, P5 ;  /* 0x000000031e037210 */ /* 0x000fe400017ea426 */
[----:B------:R-:W-:-:S04]  /*6250*/  LEA R88, P2, R90, UR4, 0x1 ;  /* 0x000000045a587c11 */ /* 0x000fc8000f8408ff */
[----:B------:R-:W-:Y:S02]  /*6260*/  LEA.HI.X R89, R90, UR5, R65, 0x1, P2 ;  /* 0x000000055a597c11 */ /* 0x000fe400090f0c41 */
[----:B------:R-:W-:-:S04]  /*6270*/  LEA R90, P2, R0, UR6, 0x1 ;  /* 0x00000006005a7c11 */ /* 0x000fc8000f8408ff */
[----:B------:R-:W-:Y:S02]  /*6280*/  LEA.HI.X R91, R0, UR7, R3, 0x1, P2 ;  /* 0x00000007005b7c11 */ /* 0x000fe400090f0c03 */
[----:B------:R-:W-:Y:S02]  /*6290*/  ISETP.GE.AND P2, PT, R18, R117, PT ;  /* 0x000000751200720c */ /* 0x000fe40003f46270 */
[----:B------:R-:W-:Y:S02]  /*62a0*/  CS2R R70, SRZ ;  /* 0x0000000000467805 */ /* 0x000fe4000001ff00 */
[----:B------:R-:W-:Y:S02]  /*62b0*/  CS2R R68, SRZ ;  /* 0x0000000000447805 */ /* 0x000fe4000001ff00 */
[----:B------:R-:W-:Y:S02]  /*62c0*/  CS2R R82, SRZ ;  /* 0x0000000000527805 */ /* 0x000fe4000001ff00 */
[----:B------:R-:W-:-:S05]  /*62d0*/  CS2R R80, SRZ ;  /* 0x0000000000507805 */ /* 0x000fca000001ff00 */
[----:B------:R0:W5:Y:S04]  /*62e0*/  @!P2 LDG.E.128 R72, desc[UR40][R88.64] ;  /* 0x000000285848a981 */ /* 0x000168000c1e1d00 */
[----:B------:R0:W5:Y:S01]  /*62f0*/  @!P2 LDG.E.128 R84, desc[UR40][R90.64] ;  /* 0x000000285a54a981 */ /* 0x000162000c1e1d00 */
[----:B------:R-:W-:Y:S02]  /*6300*/  ISETP.GE.AND P2, PT, R101, R117, PT ;  /* 0x000000756500720c */ /* 0x000fe40003f46270 */
[----:B------:R-:W-:Y:S02]  /*6310*/  CS2R R66, SRZ ;  /* 0x0000000000427805 */ /* 0x000fe4000001ff00 */
[----:B------:R-:W-:Y:S02]  /*6320*/  CS2R R64, SRZ ;  /* 0x0000000000407805 */ /* 0x000fe4000001ff00 */
[----:B------:R-:W-:-:S02]  /*6330*/  CS2R R78, SRZ ;  /* 0x00000000004e7805 */ /* 0x000fc4000001ff00 */
[----:B------:R-:W-:-:S05]  /*6340*/  CS2R R76, SRZ ;  /* 0x00000000004c7805 */ /* 0x000fca000001ff00 */
[----:B------:R0:W5:Y:S04]  /*6350*/  @!P2 LDG.E.128 R68, desc[UR40][R88.64+0x40] ;  /* 0x000040285844a981 */ /* 0x000168000c1e1d00 */
[----:B------:R0:W5:Y:S01]  /*6360*/  @!P2 LDG.E.128 R80, desc[UR40][R90.64+0x40] ;  /* 0x000040285a50a981 */ /* 0x000162000c1e1d00 */
[----:B------:R-:W-:-:S13]  /*6370*/  ISETP.GE.AND P2, PT, R100, R117, PT ;  /* 0x000000756400720c */ /* 0x000fda0003f46270 */
[----:B------:R0:W5:Y:S04]  /*6380*/  @!P2 LDG.E.128 R64, desc[UR40][R88.64+0x80] ;  /* 0x000080285840a981 */ /* 0x000168000c1e1d00 */
[----:B------:R0:W5:Y:S02]  /*6390*/  @!P2 LDG.E.128 R76, desc[UR40][R90.64+0x80] ;  /* 0x000080285a4ca981 */ /* 0x000164000c1e1d00 */
.L_x_681:
[----:B------:R-:W-:Y:S05]  /*63a0*/  BSYNC B1 ;  /* 0x0000000000017941 */ /* 0x000fea0003800000 */
.L_x_680:
[----:B------:R-:W-:Y:S01]  /*63b0*/  IMAD.MOV.U32 R3, RZ, RZ, R41 ;  /* 0x000000ffff037224 */ /* 0x000fe200078e0029 */
[----:B------:R-:W-:Y:S01]  /*63c0*/  MOV R0, R40 ;  /* 0x0000002800007202 */ /* 0x000fe20000000f00 */
[----:B0-----:R-:W-:Y:S01]  /*63d0*/  IMAD.MOV.U32 R88, RZ, RZ, R46 ;  /* 0x000000ffff587224 */ /* 0x001fe200078e002e */
        /* <DEDUP_REMOVED lines=18> */
[----:B------:R-:W-:Y:S01]  /*6500*/  PRMT R173, R89, 0x7610, R173 ;  /* 0x0000761059ad7816 */ /* 0x000fe200000000ad */
[----:B------:R-:W-:Y:S01]  /*6510*/  IMAD.MOV.U32 R89, RZ, RZ, R58 ;  /* 0x000000ffff597224 */ /* 0x000fe200078e003a */
[----:B------:R-:W-:Y:S02]  /*6520*/  MOV R3, R52 ;  /* 0x0000003400037202 */ /* 0x000fe40000000f00 */
[----:B------:R-:W-:Y:S02]  /*6530*/  PRMT R173, R173, 0x5410, R0 ;  /* 0x00005410adad7816 */ /* 0x000fe40000000000 */
[----:B------:R-:W-:Y:S01]  /*6540*/  PRMT R174, R3, 0x5410, R88 ;  /* 0x0000541003ae7816 */ /* 0x000fe20000000058 */
[----:B------:R-:W-:Y:S01]  /*6550*/  IMAD.MOV.U32 R3, RZ, RZ, R56 ;  /* 0x000000ffff037224 */ /* 0x000fe200078e0038 */
[----:B------:R-:W-:Y:S01]  /*6560*/  PRMT R175, R175, 0x5410, R89 ;  /* 0x00005410afaf7816 */ /* 0x000fe20000000059 */
[----:B------:R-:W-:Y:S01]  /*6570*/  IMAD.MOV.U32 R88, RZ, RZ, R57 ;  /* 0x000000ffff587224 */ /* 0x000fe200078e0039 */
[----:B------:R-:W-:-:S02]  /*6580*/  MOV R89, R62 ;  /* 0x0000003e00597202 */ /* 0x000fc40000000f00 */
[----:B------:R-:W-:Y:S02]  /*6590*/  MOV R0, R59 ;  /* 0x0000003b00007202 */ /* 0x000fe40000000f00 */
[----:B------:R-:W-:Y:S01]  /*65a0*/  PRMT R176, R176, 0x5410, R3 ;  /* 0x00005410b0b07816 */ /* 0x000fe20000000003 */
[----:B------:R-:W-:Y:S01]  /*65b0*/  IMAD.MOV.U32 R3, RZ, RZ, R63 ;  /* 0x000000ffff037224 */ /* 0x000fe200078e003f */
[----:B------:R-:W-:Y:S01]  /*65c0*/  PRMT R180, R88, 0x5410, R89 ;  /* 0x0000541058b47816 */ /* 0x000fe20000000059 */
[----:B------:R-:W-:Y:S01]  /*65d0*/  IMAD.MOV.U32 R88, RZ, RZ, R60 ;  /* 0x000000ffff587224 */ /* 0x000fe200078e003c */
[----:B------:R-:W-:Y:S01]  /*65e0*/  PRMT R177, R177, 0x5410, R0 ;  /* 0x00005410b1b17816 */ /* 0x000fe20000000000 */
[----:B-----5:R-:W-:Y:S01]  /*65f0*/  IMAD.MOV.U32 R0, RZ, RZ, R66 ;  /* 0x000000ffff007224 */ /* 0x020fe200078e0042 */
[----:B------:R-:W-:Y:S02]  /*6600*/  MOV R89, R61 ;  /* 0x0000003d00597202 */ /* 0x000fe40000000f00 */
        /* <DEDUP_REMOVED lines=24> */
[----:B------:R-:W-:Y:S01]  /*6790*/  IMAD.MOV.U32 R89, RZ, RZ, R75 ;  /* 0x000000ffff597224 */ /* 0x000fe200078e004b */
[----:B------:R-:W-:Y:S02]  /*67a0*/  MOV R88, R76 ;  /* 0x0000004c00587202 */ /* 0x000fe40000000f00 */
[----:B------:R-:W-:-:S02]  /*67b0*/  PLOP3.LUT P2, PT, PT, PT, UP0, 0x80, 0x0 ;  /* 0x000000000000781c */ /* 0x000fc40003f4f008 */
[----:B------:R-:W-:Y:S01]  /*67c0*/  PRMT R155, R88, 0x5410, R3 ;  /* 0x00005410589b7816 */ /* 0x000fe20000000003 */
[----:B------:R-:W-:Y:S01]  /*67d0*/  IMAD.MOV.U32 R3, RZ, RZ, R80 ;  /* 0x000000ffff037224 */ /* 0x000fe200078e0050 */
        /* <DEDUP_REMOVED lines=9> */
[----:B------:R-:W-:-:S02]  /*6870*/  PRMT R154, R154, 0x5410, R89 ;  /* 0x000054109a9a7816 */ /* 0x000fc40000000059 */
[----:B------:R-:W-:Y:S02]  /*6880*/  MOV R89, R86 ;  /* 0x0000005600597202 */ /* 0x000fe40000000f00 */
[----:B------:R-:W-:Y:S02]  /*6890*/  MOV R0, R85 ;  /* 0x0000005500007202 */ /* 0x000fe40000000f00 */
[----:B------:R-:W-:Y:S02]  /*68a0*/  PRMT R171, R93, 0x5410, R94 ;  /* 0x000054105dab7816 */ /* 0x000fe4000000005e */
[----:B------:R-:W-:Y:S02]  /*68b0*/  PRMT R169, R89, 0x5410, R88 ;  /* 0x0000541059a97816 */ /* 0x000fe40000000058 */
[----:B------:R-:W-:Y:S01]  /*68c0*/  PRMT R170, R3, 0x5410, R0 ;  /* 0x0000541003aa7816 */ /* 0x000fe20000000000 */
[----:B------:R-:W-:Y:S06]  /*68d0*/  @!P2 BRA `(.L_x_682) ;  /* 0x000000000004a947 */ /* 0x000fec0003800000 */
[----:B------:R-:W-:Y:S01]  /*68e0*/  BPT.TRAP 0x1 ;  /* 0x000000040000795c */ /* 0x000fe20000300000 */
.L_x_682:
[----:B------:R-:W-:Y:S01]  /*68f0*/  IMAD R3, R16, 0x8, R2 ;  /* 0x0000000810037824 */ /* 0x000fe200078e0202 */
[----:B------:R-:W-:Y:S01]  /*6900*/  SHF.L.U32 R0, R184, 0x1f, RZ ;  /* 0x0000001fb8007819 */ /* 0x000fe200000006ff */
[----:B------:R-:W0:Y:S01]  /*6910*/  LDC R147, c[0x0][0x2f4] ;  /* 0x0000bd00ff937b82 */ /* 0x000e220000000800 */
[----:B------:R-:W-:Y:S01]  /*6920*/  BSSY B1, `(.L_x_683) ;  /* 0x0000005000017945 */ /* 0x000fe20003800000 */
[----:B------:R-:W-:Y:S01]  /*6930*/  IMAD.MOV.U32 R127, RZ, RZ, R92 ;  /* 0x000000ffff7f7224 */ /* 0x000fe200078e005c */
[----:B------:R-:W1:Y:S05]  /*6940*/  SYNCS.PHASECHK.TRANS64.TRYWAIT P5, [R3+URZ+0x34890], R0 ;  /* 0x03489000030075a7 */ /* 0x000e6a00080a017f */
[----:B------:R-:W2:Y:S01]  /*6950*/  LDC.64 R128, c[0x0][0x300] ;  /* 0x0000c000ff807b82 */ /* 0x000ea20000000a00 */
[----:B-1----:R-:W-:Y:S05]  /*6960*/  @!P5 BRA `(.L_x_684) ;  /* 0x0000018c003cd947 */ /* 0x002fea0003800000 */
.L_x_979:
[----:B------:R-:W-:Y:S05]  /*6970*/  BSYNC B1 ;  /* 0x0000000000017941 */ /* 0x000fea0003800000 */
.L_x_683:
[----:B------:R-:W-:Y:S01]  /*6980*/  BSSY B1, `(.L_x_685) ;  /* 0x0000182000017945 */ /* 0x000fe20003800000 */
[----:B0-----:R-:W-:-:S03]  /*6990*/  IADD3 R148, -R122, R147, RZ ;  /* 0x000000937a947210 */ /* 0x001fc60007ffe1ff */
[----:B------:R-:W-:Y:S05]  /*69a0*/  @P4 BRA `(.L_x_686) ;  /* 0x0000001400fc4947 */ /* 0x000fea0003800000 */
[----:B------:R-:W-:Y:S01]  /*69b0*/  ISETP.NE.AND P4, PT, R14, RZ, PT ;  /* 0x000000ff0e00720c */ /* 0x000fe20003f85270 */
[-C--:B--2---:R-:W-:Y:S01]  /*69c0*/  IMAD R156, R145, R128.reuse, RZ ;  /* 0x00000080919c7224 */ /* 0x084fe200078e02ff */
[----:B------:R-:W-:Y:S01]  /*69d0*/  BSSY B2, `(.L_x_687) ;  /* 0x0000082000027945 */ /* 0x000fe20003800000 */
[----:B------:R-:W-:-:S04]  /*69e0*/  IMAD.WIDE.U32 R132, R17, R128, R126 ;  /* 0x0000008011847225 */ /* 0x000fc800078e007e */
[----:B------:R-:W-:-:S04]  /*69f0*/  IMAD R156, R17, R129, R156 ;  /* 0x00000081119c7224 */ /* 0x000fc800078e029c */
[----:B------:R-:W-:Y:S02]  /*6a00*/  IMAD.IADD R156, R156, 0x1, R133 ;  /* 0x000000019c9c7824 */ /* 0x000fe400078e0285 */
[----:B------:R-:W-:Y:S05]  /*6a10*/  @!P4 BRA `(.L_x_688) ;  /* 0x0000000400f4c947 */ /* 0x000fea0003800000 */
[----:B------:R-:W-:Y:S01]  /*6a20*/  SEL R88, R122, R148, !P0 ;  /* 0x000000947a587207 */ /* 0x000fe20004000000 */
[----:B------:R-:W-:Y:S01]  /*6a30*/  BSSY B3, `(.L_x_689) ;  /* 0x000006f000037945 */ /* 0x000fe20003800000 */
[----:B------:R-:W-:Y:S02]  /*6a40*/  ISETP.GE.AND P4, PT, R18, R117, PT ;  /* 0x000000751200720c */ /* 0x000fe40003f86270 */
[----:B------:R-:W-:-:S04]  /*6a50*/  SHF.R.S32.HI R89, RZ, 0x1f, R88 ;  /* 0x0000001fff597819 */ /* 0x000fc80000011458 */
[----:B------:R-:W-:-:S04]  /*6a60*/  LEA.HI R89, R89, R88, RZ, 0x4 ;  /* 0x0000005859597211 */ /* 0x000fc800078f20ff */
[----:B------:R-:W-:-:S04]  /*6a70*/  LEA.HI.SX32 R160, R89, R114, 0x1c ;  /* 0x0000007259a07211 */ /* 0x000fc800078fe2ff */
[----:B------:R-:W-:-:S04]  /*6a80*/  SHF.R.S32.HI R88, RZ, 0x1f, R160 ;  /* 0x0000001fff587819 */ /* 0x000fc800000114a0 */
[----:B------:R-:W-:Y:S02]  /*6a90*/  LEA.HI R88, R88, R160, RZ, 0x3 ;  /* 0x000000a058587211 */ /* 0x000fe400078f18ff */
[----:B------:R-:W-:-:S03]  /*6aa0*/  SHF.L.U32 R160, R160, 0x3, RZ ;  /* 0x00000003a0a07819 */ /* 0x000fc600000006ff */
[----:B------:R-:W-:Y:S01]  /*6ab0*/  IMAD.SHL.U32 R88, R88, 0x400, RZ ;  /* 0x0000040058587824 */ /* 0x000fe200078e00ff */
[----:B------:R-:W-:-:S04]  /*6ac0*/  LOP3.LUT R89, R191, 0x38, R160, 0xf8, !PT ;  /* 0x00000038bf597812 */ /* 0x000fc800078ef8a0 */
[----:B------:R-:W-:Y:S02]  /*6ad0*/  LOP3.LUT R88, R88, 0x7fffe000, RZ, 0xc0, !PT ;  /* 0x7fffe00058587812 */ /* 0x000fe400078ec0ff */
[----:B------:R-:W-:-:S03]  /*6ae0*/  LOP3.LUT R89, R89, R193, RZ, 0x3c, !PT ;  /* 0x000000c159597212 */ /* 0x000fc600078e3cff */
[----:B------:R-:W-:-:S04]  /*6af0*/  IMAD R88, R192, 0x200, R88 ;  /* 0x00000200c0587824 */ /* 0x000fc800078e0258 */
[----:B------:R-:W-:-:S04]  /*6b00*/  IMAD.IADD R88, R88, 0x1, R89 ;  /* 0x0000000158587824 */ /* 0x000fc800078e0259 */
[C---:B------:R-:W-:Y:S02]  /*6b10*/  IMAD R92, R16.reuse, 0x6000, R88 ;  /* 0x00006000105c7824 */ /* 0x040fe400078e0258 */
[----:B------:R-:W-:Y:S02]  /*6b20*/  IMAD R88, R16, 0x6000, R143 ;  /* 0x0000600010587824 */ /* 0x000fe400078e028f */
[----:B------:R-:W-:-:S03]  /*6b30*/  IMAD R92, R92, 0x2, R2 ;  /* 0x000000025c5c7824 */ /* 0x000fc600078e0202 */
[----:B------:R-:W-:-:S03]  /*6b40*/  LEA R88, R88, R2, 0x1 ;  /* 0x0000000258587211 */ /* 0x000fc600078e08ff */
[----:B------:R-:W0:Y:S04]  /*6b50*/  LDS.128 R92, [R92+0x1c400] ;  /* 0x01c400005c5c7984 */ /* 0x000e280000000c00 */
[----:B------:R-:W2:Y:S01]  /*6b60*/  LDS.128 R88, [R88+0x1c400] ;  /* 0x01c4000058587984 */ /* 0x000ea20000000c00 */
[----:B------:R-:W-:Y:S05]  /*6b70*/  @P4 BRA `(.L_x_690) ;  /* 0x0000000400684947 */ /* 0x000fea0003800000 */
[----:B0-----:R-:W-:Y:S01]  /*6b80*/  IMAD.MOV.U32 R163, RZ, RZ, R93 ;  /* 0x000000ffffa37224 */ /* 0x001fe200078e005d */
[----:B--2---:R-:W-:Y:S01]  /*6b90*/  MOV R162, R89 ;  /* 0x0000005900a27202 */ /* 0x004fe20000000f00 */
[----:B------:R-:W-:Y:S01]  /*6ba0*/  HADD2.F32 R161, -RZ, R161.H0_H0 ;  /* 0x200000a1ffa17230 */ /* 0x000fe20000004100 */
[--C-:B------:R-:W-:Y:S01]  /*6bb0*/  SHF.R.U64 R48, R48, 0x10, R49.reuse ;  /* 0x0000001030307819 */ /* 0x100fe20000001231 */
[----:B------:R-:W-:Y:S01]  /*6bc0*/  HADD2.F32 R164, -RZ, R164.H0_H0 ;  /* 0x200000a4ffa47230 */ /* 0x000fe20000004100 */
[----:B------:R-:W-:Y:S01]  /*6bd0*/  SHF.R.U32.HI R49, RZ, 0x10, R49 ;  /* 0x00000010ff317819 */ /* 0x000fe20000011631 */
[----:B------:R-:W-:Y:S01]  /*6be0*/  HADD2.F32 R89, -RZ, R163.H0_H0 ;  /* 0x200000a3ff597230 */ /* 0x000fe20000004100 */
[----:B------:R-:W-:Y:S01]  /*6bf0*/  SHF.R.U64 R50, R50, 0x10, R51 ;  /* 0x0000001032327819 */ /* 0x000fe20000001233 */
[----:B------:R-:W-:Y:S02]  /*6c00*/  HADD2.F32 R165, -RZ, R162.H0_H0 ;  /* 0x200000a2ffa57230 */ /* 0x000fe40000004100 */
[----:B------:R-:W-:-:S02]  /*6c10*/  HADD2.F32 R49, -RZ, R49.H0_H0 ;  /* 0x20000031ff317230 */ /* 0x000fc40000004100 */
[-C--:B------:R-:W-:Y:S01]  /*6c20*/  FMUL.FTZ R93, R89, R161.reuse ;  /* 0x000000a1595d7220 */ /* 0x080fe20000410000 */
[----:B------:R-:W-:Y:S02]  /*6c30*/  HADD2.F32 R50, -RZ, R50.H0_H0 ;  /* 0x20000032ff327230 */ /* 0x000fe40000004100 */
[C---:B------:R-:W-:Y:S01]  /*6c40*/  FMUL.FTZ R161, R165.reuse, R161 ;  /* 0x000000a1a5a17220 */ /* 0x040fe20000410000 */
[----:B------:R-:W-:-:S03]  /*6c50*/  FFMA.FTZ R93, R165, R164, -R93 ;  /* 0x000000a4a55d7223 */ /* 0x000fc6000001085d */
[----:B------:R-:W-:Y:S01]  /*6c60*/  FFMA.FTZ R89, R89, R164, R161 ;  /* 0x000000a459597223 */ /* 0x000fe200000100a1 */
[--C-:B------:R-:W-:Y:S02]  /*6c70*/  SHF.R.U32.HI R164, RZ, 0x10, R61.reuse ;  /* 0x00000010ffa47819 */ /* 0x100fe4000001163d */
[----:B------:R-:W-:Y:S01]  /*6c80*/  SHF.R.U64 R161, R60, 0x10, R61 ;  /* 0x000000103ca17819 */ /* 0x000fe2000000123d */
[----:B------:R-:W-:Y:S02]  /*6c90*/  HADD2.F32 R60, -RZ, R163.H1_H1 ;  /* 0x300000a3ff3c7230 */ /* 0x000fe40000004100 */
[----:B------:R-:W-:Y:S02]  /*6ca0*/  HADD2.F32 R164, -RZ, R164.H0_H0 ;  /* 0x200000a4ffa47230 */ /* 0x000fe40000004100 */
[----:B------:R-:W-:Y:S02]  /*6cb0*/  HADD2.F32 R61, -RZ, R162.H1_H1 ;  /* 0x300000a2ff3d7230 */ /* 0x000fe40000004100 */
[----:B------:R-:W-:-:S02]  /*6cc0*/  HADD2.F32 R161, -RZ, R161.H0_H0 ;  /* 0x200000a1ffa17230 */ /* 0x000fc40000004100 */
[-C--:B------:R-:W-:Y:S01]  /*6cd0*/  FMUL.FTZ R162, R60, R164.reuse ;  /* 0x000000a43ca27220 */ /* 0x080fe20000410000 */
[----:B------:R-:W-:-:S03]  /*6ce0*/  FMUL.FTZ R164, R61, R164 ;  /* 0x000000a43da47220 */ /* 0x000fc60000410000 */
[-C--:B------:R-:W-:Y:S01]  /*6cf0*/  FFMA.FTZ R61, R61, R49.reuse, -R162 ;  /* 0x000000313d3d7223 */ /* 0x080fe200000108a2 */
[----:B------:R-:W-:Y:S02]  /*6d00*/  HADD2.F32 R162, -RZ, R179.H0_H0 ;  /* 0x200000b3ffa27230 */ /* 0x000fe40000004100 */
[----:B------:R-:W-:Y:S01]  /*6d10*/  FFMA.FTZ R49, R60, R49, R164 ;  /* 0x000000313c317223 */ /* 0x000fe200000100a4 */
[----:B------:R-:W-:Y:S02]  /*6d20*/  IMAD.MOV.U32 R60, RZ, RZ, R91 ;  /* 0x000000ffff3c7224 */ /* 0x000fe400078e005b */
[----:B------:R-:W-:Y:S01]  /*6d30*/  HADD2.F32 R164, -RZ, R181.H0_H0 ;  /* 0x200000b5ffa47230 */ /* 0x000fe20000004100 */
[----:B------:R-:W-:Y:S01]  /*6d40*/  F2FP.F16.F32.PACK_AB R61, R61, R93 ;  /* 0x0000005d3d3d723e */ /* 0x000fe200000000ff */
[----:B------:R-:W-:Y:S01]  /*6d50*/  HADD2.F32 R91, -RZ, R95.H0_H0 ;  /* 0x2000005fff5b7230 */ /* 0x000fe20000004100 */
[----:B------:R-:W-:Y:S01]  /*6d60*/  F2FP.F16.F32.PACK_AB R49, R49, R89 ;  /* 0x000000593131723e */ /* 0x000fe200000000ff */
[--C-:B------:R-:W-:Y:S01]  /*6d70*/  HADD2.F32 R163, -RZ, R60.reuse.H0_H0 ;  /* 0x2000003cffa37230 */ /* 0x100fe20000004100 */
[----:B------:R-:W-:Y:S01]  /*6d80*/  MOV R89, R61 ;  /* 0x0000003d00597202 */ /* 0x000fe20000000f00 */
[----:B------:R-:W-:-:S02]  /*6d90*/  HADD2.F32 R60, -RZ, R60.H1_H1 ;  /* 0x3000003cff3c7230 */ /* 0x000fc40000004100 */
[----:B------:R-:W-:Y:S01]  /*6da0*/  FMUL.FTZ R165, R91, R164 ;  /* 0x000000a45ba57220 */ /* 0x000fe20000410000 */
[----:B------:R-:W-:-:S03]  /*6db0*/  IMAD.MOV.U32 R93, RZ, RZ, R49 ;  /* 0x000000ffff5d7224 */ /* 0x000fc600078e0031 */
[C---:B------:R-:W-:Y:S01]  /*6dc0*/  FFMA.FTZ R165, R163.reuse, R162, -R165 ;  /* 0x000000a2a3a57223 */ /* 0x040fe200000108a5 */
[----:B------:R-:W-:Y:S01]  /*6dd0*/  FMUL.FTZ R163, R163, R164 ;  /* 0x000000a4a3a37220 */ /* 0x000fe20000410000 */
[----:B------:R-:W-:-:S03]  /*6de0*/  HADD2.F32 R164, -RZ, R181.H1_H1 ;  /* 0x300000b5ffa47230 */ /* 0x000fc60000004100 */
[----:B------:R-:W-:Y:S01]  /*6df0*/  FFMA.FTZ R163, R91, R162, R163 ;  /* 0x000000a25ba37223 */ /* 0x000fe200000100a3 */
[----:B------:R-:W-:Y:S02]  /*6e00*/  SHF.R.U32.HI R91, RZ, 0x10, R51 ;  /* 0x00000010ff5b7819 */ /* 0x000fe40000011633 */
[--C-:B------:R-:W-:Y:S01]  /*6e10*/  SHF.R.U64 R51, R62, 0x10, R63.reuse ;  /* 0x000000103e337819 */ /* 0x100fe2000000123f */
[----:B------:R-:W-:Y:S01]  /*6e20*/  HADD2.F32 R62, -RZ, R95.H1_H1 ;  /* 0x3000005fff3e7230 */ /* 0x000fe20000004100 */
[----:B------:R-:W-:Y:S01]  /*6e30*/  SHF.R.U32.HI R63, RZ, 0x10, R63 ;  /* 0x00000010ff3f7819 */ /* 0x000fe2000001163f */
[----:B------:R-:W-:Y:S02]  /*6e40*/  HADD2.F32 R95, -RZ, R91.H0_H0 ;  /* 0x2000005bff5f7230 */ /* 0x000fe40000004100 */
[----:B------:R-:W-:Y:S02]  /*6e50*/  HADD2.F32 R51, -RZ, R51.H0_H0 ;  /* 0x20000033ff337230 */ /* 0x000fe40000004100 */
[----:B------:R-:W-:-:S05]  /*6e60*/  HADD2.F32 R63, -RZ, R63.H0_H0 ;  /* 0x2000003fff3f7230 */ /* 0x000fca0000004100 */
[----:B------:R-:W-:-:S04]  /*6e70*/  FMUL.FTZ R91, R62, R63 ;  /* 0x0000003f3e5b7220 */ /* 0x000fc80000410000 */
[C---:B------:R-:W-:Y:S01]  /*6e80*/  FFMA.FTZ R91, R60.reuse, R95, -R91 ;  /* 0x0000005f3c5b7223 */ /* 0x040fe2000001085b */
[----:B------:R-:W-:Y:S01]  /*6e90*/  FMUL.FTZ R60, R60, R63 ;  /* 0x0000003f3c3c7220 */ /* 0x000fe20000410000 */
[----:B------:R-:W-:-:S03]  /*6ea0*/  HADD2.F32 R63, -RZ, R179.H1_H1 ;  /* 0x300000b3ff3f7230 */ /* 0x000fc60000004100 */
[----:B------:R-:W-:Y:S01]  /*6eb0*/  FFMA.FTZ R60, R62, R95, R60 ;  /* 0x0000005f3e3c7223 */ /* 0x000fe2000001003c */
[----:B------:R-:W-:Y:S01]  /*6ec0*/  HADD2.F32 R62, -RZ, R92.H0_H0 ;  /* 0x2000005cff3e7230 */ /* 0x000fe20000004100 */
[----:B------:R-:W-:Y:S01]  /*6ed0*/  F2FP.F16.F32.PACK_AB R91, R91, R165 ;  /* 0x000000a55b5b723e */ /* 0x000fe200000000ff */
[--C-:B------:R-:W-:Y:S02]  /*6ee0*/  HADD2.F32 R95, -RZ, R88.reuse.H0_H0 ;  /* 0x20000058ff5f7230 */ /* 0x100fe40000004100 */
[----:B------:R-:W-:Y:S02]  /*6ef0*/  HADD2.F32 R88, -RZ, R88.H1_H1 ;  /* 0x30000058ff587230 */ /* 0x000fe40000004100 */
[-C--:B------:R-:W-:Y:S01]  /*6f00*/  FMUL.FTZ R162, R62, R164.reuse ;  /* 0x000000a43ea27220 */ /* 0x080fe20000410000 */
[----:B------:R-:W-:Y:S01]  /*6f10*/  F2FP.F16.F32.PACK_AB R60, R60, R163 ;  /* 0x000000a33c3c723e */ /* 0x000fe200000000ff */
[C---:B------:R-:W-:Y:S02]  /*6f20*/  FMUL.FTZ R164, R95.reuse, R164 ;  /* 0x000000a45fa47220 */ /* 0x040fe40000410000 */
[----:B------:R-:W-:-:S02]  /*6f30*/  FFMA.FTZ R162, R95, R63, -R162 ;  /* 0x0000003f5fa27223 */ /* 0x000fc400000108a2 */
[----:B------:R-:W-:Y:S01]  /*6f40*/  FFMA.FTZ R164, R62, R63, R164 ;  /* 0x0000003f3ea47223 */ /* 0x000fe200000100a4 */
[----:B------:R-:W-:Y:S02]  /*6f50*/  HADD2.F32 R62, -RZ, R92.H1_H1 ;  /* 0x3000005cff3e7230 */ /* 0x000fe40000004100 */
[----:B------:R-:W-:Y:S02]  /*6f60*/  HADD2.F32 R63, -RZ, R48.H0_H0 ;  /* 0x20000030ff3f7230 */ /* 0x000fe40000004100 */
[--C-:B------:R-:W-:Y:S02]  /*6f70*/  HADD2.F32 R92, -RZ, R90.reuse.H0_H0 ;  /* 0x2000005aff5c7230 */ /* 0x100fe40000004100 */
[-C--:B------:R-:W-:Y:S01]  /*6f80*/  FMUL.FTZ R48, R62, R161.reuse ;  /* 0x000000a13e307220 */ /* 0x080fe20000410000 */
[C---:B------:R-:W-:Y:S01]  /*6f90*/  FMUL.FTZ R161, R88.reuse, R161 ;  /* 0x000000a158a17220 */ /* 0x040fe20000410000 */
[----:B------:R-:W-:Y:S02]  /*6fa0*/  HADD2.F32 R90, -RZ, R90.H1_H1 ;  /* 0x3000005aff5a7230 */ /* 0x000fe40000004100 */
[-C--:B------:R-:W-:Y:S01]  /*6fb0*/  FFMA.FTZ R48, R88, R63.reuse, -R48 ;  /* 0x0000003f58307223 */ /* 0x080fe20000010830 */
[----:B------:R-:W-:Y:S01]  /*6fc0*/  FFMA.FTZ R62, R62, R63, R161 ;  /* 0x0000003f3e3e7223 */ /* 0x000fe200000100a1 */
[----:B------:R-:W-:-:S02]  /*6fd0*/  HADD2.F32 R161, -RZ, R180.H1_H1 ;  /* 0x300000b4ffa17230 */ /* 0x000fc40000004100 */
[----:B------:R-:W-:Y:S01]  /*6fe0*/  HADD2.F32 R63, -RZ, R94.H0_H0 ;  /* 0x2000005eff3f7230 */ /* 0x000fe20000004100 */
[----:B------:R-:W-:Y:S01]  /*6ff0*/  F2FP.F16.F32.PACK_AB R48, R48, R162 ;  /* 0x000000a23030723e */ /* 0x000fe200000000ff */
[----:B------:R-:W-:Y:S01]  /*7000*/  HADD2.F32 R88, -RZ, R178.H1_H1 ;  /* 0x300000b2ff587230 */ /* 0x000fe20000004100 */
[----:B------:R-:W-:Y:S01]  /*7010*/  F2FP.F16.F32.PACK_AB R62, R62, R164 ;  /* 0x000000a43e3e723e */ /* 0x000fe200000000ff */
[----:B------:R-:W-:Y:S02]  /*7020*/  HADD2.F32 R94, -RZ, R94.H1_H1 ;  /* 0x3000005eff5e7230 */ /* 0x000fe40000004100 */
[-C--:B------:R-:W-:Y:S01]  /*7030*/  FMUL.FTZ R95, R63, R161.reuse ;  /* 0x000000a13f5f7220 */ /* 0x080fe20000410000 */
[----:B------:R-:W-:-:S03]  /*7040*/  FMUL.FTZ R161, R92, R161 ;  /* 0x000000a15ca17220 */ /* 0x000fc60000410000 */
[-C--:B------:R-:W-:Y:S01]  /*7050*/  FFMA.FTZ R95, R92, R88.reuse, -R95 ;  /* 0x000000585c5f7223 */ /* 0x080fe2000001085f */
[----:B------:R-:W-:Y:S01]  /*7060*/  FFMA.FTZ R161, R63, R88, R161 ;  /* 0x000000583fa17223 */ /* 0x000fe200000100a1 */
[-C--:B------:R-:W-:Y:S01]  /*7070*/  FMUL.FTZ R63, R94, R51.reuse ;  /* 0x000000335e3f7220 */ /* 0x080fe20000410000 */
[C---:B------:R-:W-:Y:S01]  /*7080*/  FMUL.FTZ R51, R90.reuse, R51 ;  /* 0x000000335a337220 */ /* 0x040fe20000410000 */
[----:B------:R-:W-:Y:S02]  /*7090*/  IMAD.MOV.U32 R88, RZ, RZ, R48 ;  /* 0x000000ffff587224 */ /* 0x000fe400078e0030 */
[-C--:B------:R-:W-:Y:S01]  /*70a0*/  FFMA.FTZ R63, R90, R50.reuse, -R63 ;  /* 0x000000325a3f7223 */ /* 0x080fe2000001083f */
[----:B------:R-:W-:Y:S01]  /*70b0*/  FFMA.FTZ R51, R94, R50, R51 ;  /* 0x000000325e337223 */ /* 0x000fe20000010033 */
[----:B------:R-:W-:-:S03]  /*70c0*/  IMAD.MOV.U32 R92, RZ, RZ, R62 ;  /* 0x000000ffff5c7224 */ /* 0x000fc600078e003e */
[----:B------:R-:W-:Y:S01]  /*70d0*/  F2FP.F16.F32.PACK_AB R63, R63, R95 ;  /* 0x0000005f3f3f723e */ /* 0x000fe200000000ff */
[----:B------:R-:W-:Y:S01]  /*70e0*/  IMAD.MOV.U32 R95, RZ, RZ, R60 ;  /* 0x000000ffff5f7224 */ /* 0x000fe200078e003c */
[----:B------:R-:W-:Y:S02]  /*70f0*/  F2FP.F16.F32.PACK_AB R51, R51, R161 ;  /* 0x000000a13333723e */ /* 0x000fe400000000ff */
[----:B------:R-:W-:-:S03]  /*7100*/  MOV R90, R63 ;  /* 0x0000003f005a7202 */ /* 0x000fc60000000f00 */
[----:B------:R-:W-:-:S07]  /*7110*/  IMAD.MOV.U32 R94, RZ, RZ, R51 ;  /* 0x000000ffff5e7224 */ /* 0x000fce00078e0033 */
.L_x_690:
[----:B------:R-:W-:Y:S05]  /*7120*/  BSYNC B3 ;  /* 0x0000000000037941 */ /* 0x000fea0003800000 */
.L_x_689:
[----:B------:R-:W-:-:S13]  /*7130*/  ISETP.GE.AND P4, PT, R160, R147, PT ;  /* 0x00000093a000720c */ /* 0x000fda0003f86270 */
[--C-:B------:R-:W-:Y:S02]  /*7140*/  @!P4 SHF.R.S32.HI R51, RZ, 0x1f, R160.reuse ;  /* 0x0000001fff33c819 */ /* 0x100fe400000114a0 */
[----:B------:R-:W-:-:S04]  /*7150*/  @!P4 IADD3 R160, P5, P6, R102, R132, R160 ;  /* 0x0000008466a0c210 */ /* 0x000fc80007ebe0a0 */
[----:B------:R-:W-:Y:S02]  /*7160*/  @!P4 IADD3.X R51, R97, R156, R51, P5, P6 ;  /* 0x0000009c6133c210 */ /* 0x000fe40002fec433 */
[----:B------:R-:W-:-:S04]  /*7170*/  IADD3 R49, P5, P6, R102, R132, R27 ;  /* 0x0000008466317210 */ /* 0x000fc80007ebe01b */
[----:B------:R-:W-:Y:S02]  /*7180*/  IADD3.X R50, R97, R156, R13, P5, P6 ;  /* 0x0000009c61327210 */ /* 0x000fe40002fec40d */
[----:B------:R-:W-:-:S04]  /*7190*/  LEA R48, P5, R49, R120, 0x1 ;  /* 0x0000007831307211 */ /* 0x000fc800078a08ff */
[----:B------:R-:W-:Y:S02]  /*71a0*/  LEA.HI.X R49, R49, R121, R50, 0x1, P5 ;  /* 0x0000007931317211 */ /* 0x000fe400028f0c32 */
[----:B------:R-:W-:-:S03]  /*71b0*/  @!P4 LEA R50, P5, R160, R120, 0x1 ;  /* 0x00000078a032c211 */ /* 0x000fc600078a08ff */
[----:B--2---:R2:W-:Y:S01]  /*71c0*/  STG.E.128 desc[UR40][R48.64], R88 ;  /* 0x0000005830007986 */ /* 0x0045e2000c101d28 */
[----:B------:R-:W-:-:S05]  /*71d0*/  @!P4 LEA.HI.X R51, R160, R121, R51, 0x1, P5 ;  /* 0x00000079a033c211 */ /* 0x000fca00028f0c33 */
[----:B0-----:R2:W-:Y:S04]  /*71e0*/  @!P4 STG.E.128 desc[UR40][R50.64], R92 ;  /* 0x0000005c3200c986 */ /* 0x0015e8000c101d28 */
.L_x_688:
[----:B------:R-:W-:Y:S05]  /*71f0*/  BSYNC B2 ;  /* 0x0000000000027941 */ /* 0x000fea0003800000 */
.L_x_687:
[----:B------:R-:W-:Y:S01]  /*7200*/  ISETP.NE.AND P4, PT, R10, RZ, PT ;  /* 0x000000ff0a00720c */ /* 0x000fe20003f85270 */
[----:B------:R-:W-:-:S12]  /*7210*/  BSSY B2, `(.L_x_691) ;  /* 0x0000080000027945 */ /* 0x000fd80003800000 */
[----:B------:R-:W-:Y:S05]  /*7220*/  @!P4 BRA `(.L_x_692) ;  /* 0x0000000400f8c947 */ /* 0x000fea0003800000 */
[----:B--2---:R-:W-:Y:S01]  /*7230*/  SEL R48, R122, R148, !P1 ;  /* 0x000000947a307207 */ /* 0x004fe20004800000 */
[----:B------:R-:W-:Y:S01]  /*7240*/  BSSY B3, `(.L_x_693) ;  /* 0x000007a000037945 */ /* 0x000fe20003800000 */
[----:B------:R-:W-:Y:S02]  /*7250*/  IADD3 R60, P4, P5, R102, R132, R21 ;  /* 0x00000084663c7210 */ /* 0x000fe40007d9e015 */
[----:B------:R-:W-:Y:S02]  /*7260*/  SHF.R.S32.HI R49, RZ, 0x1f, R48 ;  /* 0x0000001fff317819 */ /* 0x000fe40000011430 */
[----:B------:R-:W-:Y:S02]  /*7270*/  IADD3.X R61, R97, R156, R12, P4, P5 ;  /* 0x0000009c613d7210 */ /* 0x000fe400027ea40c */
[----:B------:R-:W-:-:S04]  /*7280*/  LEA.HI R48, R49, R48, RZ, 0x4 ;  /* 0x0000003031307211 */ /* 0x000fc800078f20ff */
[----:B------:R-:W-:-:S04]  /*7290*/  LEA.HI.SX32 R48, R48, R26, 0x1c ;  /* 0x0000001a30307211 */ /* 0x000fc800078fe2ff */
[----:B------:R-:W-:-:S04]  /*72a0*/  SHF.L.U32 R49, R48, 0x3, RZ ;  /* 0x0000000330317819 */ /* 0x000fc800000006ff */
[----:B------:R-:W-:-:S13]  /*72b0*/  ISETP.GE.AND P4, PT, R49, R147, PT ;  /* 0x000000933100720c */ /* 0x000fda0003f86270 */
[--C-:B------:R-:W-:Y:S02]  /*72c0*/  @!P4 SHF.R.S32.HI R51, RZ, 0x1f, R49.reuse ;  /* 0x0000001fff33c819 */ /* 0x100fe40000011431 */
[--C-:B------:R-:W-:Y:S02]  /*72d0*/  @!P4 IADD3 R50, P5, P6, R102, R132, R49.reuse ;  /* 0x000000846632c210 */ /* 0x100fe40007ebe031 */
[----:B------:R-:W-:Y:S02]  /*72e0*/  LOP3.LUT R49, R191, 0x38, R49, 0xf8, !PT ;  /* 0x00000038bf317812 */ /* 0x000fe400078ef831 */
[----:B------:R-:W-:Y:S02]  /*72f0*/  @!P4 IADD3.X R51, R97, R156, R51, P5, P6 ;  /* 0x0000009c6133c210 */ /* 0x000fe40002fec433 */
[----:B------:R-:W-:Y:S02]  /*7300*/  LEA R88, P5, R60, R120, 0x1 ;  /* 0x000000783c587211 */ /* 0x000fe400078a08ff */
[----:B------:R-:W-:-:S02]  /*7310*/  LOP3.LUT R49, R49, R193, RZ, 0x3c, !PT ;  /* 0x000000c131317212 */ /* 0x000fc400078e3cff */
[----:B------:R-:W-:Y:S02]  /*7320*/  LEA.HI.X R89, R60, R121, R61, 0x1, P5 ;  /* 0x000000793c597211 */ /* 0x000fe400028f0c3d */
[----:B------:R-:W-:-:S04]  /*7330*/  @!P4 LEA R90, P5, R50, R120, 0x1 ;  /* 0x00000078325ac211 */ /* 0x000fc800078a08ff */
[----:B------:R-:W-:Y:S02]  /*7340*/  @!P4 LEA.HI.X R91, R50, R121, R51, 0x1, P5 ;  /* 0x00000079325bc211 */ /* 0x000fe400028f0c33 */
[----:B------:R-:W-:Y:S02]  /*7350*/  SHF.R.S32.HI R50, RZ, 0x1f, R48 ;  /* 0x0000001fff327819 */ /* 0x000fe40000011430 */
[----:B------:R-:W-:Y:S02]  /*7360*/  ISETP.GE.AND P5, PT, R101, R117, PT ;  /* 0x000000756500720c */ /* 0x000fe40003fa6270 */
[----:B------:R-:W-:-:S05]  /*7370*/  LEA.HI R48, R50, R48, RZ, 0x3 ;  /* 0x0000003032307211 */ /* 0x000fca00078f18ff */
[----:B------:R-:W-:-:S05]  /*7380*/  IMAD.SHL.U32 R48, R48, 0x400, RZ ;  /* 0x0000040030307824 */ /* 0x000fca00078e00ff */
[----:B------:R-:W-:-:S05]  /*7390*/  LOP3.LUT R48, R48, 0x7fffe000, RZ, 0xc0, !PT ;  /* 0x7fffe00030307812 */ /* 0x000fca00078ec0ff */
[----:B------:R-:W-:-:S05]  /*73a0*/  IMAD R48, R192, 0x200, R48 ;  /* 0x00000200c0307824 */ /* 0x000fca00078e0230 */
[----:B------:R-:W-:Y:S01]  /*73b0*/  IADD3 R49, R48, R49, RZ ;  /* 0x0000003130317210 */ /* 0x000fe20007ffe0ff */
[----:B------:R-:W-:-:S04]  /*73c0*/  IMAD R48, R16, 0x6000, R142 ;  /* 0x0000600010307824 */ /* 0x000fc800078e028e */
[----:B------:R-:W-:Y:S02]  /*73d0*/  IMAD R60, R16, 0x6000, R49 ;  /* 0x00006000103c7824 */ /* 0x000fe400078e0231 */
[--C-:B------:R-:W-:Y:S02]  /*73e0*/  IMAD R48, R48, 0x2, R2.reuse ;  /* 0x0000000230307824 */ /* 0x100fe400078e0202 */
[----:B------:R-:W-:-:S04]  /*73f0*/  IMAD R60, R60, 0x2, R2 ;  /* 0x000000023c3c7824 */ /* 0x000fc800078e0202 */
[----:B------:R-:W0:Y:S04]  /*7400*/  LDS.128 R48, [R48+0x1c400] ;  /* 0x01c4000030307984 */ /* 0x000e280000000c00 */
[----:B------:R-:W2:Y:S01]  /*7410*/  LDS.128 R60, [R60+0x1c400] ;  /* 0x01c400003c3c7984 */ /* 0x000ea20000000c00 */
[----:B------:R-:W-:Y:S05]  /*7420*/  @P5 BRA `(.L_x_694) ;  /* 0x00000004006c5947 */ /* 0x000fea0003800000 */
[----:B--2---:R-:W-:Y:S01]  /*7430*/  MOV R94, R61 ;  /* 0x0000003d005e7202 */ /* 0x004fe20000000f00 */
[----:B0-----:R-:W-:Y:S01]  /*7440*/  IMAD.MOV.U32 R61, RZ, RZ, R49 ;  /* 0x000000ffff3d7224 */ /* 0x001fe200078e0031 */
[----:B------:R-:W-:Y:S01]  /*7450*/  SHF.R.U64 R56, R56, 0x10, R57 ;  /* 0x0000001038387819 */ /* 0x000fe20000001239 */
[----:B------:R-:W-:Y:S01]  /*7460*/  HADD2.F32 R95, -RZ, R180.H0_H0 ;  /* 0x200000b4ff5f7230 */ /* 0x000fe20000004100 */
[----:B------:R-:W-:Y:S01]  /*7470*/  SHF.R.U64 R44, R44, 0x10, R45 ;  /* 0x000000102c2c7819 */ /* 0x000fe2000000122d */
[----:B------:R-:W-:Y:S01]  /*7480*/  HADD2.F32 R92, -RZ, R94.H0_H0 ;  /* 0x2000005eff5c7230 */ /* 0x000fe20000004100 */
[----:B------:R-:W-:Y:S01]  /*7490*/  SHF.R.U64 R58, R58, 0x10, R59 ;  /* 0x000000103a3a7819 */ /* 0x000fe2000000123b */
[--C-:B------:R-:W-:Y:S01]  /*74a0*/  HADD2.F32 R93, -RZ, R61.reuse.H0_H0 ;  /* 0x2000003dff5d7230 */ /* 0x100fe20000004100 */
[----:B------:R-:W-:Y:S01]  /*74b0*/  SHF.R.U64 R46, R46, 0x10, R47 ;  /* 0x000000102e2e7819 */ /* 0x000fe2000000122f */
[----:B------:R-:W-:Y:S02]  /*74c0*/  HADD2.F32 R49, -RZ, R178.H0_H0 ;  /* 0x200000b2ff317230 */ /* 0x000fe40000004100 */
[----:B------:R-:W-:Y:S01]  /*74d0*/  FMUL.FTZ R160, R92, R95 ;  /* 0x0000005f5ca07220 */ /* 0x000fe20000410000 */
[----:B------:R-:W-:-:S02]  /*74e0*/  HADD2.F32 R61, -RZ, R61.H1_H1 ;  /* 0x3000003dff3d7230 */ /* 0x000fc40000004100 */
[C---:B------:R-:W-:Y:S01]  /*74f0*/  FMUL.FTZ R95, R93.reuse, R95 ;  /* 0x0000005f5d5f7220 */ /* 0x040fe20000410000 */
[----:B------:R-:W-:Y:S02]  /*7500*/  HADD2.F32 R161, -RZ, R177.H1_H1 ;  /* 0x300000b1ffa17230 */ /* 0x000fe40000004100 */
[-C--:B------:R-:W-:Y:S01]  /*7510*/  FFMA.FTZ R93, R93, R49.reuse, -R160 ;  /* 0x000000315d5d7223 */ /* 0x080fe200000108a0 */
[----:B------:R-:W-:Y:S02]  /*7520*/  HADD2.F32 R56, -RZ, R56.H0_H0 ;  /* 0x20000038ff387230 */ /* 0x000fe40000004100 */
[----:B------:R-:W-:Y:S01]  /*7530*/  FFMA.FTZ R92, R92, R49, R95 ;  /* 0x000000315c5c7223 */ /* 0x000fe2000001005f */
[----:B------:R-:W-:Y:S01]  /*7540*/  SHF.R.U32.HI R95, RZ, 0x10, R57 ;  /* 0x00000010ff5f7819 */ /* 0x000fe20000011639 */
[----:B------:R-:W-:Y:S01]  /*7550*/  HADD2.F32 R49, -RZ, R94.H1_H1 ;  /* 0x3000005eff317230 */ /* 0x000fe20000004100 */
[----:B------:R-:W-:Y:S01]  /*7560*/  SHF.R.U32.HI R94, RZ, 0x10, R45 ;  /* 0x00000010ff5e7819 */ /* 0x000fe2000001162d */
[----:B------:R-:W-:-:S02]  /*7570*/  HADD2.F32 R163, -RZ, R176.H1_H1 ;  /* 0x300000b0ffa37230 */ /* 0x000fc40000004100 */
[----:B------:R-:W-:Y:S02]  /*7580*/  HADD2.F32 R95, -RZ, R95.H0_H0 ;  /* 0x2000005fff5f7230 */ /* 0x000fe40000004100 */
[----:B------:R-:W-:Y:S02]  /*7590*/  HADD2.F32 R94, -RZ, R94.H0_H0 ;  /* 0x2000005eff5e7230 */ /* 0x000fe40000004100 */
[----:B------:R-:W-:Y:S02]  /*75a0*/  HADD2.F32 R44, -RZ, R44.H0_H0 ;  /* 0x2000002cff2c7230 */ /* 0x000fe40000004100 */
[-C--:B------:R-:W-:Y:S01]  /*75b0*/  FMUL.FTZ R160, R49, R95.reuse ;  /* 0x0000005f31a07220 */ /* 0x080fe20000410000 */
[C---:B------:R-:W-:Y:S01]  /*75c0*/  FMUL.FTZ R95, R61.reuse, R95 ;  /* 0x0000005f3d5f7220 */ /* 0x040fe20000410000 */
[----:B------:R-:W-:Y:S02]  /*75d0*/  HADD2.F32 R57, -RZ, R176.H0_H0 ;  /* 0x200000b0ff397230 */ /* 0x000fe40000004100 */
[-C--:B------:R-:W-:Y:S01]  /*75e0*/  FFMA.FTZ R61, R61, R94.reuse, -R160 ;  /* 0x0000005e3d3d7223 */ /* 0x080fe200000108a0 */
[----:B------:R-:W-:Y:S01]  /*75f0*/  FFMA.FTZ R49, R49, R94, R95 ;  /* 0x0000005e31317223 */ /* 0x000fe2000001005f */
[----:B------:R-:W-:-:S02]  /*7600*/  IMAD.MOV.U32 R94, RZ, RZ, R63 ;  /* 0x000000ffff5e7224 */ /* 0x000fc400078e003f */
[----:B------:R-:W-:Y:S01]  /*7610*/  HADD2.F32 R63, -RZ, R51.H0_H0 ;  /* 0x20000033ff3f7230 */ /* 0x000fe20000004100 */
[----:B------:R-:W-:Y:S01]  /*7620*/  F2FP.F16.F32.PACK_AB R61, R61, R93 ;  /* 0x0000005d3d3d723e */ /* 0x000fe200000000ff */
[----:B------:R-:W-:Y:S01]  /*7630*/  HADD2.F32 R160, -RZ, R177.H0_H0 ;  /* 0x200000b1ffa07230 */ /* 0x000fe20000004100 */
[----:B------:R-:W-:Y:S01]  /*7640*/  F2FP.F16.F32.PACK_AB R92, R49, R92 ;  /* 0x0000005c315c723e */ /* 0x000fe200000000ff */
[--C-:B------:R-:W-:Y:S02]  /*7650*/  HADD2.F32 R95, -RZ, R94.reuse.H0_H0 ;  /* 0x2000005eff5f7230 */ /* 0x100fe40000004100 */
[----:B------:R-:W-:Y:S02]  /*7660*/  HADD2.F32 R94, -RZ, R94.H1_H1 ;  /* 0x3000005eff5e7230 */ /* 0x000fe40000004100 */
[----:B------:R-:W-:Y:S02]  /*7670*/  HADD2.F32 R51, -RZ, R51.H1_H1 ;  /* 0x30000033ff337230 */ /* 0x000fe40000004100 */
[-C--:B------:R-:W-:Y:S01]  /*7680*/  FMUL.FTZ R162, R95, R161.reuse ;  /* 0x000000a15fa27220 */ /* 0x080fe20000410000 */
[----:B------:R-:W-:Y:S01]  /*7690*/  FMUL.FTZ R161, R63, R161 ;  /* 0x000000a13fa17220 */ /* 0x000fe20000410000 */
[----:B------:R-:W-:-:S02]  /*76a0*/  HADD2.F32 R58, -RZ, R58.H0_H0 ;  /* 0x2000003aff3a7230 */ /* 0x000fc40000004100 */
[-C--:B------:R-:W-:Y:S01]  /*76b0*/  FFMA.FTZ R63, R63, R160.reuse, -R162 ;  /* 0x000000a03f3f7223 */ /* 0x080fe200000108a2 */
[----:B------:R-:W-:Y:S01]  /*76c0*/  FFMA.FTZ R161, R95, R160, R161 ;  /* 0x000000a05fa17223 */ /* 0x000fe200000100a1 */
[----:B------:R-:W-:Y:S01]  /*76d0*/  SHF.R.U32.HI R95, RZ, 0x10, R59 ;  /* 0x00000010ff5f7819 */ /* 0x000fe2000001163b */
[----:B------:R-:W-:Y:S01]  /*76e0*/  HADD2.F32 R59, -RZ, R175.H1_H1 ;  /* 0x300000afff3b7230 */ /* 0x000fe20000004100 */
[----:B------:R-:W-:Y:S01]  /*76f0*/  SHF.R.U32.HI R160, RZ, 0x10, R47 ;  /* 0x00000010ffa07819 */ /* 0x000fe2000001162f */
[----:B------:R-:W-:Y:S02]  /*7700*/  HADD2.F32 R46, -RZ, R46.H0_H0 ;  /* 0x2000002eff2e7230 */ /* 0x000fe40000004100 */
[----:B------:R-:W-:Y:S02]  /*7710*/  HADD2.F32 R95, -RZ, R95.H0_H0 ;  /* 0x2000005fff5f7230 */ /* 0x000fe40000004100 */
[----:B------:R-:W-:Y:S02]  /*7720*/  HADD2.F32 R160, -RZ, R160.H0_H0 ;  /* 0x200000a0ffa07230 */ /* 0x000fe40000004100 */
[----:B------:R-:W-:-:S02]  /*7730*/  IMAD.MOV.U32 R49, RZ, RZ, R61 ;  /* 0x000000ffff317224 */ /* 0x000fc400078e003d */
[CC--:B------:R-:W-:Y:S01]  /*7740*/  FMUL.FTZ R162, R94.reuse, R95.reuse ;  /* 0x0000005f5ea27220 */ /* 0x0c0fe20000410000 */
[C---:B------:R-:W-:Y:S01]  /*7750*/  FMUL.FTZ R95, R51.reuse, R95 ;  /* 0x0000005f335f7220 */ /* 0x040fe20000410000 */
[----:B------:R-:W-:Y:S02]  /*7760*/  MOV R61, R92 ;  /* 0x0000005c003d7202 */ /* 0x000fe40000000f00 */
[-C--:B------:R-:W-:Y:S01]  /*7770*/  FFMA.FTZ R162, R51, R160.reuse, -R162 ;  /* 0x000000a033a27223 */ /* 0x080fe200000108a2 */
[----:B------:R-:W-:Y:S01]  /*7780*/  FFMA.FTZ R95, R94, R160, R95 ;  /* 0x000000a05e5f7223 */ /* 0x000fe2000001005f */
[----:B------:R-:W-:Y:S02]  /*7790*/  HADD2.F32 R51, -RZ, R60.H0_H0 ;  /* 0x2000003cff337230 */ /* 0x000fe40000004100 */
[----:B------:R-:W-:Y:S01]  /*77a0*/  HADD2.F32 R94, -RZ, R48.H0_H0 ;  /* 0x20000030ff5e7230 */ /* 0x000fe20000004100 */
[----:B------:R-:W-:Y:S01]  /*77b0*/  F2FP.F16.F32.PACK_AB R63, R162, R63 ;  /* 0x0000003fa23f723e */ /* 0x000fe200000000ff */
[----:B------:R-:W-:-:S02]  /*77c0*/  HADD2.F32 R60, -RZ, R60.H1_H1 ;  /* 0x3000003cff3c7230 */ /* 0x000fc40000004100 */
[-C--:B------:R-:W-:Y:S01]  /*77d0*/  FMUL.FTZ R160, R51, R163.reuse ;  /* 0x000000a333a07220 */ /* 0x080fe20000410000 */
[----:B------:R-:W-:Y:S02]  /*77e0*/  HADD2.F32 R48, -RZ, R48.H1_H1 ;  /* 0x30000030ff307230 */ /* 0x000fe40000004100 */
[----:B------:R-:W-:Y:S01]  /*77f0*/  FMUL.FTZ R163, R94, R163 ;  /* 0x000000a35ea37220 */ /* 0x000fe20000410000 */
[----:B------:R-:W-:Y:S01]  /*7800*/  F2FP.F16.F32.PACK_AB R95, R95, R161 ;  /* 0x000000a15f5f723e */ /* 0x000fe200000000ff */
[-C--:B------:R-:W-:Y:S01]  /*7810*/  FMUL.FTZ R45, R60, R56.reuse ;  /* 0x000000383c2d7220 */ /* 0x080fe20000410000 */
[-C--:B------:R-:W-:Y:S01]  /*7820*/  FFMA.FTZ R160, R94, R57.reuse, -R160 ;  /* 0x000000395ea07223 */ /* 0x080fe200000108a0 */
[C---:B------:R-:W-:Y:S01]  /*7830*/  FMUL.FTZ R56, R48.reuse, R56 ;  /* 0x0000003830387220 */ /* 0x040fe20000410000 */
[----:B------:R-:W-:Y:S01]  /*7840*/  FFMA.FTZ R163, R51, R57, R163 ;  /* 0x0000003933a37223 */ /* 0x000fe200000100a3 */
[----:B------:R-:W-:Y:S01]  /*7850*/  FFMA.FTZ R45, R48, R44, -R45 ;  /* 0x0000002c302d7223 */ /* 0x000fe2000001082d */
[----:B------:R-:W-:-:S02]  /*7860*/  HADD2.F32 R51, -RZ, R50.H0_H0 ;  /* 0x20000032ff337230 */ /* 0x000fc40000004100 */
[----:B------:R-:W-:Y:S01]  /*7870*/  FFMA.FTZ R56, R60, R44, R56 ;  /* 0x0000002c3c387223 */ /* 0x000fe20000010038 */
[--C-:B------:R-:W-:Y:S02]  /*7880*/  HADD2.F32 R44, -RZ, R62.reuse.H0_H0 ;  /* 0x2000003eff2c7230 */ /* 0x100fe40000004100 */
[----:B------:R-:W-:Y:S01]  /*7890*/  HADD2.F32 R48, -RZ, R175.H0_H0 ;  /* 0x200000afff307230 */ /* 0x000fe20000004100 */
[----:B------:R-:W-:Y:S01]  /*78a0*/  F2FP.F16.F32.PACK_AB R45, R45, R160 ;  /* 0x000000a02d2d723e */ /* 0x000fe200000000ff */
[----:B------:R-:W-:Y:S02]  /*78b0*/  HADD2.F32 R62, -RZ, R62.H1_H1 ;  /* 0x3000003eff3e7230 */ /* 0x000fe40000004100 */
[-C--:B------:R-:W-:Y:S01]  /*78c0*/  FMUL.FTZ R57, R44, R59.reuse ;  /* 0x0000003b2c397220 */ /* 0x080fe20000410000 */
[C---:B------:R-:W-:Y:S01]  /*78d0*/  FMUL.FTZ R59, R51.reuse, R59 ;  /* 0x0000003b333b7220 */ /* 0x040fe20000410000 */
[----:B------:R-:W-:Y:S01]  /*78e0*/  HADD2.F32 R50, -RZ, R50.H1_H1 ;  /* 0x30000032ff327230 */ /* 0x000fe20000004100 */
[----:B------:R-:W-:Y:S01]  /*78f0*/  F2FP.F16.F32.PACK_AB R56, R56, R163 ;  /* 0x000000a33838723e */ /* 0x000fe200000000ff */
[-C--:B------:R-:W-:Y:S01]  /*7900*/  FFMA.FTZ R57, R51, R48.reuse, -R57 ;  /* 0x0000003033397223 */ /* 0x080fe20000010839 */
[----:B------:R-:W-:Y:S01]  /*7910*/  FFMA.FTZ R59, R44, R48, R59 ;  /* 0x000000302c3b7223 */ /* 0x000fe2000001003b */
[-C--:B------:R-:W-:Y:S01]  /*7920*/  FMUL.FTZ R44, R62, R58.reuse ;  /* 0x0000003a3e2c7220 */ /* 0x080fe20000410000 */
[C---:B------:R-:W-:Y:S01]  /*7930*/  FMUL.FTZ R58, R50.reuse, R58 ;  /* 0x0000003a323a7220 */ /* 0x040fe20000410000 */
[----:B------:R-:W-:Y:S01]  /*7940*/  IMAD.MOV.U32 R51, RZ, RZ, R63 ;  /* 0x000000ffff337224 */ /* 0x000fe200078e003f */
[----:B------:R-:W-:Y:S01]  /*7950*/  MOV R48, R45 ;  /* 0x0000002d00307202 */ /* 0x000fe20000000f00 */
[-C--:B------:R-:W-:Y:S01]  /*7960*/  FFMA.FTZ R44, R50, R46.reuse, -R44 ;  /* 0x0000002e322c7223 */ /* 0x080fe2000001082c */
[----:B------:R-:W-:Y:S01]  /*7970*/  FFMA.FTZ R58, R62, R46, R58 ;  /* 0x0000002e3e3a7223 */ /* 0x000fe2000001003a */
[----:B------:R-:W-:-:S02]  /*7980*/  IMAD.MOV.U32 R60, RZ, RZ, R56 ;  /* 0x000000ffff3c7224 */ /* 0x000fc400078e0038 */
[----:B------:R-:W-:Y:S01]  /*7990*/  IMAD.MOV.U32 R63, RZ, RZ, R95 ;  /* 0x000000ffff3f7224 */ /* 0x000fe200078e005f */
[----:B------:R-:W-:Y:S02]  /*79a0*/  F2FP.F16.F32.PACK_AB R44, R44, R57 ;  /* 0x000000392c2c723e */ /* 0x000fe400000000ff */
[----:B------:R-:W-:-:S03]  /*79b0*/  F2FP.F16.F32.PACK_AB R58, R58, R59 ;  /* 0x0000003b3a3a723e */ /* 0x000fc600000000ff */
[----:B------:R-:W-:Y:S01]  /*79c0*/  IMAD.MOV.U32 R50, RZ, RZ, R44 ;  /* 0x000000ffff327224 */ /* 0x000fe200078e002c */
[----:B------:R-:W-:-:S07]  /*79d0*/  MOV R62, R58 ;  /* 0x0000003a003e7202 */ /* 0x000fce0000000f00 */
.L_x_694:
[----:B------:R-:W-:Y:S05]  /*79e0*/  BSYNC B3 ;  /* 0x0000000000037941 */ /* 0x000fea0003800000 */
.L_x_693:
[----:B0-----:R0:W-:Y:S04]  /*79f0*/  STG.E.128 desc[UR40][R88.64], R48 ;  /* 0x0000003058007986 */ /* 0x0011e8000c101d28 */
[----:B--2---:R0:W-:Y:S02]  /*7a00*/  @!P4 STG.E.128 desc[UR40][R90.64], R60 ;  /* 0x0000003c5a00c986 */ /* 0x0041e4000c101d28 */
.L_x_692:
[----:B------:R-:W-:Y:S05]  /*7a10*/  BSYNC B2 ;  /* 0x0000000000027941 */ /* 0x000fea0003800000 */
.L_x_691:
[----:B------:R-:W-:-:S13]  /*7a20*/  ISETP.NE.AND P4, PT, R9, RZ, PT ;  /* 0x000000ff0900720c */ /* 0x000fda0003f85270 */
[----:B------:R-:W-:Y:S05]  /*7a30*/  @!P4 BRA `(.L_x_686) ;  /* 0x0000000400d8c947 */ /* 0x000fea0003800000 */
[----:B------:R-:W3:Y:S01]  /*7a40*/  LDL R44, [R1+0x10] ;  /* 0x00001000012c7983 */ /* 0x000ee20000100800 */
[----:B------:R-:W-:Y:S01]  /*7a50*/  IADD3 R47, P4, P5, R102, R132, R15 ;  /* 0x00000084662f7210 */ /* 0x000fe20007d9e00f */
[----:B------:R-:W-:Y:S03]  /*7a60*/  BSSY B2, `(.L_x_695) ;  /* 0x0000071000027945 */ /* 0x000fe60003800000 */
[----:B------:R-:W-:Y:S02]  /*7a70*/  IADD3.X R46, R97, R156, R11, P4, P5 ;  /* 0x0000009c612e7210 */ /* 0x000fe400027ea40b */
[----:B---3--:R-:W-:-:S04]  /*7a80*/  LOP3.LUT P6, RZ, R44, 0x1, RZ, 0xc0, !PT ;  /* 0x000000012cff7812 */ /* 0x008fc800078cc0ff */
[----:B------:R-:W-:-:S04]  /*7a90*/  SEL R44, R122, R148, !P6 ;  /* 0x000000947a2c7207 */ /* 0x000fc80007000000 */
[----:B------:R-:W-:-:S04]  /*7aa0*/  SHF.R.S32.HI R45, RZ, 0x1f, R44 ;  /* 0x0000001fff2d7819 */ /* 0x000fc8000001142c */
[----:B------:R-:W-:-:S04]  /*7ab0*/  LEA.HI R45, R45, R44, RZ, 0x4 ;  /* 0x0000002c2d2d7211 */ /* 0x000fc800078f20ff */
[----:B------:R-:W-:-:S05]  /*7ac0*/  LEA.HI.SX32 R45, R45, R20, 0x1c ;  /* 0x000000142d2d7211 */ /* 0x000fca00078fe2ff */
[----:B------:R-:W-:-:S05]  /*7ad0*/  IMAD.SHL.U32 R44, R45, 0x8, RZ ;  /* 0x000000082d2c7824 */ /* 0x000fca00078e00ff */
[----:B------:R-:W-:-:S13]  /*7ae0*/  ISETP.GE.AND P4, PT, R44, R147, PT ;  /* 0x000000932c00720c */ /* 0x000fda0003f86270 */
[--C-:B0-2---:R-:W-:Y:S02]  /*7af0*/  @!P4 SHF.R.S32.HI R48, RZ, 0x1f, R44.reuse ;  /* 0x0000001fff30c819 */ /* 0x105fe4000001142c */
[--C-:B------:R-:W-:Y:S02]  /*7b00*/  @!P4 IADD3 R132, P5, P6, R102, R132, R44.reuse ;  /* 0x000000846684c210 */ /* 0x100fe40007ebe02c */
[----:B------:R-:W-:Y:S02]  /*7b10*/  LOP3.LUT R44, R191, 0x38, R44, 0xf8, !PT ;  /* 0x00000038bf2c7812 */ /* 0x000fe400078ef82c */
[----:B------:R-:W-:Y:S02]  /*7b20*/  @!P4 IADD3.X R156, R97, R156, R48, P5, P6 ;  /* 0x0000009c619cc210 */ /* 0x000fe40002fec430 */
[----:B------:R-:W-:Y:S02]  /*7b30*/  LEA R56, P5, R47, R120, 0x1 ;  /* 0x000000782f387211 */ /* 0x000fe400078a08ff */
[----:B------:R-:W-:-:S02]  /*7b40*/  LOP3.LUT R44, R44, R193, RZ, 0x3c, !PT ;  /* 0x000000c12c2c7212 */ /* 0x000fc400078e3cff */
[----:B------:R-:W-:Y:S01]  /*7b50*/  LEA.HI.X R57, R47, R121, R46, 0x1, P5 ;  /* 0x000000792f397211 */ /* 0x000fe200028f0c2e */
[----:B------:R-:W-:Y:S01]  /*7b60*/  IMAD R47, R16, 0x6000, R140 ;  /* 0x00006000102f7824 */ /* 0x000fe200078e028c */
[----:B------:R-:W-:Y:S02]  /*7b70*/  SHF.R.S32.HI R46, RZ, 0x1f, R45 ;  /* 0x0000001fff2e7819 */ /* 0x000fe4000001142d */
[----:B------:R-:W-:Y:S02]  /*7b80*/  @!P4 LEA R58, P5, R132, R120, 0x1 ;  /* 0x00000078843ac211 */ /* 0x000fe400078a08ff */
[----:B------:R-:W-:Y:S02]  /*7b90*/  LEA.HI R45, R46, R45, RZ, 0x3 ;  /* 0x0000002d2e2d7211 */ /* 0x000fe400078f18ff */
[----:B------:R-:W-:Y:S02]  /*7ba0*/  @!P4 LEA.HI.X R59, R132, R121, R156, 0x1, P5 ;  /* 0x00000079843bc211 */ /* 0x000fe400028f0c9c */
[----:B------:R-:W-:-:S02]  /*7bb0*/  SHF.L.U32 R45, R45, 0xa, RZ ;  /* 0x0000000a2d2d7819 */ /* 0x000fc400000006ff */
[----:B------:R-:W-:Y:S02]  /*7bc0*/  ISETP.GE.AND P5, PT, R100, R117, PT ;  /* 0x000000756400720c */ /* 0x000fe40003fa6270 */
[----:B------:R-:W-:-:S05]  /*7bd0*/  LOP3.LUT R45, R45, 0x7fffe000, RZ, 0xc0, !PT ;  /* 0x7fffe0002d2d7812 */ /* 0x000fca00078ec0ff */
[----:B------:R-:W-:-:S04]  /*7be0*/  IMAD R45, R192, 0x200, R45 ;  /* 0x00000200c02d7824 */ /* 0x000fc800078e022d */
[----:B------:R-:W-:Y:S01]  /*7bf0*/  IMAD.IADD R45, R45, 0x1, R44 ;  /* 0x000000012d2d7824 */ /* 0x000fe200078e022c */
[----:B------:R-:W-:-:S03]  /*7c00*/  LEA R44, R47, R2, 0x1 ;  /* 0x000000022f2c7211 */ /* 0x000fc600078e08ff */
[----:B------:R-:W-:-:S04]  /*7c10*/  IMAD R45, R16, 0x6000, R45 ;  /* 0x00006000102d7824 */ /* 0x000fc800078e022d */
[----:B------:R-:W-:Y:S02]  /*7c20*/  IMAD R48, R45, 0x2, R2 ;  /* 0x000000022d307824 */ /* 0x000fe400078e0202 */
[----:B------:R-:W0:Y:S04]  /*7c30*/  LDS.128 R44, [R44+0x1c400] ;  /* 0x01c400002c2c7984 */ /* 0x000e280000000c00 */
[----:B------:R-:W2:Y:S01]  /*7c40*/  LDS.128 R48, [R48+0x1c400] ;  /* 0x01c4000030307984 */ /* 0x000ea20000000c00 */
[----:B------:R-:W-:Y:S05]  /*7c50*/  @P5 BRA `(.L_x_696) ;  /* 0x0000000400445947 */ /* 0x000fea0003800000 */
[--C-:B------:R-:W-:Y:S01]  /*7c60*/  SHF.R.U64 R40, R40, 0x10, R41.reuse ;  /* 0x0000001028287819 */ /* 0x100fe20000001229 */
[--C-:B--2---:R-:W-:Y:S01]  /*7c70*/  HADD2.F32 R62, -RZ, R49.reuse.H0_H0 ;  /* 0x20000031ff3e7230 */ /* 0x104fe20000004100 */
[----:B------:R-:W-:Y:S01]  /*7c80*/  SHF.R.U32.HI R60, RZ, 0x10, R41 ;  /* 0x00000010ff3c7819 */ /* 0x000fe20000011629 */
[----:B------:R-:W-:Y:S01]  /*7c90*/  HADD2.F32 R63, -RZ, R49.H1_H1 ;  /* 0x30000031ff3f7230 */ /* 0x000fe20000004100 */
[--C-:B------:R-:W-:Y:S01]  /*7ca0*/  SHF.R.U64 R41, R52, 0x10, R53.reuse ;  /* 0x0000001034297819 */ /* 0x100fe20000001235 */
[----:B------:R-:W-:Y:S01]  /*7cb0*/  HADD2.F32 R61, -RZ, R174.H1_H1 ;  /* 0x300000aeff3d7230 */ /* 0x000fe20000004100 */
[----:B------:R-:W-:Y:S01]  /*7cc0*/  SHF.R.U32.HI R52, RZ, 0x10, R53 ;  /* 0x00000010ff347819 */ /* 0x000fe20000011635 */
[----:B0-----:R-:W-:Y:S01]  /*7cd0*/  HADD2.F32 R49, -RZ, R45.H0_H0 ;  /* 0x2000002dff317230 */ /* 0x001fe20000004100 */
[--C-:B------:R-:W-:Y:S01]  /*7ce0*/  SHF.R.U64 R53, R54, 0x10, R55.reuse ;  /* 0x0000001036357819 */ /* 0x100fe20000001237 */
[----:B------:R-:W-:Y:S01]  /*7cf0*/  HADD2.F32 R88, -RZ, R60.H0_H0 ;  /* 0x2000003cff587230 */ /* 0x000fe20000004100 */
[----:B------:R-:W-:Y:S01]  /*7d00*/  SHF.R.U32.HI R54, RZ, 0x10, R55 ;  /* 0x00000010ff367819 */ /* 0x000fe20000011637 */
[----:B------:R-:W-:-:S02]  /*7d10*/  HADD2.F32 R55, -RZ, R172.H1_H1 ;  /* 0x300000acff377230 */ /* 0x000fc40000004100 */
[-C--:B------:R-:W-:Y:S01]  /*7d20*/  FMUL.FTZ R60, R62, R61.reuse ;  /* 0x0000003d3e3c7220 */ /* 0x080fe20000410000 */
[----:B------:R-:W-:Y:S02]  /*7d30*/  HADD2.F32 R52, -RZ, R52.H0_H0 ;  /* 0x20000034ff347230 */ /* 0x000fe40000004100 */
[C---:B------:R-:W-:Y:S01]  /*7d40*/  FMUL.FTZ R89, R49.reuse, R61 ;  /* 0x0000003d31597220 */ /* 0x040fe20000410000 */
[----:B------:R-:W-:Y:S01]  /*7d50*/  HADD2.F32 R45, -RZ, R45.H1_H1 ;  /* 0x3000002dff2d7230 */ /* 0x000fe20000004100 */
[----:B------:R-:W-:Y:S01]  /*7d60*/  SHF.R.U64 R42, R42, 0x10, R43 ;  /* 0x000000102a2a7819 */ /* 0x000fe2000000122b */
[-C--:B------:R-:W-:Y:S01]  /*7d70*/  FFMA.FTZ R60, R49, R55.reuse, -R60 ;  /* 0x00000037313c7223 */ /* 0x080fe2000001083c */
[-C--:B------:R-:W-:Y:S01]  /*7d80*/  FMUL.FTZ R61, R63, R52.reuse ;  /* 0x000000343f3d7220 */ /* 0x080fe20000410000 */
[----:B------:R-:W-:Y:S01]  /*7d90*/  FFMA.FTZ R89, R62, R55, R89 ;  /* 0x000000373e597223 */ /* 0x000fe20000010059 */
[----:B------:R-:W-:Y:S01]  /*7da0*/  SHF.R.U32.HI R43, RZ, 0x10, R43 ;  /* 0x00000010ff2b7819 */ /* 0x000fe2000001162b */
[----:B------:R-:W-:Y:S01]  /*7db0*/  FMUL.FTZ R52, R45, R52 ;  /* 0x000000342d347220 */ /* 0x000fe20000410000 */
[----:B------:R-:W-:-:S02]  /*7dc0*/  HADD2.F32 R55, -RZ, R51.H0_H0 ;  /* 0x20000033ff377230 */ /* 0x000fc40000004100 */
[-C--:B------:R-:W-:Y:S01]  /*7dd0*/  FFMA.FTZ R61, R45, R88.reuse, -R61 ;  /* 0x000000582d3d7223 */ /* 0x080fe2000001083d */
[----:B------:R-:W-:Y:S02]  /*7de0*/  HADD2.F32 R62, -RZ, R51.H1_H1 ;  /* 0x30000033ff3e7230 */ /* 0x000fe40000004100 */
[----:B------:R-:W-:Y:S01]  /*7df0*/  FFMA.FTZ R52, R63, R88, R52 ;  /* 0x000000583f347223 */ /* 0x000fe20000010034 */
[----:B------:R-:W-:Y:S02]  /*7e00*/  HADD2.F32 R49, -RZ, R173.H1_H1 ;  /* 0x300000adff317230 */ /* 0x000fe40000004100 */
[----:B------:R-:W-:Y:S01]  /*7e10*/  HADD2.F32 R51, -RZ, R47.H0_H0 ;  /* 0x2000002fff337230 */ /* 0x000fe20000004100 */
[----:B------:R-:W-:Y:S01]  /*7e20*/  F2FP.F16.F32.PACK_AB R60, R61, R60 ;  /* 0x0000003c3d3c723e */ /* 0x000fe200000000ff */
[----:B------:R-:W-:Y:S02]  /*7e30*/  HADD2.F32 R54, -RZ, R54.H0_H0 ;  /* 0x20000036ff367230 */ /* 0x000fe40000004100 */
[----:B------:R-:W-:-:S02]  /*7e40*/  HADD2.F32 R63, -RZ, R43.H0_H0 ;  /* 0x2000002bff3f7230 */ /* 0x000fc40000004100 */
[-C--:B------:R-:W-:Y:S01]  /*7e50*/  FMUL.FTZ R43, R55, R49.reuse ;  /* 0x00000031372b7220 */ /* 0x080fe20000410000 */
[----:B------:R-:W-:Y:S02]  /*7e60*/  HADD2.F32 R47, -RZ, R47.H1_H1 ;  /* 0x3000002fff2f7230 */ /* 0x000fe40000004100 */
[----:B------:R-:W-:Y:S01]  /*7e70*/  FMUL.FTZ R88, R51, R49 ;  /* 0x0000003133587220 */ /* 0x000fe20000410000 */
[-C--:B------:R-:W-:Y:S01]  /*7e80*/  FMUL.FTZ R49, R62, R54.reuse ;  /* 0x000000363e317220 */ /* 0x080fe20000410000 */
[----:B------:R-:W-:Y:S02]  /*7e90*/  HADD2.F32 R45, -RZ, R171.H1_H1 ;  /* 0x300000abff2d7230 */ /* 0x000fe40000004100 */
[C---:B------:R-:W-:Y:S01]  /*7ea0*/  FMUL.FTZ R54, R47.reuse, R54 ;  /* 0x000000362f367220 */ /* 0x040fe20000410000 */
[----:B------:R-:W-:Y:S01]  /*7eb0*/  FFMA.FTZ R49, R47, R63, -R49 ;  /* 0x0000003f2f317223 */ /* 0x000fe20000010831 */
[----:B------:R-:W-:Y:S02]  /*7ec0*/  HADD2.F32 R174, -RZ, R174.H0_H0 ;  /* 0x200000aeffae7230 */ /* 0x000fe40000004100 */
[----:B------:R-:W-:Y:S01]  /*7ed0*/  FFMA.FTZ R43, R51, R45, -R43 ;  /* 0x0000002d332b7223 */ /* 0x000fe2000001082b */
[----:B------:R-:W-:-:S02]  /*7ee0*/  HADD2.F32 R47, -RZ, R48.H0_H0 ;  /* 0x20000030ff2f7230 */ /* 0x000fc40000004100 */
[----:B------:R-:W-:Y:S01]  /*7ef0*/  FFMA.FTZ R88, R55, R45, R88 ;  /* 0x0000002d37587223 */ /* 0x000fe20000010058 */
[----:B------:R-:W-:Y:S02]  /*7f00*/  HADD2.F32 R41, -RZ, R41.H0_H0 ;  /* 0x20000029ff297230 */ /* 0x000fe40000004100 */
[----:B------:R-:W-:Y:S01]  /*7f10*/  FFMA.FTZ R54, R62, R63, R54 ;  /* 0x0000003f3e367223 */ /* 0x000fe20000010036 */
[----:B------:R-:W-:Y:S02]  /*7f20*/  HADD2.F32 R48, -RZ, R48.H1_H1 ;  /* 0x30000030ff307230 */ /* 0x000fe40000004100 */
[----:B------:R-:W-:Y:S02]  /*7f30*/  HADD2.F32 R172, -RZ, R172.H0_H0 ;  /* 0x200000acffac7230 */ /* 0x000fe40000004100 */
[----:B------:R-:W-:Y:S02]  /*7f40*/  HADD2.F32 R45, -RZ, R44.H0_H0 ;  /* 0x2000002cff2d7230 */ /* 0x000fe40000004100 */
[----:B------:R-:W-:Y:S01]  /*7f50*/  FMUL.FTZ R55, R48, R41 ;  /* 0x0000002930377220 */ /* 0x000fe20000410000 */
[----:B------:R-:W-:-:S02]  /*7f60*/  HADD2.F32 R51, -RZ, R40.H0_H0 ;  /* 0x20000028ff337230 */ /* 0x000fc40000004100 */
[-C--:B------:R-:W-:Y:S01]  /*7f70*/  FMUL.FTZ R40, R47, R174.reuse ;  /* 0x000000ae2f287220 */ /* 0x080fe20000410000 */
[----:B------:R-:W-:Y:S02]  /*7f80*/  HADD2.F32 R44, -RZ, R44.H1_H1 ;  /* 0x3000002cff2c7230 */ /* 0x000fe40000004100 */
[C---:B------:R-:W-:Y:S01]  /*7f90*/  FMUL.FTZ R174, R45.reuse, R174 ;  /* 0x000000ae2dae7220 */ /* 0x040fe20000410000 */
[----:B------:R-:W-:Y:S02]  /*7fa0*/  HADD2.F32 R173, -RZ, R173.H0_H0 ;  /* 0x200000adffad7230 */ /* 0x000fe40000004100 */
[----:B------:R-:W-:Y:S01]  /*7fb0*/  FFMA.FTZ R40, R45, R172, -R40 ;  /* 0x000000ac2d287223 */ /* 0x000fe20000010828 */
[----:B------:R-:W-:Y:S02]  /*7fc0*/  HADD2.F32 R45, -RZ, R50.H0_H0 ;  /* 0x20000032ff2d7230 */ /* 0x000fe40000004100 */
[C---:B------:R-:W-:Y:S01]  /*7fd0*/  FMUL.FTZ R41, R44.reuse, R41 ;  /* 0x000000292c297220 */ /* 0x040fe20000410000 */
[----:B------:R-:W-:Y:S01]  /*7fe0*/  FFMA.FTZ R55, R44, R51, -R55 ;  /* 0x000000332c377223 */ /* 0x000fe20000010837 */
[----:B------:R-:W-:-:S02]  /*7ff0*/  HADD2.F32 R44, -RZ, R46.H0_H0 ;  /* 0x2000002eff2c7230 */ /* 0x000fc40000004100 */
[----:B------:R-:W-:Y:S01]  /*8000*/  FFMA.FTZ R174, R47, R172, R174 ;  /* 0x000000ac2fae7223 */ /* 0x000fe200000100ae */
[----:B------:R-:W-:Y:S02]  /*8010*/  HADD2.F32 R53, -RZ, R53.H0_H0 ;  /* 0x20000035ff357230 */ /* 0x000fe40000004100 */
[----:B------:R-:W-:Y:S01]  /*8020*/  FFMA.FTZ R41, R48, R51, R41 ;  /* 0x0000003330297223 */ /* 0x000fe20000010029 */
[----:B------:R-:W-:Y:S01]  /*8030*/  HADD2.F32 R50, -RZ, R50.H1_H1 ;  /* 0x30000032ff327230 */ /* 0x000fe20000004100 */
[----:B------:R-:W-:Y:S01]  /*8040*/  F2FP.F16.F32.PACK_AB R51, R54, R88 ;  /* 0x000000583633723e */ /* 0x000fe200000000ff */
[----:B------:R-:W-:Y:S02]  /*8050*/  HADD2.F32 R46, -RZ, R46.H1_H1 ;  /* 0x3000002eff2e7230 */ /* 0x000fe40000004100 */
[----:B------:R-:W-:Y:S02]  /*8060*/  HADD2.F32 R47, -RZ, R42.H0_H0 ;  /* 0x2000002aff2f7230 */ /* 0x000fe40000004100 */
[----:B------:R-:W-:Y:S01]  /*8070*/  FMUL.FTZ R42, R45, R173 ;  /* 0x000000ad2d2a7220 */ /* 0x000fe20000410000 */
[----:B------:R-:W-:-:S02]  /*8080*/  HADD2.F32 R171, -RZ, R171.H0_H0 ;  /* 0x200000abffab7230 */ /* 0x000fc40000004100 */
[----:B------:R-:W-:Y:S01]  /*8090*/  FMUL.FTZ R173, R44, R173 ;  /* 0x000000ad2cad7220 */ /* 0x000fe20000410000 */
[-C--:B------:R-:W-:Y:S01]  /*80a0*/  FMUL.FTZ R48, R50, R53.reuse ;  /* 0x0000003532307220 */ /* 0x080fe20000410000 */
[----:B------:R-:W-:Y:S02]  /*80b0*/  FMUL.FTZ R53, R46, R53 ;  /* 0x000000352e357220 */ /* 0x000fe40000410000 */
[-C--:B------:R-:W-:Y:S01]  /*80c0*/  FFMA.FTZ R173, R45, R171.reuse, R173 ;  /* 0x000000ab2dad7223 */ /* 0x080fe200000100ad */
[----:B------:R-:W-:Y:S01]  /*80d0*/  FFMA.FTZ R42, R44, R171, -R42 ;  /* 0x000000ab2c2a7223 */ /* 0x000fe2000001082a */
[-C--:B------:R-:W-:Y:S01]  /*80e0*/  FFMA.FTZ R45, R46, R47.reuse, -R48 ;  /* 0x0000002f2e2d7223 */ /* 0x080fe20000010830 */
[----:B------:R-:W-:Y:S01]  /*80f0*/  FFMA.FTZ R50, R50, R47, R53 ;  /* 0x0000002f32327223 */ /* 0x000fe20000010035 */
[----:B------:R-:W-:Y:S02]  /*8100*/  F2FP.F16.F32.PACK_AB R47, R49, R43 ;  /* 0x0000002b312f723e */ /* 0x000fe400000000ff */
[----:B------:R-:W-:-:S02]  /*8110*/  F2FP.F16.F32.PACK_AB R49, R52, R89 ;  /* 0x000000593431723e */ /* 0x000fc400000000ff */
[----:B------:R-:W-:Y:S01]  /*8120*/  F2FP.F16.F32.PACK_AB R46, R45, R42 ;  /* 0x0000002a2d2e723e */ /* 0x000fe200000000ff */
[----:B------:R-:W-:Y:S01]  /*8130*/  IMAD.MOV.U32 R45, RZ, RZ, R60 ;  /* 0x000000ffff2d7224 */ /* 0x000fe200078e003c */
[----:B------:R-:W-:Y:S02]  /*8140*/  F2FP.F16.F32.PACK_AB R44, R55, R40 ;  /* 0x00000028372c723e */ /* 0x000fe400000000ff */
[----:B------:R-:W-:Y:S02]  /*8150*/  F2FP.F16.F32.PACK_AB R48, R41, R174 ;  /* 0x000000ae2930723e */ /* 0x000fe400000000ff */
[----:B------:R-:W-:-:S07]  /*8160*/  F2FP.F16.F32.PACK_AB R50, R50, R173 ;  /* 0x000000ad3232723e */ /* 0x000fce00000000ff */
.L_x_696:
[----:B------:R-:W-:Y:S05]  /*8170*/  BSYNC B2 ;  /* 0x0000000000027941 */ /* 0x000fea0003800000 */
.L_x_695:
[----:B0-----:R3:W-:Y:S04]  /*8180*/  STG.E.128 desc[UR40][R56.64], R44 ;  /* 0x0000002c38007986 */ /* 0x0017e8000c101d28 */
[----:B--2---:R3:W-:Y:S02]  /*8190*/  @!P4 STG.E.128 desc[UR40][R58.64], R48 ;  /* 0x000000303a00c986 */ /* 0x0047e4000c101d28 */
.L_x_686:
[----:B------:R-:W-:Y:S05]  /*81a0*/  BSYNC B1 ;  /* 0x0000000000017941 */ /* 0x000fea0003800000 */
.L_x_685:
[-C--:B--2---:R-:W-:Y:S02]  /*81b0*/  IMAD R40, R146, R128.reuse, RZ ;  /* 0x0000008092287224 */ /* 0x084fe400078e02ff */
[----:B------:R-:W-:-:S04]  /*81c0*/  IMAD.WIDE.U32 R126, R205, R128, R126 ;  /* 0x00000080cd7e7225 */ /* 0x000fc800078e007e */
[----:B------:R-:W-:Y:S01]  /*81d0*/  IMAD R129, R205, R129, R40 ;  /* 0x00000081cd817224 */ /* 0x000fe200078e0228 */
[----:B------:R-:W-:Y:S06]  /*81e0*/  @P3 BRA `(.L_x_655) ;  /* 0x0000001800a43947 */ /* 0x000fec0003800000 */
[----:B------:R-:W-:Y:S01]  /*81f0*/  ISETP.NE.AND P3, PT, R14, RZ, PT ;  /* 0x000000ff0e00720c */ /* 0x000fe20003f65270 */
[----:B------:R-:W-:Y:S01]  /*8200*/  BSSY B1, `(.L_x_697) ;  /* 0x0000078000017945 */ /* 0x000fe20003800000 */
[----:B------:R-:W-:-:S11]  /*8210*/  IADD3 R52, R127, R129, RZ ;  /* 0x000000817f347210 */ /* 0x000fd60007ffe0ff */
[----:B------:R-:W-:Y:S05]  /*8220*/  @!P3 BRA `(.L_x_698) ;  /* 0x0000000400d4b947 */ /* 0x000fea0003800000 */
[----:B------:R-:W-:Y:S01]  /*8230*/  SEL R40, R122, R148, !P0 ;  /* 0x000000947a287207 */ /* 0x000fe20004000000 */
[----:B------:R-:W-:Y:S01]  /*8240*/  BSSY B2, `(.L_x_699) ;  /* 0x0000071000027945 */ /* 0x000fe20003800000 */
[----:B---3--:R-:W-:Y:S02]  /*8250*/  IADD3 R44, P3, P4, R102, R126, R27 ;  /* 0x0000007e662c7210 */ /* 0x008fe40007c7e01b */
[----:B------:R-:W-:Y:S02]  /*8260*/  SHF.R.S32.HI R41, RZ, 0x1f, R40 ;  /* 0x0000001fff297819 */ /* 0x000fe40000011428 */
[----:B------:R-:W-:Y:S02]  /*8270*/  IADD3.X R46, R97, R52, R13, P3, P4 ;  /* 0x00000034612e7210 */ /* 0x000fe40001fe840d */
[----:B------:R-:W-:-:S04]  /*8280*/  LEA.HI R41, R41, R40, RZ, 0x4 ;  /* 0x0000002829297211 */ /* 0x000fc800078f20ff */
[----:B------:R-:W-:-:S04]  /*8290*/  LEA.HI.SX32 R41, R41, R114, 0x1c ;  /* 0x0000007229297211 */ /* 0x000fc800078fe2ff */
[----:B0-----:R-:W-:Y:S01]  /*82a0*/  SHF.R.S32.HI R48, RZ, 0x1f, R41 ;  /* 0x0000001fff307819 */ /* 0x001fe20000011429 */
[----:B------:R-:W-:-:S03]  /*82b0*/  IMAD.SHL.U32 R40, R41, 0x8, RZ ;  /* 0x0000000829287824 */ /* 0x000fc600078e00ff */
[----:B------:R-:W-:Y:S02]  /*82c0*/  LEA.HI R48, R48, R41, RZ, 0x3 ;  /* 0x0000002930307211 */ /* 0x000fe400078f18ff */
[----:B------:R-:W-:Y:S02]  /*82d0*/  ISETP.GE.AND P3, PT, R40, R147, PT ;  /* 0x000000932800720c */ /* 0x000fe40003f66270 */
[----:B------:R-:W-:Y:S01]  /*82e0*/  LOP3.LUT R41, R185, 0x38, R40, 0xf8, !PT ;  /* 0x00000038b9297812 */ /* 0x000fe200078ef828 */
[----:B------:R-:W-:-:S05]  /*82f0*/  IMAD.SHL.U32 R48, R48, 0x400, RZ ;  /* 0x0000040030307824 */ /* 0x000fca00078e00ff */
[----:B------:R-:W-:-:S05]  /*8300*/  LOP3.LUT R43, R48, 0x7fffe000, RZ, 0xc0, !PT ;  /* 0x7fffe000302b7812 */ /* 0x000fca00078ec0ff */
[--C-:B------:R-:W-:Y:S02]  /*8310*/  @!P3 SHF.R.S32.HI R45, RZ, 0x1f, R40.reuse ;  /* 0x0000001fff2db819 */ /* 0x100fe40000011428 */
[----:B------:R-:W-:Y:S02]  /*8320*/  @!P3 IADD3 R42, P4, P5, R102, R126, R40 ;  /* 0x0000007e662ab210 */ /* 0x000fe40007d9e028 */
[----:B------:R-:W-:Y:S01]  /*8330*/  LOP3.LUT R40, R41, R230, RZ, 0x3c, !PT ;  /* 0x000000e629287212 */ /* 0x000fe200078e3cff */
[----:B------:R-:W-:Y:S01]  /*8340*/  IMAD R41, R16, 0x6000, R141 ;  /* 0x0000600010297824 */ /* 0x000fe200078e028d */
[----:B------:R-:W-:Y:S02]  /*8350*/  @!P3 IADD3.X R45, R97, R52, R45, P4, P5 ;  /* 0x00000034612db210 */ /* 0x000fe400027ea42d */
[----:B------:R-:W-:Y:S02]  /*8360*/  IADD3 R43, R40, R43, R195 ;  /* 0x0000002b282b7210 */ /* 0x000fe40007ffe0c3 */
[----:B------:R-:W-:-:S02]  /*8370*/  LEA R48, P4, R44, R120, 0x1 ;  /* 0x000000782c307211 */ /* 0x000fc400078808ff */
[----:B------:R-:W-:Y:S01]  /*8380*/  LEA R41, R41, R2, 0x1 ;  /* 0x0000000229297211 */ /* 0x000fe200078e08ff */
[----:B------:R-:W-:Y:S01]  /*8390*/  IMAD R43, R16, 0x6000, R43 ;  /* 0x00006000102b7824 */ /* 0x000fe200078e022b */
[----:B------:R-:W-:Y:S02]  /*83a0*/  LEA.HI.X R49, R44, R121, R46, 0x1, P4 ;  /* 0x000000792c317211 */ /* 0x000fe400020f0c2e */
[----:B------:R-:W-:Y:S01]  /*83b0*/  @!P3 LEA R50, P4, R42, R120, 0x1 ;  /* 0x000000782a32b211 */ /* 0x000fe200078808ff */
[----:B------:R-:W-:-:S03]  /*83c0*/  IMAD R44, R43, 0x2, R2 ;  /* 0x000000022b2c7824 */ /* 0x000fc600078e0202 */
[----:B------:R-:W-:Y:S02]  /*83d0*/  @!P3 LEA.HI.X R51, R42, R121, R45, 0x1, P4 ;  /* 0x000000792a33b211 */ /* 0x000fe400020f0c2d */
[----:B------:R-:W0:Y:S01]  /*83e0*/  LDS.128 R40, [R41+0x1c400] ;  /* 0x01c4000029287984 */ /* 0x000e220000000c00 */
[----:B------:R-:W-:-:S03]  /*83f0*/  ISETP.GE.AND P4, PT, R18, R117, PT ;  /* 0x000000751200720c */ /* 0x000fc60003f86270 */
[----:B------:R-:W2:Y:S10]  /*8400*/  LDS.128 R44, [R44+0x1c400] ;  /* 0x01c400002c2c7984 */ /* 0x000eb40000000c00 */
[----:B------:R-:W-:Y:S05]  /*8410*/  @P4 BRA `(.L_x_700) ;  /* 0x00000004004c4947 */ /* 0x000fea0003800000 */
[----:B------:R-:W-:Y:S01]  /*8420*/  SHF.R.U64 R54, R84, 0x10, R85 ;  /* 0x0000001054367819 */ /* 0x000fe20000001255 */
[----:B--2---:R-:W-:Y:S01]  /*8430*/  IMAD.MOV.U32 R60, RZ, RZ, R45 ;  /* 0x000000ffff3c7224 */ /* 0x004fe200078e002d */
[----:B------:R-:W-:Y:S01]  /*8440*/  SHF.R.U32.HI R84, RZ, 0x10, R85 ;  /* 0x00000010ff547819 */ /* 0x000fe20000011655 */
[----:B------:R-:W-:Y:S01]  /*8450*/  HADD2.F32 R59, -RZ, R170.H1_H1 ;  /* 0x300000aaff3b7230 */ /* 0x000fe20000004100 */
[--C-:B------:R-:W-:Y:S01]  /*8460*/  SHF.R.U64 R53, R72, 0x10, R73.reuse ;  /* 0x0000001048357819 */ /* 0x100fe20000001249 */
[--C-:B0-----:R-:W-:Y:S01]  /*8470*/  HADD2.F32 R57, -RZ, R41.reuse.H1_H1 ;  /* 0x30000029ff397230 */ /* 0x101fe20000004100 */
[----:B------:R-:W-:Y:S01]  /*8480*/  SHF.R.U32.HI R72, RZ, 0x10, R73 ;  /* 0x00000010ff487819 */ /* 0x000fe20000011649 */
[--C-:B------:R-:W-:Y:S01]  /*8490*/  HADD2.F32 R62, -RZ, R60.reuse.H0_H0 ;  /* 0x2000003cff3e7230 */ /* 0x100fe20000004100 */
[----:B------:R-:W-:Y:S01]  /*84a0*/  MOV R45, R43 ;  /* 0x0000002b002d7202 */ /* 0x000fe20000000f00 */
[----:B------:R-:W-:Y:S01]  /*84b0*/  HADD2.F32 R60, -RZ, R60.H1_H1 ;  /* 0x3000003cff3c7230 */ /* 0x000fe20000004100 */
[----:B------:R-:W-:Y:S01]  /*84c0*/  SHF.R.U64 R56, R86, 0x10, R87 ;  /* 0x0000001056387819 */ /* 0x000fe20000001257 */
[----:B------:R-:W-:Y:S01]  /*84d0*/  HADD2.F32 R84, -RZ, R84.H0_H0 ;  /* 0x20000054ff547230 */ /* 0x000fe20000004100 */
[----:B------:R-:W-:Y:S01]  /*84e0*/  SHF.R.U64 R55, R74, 0x10, R75 ;  /* 0x000000104a377819 */ /* 0x000fe2000000124b */
[----:B------:R-:W-:Y:S01]  /*84f0*/  HADD2.F32 R43, -RZ, R168.H1_H1 ;  /* 0x300000a8ff2b7230 */ /* 0x000fe20000004100 */
[----:B------:R-:W-:Y:S01]  /*8500*/  SHF.R.U32.HI R86, RZ, 0x10, R87 ;  /* 0x00000010ff567819 */ /* 0x000fe20000011657 */
[----:B------:R-:W-:-:S02]  /*8510*/  HADD2.F32 R58, -RZ, R41.H0_H0 ;  /* 0x20000029ff3a7230 */ /* 0x000fc40000004100 */
[-C--:B------:R-:W-:Y:S01]  /*8520*/  FMUL.FTZ R41, R62, R59.reuse ;  /* 0x0000003b3e297220 */ /* 0x080fe20000410000 */
[----:B------:R-:W-:Y:S02]  /*8530*/  HADD2.F32 R72, -RZ, R72.H0_H0 ;  /* 0x20000048ff487230 */ /* 0x000fe40000004100 */
[-C--:B------:R-:W-:Y:S01]  /*8540*/  FMUL.FTZ R88, R60, R84.reuse ;  /* 0x000000543c587220 */ /* 0x080fe20000410000 */
[C---:B------:R-:W-:Y:S01]  /*8550*/  FMUL.FTZ R61, R57.reuse, R84 ;  /* 0x00000054393d7220 */ /* 0x040fe20000410000 */
[C---:B------:R-:W-:Y:S01]  /*8560*/  FMUL.FTZ R59, R58.reuse, R59 ;  /* 0x0000003b3a3b7220 */ /* 0x040fe20000410000 */
[----:B------:R-:W-:Y:S01]  /*8570*/  FFMA.FTZ R41, R58, R43, -R41 ;  /* 0x0000002b3a297223 */ /* 0x000fe20000010829 */
[----:B------:R-:W-:Y:S01]  /*8580*/  SHF.R.U32.HI R74, RZ, 0x10, R75 ;  /* 0x00000010ff4a7819 */ /* 0x000fe2000001164b */
[-C--:B------:R-:W-:Y:S01]  /*8590*/  FFMA.FTZ R58, R57, R72.reuse, -R88 ;  /* 0x00000048393a7223 */ /* 0x080fe20000010858 */
[----:B------:R-:W-:Y:S01]  /*85a0*/  FFMA.FTZ R60, R60, R72, R61 ;  /* 0x000000483c3c7223 */ /* 0x000fe2000001003d */
[----:B------:R-:W-:-:S02]  /*85b0*/  HADD2.F32 R88, -RZ, R169.H1_H1 ;  /* 0x300000a9ff587230 */ /* 0x000fc40000004100 */
[----:B------:R-:W-:Y:S01]  /*85c0*/  FFMA.FTZ R43, R62, R43, R59 ;  /* 0x0000002b3e2b7223 */ /* 0x000fe2000001003b */
[--C-:B------:R-:W-:Y:S01]  /*85d0*/  HADD2.F32 R57, -RZ, R47.reuse.H0_H0 ;  /* 0x2000002fff397230 */ /* 0x100fe20000004100 */
[----:B------:R-:W-:Y:S01]  /*85e0*/  F2FP.F16.F32.PACK_AB R41, R58, R41 ;  /* 0x000000293a29723e */ /* 0x000fe200000000ff */
[----:B------:R-:W-:Y:S02]  /*85f0*/  HADD2.F32 R72, -RZ, R47.H1_H1 ;  /* 0x3000002fff487230 */ /* 0x000fe40000004100 */
[----:B------:R-:W-:Y:S02]  /*8600*/  HADD2.F32 R47, -RZ, R45.H0_H0 ;  /* 0x2000002dff2f7230 */ /* 0x000fe40000004100 */
[----:B------:R-:W-:Y:S02]  /*8610*/  HADD2.F32 R61, -RZ, R86.H0_H0 ;  /* 0x20000056ff3d7230 */ /* 0x000fe40000004100 */
[----:B------:R-:W-:Y:S02]  /*8620*/  HADD2.F32 R84, -RZ, R167.H1_H1 ;  /* 0x300000a7ff547230 */ /* 0x000fe40000004100 */
[----:B------:R-:W-:-:S02]  /*8630*/  HADD2.F32 R62, -RZ, R45.H1_H1 ;  /* 0x3000002dff3e7230 */ /* 0x000fc40000004100 */
[-C--:B------:R-:W-:Y:S01]  /*8640*/  FMUL.FTZ R63, R72, R61.reuse ;  /* 0x0000003d483f7220 */ /* 0x080fe20000410000 */
[----:B------:R-:W-:Y:S02]  /*8650*/  HADD2.F32 R59, -RZ, R74.H0_H0 ;  /* 0x2000004aff3b7230 */ /* 0x000fe40000004100 */
[-C--:B------:R-:W-:Y:S01]  /*8660*/  FMUL.FTZ R74, R57, R88.reuse ;  /* 0x00000058394a7220 */ /* 0x080fe20000410000 */
[C---:B------:R-:W-:Y:S01]  /*8670*/  FMUL.FTZ R88, R47.reuse, R88 ;  /* 0x000000582f587220 */ /* 0x040fe20000410000 */
[----:B------:R-:W-:Y:S01]  /*8680*/  FMUL.FTZ R61, R62, R61 ;  /* 0x0000003d3e3d7220 */ /* 0x000fe20000410000 */
[----:B------:R-:W-:Y:S02]  /*8690*/  HADD2.F32 R170, -RZ, R170.H0_H0 ;  /* 0x200000aaffaa7230 */ /* 0x000fe40000004100 */
[-C--:B------:R-:W-:Y:S01]  /*86a0*/  FFMA.FTZ R45, R47, R84.reuse, -R74 ;  /* 0x000000542f2d7223 */ /* 0x080fe2000001084a */
[----:B------:R-:W-:Y:S01]  /*86b0*/  FFMA.FTZ R47, R57, R84, R88 ;  /* 0x00000054392f7223 */ /* 0x000fe20000010058 */
[----:B------:R-:W-:-:S02]  /*86c0*/  HADD2.F32 R84, -RZ, R54.H0_H0 ;  /* 0x20000036ff547230 */ /* 0x000fc40000004100 */
[-C--:B------:R-:W-:Y:S01]  /*86d0*/  FFMA.FTZ R62, R62, R59.reuse, -R63 ;  /* 0x0000003b3e3e7223 */ /* 0x080fe2000001083f */
[----:B------:R-:W-:Y:S02]  /*86e0*/  HADD2.F32 R54, -RZ, R40.H0_H0 ;  /* 0x20000028ff367230 */ /* 0x000fe40000004100 */
[----:B------:R-:W-:Y:S01]  /*86f0*/  FFMA.FTZ R72, R72, R59, R61 ;  /* 0x0000003b48487223 */ /* 0x000fe2000001003d */
[----:B------:R-:W-:Y:S02]  /*8700*/  HADD2.F32 R59, -RZ, R44.H0_H0 ;  /* 0x2000002cff3b7230 */ /* 0x000fe40000004100 */
[----:B------:R-:W-:Y:S01]  /*8710*/  HADD2.F32 R168, -RZ, R168.H0_H0 ;  /* 0x200000a8ffa87230 */ /* 0x000fe20000004100 */
[----:B------:R-:W-:Y:S01]  /*8720*/  F2FP.F16.F32.PACK_AB R62, R62, R45 ;  /* 0x0000002d3e3e723e */ /* 0x000fe200000000ff */
[----:B------:R-:W-:Y:S02]  /*8730*/  HADD2.F32 R61, -RZ, R44.H1_H1 ;  /* 0x3000002cff3d7230 */ /* 0x000fe40000004100 */
[----:B------:R-:W-:Y:S01]  /*8740*/  FMUL.FTZ R44, R54, R170 ;  /* 0x000000aa362c7220 */ /* 0x000fe20000410000 */
[----:B------:R-:W-:-:S02]  /*8750*/  HADD2.F32 R74, -RZ, R53.H0_H0 ;  /* 0x20000035ff4a7230 */ /* 0x000fc40000004100 */
[C---:B------:R-:W-:Y:S01]  /*8760*/  FMUL.FTZ R53, R59.reuse, R170 ;  /* 0x000000aa3b357220 */ /* 0x040fe20000410000 */
[----:B------:R-:W-:Y:S02]  /*8770*/  HADD2.F32 R57, -RZ, R40.H1_H1 ;  /* 0x30000028ff397230 */ /* 0x000fe40000004100 */
[----:B------:R-:W-:Y:S01]  /*8780*/  FFMA.FTZ R44, R59, R168, R44 ;  /* 0x000000a83b2c7223 */ /* 0x000fe2000001002c */
[----:B------:R-:W-:Y:S02]  /*8790*/  HADD2.F32 R59, -RZ, R56.H0_H0 ;  /* 0x20000038ff3b7230 */ /* 0x000fe40000004100 */
[----:B------:R-:W-:Y:S01]  /*87a0*/  FMUL.FTZ R86, R61, R84 ;  /* 0x000000543d567220 */ /* 0x000fe20000410000 */
[----:B------:R-:W-:Y:S01]  /*87b0*/  FFMA.FTZ R40, R54, R168, -R53 ;  /* 0x000000a836287223 */ /* 0x000fe20000010835 */
[----:B------:R-:W-:Y:S02]  /*87c0*/  HADD2.F32 R56, -RZ, R46.H0_H0 ;  /* 0x2000002eff387230 */ /* 0x000fe40000004100 */
[----:B------:R-:W-:Y:S01]  /*87d0*/  FMUL.FTZ R84, R57, R84 ;  /* 0x0000005439547220 */ /* 0x000fe20000410000 */
[----:B------:R-:W-:-:S02]  /*87e0*/  HADD2.F32 R169, -RZ, R169.H0_H0 ;  /* 0x200000a9ffa97230 */ /* 0x000fc40000004100 */
[-C--:B------:R-:W-:Y:S01]  /*87f0*/  FFMA.FTZ R53, R57, R74.reuse, -R86 ;  /* 0x0000004a39357223 */ /* 0x080fe20000010856 */
[----:B------:R-:W-:Y:S02]  /*8800*/  HADD2.F32 R54, -RZ, R42.H0_H0 ;  /* 0x2000002aff367230 */ /* 0x000fe40000004100 */
[----:B------:R-:W-:Y:S01]  /*8810*/  FFMA.FTZ R57, R61, R74, R84 ;  /* 0x0000004a3d397223 */ /* 0x000fe20000010054 */
[----:B------:R-:W-:Y:S02]  /*8820*/  HADD2.F32 R46, -RZ, R46.H1_H1 ;  /* 0x3000002eff2e7230 */ /* 0x000fe40000004100 */
[-C--:B------:R-:W-:Y:S01]  /*8830*/  FMUL.FTZ R61, R56, R169.reuse ;  /* 0x000000a9383d7220 */ /* 0x080fe20000410000 */
[----:B------:R-:W-:Y:S02]  /*8840*/  HADD2.F32 R42, -RZ, R42.H1_H1 ;  /* 0x3000002aff2a7230 */ /* 0x000fe40000004100 */
[----:B------:R-:W-:Y:S01]  /*8850*/  FMUL.FTZ R169, R54, R169 ;  /* 0x000000a936a97220 */ /* 0x000fe20000410000 */
[----:B------:R-:W-:-:S02]  /*8860*/  HADD2.F32 R167, -RZ, R167.H0_H0 ;  /* 0x200000a7ffa77230 */ /* 0x000fc40000004100 */
[-C--:B------:R-:W-:Y:S01]  /*8870*/  FMUL.FTZ R63, R46, R59.reuse ;  /* 0x0000003b2e3f7220 */ /* 0x080fe20000410000 */
[----:B------:R-:W-:Y:S02]  /*8880*/  HADD2.F32 R55, -RZ, R55.H0_H0 ;  /* 0x20000037ff377230 */ /* 0x000fe40000004100 */
[----:B------:R-:W-:Y:S01]  /*8890*/  FMUL.FTZ R59, R42, R59 ;  /* 0x0000003b2a3b7220 */ /* 0x000fe20000410000 */
[----:B------:R-:W-:Y:S01]  /*88a0*/  F2FP.F16.F32.PACK_AB R45, R60, R43 ;  /* 0x0000002b3c2d723e */ /* 0x000fe200000000ff */
[-C--:B------:R-:W-:Y:S01]  /*88b0*/  FFMA.FTZ R61, R54, R167.reuse, -R61 ;  /* 0x000000a7363d7223 */ /* 0x080fe2000001083d */
[----:B------:R-:W-:Y:S01]  /*88c0*/  FFMA.FTZ R169, R56, R167, R169 ;  /* 0x000000a738a97223 */ /* 0x000fe200000100a9 */
[-C--:B------:R-:W-:Y:S01]  /*88d0*/  FFMA.FTZ R42, R42, R55.reuse, -R63 ;  /* 0x000000372a2a7223 */ /* 0x080fe2000001083f */
[----:B------:R-:W-:Y:S01]  /*88e0*/  FFMA.FTZ R46, R46, R55, R59 ;  /* 0x000000372e2e7223 */ /* 0x000fe2000001003b */
[----:B------:R-:W-:Y:S01]  /*88f0*/  F2FP.F16.F32.PACK_AB R47, R72, R47 ;  /* 0x0000002f482f723e */ /* 0x000fe200000000ff */
[----:B------:R-:W-:Y:S01]  /*8900*/  IMAD.MOV.U32 R43, RZ, RZ, R62 ;  /* 0x000000ffff2b7224 */ /* 0x000fe200078e003e */
[----:B------:R-:W-:-:S02]  /*8910*/  F2FP.F16.F32.PACK_AB R40, R53, R40 ;  /* 0x000000283528723e */ /* 0x000fc400000000ff */
[----:B------:R-:W-:Y:S02]  /*8920*/  F2FP.F16.F32.PACK_AB R44, R57, R44 ;  /* 0x0000002c392c723e */ /* 0x000fe400000000ff */
[----:B------:R-:W-:Y:S02]  /*8930*/  F2FP.F16.F32.PACK_AB R42, R42, R61 ;  /* 0x0000003d2a2a723e */ /* 0x000fe400000000ff */
[----:B------:R-:W-:-:S07]  /*8940*/  F2FP.F16.F32.PACK_AB R46, R46, R169 ;  /* 0x000000a92e2e723e */ /* 0x000fce00000000ff */
.L_x_700:
[----:B------:R-:W-:Y:S05]  /*8950*/  BSYNC B2 ;  /* 0x0000000000027941 */ /* 0x000fea0003800000 */
.L_x_699:
[----:B0-----:R4:W-:Y:S04]  /*8960*/  STG.E.128 desc[UR40][R48.64], R40 ;  /* 0x0000002830007986 */ /* 0x0019e8000c101d28 */
[----:B--2---:R4:W-:Y:S02]  /*8970*/  @!P3 STG.E.128 desc[UR40][R50.64], R44 ;  /* 0x0000002c3200b986 */ /* 0x0049e4000c101d28 */
.L_x_698:
[----:B------:R-:W-:Y:S05]  /*8980*/  BSYNC B1 ;  /* 0x0000000000017941 */ /* 0x000fea0003800000 */
.L_x_697:
[----:B------:R-:W-:Y:S01]  /*8990*/  ISETP.NE.AND P3, PT, R10, RZ, PT ;  /* 0x000000ff0a00720c */ /* 0x000fe20003f65270 */
[----:B------:R-:W-:-:S12]  /*89a0*/  BSSY B1, `(.L_x_701) ;  /* 0x0000078000017945 */ /* 0x000fd80003800000 */
[----:B------:R-:W-:Y:S05]  /*89b0*/  @!P3 BRA `(.L_x_702) ;  /* 0x0000000400d8b947 */ /* 0x000fea0003800000 */
[----:B----4-:R-:W-:Y:S01]  /*89c0*/  SEL R40, R122, R148, !P1 ;  /* 0x000000947a287207 */ /* 0x010fe20004800000 */
        /* <DEDUP_REMOVED lines=10> */
[----:B------:R-:W-:Y:S02]  /*8a70*/  LOP3.LUT R41, R185, 0x38, R40, 0xf8, !PT ;  /* 0x00000038b9297812 */ /* 0x000fe400078ef828 */
[----:B------:R-:W-:-:S04]  /*8a80*/  SHF.L.U32 R48, R48, 0xa, RZ ;  /* 0x0000000a30307819 */ /* 0x000fc800000006ff */
[----:B------:R-:W-:-:S05]  /*8a90*/  LOP3.LUT R43, R48, 0x7fffe000, RZ, 0xc0, !PT ;  /* 0x7fffe000302b7812 */ /* 0x000fca00078ec0ff */
[--C-:B------:R-:W-:Y:S02]  /*8aa0*/  @!P3 SHF.R.S32.HI R45, RZ, 0x1f, R40.reuse ;  /* 0x0000001fff2db819 */ /* 0x100fe40000011428 */
[----:B------:R-:W-:Y:S02]  /*8ab0*/  @!P3 IADD3 R42, P4, P5, R102, R126, R40 ;  /* 0x0000007e662ab210 */ /* 0x000fe40007d9e028 */
[----:B------:R-:W-:Y:S01]  /*8ac0*/  LOP3.LUT R40, R41, R230, RZ, 0x3c, !PT ;  /* 0x000000e629287212 */ /* 0x000fe200078e3cff */
[----:B------:R-:W-:Y:S01]  /*8ad0*/  IMAD R41, R16, 0x6000, R139 ;  /* 0x0000600010297824 */ /* 0x000fe200078e028b */
[----:B------:R-:W-:Y:S02]  /*8ae0*/  @!P3 IADD3.X R45, R97, R52, R45, P4, P5 ;  /* 0x00000034612db210 */ /* 0x000fe400027ea42d */
[----:B------:R-:W-:Y:S01]  /*8af0*/  IADD3 R43, R40, R43, R195 ;  /* 0x0000002b282b7210 */ /* 0x000fe20007ffe0c3 */
[----:B------:R-:W-:Y:S01]  /*8b00*/  IMAD R41, R41, 0x2, R2 ;  /* 0x0000000229297824 */ /* 0x000fe200078e0202 */
[----:B------:R-:W-:-:S03]  /*8b10*/  LEA R48, P4, R44, R120, 0x1 ;  /* 0x000000782c307211 */ /* 0x000fc600078808ff */
        /* <DEDUP_REMOVED lines=9> */
[----:B--2---:R-:W-:Y:S01]  /*8bb0*/  MOV R57, R45 ;  /* 0x0000002d00397202 */ /* 0x004fe20000000f00 */
[----:B------:R-:W-:Y:S01]  /*8bc0*/  IMAD.MOV.U32 R59, RZ, RZ, R47 ;  /* 0x000000ffff3b7224 */ /* 0x000fe200078e002f */
[----:B------:R-:W-:Y:S01]  /*8bd0*/  SHF.R.U32.HI R63, RZ, 0x10, R81 ;  /* 0x00000010ff3f7819 */ /* 0x000fe20000011651 */
[----:B0-----:R-:W-:Y:S01]  /*8be0*/  IMAD.MOV.U32 R45, RZ, RZ, R43 ;  /* 0x000000ffff2d7224 */ /* 0x001fe200078e002b */
[--C-:B------:R-:W-:Y:S01]  /*8bf0*/  SHF.R.U32.HI R61, RZ, 0x10, R69.reuse ;  /* 0x00000010ff3d7819 */ /* 0x100fe20000011645 */
[----:B------:R-:W-:Y:S01]  /*8c00*/  HADD2.F32 R62, -RZ, R166.H1_H1 ;  /* 0x300000a6ff3e7230 */ /* 0x000fe20000004100 */
[----:B------:R-:W-:Y:S01]  /*8c10*/  SHF.R.U64 R53, R68, 0x10, R69 ;  /* 0x0000001044357819 */ /* 0x000fe20000001245 */
[----:B------:R-:W-:Y:S01]  /*8c20*/  HADD2.F32 R47, -RZ, R57.H0_H0 ;  /* 0x20000039ff2f7230 */ /* 0x000fe20000004100 */
[--C-:B------:R-:W-:Y:S01]  /*8c30*/  SHF.R.U64 R56, R82, 0x10, R83.reuse ;  /* 0x0000001052387819 */ /* 0x100fe20000001253 */
[----:B------:R-:W-:Y:S01]  /*8c40*/  HADD2.F32 R43, -RZ, R41.H0_H0 ;  /* 0x20000029ff2b7230 */ /* 0x000fe20000004100 */
[----:B------:R-:W-:Y:S01]  /*8c50*/  SHF.R.U32.HI R82, RZ, 0x10, R83 ;  /* 0x00000010ff527819 */ /* 0x000fe20000011653 */
[----:B------:R-:W-:-:S02]  /*8c60*/  HADD2.F32 R63, -RZ, R63.H0_H0 ;  /* 0x2000003fff3f7230 */ /* 0x000fc40000004100 */
[-C--:B------:R-:W-:Y:S01]  /*8c70*/  FMUL.FTZ R68, R47, R62.reuse ;  /* 0x0000003e2f447220 */ /* 0x080fe20000410000 */
[----:B------:R-:W-:Y:S02]  /*8c80*/  HADD2.F32 R58, -RZ, R41.H1_H1 ;  /* 0x30000029ff3a7230 */ /* 0x000fe40000004100 */
[C---:B------:R-:W-:Y:S01]  /*8c90*/  FMUL.FTZ R62, R43.reuse, R62 ;  /* 0x0000003e2b3e7220 */ /* 0x040fe20000410000 */
[----:B------:R-:W-:Y:S01]  /*8ca0*/  HADD2.F32 R60, -RZ, R158.H1_H1 ;  /* 0x3000009eff3c7230 */ /* 0x000fe20000004100 */
[--C-:B------:R-:W-:Y:S01]  /*8cb0*/  SHF.R.U64 R54, R70, 0x10, R71.reuse ;  /* 0x0000001046367819 */ /* 0x100fe20000001247 */
[----:B------:R-:W-:Y:S02]  /*8cc0*/  HADD2.F32 R57, -RZ, R57.H1_H1 ;  /* 0x30000039ff397230 */ /* 0x000fe40000004100 */
[-C--:B------:R-:W-:Y:S01]  /*8cd0*/  FMUL.FTZ R72, R58, R63.reuse ;  /* 0x0000003f3a487220 */ /* 0x080fe20000410000 */
[----:B------:R-:W-:Y:S02]  /*8ce0*/  HADD2.F32 R61, -RZ, R61.H0_H0 ;  /* 0x2000003dff3d7230 */ /* 0x000fe40000004100 */
[-C--:B------:R-:W-:Y:S01]  /*8cf0*/  FFMA.FTZ R41, R43, R60.reuse, -R68 ;  /* 0x0000003c2b297223 */ /* 0x080fe20000010844 */
[----:B------:R-:W-:Y:S01]  /*8d00*/  FFMA.FTZ R43, R47, R60, R62 ;  /* 0x0000003c2f2b7223 */ /* 0x000fe2000001003e */
[C---:B------:R-:W-:Y:S01]  /*8d10*/  FMUL.FTZ R69, R57.reuse, R63 ;  /* 0x0000003f39457220 */ /* 0x040fe20000410000 */
[----:B------:R-:W-:Y:S01]  /*8d20*/  SHF.R.U32.HI R70, RZ, 0x10, R71 ;  /* 0x00000010ff467819 */ /* 0x000fe20000011647 */
[----:B------:R-:W-:Y:S01]  /*8d30*/  FFMA.FTZ R60, R57, R61, R72 ;  /* 0x0000003d393c7223 */ /* 0x000fe20000010048 */
[----:B------:R-:W-:-:S02]  /*8d40*/  HADD2.F32 R72, -RZ, R159.H1_H1 ;  /* 0x3000009fff487230 */ /* 0x000fc40000004100 */
[----:B------:R-:W-:Y:S01]  /*8d50*/  FFMA.FTZ R58, R58, R61, -R69 ;  /* 0x0000003d3a3a7223 */ /* 0x000fe20000010845 */
[--C-:B------:R-:W-:Y:S01]  /*8d60*/  HADD2.F32 R57, -RZ, R59.reuse.H0_H0 ;  /* 0x2000003bff397230 */ /* 0x100fe20000004100 */
[----:B------:R-:W-:Y:S01]  /*8d70*/  SHF.R.U64 R55, R80, 0x10, R81 ;  /* 0x0000001050377819 */ /* 0x000fe20000001251 */
[----:B------:R-:W-:Y:S02]  /*8d80*/  HADD2.F32 R59, -RZ, R59.H1_H1 ;  /* 0x3000003bff3b7230 */ /* 0x000fe40000004100 */
[--C-:B------:R-:W-:Y:S02]  /*8d90*/  HADD2.F32 R47, -RZ, R45.reuse.H0_H0 ;  /* 0x2000002dff2f7230 */ /* 0x100fe40000004100 */
[----:B------:R-:W-:Y:S01]  /*8da0*/  FMUL.FTZ R74, R57, R72 ;  /* 0x00000048394a7220 */ /* 0x000fe20000410000 */
[----:B------:R-:W-:Y:S01]  /*8db0*/  HADD2.F32 R82, -RZ, R82.H0_H0 ;  /* 0x20000052ff527230 */ /* 0x000fe20000004100 */
[----:B------:R-:W-:Y:S01]  /*8dc0*/  F2FP.F16.F32.PACK_AB R41, R58, R41 ;  /* 0x000000293a29723e */ /* 0x000fe200000000ff */
[----:B------:R-:W-:-:S02]  /*8dd0*/  HADD2.F32 R62, -RZ, R45.H1_H1 ;  /* 0x3000002dff3e7230 */ /* 0x000fc40000004100 */
[----:B------:R-:W-:Y:S01]  /*8de0*/  FMUL.FTZ R72, R47, R72 ;  /* 0x000000482f487220 */ /* 0x000fe20000410000 */
[----:B------:R-:W-:Y:S02]  /*8df0*/  HADD2.F32 R68, -RZ, R157.H1_H1 ;  /* 0x3000009dff447230 */ /* 0x000fe40000004100 */
[-C--:B------:R-:W-:Y:S01]  /*8e00*/  FMUL.FTZ R61, R59, R82.reuse ;  /* 0x000000523b3d7220 */ /* 0x080fe20000410000 */
[----:B------:R-:W-:Y:S02]  /*8e10*/  HADD2.F32 R70, -RZ, R70.H0_H0 ;  /* 0x20000046ff467230 */ /* 0x000fe40000004100 */
[----:B------:R-:W-:Y:S01]  /*8e20*/  FMUL.FTZ R82, R62, R82 ;  /* 0x000000523e527220 */ /* 0x000fe20000410000 */
[----:B------:R-:W-:Y:S02]  /*8e30*/  HADD2.F32 R166, -RZ, R166.H0_H0 ;  /* 0x200000a6ffa67230 */ /* 0x000fe40000004100 */
[-C--:B------:R-:W-:Y:S01]  /*8e40*/  FFMA.FTZ R45, R47, R68.reuse, -R74 ;  /* 0x000000442f2d7223 */ /* 0x080fe2000001084a */
[----:B------:R-:W-:Y:S01]  /*8e50*/  FFMA.FTZ R47, R57, R68, R72 ;  /* 0x00000044392f7223 */ /* 0x000fe20000010048 */
[----:B------:R-:W-:Y:S01]  /*8e60*/  FFMA.FTZ R68, R59, R70, R82 ;  /* 0x000000463b447223 */ /* 0x000fe20000010052 */
[----:B------:R-:W-:-:S02]  /*8e70*/  HADD2.F32 R59, -RZ, R55.H0_H0 ;  /* 0x20000037ff3b7230 */ /* 0x000fc40000004100 */
[----:B------:R-:W-:Y:S01]  /*8e80*/  FFMA.FTZ R62, R62, R70, -R61 ;  /* 0x000000463e3e7223 */ /* 0x000fe2000001083d */
[----:B------:R-:W-:Y:S02]  /*8e90*/  HADD2.F32 R57, -RZ, R44.H0_H0 ;  /* 0x2000002cff397230 */ /* 0x000fe40000004100 */
[----:B------:R-:W-:Y:S01]  /*8ea0*/  HADD2.F32 R55, -RZ, R40.H0_H0 ;  /* 0x20000028ff377230 */ /* 0x000fe20000004100 */
[----:B------:R-:W-:Y:S01]  /*8eb0*/  F2FP.F16.F32.PACK_AB R47, R68, R47 ;  /* 0x0000002f442f723e */ /* 0x000fe200000000ff */
[----:B------:R-:W-:Y:S02]  /*8ec0*/  HADD2.F32 R44, -RZ, R44.H1_H1 ;  /* 0x3000002cff2c7230 */ /* 0x000fe40000004100 */
[-C--:B------:R-:W-:Y:S01]  /*8ed0*/  FMUL.FTZ R70, R57, R166.reuse ;  /* 0x000000a639467220 */ /* 0x080fe20000410000 */
[----:B------:R-:W-:Y:S02]  /*8ee0*/  HADD2.F32 R40, -RZ, R40.H1_H1 ;  /* 0x30000028ff287230 */ /* 0x000fe40000004100 */
[----:B------:R-:W-:Y:S01]  /*8ef0*/  FMUL.FTZ R166, R55, R166 ;  /* 0x000000a637a67220 */ /* 0x000fe20000410000 */
[----:B------:R-:W-:-:S02]  /*8f00*/  HADD2.F32 R53, -RZ, R53.H0_H0 ;  /* 0x20000035ff357230 */ /* 0x000fc40000004100 */
[-C--:B------:R-:W-:Y:S01]  /*8f10*/  FMUL.FTZ R61, R44, R59.reuse ;  /* 0x0000003b2c3d7220 */ /* 0x080fe20000410000 */
[----:B------:R-:W-:Y:S02]  /*8f20*/  HADD2.F32 R158, -RZ, R158.H0_H0 ;  /* 0x2000009eff9e7230 */ /* 0x000fe40000004100 */
[C---:B------:R-:W-:Y:S01]  /*8f30*/  FMUL.FTZ R59, R40.reuse, R59 ;  /* 0x0000003b283b7220 */ /* 0x040fe20000410000 */
[----:B------:R-:W-:Y:S02]  /*8f40*/  HADD2.F32 R159, -RZ, R159.H0_H0 ;  /* 0x2000009fff9f7230 */ /* 0x000fe40000004100 */
[-C--:B------:R-:W-:Y:S01]  /*8f50*/  FFMA.FTZ R61, R40, R53.reuse, -R61 ;  /* 0x00000035283d7223 */ /* 0x080fe2000001083d */
[----:B------:R-:W-:Y:S02]  /*8f60*/  HADD2.F32 R40, -RZ, R42.H0_H0 ;  /* 0x2000002aff287230 */ /* 0x000fe40000004100 */
[----:B------:R-:W-:Y:S01]  /*8f70*/  FFMA.FTZ R59, R44, R53, R59 ;  /* 0x000000352c3b7223 */ /* 0x000fe2000001003b */
[----:B------:R-:W-:Y:S01]  /*8f80*/  FFMA.FTZ R70, R55, R158, -R70 ;  /* 0x0000009e37467223 */ /* 0x000fe20000010846 */
[----:B------:R-:W-:-:S02]  /*8f90*/  HADD2.F32 R44, -RZ, R46.H0_H0 ;  /* 0x2000002eff2c7230 */ /* 0x000fc40000004100 */
[----:B------:R-:W-:Y:S01]  /*8fa0*/  FFMA.FTZ R166, R57, R158, R166 ;  /* 0x0000009e39a67223 */ /* 0x000fe200000100a6 */
[----:B------:R-:W-:Y:S01]  /*8fb0*/  HADD2.F32 R55, -RZ, R56.H0_H0 ;  /* 0x20000038ff377230 */ /* 0x000fe20000004100 */
[----:B------:R-:W-:Y:S01]  /*8fc0*/  F2FP.F16.F32.PACK_AB R62, R62, R45 ;  /* 0x0000002d3e3e723e */ /* 0x000fe200000000ff */
[----:B------:R-:W-:Y:S02]  /*8fd0*/  HADD2.F32 R46, -RZ, R46.H1_H1 ;  /* 0x3000002eff2e7230 */ /* 0x000fe40000004100 */
[-C--:B------:R-:W-:Y:S01]  /*8fe0*/  FMUL.FTZ R57, R44, R159.reuse ;  /* 0x0000009f2c397220 */ /* 0x080fe20000410000 */
[----:B------:R-:W-:Y:S02]  /*8ff0*/  HADD2.F32 R42, -RZ, R42.H1_H1 ;  /* 0x3000002aff2a7230 */ /* 0x000fe40000004100 */
[----:B------:R-:W-:Y:S01]  /*9000*/  FMUL.FTZ R159, R40, R159 ;  /* 0x0000009f289f7220 */ /* 0x000fe20000410000 */
[----:B------:R-:W-:Y:S02]  /*9010*/  HADD2.F32 R157, -RZ, R157.H0_H0 ;  /* 0x2000009dff9d7230 */ /* 0x000fe40000004100 */
[----:B------:R-:W-:Y:S01]  /*9020*/  FMUL.FTZ R63, R46, R55 ;  /* 0x000000372e3f7220 */ /* 0x000fe20000410000 */
[----:B------:R-:W-:-:S02]  /*9030*/  HADD2.F32 R53, -RZ, R54.H0_H0 ;  /* 0x20000036ff357230 */ /* 0x000fc40000004100 */
[----:B------:R-:W-:Y:S01]  /*9040*/  FMUL.FTZ R55, R42, R55 ;  /* 0x000000372a377220 */ /* 0x000fe20000410000 */
[----:B------:R-:W-:Y:S01]  /*9050*/  F2FP.F16.F32.PACK_AB R45, R60, R43 ;  /* 0x0000002b3c2d723e */ /* 0x000fe200000000ff */
[-C--:B------:R-:W-:Y:S01]  /*9060*/  FFMA.FTZ R57, R40, R157.reuse, -R57 ;  /* 0x0000009d28397223 */ /* 0x080fe20000010839 */
[----:B------:R-:W-:Y:S01]  /*9070*/  FFMA.FTZ R159, R44, R157, R159 ;  /* 0x0000009d2c9f7223 */ /* 0x000fe2000001009f */
[-C--:B------:R-:W-:Y:S01]  /*9080*/  FFMA.FTZ R42, R42, R53.reuse, -R63 ;  /* 0x000000352a2a7223 */ /* 0x080fe2000001083f */
[----:B------:R-:W-:Y:S01]  /*9090*/  FFMA.FTZ R46, R46, R53, R55 ;  /* 0x000000352e2e7223 */ /* 0x000fe20000010037 */
[----:B------:R-:W-:Y:S02]  /*90a0*/  F2FP.F16.F32.PACK_AB R40, R61, R70 ;  /* 0x000000463d28723e */ /* 0x000fe400000000ff */
[----:B------:R-:W-:Y:S02]  /*90b0*/  F2FP.F16.F32.PACK_AB R44, R59, R166 ;  /* 0x000000a63b2c723e */ /* 0x000fe400000000ff */
[----:B------:R-:W-:-:S02]  /*90c0*/  F2FP.F16.F32.PACK_AB R42, R42, R57 ;  /* 0x000000392a2a723e */ /* 0x000fc400000000ff */
[----:B------:R-:W-:Y:S02]  /*90d0*/  F2FP.F16.F32.PACK_AB R46, R46, R159 ;  /* 0x0000009f2e2e723e */ /* 0x000fe400000000ff */
[----:B------:R-:W-:-:S07]  /*90e0*/  MOV R43, R62 ;  /* 0x0000003e002b7202 */ /* 0x000fce0000000f00 */
.L_x_704:
[----:B------:R-:W-:Y:S05]  /*90f0*/  BSYNC B2 ;  /* 0x0000000000027941 */ /* 0x000fea0003800000 */
.L_x_703:
[----:B0-----:R0:W-:Y:S04]  /*9100*/  STG.E.128 desc[UR40][R48.64], R40 ;  /* 0x0000002830007986 */ /* 0x0011e8000c101d28 */
[----:B--2---:R0:W-:Y:S02]  /*9110*/  @!P3 STG.E.128 desc[UR40][R50.64], R44 ;  /* 0x0000002c3200b986 */ /* 0x0041e4000c101d28 */
.L_x_702:
[----:B------:R-:W-:Y:S05]  /*9120*/  BSYNC B1 ;  /* 0x0000000000017941 */ /* 0x000fea0003800000 */
.L_x_701:
[----:B------:R-:W-:-:S13]  /*9130*/  ISETP.NE.AND P3, PT, R9, RZ, PT ;  /* 0x000000ff0900720c */ /* 0x000fda0003f65270 */
[----:B------:R-:W-:Y:S05]  /*9140*/  @!P3 BRA `(.L_x_655) ;  /* 0x0000000800ccb947 */ /* 0x000fea0003800000 */
[----:B0---4-:R-:W2:Y:S01]  /*9150*/  LDL R40, [R1+0x10] ;  /* 0x0000100001287983 */ /* 0x011ea20000100800 */
[----:B------:R-:W-:Y:S01]  /*9160*/  BSSY B1, `(.L_x_705) ;  /* 0x0000071000017945 */ /* 0x000fe20003800000 */
[----:B--2---:R-:W-:-:S04]  /*9170*/  LOP3.LUT P4, RZ, R40, 0x1, RZ, 0xc0, !PT ;  /* 0x0000000128ff7812 */ /* 0x004fc8000788c0ff */
[----:B------:R-:W-:Y:S02]  /*9180*/  SEL R148, R122, R148, !P4 ;  /* 0x000000947a947207 */ /* 0x000fe40006000000 */
[----:B---3--:R-:W-:Y:S02]  /*9190*/  IADD3 R49, P3, P4, R102, R126, R15 ;  /* 0x0000007e66317210 */ /* 0x008fe40007c7e00f */
[----:B------:R-:W-:Y:S02]  /*91a0*/  SHF.R.S32.HI R41, RZ, 0x1f, R148 ;  /* 0x0000001fff297819 */ /* 0x000fe40000011494 */
[----:B------:R-:W-:Y:S02]  /*91b0*/  IADD3.X R54, R97, R52, R11, P3, P4 ;  /* 0x0000003461367210 */ /* 0x000fe40001fe840b */
[----:B------:R-:W-:Y:S02]  /*91c0*/  LEA.HI R41, R41, R148, RZ, 0x4 ;  /* 0x0000009429297211 */ /* 0x000fe400078f20ff */
[----:B------:R-:W-:-:S02]  /*91d0*/  ISETP.GE.AND P4, PT, R100, R117, PT ;  /* 0x000000756400720c */ /* 0x000fc40003f86270 */
[----:B------:R-:W-:Y:S02]  /*91e0*/  LEA.HI.SX32 R41, R41, R20, 0x1c ;  /* 0x0000001429297211 */ /* 0x000fe400078fe2ff */
[----:B------:R-:W-:Y:S02]  /*91f0*/  LEA R48, P3, R49, R120, 0x1 ;  /* 0x0000007831307211 */ /* 0x000fe400078608ff */
[----:B------:R-:W-:Y:S01]  /*9200*/  SHF.R.S32.HI R40, RZ, 0x1f, R41 ;  /* 0x0000001fff287819 */ /* 0x000fe20000011429 */
[----:B------:R-:W-:Y:S01]  /*9210*/  IMAD.SHL.U32 R50, R41, 0x8, RZ ;  /* 0x0000000829327824 */ /* 0x000fe200078e00ff */
[----:B------:R-:W-:Y:S02]  /*9220*/  LEA.HI.X R49, R49, R121, R54, 0x1, P3 ;  /* 0x0000007931317211 */ /* 0x000fe400018f0c36 */
[----:B------:R-:W-:Y:S02]  /*9230*/  LEA.HI R40, R40, R41, RZ, 0x3 ;  /* 0x0000002928287211 */ /* 0x000fe400078f18ff */
[----:B------:R-:W-:-:S03]  /*9240*/  LOP3.LUT R41, R185, 0x38, R50, 0xf8, !PT ;  /* 0x00000038b9297812 */ /* 0x000fc600078ef832 */
[----:B------:R-:W-:Y:S01]  /*9250*/  IMAD.SHL.U32 R42, R40, 0x400, RZ ;  /* 0x00000400282a7824 */ /* 0x000fe200078e00ff */
[----:B------:R-:W-:Y:S01]  /*9260*/  LOP3.LUT R40, R41, R230, RZ, 0x3c, !PT ;  /* 0x000000e629287212 */ /* 0x000fe200078e3cff */
[----:B------:R-:W-:-:S03]  /*9270*/  IMAD R41, R16, 0x6000, R138 ;  /* 0x0000600010297824 */ /* 0x000fc600078e028a */
[----:B------:R-:W-:Y:S02]  /*9280*/  LOP3.LUT R42, R42, 0x7fffe000, RZ, 0xc0, !PT ;  /* 0x7fffe0002a2a7812 */ /* 0x000fe400078ec0ff */
[----:B------:R-:W-:Y:S02]  /*9290*/  LEA R41, R41, R2, 0x1 ;  /* 0x0000000229297211 */ /* 0x000fe400078e08ff */
[----:B------:R-:W-:-:S05]  /*92a0*/  IADD3 R43, R40, R42, R195 ;  /* 0x0000002a282b7210 */ /* 0x000fca0007ffe0c3 */
[----:B------:R-:W-:-:S04]  /*92b0*/  IMAD R43, R16, 0x6000, R43 ;  /* 0x00006000102b7824 */ /* 0x000fc800078e022b */
[----:B------:R-:W-:Y:S02]  /*92c0*/  IMAD R44, R43, 0x2, R2 ;  /* 0x000000022b2c7824 */ /* 0x000fe400078e0202 */
[----:B------:R-:W0:Y:S04]  /*92d0*/  LDS.128 R40, [R41+0x1c400] ;  /* 0x01c4000029287984 */ /* 0x000e280000000c00 */
[----:B------:R-:W2:Y:S01]  /*92e0*/  LDS.128 R44, [R44+0x1c400] ;  /* 0x01c400002c2c7984 */ /* 0x000ea20000000c00 */
[----:B------:R-:W-:Y:S05]  /*92f0*/  @P4 BRA `(.L_x_706) ;  /* 0x00000004005c4947 */ /* 0x000fea0003800000 */
[----:B0-----:R-:W-:Y:S01]  /*9300*/  IMAD.MOV.U32 R56, RZ, RZ, R40 ;  /* 0x000000ffff387224 */ /* 0x001fe200078e0028 */
[----:B--2---:R-:W-:Y:S01]  /*9310*/  MOV R40, R45 ;  /* 0x0000002d00287202 */ /* 0x004fe20000000f00 */
[----:B------:R-:W-:Y:S01]  /*9320*/  IMAD.MOV.U32 R57, RZ, RZ, R44 ;  /* 0x000000ffff397224 */ /* 0x000fe200078e002c */
[----:B------:R-:W-:Y:S01]  /*9330*/  SHF.R.U32.HI R62, RZ, 0x10, R77 ;  /* 0x00000010ff3e7819 */ /* 0x000fe2000001164d */
[----:B------:R-:W-:Y:S01]  /*9340*/  HADD2.F32 R61, -RZ, R155.H1_H1 ;  /* 0x3000009bff3d7230 */ /* 0x000fe20000004100 */
[----:B------:R-:W-:Y:S01]  /*9350*/  MOV R58, R47 ;  /* 0x0000002f003a7202 */ /* 0x000fe20000000f00 */
[--C-:B------:R-:W-:Y:S01]  /*9360*/  HADD2.F32 R44, -RZ, R40.reuse.H0_H0 ;  /* 0x20000028ff2c7230 */ /* 0x100fe20000004100 */
[--C-:B------:R-:W-:Y:S01]  /*9370*/  SHF.R.U32.HI R60, RZ, 0x10, R65.reuse ;  /* 0x00000010ff3c7819 */ /* 0x100fe20000011641 */
[----:B------:R-:W-:Y:S01]  /*9380*/  HADD2.F32 R47, -RZ, R40.H1_H1 ;  /* 0x30000028ff2f7230 */ /* 0x000fe20000004100 */
[----:B------:R-:W-:Y:S01]  /*9390*/  SHF.R.U64 R54, R64, 0x10, R65 ;  /* 0x0000001040367819 */ /* 0x000fe20000001241 */
[----:B------:R-:W-:Y:S01]  /*93a0*/  IMAD.MOV.U32 R45, RZ, RZ, R43 ;  /* 0x000000ffff2d7224 */ /* 0x000fe200078e002b */
[----:B------:R-:W-:Y:S01]  /*93b0*/  SHF.R.U32.HI R63, RZ, 0x10, R79 ;  /* 0x00000010ff3f7819 */ /* 0x000fe2000001164f */
[--C-:B------:R-:W-:Y:S01]  /*93c0*/  HADD2.F32 R40, -RZ, R41.reuse.H0_H0 ;  /* 0x20000029ff287230 */ /* 0x100fe20000004100 */
[--C-:B------:R-:W-:Y:S01]  /*93d0*/  SHF.R.U64 R51, R66, 0x10, R67.reuse ;  /* 0x0000001042337819 */ /* 0x100fe20000001243 */
[----:B------:R-:W-:Y:S01]  /*93e0*/  HADD2.F32 R62, -RZ, R62.H0_H0 ;  /* 0x2000003eff3e7230 */ /* 0x000fe20000004100 */
[----:B------:R-:W-:Y:S01]  /*93f0*/  SHF.R.U32.HI R66, RZ, 0x10, R67 ;  /* 0x00000010ff427819 */ /* 0x000fe20000011643 */
[----:B------:R-:W-:-:S02]  /*9400*/  HADD2.F32 R43, -RZ, R41.H1_H1 ;  /* 0x30000029ff2b7230 */ /* 0x000fc40000004100 */
[-C--:B------:R-:W-:Y:S01]  /*9410*/  FMUL.FTZ R41, R44, R61.reuse ;  /* 0x0000003d2c297220 */ /* 0x080fe20000410000 */
[----:B------:R-:W-:Y:S02]  /*9420*/  HADD2.F32 R59, -RZ, R153.H1_H1 ;  /* 0x30000099ff3b7230 */ /* 0x000fe40000004100 */
[C---:B------:R-:W-:Y:S01]  /*9430*/  FMUL.FTZ R61, R40.reuse, R61 ;  /* 0x0000003d283d7220 */ /* 0x040fe20000410000 */
[----:B------:R-:W-:Y:S02]  /*9440*/  HADD2.F32 R60, -RZ, R60.H0_H0 ;  /* 0x2000003cff3c7230 */ /* 0x000fe40000004100 */
[-C--:B------:R-:W-:Y:S01]  /*9450*/  FMUL.FTZ R64, R47, R62.reuse ;  /* 0x0000003e2f407220 */ /* 0x080fe20000410000 */
[----:B------:R-:W-:Y:S01]  /*9460*/  FMUL.FTZ R62, R43, R62 ;  /* 0x0000003e2b3e7220 */ /* 0x000fe20000410000 */
[-C--:B------:R-:W-:Y:S01]  /*9470*/  FFMA.FTZ R40, R40, R59.reuse, -R41 ;  /* 0x0000003b28287223 */ /* 0x080fe20000010829 */
[----:B------:R-:W-:Y:S01]  /*9480*/  FFMA.FTZ R41, R44, R59, R61 ;  /* 0x0000003b2c297223 */ /* 0x000fe2000001003d */
[----:B------:R-:W-:-:S02]  /*9490*/  HADD2.F32 R59, -RZ, R58.H0_H0 ;  /* 0x2000003aff3b7230 */ /* 0x000fc40000004100 */
[-C--:B------:R-:W-:Y:S01]  /*94a0*/  FFMA.FTZ R44, R47, R60.reuse, R62 ;  /* 0x0000003c2f2c7223 */ /* 0x080fe2000001003e */
[----:B------:R-:W-:Y:S02]  /*94b0*/  HADD2.F32 R62, -RZ, R154.H1_H1 ;  /* 0x3000009aff3e7230 */ /* 0x000fe40000004100 */
[----:B------:R-:W-:Y:S01]  /*94c0*/  FFMA.FTZ R43, R43, R60, -R64 ;  /* 0x0000003c2b2b7223 */ /* 0x000fe20000010840 */
[----:B------:R-:W-:Y:S01]  /*94d0*/  HADD2.F32 R47, -RZ, R45.H0_H0 ;  /* 0x2000002dff2f7230 */ /* 0x000fe20000004100 */
[----:B------:R-:W-:Y:S01]  /*94e0*/  SHF.R.U64 R55, R76, 0x10, R77 ;  /* 0x000000104c377819 */ /* 0x000fe2000000124d */
[----:B------:R-:W-:Y:S02]  /*94f0*/  HADD2.F32 R58, -RZ, R58.H1_H1 ;  /* 0x3000003aff3a7230 */ /* 0x000fe40000004100 */
[-C--:B------:R-:W-:Y:S01]  /*9500*/  FMUL.FTZ R64, R59, R62.reuse ;  /* 0x0000003e3b407220 */ /* 0x080fe20000410000 */
[----:B------:R-:W-:Y:S02]  /*9510*/  HADD2.F32 R63, -RZ, R63.H0_H0 ;  /* 0x2000003fff3f7230 */ /* 0x000fe40000004100 */
[----:B------:R-:W-:Y:S01]  /*9520*/  FMUL.FTZ R62, R47, R62 ;  /* 0x0000003e2f3e7220 */ /* 0x000fe20000410000 */
[----:B------:R-:W-:Y:S01]  /*9530*/  HADD2.F32 R45, -RZ, R45.H1_H1 ;  /* 0x3000002dff2d7230 */ /* 0x000fe20000004100 */
[----:B------:R-:W-:Y:S01]  /*9540*/  SHF.R.U64 R53, R78, 0x10, R79 ;  /* 0x000000104e357819 */ /* 0x000fe2000000124f */
[----:B------:R-:W-:Y:S01]  /*9550*/  HADD2.F32 R60, -RZ, R152.H1_H1 ;  /* 0x30000098ff3c7230 */ /* 0x000fe20000004100 */
[----:B------:R-:W-:Y:S01]  /*9560*/  F2FP.F16.F32.PACK_AB R43, R43, R40 ;  /* 0x000000282b2b723e */ /* 0x000fe200000000ff */
[----:B------:R-:W-:-:S02]  /*9570*/  HADD2.F32 R61, -RZ, R66.H0_H0 ;  /* 0x20000042ff3d7230 */ /* 0x000fc40000004100 */
[CC--:B------:R-:W-:Y:S01]  /*9580*/  FMUL.FTZ R66, R58.reuse, R63.reuse ;  /* 0x0000003f3a427220 */ /* 0x0c0fe20000410000 */
[----:B------:R-:W-:Y:S01]  /*9590*/  FMUL.FTZ R67, R45, R63 ;  /* 0x0000003f2d437220 */ /* 0x000fe20000410000 */
[-C--:B------:R-:W-:Y:S01]  /*95a0*/  FFMA.FTZ R63, R47, R60.reuse, -R64 ;  /* 0x0000003c2f3f7223 */ /* 0x080fe20000010840 */
[----:B------:R-:W-:Y:S01]  /*95b0*/  FFMA.FTZ R65, R59, R60, R62 ;  /* 0x0000003c3b417223 */ /* 0x000fe2000001003e */
[-C--:B------:R-:W-:Y:S01]  /*95c0*/  FFMA.FTZ R66, R45, R61.reuse, -R66 ;  /* 0x0000003d2d427223 */ /* 0x080fe20000010842 */
[----:B------:R-:W-:Y:S02]  /*95d0*/  HADD2.F32 R60, -RZ, R155.H0_H0 ;  /* 0x2000009bff3c7230 */ /* 0x000fe40000004100 */
[----:B------:R-:W-:Y:S01]  /*95e0*/  FFMA.FTZ R68, R58, R61, R67 ;  /* 0x0000003d3a447223 */ /* 0x000fe20000010043 */
[----:B------:R-:W-:Y:S02]  /*95f0*/  HADD2.F32 R47, -RZ, R57.H0_H0 ;  /* 0x20000039ff2f7230 */ /* 0x000fe40000004100 */
[----:B------:R-:W-:Y:S01]  /*9600*/  HADD2.F32 R45, -RZ, R56.H0_H0 ;  /* 0x20000038ff2d7230 */ /* 0x000fe20000004100 */
[----:B------:R-:W-:Y:S01]  /*9610*/  F2FP.F16.F32.PACK_AB R63, R66, R63 ;  /* 0x0000003f423f723e */ /* 0x000fe200000000ff */
[----:B------:R-:W-:-:S02]  /*9620*/  HADD2.F32 R58, -RZ, R153.H0_H0 ;  /* 0x20000099ff3a7230 */ /* 0x000fc40000004100 */
[-C--:B------:R-:W-:Y:S01]  /*9630*/  FMUL.FTZ R62, R47, R60.reuse ;  /* 0x0000003c2f3e7220 */ /* 0x080fe20000410000 */
[----:B------:R-:W-:Y:S02]  /*9640*/  HADD2.F32 R55, -RZ, R55.H0_H0 ;  /* 0x20000037ff377230 */ /* 0x000fe40000004100 */
[C---:B------:R-:W-:Y:S01]  /*9650*/  FMUL.FTZ R60, R45.reuse, R60 ;  /* 0x0000003c2d3c7220 */ /* 0x040fe20000410000 */
[----:B------:R-:W-:Y:S02]  /*9660*/  HADD2.F32 R57, -RZ, R57.H1_H1 ;  /* 0x30000039ff397230 */ /* 0x000fe40000004100 */
[-C--:B------:R-:W-:Y:S01]  /*9670*/  FFMA.FTZ R62, R45, R58.reuse, -R62 ;  /* 0x0000003a2d3e7223 */ /* 0x080fe2000001083e */
[----:B------:R-:W-:Y:S02]  /*9680*/  HADD2.F32 R56, -RZ, R56.H1_H1 ;  /* 0x30000038ff387230 */ /* 0x000fe40000004100 */
[----:B------:R-:W-:Y:S01]  /*9690*/  FFMA.FTZ R60, R47, R58, R60 ;  /* 0x0000003a2f3c7223 */ /* 0x000fe2000001003c */
[----:B------:R-:W-:-:S02]  /*96a0*/  HADD2.F32 R54, -RZ, R54.H0_H0 ;  /* 0x20000036ff367230 */ /* 0x000fc40000004100 */
[CC--:B------:R-:W-:Y:S01]  /*96b0*/  FMUL.FTZ R59, R57.reuse, R55.reuse ;  /* 0x00000037393b7220 */ /* 0x0c0fe20000410000 */
[----:B------:R-:W-:Y:S02]  /*96c0*/  HADD2.F32 R47, -RZ, R46.H0_H0 ;  /* 0x2000002eff2f7230 */ /* 0x000fe40000004100 */
[C---:B------:R-:W-:Y:S01]  /*96d0*/  FMUL.FTZ R64, R56.reuse, R55 ;  /* 0x0000003738407220 */ /* 0x040fe20000410000 */
[----:B------:R-:W-:Y:S02]  /*96e0*/  HADD2.F32 R154, -RZ, R154.H0_H0 ;  /* 0x2000009aff9a7230 */ /* 0x000fe40000004100 */
[-C--:B------:R-:W-:Y:S01]  /*96f0*/  FFMA.FTZ R59, R56, R54.reuse, -R59 ;  /* 0x00000036383b7223 */ /* 0x080fe2000001083b */
[----:B------:R-:W-:Y:S02]  /*9700*/  HADD2.F32 R53, -RZ, R53.H0_H0 ;  /* 0x20000035ff357230 */ /* 0x000fe40000004100 */
[----:B------:R-:W-:Y:S01]  /*9710*/  FFMA.FTZ R57, R57, R54, R64 ;  /* 0x0000003639397223 */ /* 0x000fe20000010040 */
[----:B------:R-:W-:-:S02]  /*9720*/  HADD2.F32 R45, -RZ, R42.H0_H0 ;  /* 0x2000002aff2d7230 */ /* 0x000fc40000004100 */
[----:B------:R-:W-:Y:S01]  /*9730*/  FMUL.FTZ R54, R47, R154 ;  /* 0x0000009a2f367220 */ /* 0x000fe20000410000 */
[----:B------:R-:W-:Y:S01]  /*9740*/  HADD2.F32 R46, -RZ, R46.H1_H1 ;  /* 0x3000002eff2e7230 */ /* 0x000fe20000004100 */
[----:B------:R-:W-:Y:S01]  /*9750*/  F2FP.F16.F32.PACK_AB R40, R59, R62 ;  /* 0x0000003e3b28723e */ /* 0x000fe200000000ff */
[----:B------:R-:W-:Y:S02]  /*9760*/  HADD2.F32 R42, -RZ, R42.H1_H1 ;  /* 0x3000002aff2a7230 */ /* 0x000fe40000004100 */
[C---:B------:R-:W-:Y:S01]  /*9770*/  FMUL.FTZ R154, R45.reuse, R154 ;  /* 0x0000009a2d9a7220 */ /* 0x040fe20000410000 */
[----:B------:R-:W-:Y:S02]  /*9780*/  HADD2.F32 R152, -RZ, R152.H0_H0 ;  /* 0x20000098ff987230 */ /* 0x000fe40000004100 */
[-C--:B------:R-:W-:Y:S01]  /*9790*/  FMUL.FTZ R55, R46, R53.reuse ;  /* 0x000000352e377220 */ /* 0x080fe20000410000 */
[----:B------:R-:W-:Y:S02]  /*97a0*/  HADD2.F32 R51, -RZ, R51.H0_H0 ;  /* 0x20000033ff337230 */ /* 0x000fe40000004100 */
[C---:B------:R-:W-:Y:S01]  /*97b0*/  FMUL.FTZ R53, R42.reuse, R53 ;  /* 0x000000352a357220 */ /* 0x040fe20000410000 */
[-C--:B------:R-:W-:Y:S01]  /*97c0*/  FFMA.FTZ R54, R45, R152.reuse, -R54 ;  /* 0x000000982d367223 */ /* 0x080fe20000010836 */
[----:B------:R-:W-:Y:S01]  /*97d0*/  FFMA.FTZ R154, R47, R152, R154 ;  /* 0x000000982f9a7223 */ /* 0x000fe2000001009a */
[-C--:B------:R-:W-:Y:S01]  /*97e0*/  FFMA.FTZ R55, R42, R51.reuse, -R55 ;  /* 0x000000332a377223 */ /* 0x080fe20000010837 */
[----:B------:R-:W-:Y:S01]  /*97f0*/  FFMA.FTZ R53, R46, R51, R53 ;  /* 0x000000332e357223 */ /* 0x000fe20000010035 */
[----:B------:R-:W-:Y:S01]  /*9800*/  F2FP.F16.F32.PACK_AB R45, R44, R41 ;  /* 0x000000292c2d723e */ /* 0x000fe200000000ff */
[----:B------:R-:W-:Y:S01]  /*9810*/  IMAD.MOV.U32 R41, RZ, RZ, R43 ;  /* 0x000000ffff297224 */ /* 0x000fe200078e002b */
[----:B------:R-:W-:Y:S01]  /*9820*/  F2FP.F16.F32.PACK_AB R47, R68, R65 ;  /* 0x00000041442f723e */ /* 0x000fe200000000ff */
[----:B------:R-:W-:Y:S01]  /*9830*/  IMAD.MOV.U32 R43, RZ, RZ, R63 ;  /* 0x000000ffff2b7224 */ /* 0x000fe200078e003f */
[----:B------:R-:W-:-:S02]  /*9840*/  F2FP.F16.F32.PACK_AB R44, R57, R60 ;  /* 0x0000003c392c723e */ /* 0x000fc400000000ff */
[----:B------:R-:W-:Y:S02]  /*9850*/  F2FP.F16.F32.PACK_AB R42, R55, R54 ;  /* 0x00000036372a723e */ /* 0x000fe400000000ff */
[----:B------:R-:W-:-:S07]  /*9860*/  F2FP.F16.F32.PACK_AB R46, R53, R154 ;  /* 0x0000009a352e723e */ /* 0x000fce00000000ff */
.L_x_706:
[----:B------:R-:W-:Y:S05]  /*9870*/  BSYNC B1 ;  /* 0x0000000000017941 */ /* 0x000fea0003800000 */
.L_x_705:
[----:B0-----:R0:W-:Y:S01]  /*9880*/  STG.E.128 desc[UR40][R48.64], R40 ;  /* 0x0000002830007986 */ /* 0x0011e2000c101d28 */
[----:B------:R-:W-:-:S13]  /*9890*/  ISETP.GE.AND P3, PT, R50, R147, PT ;  /* 0x000000933200720c */ /* 0x000fda0003f66270 */
[----:B------:R-:W-:Y:S05]  /*98a0*/  @P3 BRA `(.L_x_655) ;  /* 0x0000000000f43947 */ /* 0x000fea0003800000 */
[--C-:B------:R-:W-:Y:S02]  /*98b0*/  IADD3 R126, P3, P4, R102, R126, R50.reuse ;  /* 0x0000007e667e7210 */ /* 0x100fe40007c7e032 */
[----:B------:R-:W-:-:S04]  /*98c0*/  SHF.R.S32.HI R50, RZ, 0x1f, R50 ;  /* 0x0000001fff327819 */ /* 0x000fc80000011432 */
[----:B------:R-:W-:Y:S02]  /*98d0*/  IADD3.X R52, R97, R52, R50, P3, P4 ;  /* 0x0000003461347210 */ /* 0x000fe40001fe8432 */
[----:B------:R-:W-:-:S04]  /*98e0*/  LEA R120, P3, R126, R120, 0x1 ;  /* 0x000000787e787211 */ /* 0x000fc800078608ff */
[----:B------:R-:W-:-:S05]  /*98f0*/  LEA.HI.X R121, R126, R121, R52, 0x1, P3 ;  /* 0x000000797e797211 */ /* 0x000fca00018f0c34 */
[----:B--2---:R2:W-:Y:S01]  /*9900*/  STG.E.128 desc[UR40][R120.64], R44 ;  /* 0x0000002c78007986 */ /* 0x0045e2000c101d28 */
[----:B------:R-:W-:Y:S05]  /*9910*/  BRA `(.L_x_655) ;  /* 0x0000000000d87947 */ /* 0x000fea0003800000 */
.L_x_622:
[----:B------:R-:W-:-:S06]  /*9920*/  UISETP.NE.AND UP0, UPT, UR46, 0x3, UPT ;  /* 0x000000032e00788c */ /* 0x000fcc000bf05270 */
[----:B------:R-:W-:-:S13]  /*9930*/  PLOP3.LUT P2, PT, PT, PT, UP0, 0x80, 0x0 ;  /* 0x000000000000781c */ /* 0x000fda0003f4f008 */
[----:B------:R-:W-:Y:S05]  /*9940*/  @!P2 BRA `(.L_x_707) ;  /* 0x000000000004a947 */ /* 0x000fea0003800000 */
[----:B------:R-:W-:Y:S01]  /*9950*/  BPT.TRAP 0x1 ;  /* 0x000000040000795c */ /* 0x000fe20000300000 */
.L_x_707:
[----:B------:R-:W-:Y:S01]  /*9960*/  LEA R3, R16, R2, 0x3 ;  /* 0x0000000210037211 */ /* 0x000fe200078e18ff */
[----:B------:R-:W-:Y:S01]  /*9970*/  IMAD R4, R24, -0x80, R25 ;  /* 0xffffff8018047824 */ /* 0x000fe200078e0219 */
[----:B------:R-:W-:Y:S01]  /*9980*/  SHF.L.U32 R0, R184, 0x1f, RZ ;  /* 0x0000001fb8007819 */ /* 0x000fe200000006ff */
[----:B------:R-:W-:Y:S03]  /*9990*/  BSSY B1, `(.L_x_708) ;  /* 0x0000005000017945 */ /* 0x000fe60003800000 */
[----:B------:R-:W1:Y:S01]  /*99a0*/  SYNCS.PHASECHK.TRANS64.TRYWAIT P4, [R3+URZ+0x34890], R0 ;  /* 0x03489000030075a7 */ /* 0x000e62000808017f */
[----:B------:R-:W-:-:S04]  /*99b0*/  VIMNMX R4, R4, 0x80, PT ;  /* 0x0000008004047848 */ /* 0x000fc80003fe0100 */
[----:B------:R-:W-:Y:S01]  /*99c0*/  ISETP.GE.AND P3, PT, R17, R4, PT ;  /* 0x000000041100720c */ /* 0x000fe20003f66270 */
[----:B-1----:R-:W-:-:S12]  /*99d0*/  @!P4 BRA `(.L_x_709) ;  /* 0x0000015c0034c947 */ /* 0x002fd80003800000 */
.L_x_980:
[----:B------:R-:W-:Y:S05]  /*99e0*/  BSYNC B1 ;  /* 0x0000000000017941 */ /* 0x000fea0003800000 */
.L_x_708:
[----:B------:R-:W-:Y:S04]  /*99f0*/  BSSY B1, `(.L_x_710) ;  /* 0x0000014000017945 */ /* 0x000fe80003800000 */
[----:B------:R-:W-:Y:S05]  /*9a00*/  @P3 BRA `(.L_x_711) ;  /* 0x0000000000483947 */ /* 0x000fea0003800000 */
[----:B------:R-:W-:Y:S02]  /*9a10*/  ISETP.NE.AND P4, PT, R14, RZ, PT ;  /* 0x000000ff0e00720c */ /* 0x000fe40003f85270 */
[----:B------:R-:W-:-:S11]  /*9a20*/  ISETP.NE.AND P3, PT, R10, RZ, PT ;  /* 0x000000ff0a00720c */ /* 0x000fd60003f65270 */
[----:B0-----:R-:W0:Y:S04]  /*9a30*/  @P4 LDS.128 R40, [R51] ;  /* 0x0000000033284984 */ /* 0x001e280000000c00 */
[----:B------:R-:W2:Y:S04]  /*9a40*/  @P3 LDS.128 R44, [R50] ;  /* 0x00000000322c3984 */ /* 0x000ea80000000c00 */
[----:B0-----:R-:W-:Y:S01]  /*9a50*/  @P4 STG.E.128 desc[UR40][R52.64], R40 ;  /* 0x0000002834004986 */ /* 0x001fe2000c101d28 */
[----:B------:R-:W-:-:S03]  /*9a60*/  ISETP.NE.AND P4, PT, R9, RZ, PT ;  /* 0x000000ff0900720c */ /* 0x000fc60003f85270 */
[----:B--2---:R-:W-:Y:S01]  /*9a70*/  @P3 STG.E.128 desc[UR40][R52.64+0x40], R44 ;  /* 0x0000402c34003986 */ /* 0x004fe2000c101d28 */
[----:B------:R-:W-:-:S09]  /*9a80*/  ISETP.NE.AND P3, PT, R8, RZ, PT ;  /* 0x000000ff0800720c */ /* 0x000fd20003f65270 */
[----:B------:R-:W0:Y:S04]  /*9a90*/  @P4 LDS.128 R40, [R51+0x4000] ;  /* 0x0040000033284984 */ /* 0x000e280000000c00 */
[----:B------:R-:W2:Y:S04]  /*9aa0*/  @P3 LDS.128 R44, [R50+0x4000] ;  /* 0x00400000322c3984 */ /* 0x000ea80000000c00 */
[----:B0-----:R-:W-:Y:S01]  /*9ab0*/  @P4 STG.E.128 desc[UR40][R52.64+0x80], R40 ;  /* 0x0000802834004986 */ /* 0x001fe2000c101d28 */
[----:B------:R-:W-:-:S03]  /*9ac0*/  ISETP.NE.AND P4, PT, R6, RZ, PT ;  /* 0x000000ff0600720c */ /* 0x000fc60003f85270 */
[----:B--2---:R-:W-:Y:S01]  /*9ad0*/  @P3 STG.E.128 desc[UR40][R52.64+0xc0], R44 ;  /* 0x0000c02c34003986 */ /* 0x004fe2000c101d28 */
[----:B------:R-:W-:-:S09]  /*9ae0*/  ISETP.NE.AND P3, PT, R7, RZ, PT ;  /* 0x000000ff0700720c */ /* 0x000fd20003f65270 */
[----:B------:R-:W0:Y:S04]  /*9af0*/  @P4 LDS.128 R44, [R50+0x8000] ;  /* 0x00800000322c4984 */ /* 0x000e280000000c00 */
[----:B------:R-:W2:Y:S04]  /*9b00*/  @P3 LDS.128 R40, [R51+0x8000] ;  /* 0x0080000033283984 */ /* 0x000ea80000000c00 */
[----:B0-----:R3:W-:Y:S04]  /*9b10*/  @P4 STG.E.128 desc[UR40][R52.64+0x140], R44 ;  /* 0x0001402c34004986 */ /* 0x0017e8000c101d28 */
[----:B--2---:R3:W-:Y:S02]  /*9b20*/  @P3 STG.E.128 desc[UR40][R52.64+0x100], R40 ;  /* 0x0001002834003986 */ /* 0x0047e4000c101d28 */
.L_x_711:
[----:B------:R-:W-:Y:S05]  /*9b30*/  BSYNC B1 ;  /* 0x0000000000017941 */ /* 0x000fea0003800000 */
.L_x_710:
[----:B------:R-:W-:-:S13]  /*9b40*/  ISETP.GE.AND P3, PT, R205, R4, PT ;  /* 0x00000004cd00720c */ /* 0x000fda0003f66270 */
[----:B------:R-:W-:Y:S05]  /*9b50*/  @P3 BRA `(.L_x_655) ;  /* 0x0000000000483947 */ /* 0x000fea0003800000 */
[----:B------:R-:W-:Y:S02]  /*9b60*/  ISETP.NE.AND P4, PT, R14, RZ, PT ;  /* 0x000000ff0e00720c */ /* 0x000fe40003f85270 */
[----:B------:R-:W-:-:S11]  /*9b70*/  ISETP.NE.AND P3, PT, R9, RZ, PT ;  /* 0x000000ff0900720c */ /* 0x000fd60003f65270 */
[----:B0--3--:R-:W0:Y:S04]  /*9b80*/  @P4 LDS.128 R40, [R51+0x2000] ;  /* 0x0020000033284984 */ /* 0x009e280000000c00 */
[----:B------:R-:W2:Y:S04]  /*9b90*/  @P3 LDS.128 R44, [R51+0x6000] ;  /* 0x00600000332c3984 */ /* 0x000ea80000000c00 */
        /* <DEDUP_REMOVED lines=14> */
.L_x_655:
[----:B------:R-:W-:Y:S05]  /*9c80*/  BSYNC B0 ;  /* 0x0000000000007941 */ /* 0x000fea0003800000 */
.L_x_621:
[----:B0-234-:R-:W0:Y:S01]  /*9c90*/  S2R R40, SR_TID.X ;  /* 0x0000000000287919 */ /* 0x01de220000002100 */
[----:B------:R-:W-:Y:S01]  /*9ca0*/  @!PT LDS RZ, [RZ] ;  /* 0x00000000fffff984 */ /* 0x000fe20000000800 */
[----:B------:R-:W-:Y:S01]  /*9cb0*/  @!PT LDS RZ, [RZ] ;  /* 0x00000000fffff984 */ /* 0x000fe20000000800 */
[----:B------:R-:W-:Y:S01]  /*9cc0*/  @!PT LDS RZ, [RZ] ;  /* 0x00000000fffff984 */ /* 0x000fe20000000800 */
[----:B------:R-:W-:Y:S01]  /*9cd0*/  @!PT LDS RZ, [RZ] ;  /* 0x00000000fffff984 */ /* 0x000fe20000000800 */
[----:B------:R2:W-:Y:S06]  /*9ce0*/  MEMBAR.ALL.CTA ;  /* 0x0000000000007992 */ /* 0x0005ec0000008000 */
[----:B--2---:R-:W2:Y:S01]  /*9cf0*/  FENCE.VIEW.ASYNC.S ;  /* 0x00000000000073c6 */ /* 0x004ea20000000000 */
[----:B------:R-:W-:Y:S05]  /*9d00*/  WARPSYNC.ALL ;  /* 0x0000000000007948 */ /* 0x000fea0003800000 */
[----:B------:R-:W-:Y:S01]  /*9d10*/  BSSY B0, `(.L_x_712) ;  /* 0x0000009000007945 */ /* 0x000fe20003800000 */
[----:B0-----:R-:W-:Y:S01]  /*9d20*/  LOP3.LUT R40, R40, 0x7f, RZ, 0xc0, !PT ;  /* 0x0000007f28287812 */ /* 0x001fe200078ec0ff */
[----:B--2---:R0:W-:Y:S03]  /*9d30*/  BAR.SYNC.DEFER_BLOCKING R151, 0x80 ;  /* 0x000200970000751d */ /* 0x0041e60000010000 */
[----:B------:R-:W-:-:S13]  /*9d40*/  ISETP.NE.AND P3, PT, R40, RZ, PT ;  /* 0x000000ff2800720c */ /* 0x000fda0003f65270 */
[----:B------:R-:W-:-:S05]  /*9d50*/  @!P3 VIADD R40, R3, 0x348a0 ;  /* 0x000348a00328b836 */ /* 0x000fca0000000000 */
[----:B------:R-:W-:-:S04]  /*9d60*/  @!P3 PRMT R40, RZ, 0x654, R40 ;  /* 0x00000654ff28b816 */ /* 0x000fc80000000028 */
[----:B------:R0:W-:Y:S01]  /*9d70*/  @!P3 SYNCS.ARRIVE.TRANS64.RED.A1T0 RZ, [R40+URZ], RZ ;  /* 0x000000ff28ffb9a7 */ /* 0x0001e2000810043f */
[----:B------:R-:W-:Y:S05]  /*9d80*/  @!P2 BRA `(.L_x_713) ;  /* 0x000000000004a947 */ /* 0x000fea0003800000 */
[----:B------:R-:W-:Y:S01]  /*9d90*/  BPT.TRAP 0x1 ;  /* 0x000000040000795c */ /* 0x000fe20000300000 */
.L_x_713:
[----:B------:R-:W-:Y:S05]  /*9da0*/  BSYNC B0 ;  /* 0x0000000000007941 */ /* 0x000fea0003800000 */
.L_x_712:
[----:B------:R-:W2:Y:S01]  /*9db0*/  SYNCS.PHASECHK.TRANS64.TRYWAIT P4, [R3+URZ+0x348b0], R0 ;  /* 0x0348b000030075a7 */ /* 0x000ea2000808017f */
[----:B0-----:R-:W-:Y:S01]  /*9dc0*/  IMAD R40, R16, 0x4000, R32 ;  /* 0x0000400010287824 */ /* 0x001fe200078e0220 */
[----:B------:R-:W-:Y:S01]  /*9dd0*/  ULDC UR47, c[0x0][0x320] ;  /* 0x0000c800002f7ab9 */ /* 0x000fe20000000800 */
[----:B------:R-:W-:Y:S01]  /*9de0*/  ULDC.64 UR44, c[0x0][0x328] ;  /* 0x0000ca00002c7ab9 */ /* 0x000fe20000000a00 */
[----:B------:R-:W-:Y:S01]  /*9df0*/  ULDC.64 UR42, c[0x0][0x318] ;  /* 0x0000c600002a7ab9 */ /* 0x000fe20000000a00 */
[----:B------:R-:W-:Y:S01]  /*9e00*/  BSSY B0, `(.L_x_714) ;  /* 0x0000004000007945 */ /* 0x000fe20003800000 */
[----:B------:R-:W-:Y:S02]  /*9e10*/  ISETP.GE.AND P2, PT, R17, R4, PT ;  /* 0x000000041100720c */ /* 0x000fe40003f46270 */
[----:B------:R-:W-:Y:S01]  /*9e20*/  IADD3 R42, R124, R40, RZ ;  /* 0x000000287c2a7210 */ /* 0x000fe20007ffe0ff */
[----:B--2---:R-:W-:Y:S10]  /*9e30*/  @!P4 BRA `(.L_x_715) ;  /* 0x000001580030c947 */ /* 0x004ff40003800000 */
.L_x_981:
[----:B------:R-:W-:Y:S05]  /*9e40*/  BSYNC B0 ;  /* 0x0000000000007941 */ /* 0x000fea0003800000 */
.L_x_714:
[----:B------:R-:W-:Y:S01]  /*9e50*/  BSSY B0, `(.L_x_716) ;  /* 0x0000019000007945 */ /* 0x000fe20003800000 */
[----:B01----:R-:W-:Y:S02]  /*9e60*/  IMAD R0, R40, 0x2, R115 ;  /* 0x0000000228007824 */ /* 0x003fe400078e0273 */
[----:B------:R-:W-:-:S04]  /*9e70*/  IMAD.WIDE R48, R24, 0x80, R118 ;  /* 0x0000008018307825 */ /* 0x000fc800078e0276 */
[----:B------:R-:W-:Y:S01]  /*9e80*/  IMAD R52, R42, 0x2, R115 ;  /* 0x000000022a347824 */ /* 0x000fe200078e0273 */
[----:B------:R-:W-:Y:S06]  /*9e90*/  @P2 BRA `(.L_x_717) ;  /* 0x0000000000502947 */ /* 0x000fec0003800000 */
[----:B------:R-:W-:Y:S01]  /*9ea0*/  MOV R40, R104 ;  /* 0x0000006800287202 */ /* 0x000fe20000000f00 */
[----:B------:R-:W-:Y:S01]  /*9eb0*/  IMAD R43, R49, UR44, RZ ;  /* 0x0000002c312b7c24 */ /* 0x000fe2000f8e02ff */
[----:B------:R-:W-:Y:S01]  /*9ec0*/  ISETP.GE.AND P4, PT, R18, UR47, PT ;  /* 0x0000002f12007c0c */ /* 0x000fe2000bf86270 */
[----:B------:R-:W-:Y:S02]  /*9ed0*/  IMAD.MOV.U32 R41, RZ, RZ, R5 ;  /* 0x000000ffff297224 */ /* 0x000fe400078e0005 */
[C---:B------:R-:W-:Y:S02]  /*9ee0*/  IMAD R43, R48.reuse, UR45, R43 ;  /* 0x0000002d302b7c24 */ /* 0x040fe4000f8e022b */
[----:B------:R-:W-:-:S04]  /*9ef0*/  IMAD.WIDE.U32 R40, R48, UR44, R40 ;  /* 0x0000002c30287c25 */ /* 0x000fc8000f8e0028 */
[----:B------:R-:W-:Y:S01]  /*9f00*/  IMAD.IADD R41, R41, 0x1, R43 ;  /* 0x0000000129297824 */ /* 0x000fe200078e022b */
[----:B------:R-:W-:-:S04]  /*9f10*/  LEA R50, P2, R40, UR42, 0x1 ;  /* 0x0000002a28327c11 */ /* 0x000fc8000f8408ff */
[----:B------:R-:W-:Y:S02]  /*9f20*/  LEA.HI.X R51, R40, UR43, R41, 0x1, P2 ;  /* 0x0000002b28337c11 */ /* 0x000fe400090f0c29 */
[----:B------:R-:W-:Y:S01]  /*9f30*/  ISETP.GE.AND P2, PT, R101, UR47, PT ;  /* 0x0000002f65007c0c */ /* 0x000fe2000bf46270 */
[----:B------:R-:W0:-:S12]  /*9f40*/  @!P4 LDS.128 R40, [R0] ;  /* 0x000000000028c984 */ /* 0x000e180000000c00 */
[----:B------:R-:W1:Y:S04]  /*9f50*/  @!P2 LDS.128 R44, [R52] ;  /* 0x00000000342ca984 */ /* 0x000e680000000c00 */
[----:B0-----:R-:W-:Y:S01]  /*9f60*/  @!P4 STG.E.128 desc[UR40][R50.64], R40 ;  /* 0x000000283200c986 */ /* 0x001fe2000c101d28 */
[----:B------:R-:W-:-:S03]  /*9f70*/  ISETP.GE.AND P4, PT, R100, UR47, PT ;  /* 0x0000002f64007c0c */ /* 0x000fc6000bf86270 */
[----:B-1----:R-:W-:Y:S01]  /*9f80*/  @!P2 STG.E.128 desc[UR40][R50.64+0x40], R44 ;  /* 0x0000402c3200a986 */ /* 0x002fe2000c101d28 */
[----:B------:R-:W-:-:S09]  /*9f90*/  ISETP.GE.AND P2, PT, R99, UR47, PT ;  /* 0x0000002f63007c0c */ /* 0x000fd2000bf46270 */
[----:B------:R-:W0:Y:S04]  /*9fa0*/  @!P4 LDS.128 R40, [R0+0x4000] ;  /* 0x004000000028c984 */ /* 0x000e280000000c00 */
[----:B------:R-:W1:Y:S04]  /*9fb0*/  @!P2 LDS.128 R44, [R52+0x4000] ;  /* 0x00400000342ca984 */ /* 0x000e680000000c00 */
[----:B0-----:R0:W-:Y:S04]  /*9fc0*/  @!P4 STG.E.128 desc[UR40][R50.64+0x80], R40 ;  /* 0x000080283200c986 */ /* 0x0011e8000c101d28 */
[----:B-1----:R0:W-:Y:S02]  /*9fd0*/  @!P2 STG.E.128 desc[UR40][R50.64+0xc0], R44 ;  /* 0x0000c02c3200a986 */ /* 0x0021e4000c101d28 */
.L_x_717:
[----:B------:R-:W-:Y:S05]  /*9fe0*/  BSYNC B0 ;  /* 0x0000000000007941 */ /* 0x000fea0003800000 */
.L_x_716:
[----:B------:R-:W-:Y:S01]  /*9ff0*/  ISETP.GE.AND P2, PT, R205, R4, PT ;  /* 0x00000004cd00720c */ /* 0x000fe20003f46270 */
[----:B------:R-:W-:-:S12]  /*a000*/  BSSY B0, `(.L_x_718) ;  /* 0x0000017000007945 */ /* 0x000fd80003800000 */
[----:B------:R-:W-:Y:S05]  /*a010*/  @P2 BRA `(.L_x_719) ;  /* 0x0000000000542947 */ /* 0x000fea0003800000 */
[----:B0-----:R-:W-:Y:S01]  /*a020*/  IADD3 R43, P2, R48, 0x40, RZ ;  /* 0x00000040302b7810 */ /* 0x001fe20007f5e0ff */
[----:B------:R-:W-:Y:S01]  /*a030*/  IMAD.MOV.U32 R4, RZ, RZ, R104 ;  /* 0x000000ffff047224 */ /* 0x000fe200078e0068 */
[----:B------:R-:W-:Y:S02]  /*a040*/  ISETP.GE.AND P4, PT, R18, UR47, PT ;  /* 0x0000002f12007c0c */ /* 0x000fe4000bf86270 */
[----:B------:R-:W-:Y:S01]  /*a050*/  IADD3.X R48, RZ, R49, RZ, P2, !PT ;  /* 0x00000031ff307210 */ /* 0x000fe200017fe4ff */
[----:B------:R-:W-:-:S04]  /*a060*/  IMAD.WIDE.U32 R40, R43, UR44, R4 ;  /* 0x0000002c2b287c25 */ /* 0x000fc8000f8e0004 */
[----:B------:R-:W-:-:S04]  /*a070*/  IMAD R48, R48, UR44, RZ ;  /* 0x0000002c30307c24 */ /* 0x000fc8000f8e02ff */
[----:B------:R-:W-:Y:S01]  /*a080*/  IMAD R43, R43, UR45, R48 ;  /* 0x0000002d2b2b7c24 */ /* 0x000fe2000f8e0230 */
[----:B------:R-:W-:-:S03]  /*a090*/  LEA R48, P2, R40, UR42, 0x1 ;  /* 0x0000002a28307c11 */ /* 0x000fc6000f8408ff */
[----:B------:R-:W-:-:S05]  /*a0a0*/  IMAD.IADD R41, R41, 0x1, R43 ;  /* 0x0000000129297824 */ /* 0x000fca00078e022b */
[----:B------:R-:W-:Y:S02]  /*a0b0*/  LEA.HI.X R49, R40, UR43, R41, 0x1, P2 ;  /* 0x0000002b28317c11 */ /* 0x000fe400090f0c29 */
[----:B------:R-:W-:Y:S01]  /*a0c0*/  ISETP.GE.AND P2, PT, R100, UR47, PT ;  /* 0x0000002f64007c0c */ /* 0x000fe2000bf46270 */
[----:B------:R-:W0:-:S12]  /*a0d0*/  @!P4 LDS.128 R40, [R0+0x2000] ;  /* 0x002000000028c984 */ /* 0x000e180000000c00 */
[----:B------:R-:W1:Y:S04]  /*a0e0*/  @!P2 LDS.128 R44, [R0+0x6000] ;  /* 0x00600000002ca984 */ /* 0x000e680000000c00 */
        /* <DEDUP_REMOVED lines=8> */
.L_x_719:
[----:B------:R-:W-:Y:S05]  /*a170*/  BSYNC B0 ;  /* 0x0000000000007941 */ /* 0x000fea0003800000 */
.L_x_718:
[----:B------:R-:W3:Y:S01]  /*a180*/  LDL R0, [R1+0x10] ;  /* 0x0000100001007983 */ /* 0x000ee20000100800 */
[----:B------:R-:W-:Y:S01]  /*a190*/  @!P3 IADD3 R3, R3, 0x348c0, RZ ;  /* 0x000348c00303b810 */ /* 0x000fe20007ffe0ff */
[----:B------:R-:W-:Y:S01]  /*a1a0*/  VIADD R16, R16, 0x1 ;  /* 0x0000000110107836 */ /* 0x000fe20000000000 */
[----:B------:R-:W-:Y:S01]  /*a1b0*/  PLOP3.LUT P2, PT, PT, PT, PT, 0x8, 0x0 ;  /* 0x000000000000781c */ /* 0x000fe20003f4e170 */
[----:B------:R-:W-:Y:S01]  /*a1c0*/  @!PT LDS RZ, [RZ] ;  /* 0x00000000fffff984 */ /* 0x000fe20000000800 */
[----:B------:R-:W-:Y:S01]  /*a1d0*/  @!PT LDS RZ, [RZ] ;  /* 0x00000000fffff984 */ /* 0x000fe20000000800 */
[----:B------:R-:W-:Y:S01]  /*a1e0*/  @!PT LDS RZ, [RZ] ;  /* 0x00000000fffff984 */ /* 0x000fe20000000800 */
[----:B------:R-:W-:Y:S01]  /*a1f0*/  @!PT LDS RZ, [RZ] ;  /* 0x00000000fffff984 */ /* 0x000fe20000000800 */
[----:B------:R1:W-:Y:S06]  /*a200*/  MEMBAR.ALL.CTA ;  /* 0x0000000000007992 */ /* 0x0003ec0000008000 */
[----:B-1----:R-:W1:Y:S01]  /*a210*/  FENCE.VIEW.ASYNC.S ;  /* 0x00000000000073c6 */ /* 0x002e620000000000 */
[----:B------:R-:W-:Y:S01]  /*a220*/  @!P3 PRMT R3, RZ, 0x654, R3 ;  /* 0x00000654ff03b816 */ /* 0x000fe20000000003 */
[----:B-1----:R1:W-:Y:S06]  /*a230*/  BAR.SYNC.DEFER_BLOCKING R151, 0x80 ;  /* 0x000200970000751d */ /* 0x0023ec0000010000 */
[----:B------:R4:W-:Y:S01]  /*a240*/  @!P3 SYNCS.ARRIVE.TRANS64.RED.A1T0 RZ, [R3+URZ], RZ ;  /* 0x000000ff03ffb9a7 */ /* 0x0009e2000810043f */
[----:B------:R-:W-:-:S04]  /*a250*/  ISETP.NE.AND P3, PT, R16, 0x2, PT ;  /* 0x000000021000780c */ /* 0x000fc80003f65270 */
[----:B------:R-:W-:Y:S02]  /*a260*/  SEL R16, R16, RZ, P3 ;  /* 0x000000ff10107207 */ /* 0x000fe40001800000 */
[----:B----4-:R-:W-:-:S04]  /*a270*/  SEL R3, RZ, 0x1, P3 ;  /* 0x00000001ff037807 */ /* 0x010fc80001800000 */
[----:B------:R-:W-:Y:S02]  /*a280*/  LOP3.LUT R184, R184, R3, RZ, 0x3c, !PT ;  /* 0x00000003b8b87212 */ /* 0x000fe400078e3cff */
[----:B---3--:R-:W-:-:S13]  /*a290*/  LOP3.LUT P4, RZ, R0, 0x2, RZ, 0xc0, !PT ;  /* 0x0000000200ff7812 */ /* 0x008fda000788c0ff */
[----:B-1----:R-:W-:Y:S05]  /*a2a0*/  @P4 BRA `(.L_x_720) ;  /* 0xffffff84003c4947 */ /* 0x002fea000383ffff */
.L_x_616:
[----:B------:R-:W-:Y:S01]  /*a2b0*/  BSSY B0, `(.L_x_721) ;  /* 0x000002a000007945 */ /* 0x000fe20003800000 */
[----:B------:R-:W-:Y:S02]  /*a2c0*/  ISETP.GE.AND P1, PT, R150, 0x1, PT ;  /* 0x000000019600780c */ /* 0x000fe40003f26270 */
[----:B------:R-:W-:Y:S02]  /*a2d0*/  CS2R R88, SRZ ;  /* 0x0000000000587805 */ /* 0x000fe4000001ff00 */
[----:B------:R-:W-:Y:S02]  /*a2e0*/  PLOP3.LUT P0, PT, PT, PT, PT, 0x80, 0x0 ;  /* 0x000000000000781c */ /* 0x000fe40003f0f070 */
        /* <DEDUP_REMOVED lines=20> */
[----:B0-----:R-:W-:-:S02]  /*a430*/  CS2R R50, SRZ ;  /* 0x0000000000327805 */ /* 0x001fc4000001ff00 */
[----:B--2---:R-:W-:Y:S02]  /*a440*/  CS2R R48, SRZ ;  /* 0x0000000000307805 */ /* 0x004fe4000001ff00 */
[----:B------:R-:W-:Y:S02]  /*a450*/  CS2R R46, SRZ ;  /* 0x00000000002e7805 */ /* 0x000fe4000001ff00 */
[----:B------:R-:W-:Y:S02]  /*a460*/  CS2R R44, SRZ ;  /* 0x00000000002c7805 */ /* 0x000fe4000001ff00 */
[----:B------:R-:W-:Y:S02]  /*a470*/  CS2R R42, SRZ ;  /* 0x00000000002a7805 */ /* 0x000fe4000001ff00 */
[----:B------:R-:W-:Y:S02]  /*a480*/  CS2R R40, SRZ ;  /* 0x0000000000287805 */ /* 0x000fe4000001ff00 */
[----:B------:R-:W-:Y:S01]  /*a490*/  CS2R R36, SRZ ;  /* 0x0000000000247805 */ /* 0x000fe2000001ff00 */
[----:B------:R-:W-:Y:S01]  /*a4a0*/  IMAD.MOV.U32 R91, RZ, RZ, RZ ;  /* 0x000000ffff5b7224 */ /* 0x000fe200078e00ff */
[----:B------:R-:W-:Y:S01]  /*a4b0*/  MOV R0, RZ ;  /* 0x000000ff00007202 */ /* 0x000fe20000000f00 */
[----:B------:R-:W-:Y:S01]  /*a4c0*/  IMAD.MOV.U32 R26, RZ, RZ, RZ ;  /* 0x000000ffff1a7224 */ /* 0x000fe200078e00ff */
[----:B------:R-:W-:Y:S01]  /*a4d0*/  MOV R3, RZ ;  /* 0x000000ff00037202 */ /* 0x000fe20000000f00 */
[----:B------:R-:W-:Y:S01]  /*a4e0*/  IMAD.MOV.U32 R93, RZ, RZ, RZ ;  /* 0x000000ffff5d7224 */ /* 0x000fe200078e00ff */
[----:B------:R-:W-:Y:S01]  /*a4f0*/  MOV R95, RZ ;  /* 0x000000ff005f7202 */ /* 0x000fe20000000f00 */
[----:B------:R-:W-:-:S02]  /*a500*/  IMAD.MOV.U32 R10, RZ, RZ, RZ ;  /* 0x000000ffff0a7224 */ /* 0x000fc400078e00ff */
[----:B------:R-:W-:Y:S01]  /*a510*/  IMAD.MOV.U32 R28, RZ, RZ, RZ ;  /* 0x000000ffff1c7224 */ /* 0x000fe200078e00ff */
[----:B------:R-:W-:Y:S06]  /*a520*/  @P2 BRA `(.L_x_722) ;  /* 0x0000000000082947 */ /* 0x000fec0003800000 */
[----:B------:R-:W0:Y:S02]  /*a530*/  FENCE.VIEW.ASYNC.G ;  /* 0x00000000000073c6 */ /* 0x000e240000000100 */
[----:B0-----:R-:W-:Y:S06]  /*a540*/  BAR.ARV 0xc, 0x180 ;  /* 0x0306000000007b1d */ /* 0x001fec0000002000 */
.L_x_722:
[----:B------:R-:W-:Y:S05]  /*a550*/  BSYNC B0 ;  /* 0x0000000000007941 */ /* 0x000fea0003800000 */
.L_x_721:
[----:B------:R-:W-:Y:S02]  /*a560*/  IMAD.MOV.U32 R11, RZ, RZ, RZ ;  /* 0x000000ffff0b7224 */ /* 0x000fe400078e00ff */
[----:B------:R-:W-:Y:S01]  /*a570*/  IMAD.MOV.U32 R24, RZ, RZ, RZ ;  /* 0x000000ffff187224 */ /* 0x000fe200078e00ff */
[----:B------:R-:W-:Y:S06]  /*a580*/  @!P1 BRA `(.L_x_723) ;  /* 0x000000b800809947 */ /* 0x000fec0003800000 */
[----:B------:R-:W0:Y:S02]  /*a590*/  SHFL.IDX PT, R0, R231, RZ, 0x1f ;  /* 0x00001fffe7007589 */ /* 0x000e2400000e0000 */
[----:B0-----:R-:W-:-:S04]  /*a5a0*/  LEA.HI R3, R0, R0, RZ, 0x1 ;  /* 0x0000000000037211 */ /* 0x001fc800078f08ff */
[----:B------:R-:W-:-:S04]  /*a5b0*/  LOP3.LUT R3, R3, 0x1e, RZ, 0xc0, !PT ;  /* 0x0000001e03037812 */ /* 0x000fc800078ec0ff */
[----:B------:R-:W-:Y:S01]  /*a5c0*/  IADD3 R3, R0, -R3, RZ ;  /* 0x8000000300037210 */ /* 0x000fe20007ffe0ff */
[----:B------:R-:W-:-:S03]  /*a5d0*/  IMAD.U32 R0, RZ, RZ, UR60 ;  /* 0x0000003cff007e24 */ /* 0x000fc6000f8e00ff */
[----:B------:R-:W-:Y:S02]  /*a5e0*/  LEA R3, R3, UR60, 0xd ;  /* 0x0000003c03037c11 */ /* 0x000fe4000f8e68ff */
[----:B------:R-:W-:Y:S02]  /*a5f0*/  LOP3.LUT P0, RZ, R0, 0x3ff, RZ, 0xc0, !PT ;  /* 0x000003ff00ff7812 */ /* 0x000fe4000780c0ff */
[----:B------:R-:W-:Y:S02]  /*a600*/  SHF.R.U32.HI R3, RZ, 0x4, R3 ;  /* 0x00000004ff037819 */ /* 0x000fe40000011603 */
[----:B------:R-:W-:Y:S02]  /*a610*/  P2R R24, PR, RZ, 0x1 ;  /* 0x00000001ff187803 */ /* 0x000fe40000000000 */
[----:B------:R-:W-:-:S07]  /*a620*/  LOP3.LUT R36, R3, 0x3fff, RZ, 0xc0, !PT ;  /* 0x00003fff03247812 */ /* 0x000fce00078ec0ff */
[----:B------:R-:W-:Y:S05]  /*a630*/  @!P0 BRA `(.L_x_724) ;  /* 0x0000000000408947 */ /* 0x000fea0003800000 */
[----:B------:R-:W-:Y:S01]  /*a640*/  MOV R0, 0x0 ;  /* 0x0000000000007802 */ /* 0x000fe20000000f00 */
[----:B------:R-:W-:Y:S01]  /*a650*/  ULDC.64 UR4, c[0x4][0xb8] ;  /* 0x01002e0000047ab9 */ /* 0x000fe20000000a00 */
[----:B------:R-:W-:Y:S01]  /*a660*/  ULDC.64 UR6, c[0x4][0xc0] ;  /* 0x0100300000067ab9 */ /* 0x000fe20000000a00 */
[----:B------:R-:W-:Y:S01]  /*a670*/  IMAD.U32 R4, RZ, RZ, UR4 ;  /* 0x00000004ff047e24 */ /* 0x000fe2000f8e00ff */
[----:B------:R0:W1:Y:S01]  /*a680*/  LDC.64 R14, c[0x4][R0] ;  /* 0x01000000000e7b82 */ /* 0x0000620000000a00 */
[----:B------:R-:W-:Y:S01]  /*a690*/  MOV R5, UR5 ;  /* 0x0000000500057c02 */ /* 0x000fe20008000f00 */
        /* <DEDUP_REMOVED lines=10> */
.L_x_724:
[----:B------:R-:W-:Y:S02]  /*a740*/  ULDC UR4, c[0x0][0x3f4] ;  /* 0x0000fd0000047ab9 */ /* 0x000fe40000000800 */
[----:B------:R-:W-:-:S13]  /*a750*/  ISETP.LT.AND P0, PT, RZ, UR4, PT ;  /* 0x00000004ff007c0c */ /* 0x000fda000bf01270 */
[----:B------:R-:W-:Y:S05]  /*a760*/  @P0 BRA `(.L_x_725) ;  /* 0x00000000003c0947 */ /* 0x000fea0003800000 */
[----:B------:R-:W-:-:S04]  /*a770*/  LEA.HI R0, R204, R204, RZ, 0x1 ;  /* 0x000000cccc007211 */ /* 0x000fc800078f08ff */
[----:B------:R-:W-:-:S05]  /*a780*/  LOP3.LUT R3, R0, 0xfffffffe, RZ, 0xc0, !PT ;  /* 0xfffffffe00037812 */ /* 0x000fca00078ec0ff */
[----:B------:R-:W-:-:S05]  /*a790*/  IMAD.IADD R3, R204, 0x1, -R3 ;  /* 0x00000001cc037824 */ /* 0x000fca00078e0a03 */
[----:B------:R-:W-:-:S04]  /*a7a0*/  SHF.L.U32 R3, R3, 0x1f, RZ ;  /* 0x0000001f03037819 */ /* 0x000fc800000006ff */
[----:B------:R0:W1:Y:S03]  /*a7b0*/  SYNCS.PHASECHK.TRANS64.TRYWAIT P0, [R2+URZ+0x34800], R3 ;  /* 0x03480003020075a7 */ /* 0x000066000800017f */
[----:B-1----:R-:W-:Y:S05]  /*a7c0*/  @!P0 NANOSLEEP.SYNCS 0x989680 ;  /* 0x009896800000895d */ /* 0x002fea0003900000 */
[----:B------:R-:W1:Y:S01]  /*a7d0*/  @!P0 SYNCS.PHASECHK.TRANS64 P0, [R2+URZ+0x34800], R3 ;  /* 0x03480003020085a7 */ /* 0x000e62000800007f */
[----:B------:R-:W-:Y:S04]  /*a7e0*/  BSSY B0, `(.L_x_726) ;  /* 0x0000006000007945 */ /* 0x000fe80003800000 */
[----:B-1----:R-:W-:Y:S05]  /*a7f0*/  @P0 BRA `(.L_x_727) ;  /* 0x0000000000100947 */ /* 0x002fea0003800000 */
.L_x_728:
[----:B-1----:R1:W2:Y:S02]  /*a800*/  SYNCS.PHASECHK.TRANS64.TRYWAIT P0, [R2+URZ+0x34800], R3 ;  /* 0x03480003020075a7 */ /* 0x0022a4000800017f */
[----:B--2---:R-:W-:Y:S05]  /*a810*/  @!P0 NANOSLEEP.SYNCS 0x989680 ;  /* 0x009896800000895d */ /* 0x004fea0003900000 */
[----:B------:R-:W2:Y:S02]  /*a820*/  @!P0 SYNCS.PHASECHK.TRANS64 P0, [R2+URZ+0x34800], R3 ;  /* 0x03480003020085a7 */ /* 0x000ea4000800007f */
[----:B--2---:R-:W-:Y:S05]  /*a830*/  @!P0 BRA `(.L_x_728) ;  /* 0xfffffffc00f08947 */ /* 0x004fea000383ffff */
.L_x_727:
[----:B------:R-:W-:Y:S05]  /*a840*/  BSYNC B0 ;  /* 0x0000000000007941 */ /* 0x000fea0003800000 */
.L_x_726:
[----:B------:R-:W-:Y:S05]  /*a850*/  BRA `(.L_x_729) ;  /* 0x0000005800487947 */ /* 0x000fea0003800000 */
.L_x_725:
[----:B-----5:R-:W-:Y:S01]  /*a860*/  SHF.R.S32.HI R0, RZ, 0x1f, R144 ;  /* 0x0000001fff007819 */ /* 0x020fe20000011490 */
[----:B------:R-:W-:Y:S01]  /*a870*/  ULDC.64 UR4, c[0x0][0x3f8] ;  /* 0x0000fe0000047ab9 */ /* 0x000fe20000000a00 */
[----:B------:R-:W-:Y:S01]  /*a880*/  ULDC.64 UR6, c[0x0][0x408] ;  /* 0x0001020000067ab9 */ /* 0x000fe20000000a00 */
[----:B------:R-:W-:Y:S01]  /*a890*/  ISETP.NE.AND P2, PT, R24, RZ, PT ;  /* 0x000000ff1800720c */ /* 0x000fe20003f45270 */
[----:B------:R-:W-:-:S04]  /*a8a0*/  IMAD.WIDE.U32 R4, R144, UR4, RZ ;  /* 0x0000000490047c25 */ /* 0x000fc8000f8e00ff */
[C---:B------:R-:W-:Y:S02]  /*a8b0*/  IMAD R3, R0.reuse, UR4, RZ ;  /* 0x0000000400037c24 */ /* 0x040fe4000f8e02ff */
[----:B------:R-:W-:Y:S02]  /*a8c0*/  IMAD R9, R0, UR6, RZ ;  /* 0x0000000600097c24 */ /* 0x000fe4000f8e02ff */
[C---:B------:R-:W-:Y:S01]  /*a8d0*/  IMAD R3, R144.reuse, UR5, R3 ;  /* 0x0000000590037c24 */ /* 0x040fe2000f8e0203 */
[----:B------:R-:W-:Y:S01]  /*a8e0*/  ULDC.64 UR4, c[0x0][0x3e8] ;  /* 0x0000fa0000047ab9 */ /* 0x000fe20000000a00 */
[----:B------:R-:W-:Y:S01]  /*a8f0*/  IMAD.WIDE.U32 R6, R144, UR6, RZ ;  /* 0x0000000690067c25 */ /* 0x000fe2000f8e00ff */
[----:B------:R-:W-:Y:S02]  /*a900*/  LEA R24, P0, R4, UR4, 0x1 ;  /* 0x0000000404187c11 */ /* 0x000fe4000f8008ff */
[----:B------:R-:W-:Y:S01]  /*a910*/  IADD3 R25, R3, R5, RZ ;  /* 0x0000000503197210 */ /* 0x000fe20007ffe0ff */
[----:B------:R-:W-:Y:S01]  /*a920*/  IMAD R9, R144, UR7, R9 ;  /* 0x0000000790097c24 */ /* 0x000fe2000f8e0209 */
[----:B------:R-:W-:-:S02]  /*a930*/  ULDC.64 UR6, c[0x0][0x400] ;  /* 0x0001000000067ab9 */ /* 0x000fc40000000a00 */
[----:B------:R-:W-:Y:S01]  /*a940*/  LEA R26, P1, R6, UR6, 0x1 ;  /* 0x00000006061a7c11 */ /* 0x000fe2000f8208ff */
[----:B------:R-:W-:Y:S01]  /*a950*/  IMAD.IADD R27, R9, 0x1, R7 ;  /* 0x00000001091b7824 */ /* 0x000fe200078e0207 */
[----:B------:R-:W-:-:S04]  /*a960*/  LEA.HI.X R25, R4, UR5, R25, 0x1, P0 ;  /* 0x0000000504197c11 */ /* 0x000fc800080f0c19 */
[----:B------:R-:W-:Y:S01]  /*a970*/  LEA.HI.X R27, R6, UR7, R27, 0x1, P1 ;  /* 0x00000007061b7c11 */ /* 0x000fe200088f0c1b */
[----:B------:R-:W-:Y:S06]  /*a980*/  @!P2 BRA `(.L_x_730) ;  /* 0x000000000040a947 */ /* 0x000fec0003800000 */
        /* <DEDUP_REMOVED lines=15> */
[----:B-1----:R-:W-:Y:S05]  /*aa80*/  CALL.ABS.NOINC R14 ;  /* 0x000000000e007343 */ /* 0x002fea0003c00000 */
.L_x_730:
[----:B------:R-:W-:Y:S01]  /*aa90*/  ULDC.U8 UR4, c[0x0][0x410] ;  /* 0x0001040000047ab9 */ /* 0x000fe20000000000 */
[----:B------:R-:W-:Y:S01]  /*aaa0*/  BSSY B0, `(.L_x_731) ;  /* 0x0000565000007945 */ /* 0x000fe20003800000 */
[----:B------:R-:W-:Y:S01]  /*aab0*/  ISETP.NE.AND P0, PT, RZ, UR4, PT ;  /* 0x00000004ff007c0c */ /* 0x000fe2000bf05270 */
[----:B------:R-:W-:-:S12]  /*aac0*/  IMAD R6, R125, 0x80, R17 ;  /* 0x000000807d067824 */ /* 0x000fd800078e0211 */
[----:B------:R-:W-:Y:S05]  /*aad0*/  @!P0 BRA `(.L_x_732) ;  /* 0x0000002800a08947 */ /* 0x000fea0003800000 */
[----:B------:R-:W-:-:S03]  /*aae0*/  UMOV UR4, 0xffffffff ;  /* 0xffffffff00047882 */ /* 0x000fc60000000000 */
[----:B------:R-:W-:Y:S05]  /*aaf0*/  BRA.DIV UR4, `(.L_x_733) ;  /* 0x0000014e04147947 */ /* 0x000fea000b800000 */
[----:B------:R0:W1:Y:S04]  /*ab00*/  SHFL.IDX PT, R0, R25, RZ, 0x1c1f ;  /* 0x001c1fff19007589 */ /* 0x00006800000e0000 */
[----:B------:R0:W2:Y:S04]  /*ab10*/  SHFL.IDX PT, R3, R24, RZ, 0x1c1f ;  /* 0x001c1fff18037589 */ /* 0x0000a800000e0000 */
[----:B------:R0:W3:Y:S04]  /*ab20*/  SHFL.IDX PT, R4, R27, RZ, 0x1c1f ;  /* 0x001c1fff1b047589 */ /* 0x0000e800000e0000 */
[----:B------:R0:W4:Y:S02]  /*ab30*/  SHFL.IDX PT, R5, R26, RZ, 0x1c1f ;  /* 0x001c1fff1a057589 */ /* 0x00012400000e0000 */
.L_x_987:
[----:B------:R-:W-:Y:S01]  /*ab40*/  ULDC UR4, c[0x0][0x448] ;  /* 0x0001120000047ab9 */ /* 0x000fe20000000800 */
[----:B------:R-:W-:Y:S01]  /*ab50*/  LOP3.LUT R8, R191, 0x18, R18, 0xf8, !PT ;  /* 0x00000018bf087812 */ /* 0x000fe200078ef812 */
[----:B------:R-:W-:Y:S01]  /*ab60*/  IMAD R52, R149, UR4, RZ ;  /* 0x0000000495347c24 */ /* 0x000fe2000f8e02ff */
[----:B------:R-:W-:Y:S01]  /*ab70*/  BSSY B1, `(.L_x_734) ;  /* 0x000004f000017945 */ /* 0x000fe20003800000 */
[----:B------:R-:W-:Y:S02]  /*ab80*/  LOP3.LUT P0, RZ, R213, 0x4, RZ, 0xc0, !PT ;  /* 0x00000004d5ff7812 */ /* 0x000fe4000780c0ff */
[----:B------:R-:W-:Y:S02]  /*ab90*/  CS2R R20, SRZ ;  /* 0x0000000000147805 */ /* 0x000fe4000001ff00 */
[----:B------:R-:W-:Y:S02]  /*aba0*/  LOP3.LUT R9, R8, R193, RZ, 0x3c, !PT ;  /* 0x000000c108097212 */ /* 0x000fe400078e3cff */
[----:B------:R-:W-:-:S02]  /*abb0*/  CS2R R10, SRZ ;  /* 0x00000000000a7805 */ /* 0x000fc4000001ff00 */
[----:B------:R-:W-:Y:S01]  /*abc0*/  ISETP.GE.AND P1, PT, R6, R52, PT ;  /* 0x000000340600720c */ /* 0x000fe20003f26270 */
[----:B------:R-:W-:Y:S01]  /*abd0*/  IMAD R52, R125, -0x80, R52 ;  /* 0xffffff807d347824 */ /* 0x000fe200078e0234 */
[----:B------:R-:W-:Y:S02]  /*abe0*/  LEA R9, R192, R9, 0x9 ;  /* 0x00000009c0097211 */ /* 0x000fe400078e48ff */
[----:B------:R-:W-:Y:S02]  /*abf0*/  CS2R R6, SRZ ;  /* 0x0000000000067805 */ /* 0x000fe4000001ff00 */
[----:B------:R-:W-:Y:S02]  /*ac00*/  CS2R R14, SRZ ;  /* 0x00000000000e7805 */ /* 0x000fe4000001ff00 */
[----:B0-----:R-:W-:Y:S02]  /*ac10*/  CS2R R24, SRZ ;  /* 0x0000000000187805 */ /* 0x001fe4000001ff00 */
[----:B------:R-:W-:Y:S01]  /*ac20*/  CS2R R12, SRZ ;  /* 0x00000000000c7805 */ /* 0x000fe2000001ff00 */
[----:B------:R-:W-:Y:S01]  /*ac30*/  IMAD R9, R9, 0x2, R2 ;  /* 0x0000000209097824 */ /* 0x000fe200078e0202 */
[----:B------:R-:W-:-:S02]  /*ac40*/  CS2R R28, SRZ ;  /* 0x00000000001c7805 */ /* 0x000fc4000001ff00 */
[----:B------:R-:W-:Y:S02]  /*ac50*/  CS2R R30, SRZ ;  /* 0x00000000001e7805 */ /* 0x000fe4000001ff00 */
[----:B------:R-:W-:Y:S02]  /*ac60*/  CS2R R32, SRZ ;  /* 0x0000000000207805 */ /* 0x000fe4000001ff00 */
[----:B------:R-:W-:Y:S02]  /*ac70*/  CS2R R34, SRZ ;  /* 0x0000000000227805 */ /* 0x000fe4000001ff00 */
[----:B------:R-:W-:Y:S01]  /*ac80*/  CS2R R38, SRZ ;  /* 0x0000000000267805 */ /* 0x000fe2000001ff00 */
[C---:B------:R-:W-:Y:S01]  /*ac90*/  VIADD R37, R9.reuse, 0x10400 ;  /* 0x0001040009257836 */ /* 0x040fe20000000000 */
[----:B------:R-:W-:Y:S02]  /*aca0*/  IADD3 R8, R9, 0x10440, RZ ;  /* 0x0001044009087810 */ /* 0x000fe40007ffe0ff */
[----:B------:R-:W-:Y:S01]  /*acb0*/  CS2R R26, SRZ ;  /* 0x00000000001a7805 */ /* 0x000fe2000001ff00 */
[----:B------:R-:W-:Y:S06]  /*acc0*/  @P1 BRA `(.L_x_735) ;  /* 0x0000000000e41947 */ /* 0x000fec0003800000 */
[----:B------:R-:W-:Y:S01]  /*acd0*/  ULDC UR4, c[0x0][0x3f4] ;  /* 0x0000fd0000047ab9 */ /* 0x000fe20000000800 */
[----:B------:R-:W-:Y:S02]  /*ace0*/  CS2R R28, SRZ ;  /* 0x00000000001c7805 */ /* 0x000fe4000001ff00 */
[----:B------:R-:W-:Y:S02]  /*acf0*/  ISETP.GE.AND P2, PT, R22, UR4, PT ;  /* 0x0000000416007c0c */ /* 0x000fe4000bf46270 */
[----:B------:R-:W-:Y:S02]  /*ad00*/  CS2R R6, SRZ ;  /* 0x0000000000067805 */ /* 0x000fe4000001ff00 */
[----:B------:R-:W-:Y:S02]  /*ad10*/  ISETP.GE.AND P3, PT, R187, UR4, PT ;  /* 0x00000004bb007c0c */ /* 0x000fe4000bf66270 */
[----:B------:R-:W-:Y:S02]  /*ad20*/  CS2R R30, SRZ ;  /* 0x00000000001e7805 */ /* 0x000fe4000001ff00 */
[----:B------:R-:W-:-:S05]  /*ad30*/  ISETP.GE.AND P4, PT, R186, UR4, PT ;  /* 0x00000004ba007c0c */ /* 0x000fca000bf86270 */
[----:B----4-:R-:W-:Y:S01]  /*ad40*/  @!P2 MOV R12, R5 ;  /* 0x00000005000ca202 */ /* 0x010fe20000000f00 */
[----:B--2---:R-:W-:-:S03]  /*ad50*/  @!P2 IMAD.MOV.U32 R10, RZ, RZ, R3 ;  /* 0x000000ffff0aa224 */ /* 0x004fc600078e0003 */
[----:B------:R-:W-:Y:S01]  /*ad60*/  @!P3 IADD3 R14, P1, R3, R216, RZ ;  /* 0x000000d8030eb210 */ /* 0x000fe20007f3e0ff */
[----:B-1----:R-:W-:Y:S02]  /*ad70*/  @!P2 IMAD.MOV.U32 R11, RZ, RZ, R0 ;  /* 0x000000ffff0ba224 */ /* 0x002fe400078e0000 */
[----:B---3--:R-:W-:Y:S02]  /*ad80*/  @!P2 IMAD.MOV.U32 R13, RZ, RZ, R4 ;  /* 0x000000ffff0da224 */ /* 0x008fe400078e0004 */
[----:B------:R-:W-:-:S04]  /*ad90*/  @!P2 IMAD.WIDE R10, R22, 0x2, R10 ;  /* 0x00000002160aa825 */ /* 0x000fc800078e020a */
[----:B------:R-:W-:Y:S01]  /*ada0*/  @!P2 IMAD.WIDE R12, R22, 0x2, R12 ;  /* 0x00000002160ca825 */ /* 0x000fe200078e020c */
[----:B------:R0:W5:Y:S03]  /*adb0*/  @!P2 LD.E.64 R28, desc[UR40][R10.64] ;  /* 0x000000280a1ca980 */ /* 0x000166000c101b00 */
[----:B------:R-:W-:Y:S01]  /*adc0*/  @!P3 IMAD.X R15, R0, 0x1, R215, P1 ;  /* 0x00000001000fb824 */ /* 0x000fe200008e06d7 */
[----:B------:R-:W5:Y:S01]  /*add0*/  @!P2 LD.E.64 R6, desc[UR40][R12.64] ;  /* 0x000000280c06a980 */ /* 0x000f62000c101b00 */
[----:B------:R-:W-:Y:S02]  /*ade0*/  @!P3 IADD3 R24, P1, R5, R216, RZ ;  /* 0x000000d80518b210 */ /* 0x000fe40007f3e0ff */
[----:B------:R-:W-:Y:S02]  /*adf0*/  ISETP.GE.AND P2, PT, R189, UR4, PT ;  /* 0x00000004bd007c0c */ /* 0x000fe4000bf46270 */
[----:B------:R-:W-:-:S02]  /*ae00*/  CS2R R20, SRZ ;  /* 0x0000000000147805 */ /* 0x000fc4000001ff00 */
[-C--:B------:R-:W-:Y:S02]  /*ae10*/  @!P4 IADD3 R26, P5, R3, R218.reuse, RZ ;  /* 0x000000da031ac210 */ /* 0x080fe40007fbe0ff */
[----:B------:R-:W-:Y:S02]  /*ae20*/  @!P4 IADD3 R40, P6, R5, R218, RZ ;  /* 0x000000da0528c210 */ /* 0x000fe40007fde0ff */
[----:B------:R-:W-:Y:S02]  /*ae30*/  CS2R R32, SRZ ;  /* 0x0000000000207805 */ /* 0x000fe4000001ff00 */
[----:B------:R-:W-:Y:S02]  /*ae40*/  @!P3 IADD3.X R25, R4, R215, RZ, P1, !PT ;  /* 0x000000d70419b210 */ /* 0x000fe40000ffe4ff */
[----:B0-----:R-:W-:Y:S01]  /*ae50*/  CS2R R10, SRZ ;  /* 0x00000000000a7805 */ /* 0x001fe2000001ff00 */
[--C-:B------:R-:W-:Y:S01]  /*ae60*/  @!P4 IMAD.X R27, R0, 0x1, R217.reuse, P5 ;  /* 0x00000001001bc824 */ /* 0x100fe200028e06d9 */
[----:B------:R0:W5:Y:S01]  /*ae70*/  @!P3 LD.E.64 R30, desc[UR40][R14.64] ;  /* 0x000000280e1eb980 */ /* 0x000162000c101b00 */
[----:B------:R-:W-:Y:S01]  /*ae80*/  @!P4 IMAD.X R41, R4, 0x1, R217, P6 ;  /* 0x000000010429c824 */ /* 0x000fe200030e06d9 */
[----:B------:R-:W-:-:S02]  /*ae90*/  ISETP.GE.AND P1, PT, R188, UR4, PT ;  /* 0x00000004bc007c0c */ /* 0x000fc4000bf26270 */
[----:B------:R-:W5:Y:S01]  /*aea0*/  @!P3 LD.E.64 R20, desc[UR40][R24.64] ;  /* 0x000000281814b980 */ /* 0x000f62000c101b00 */
[----:B------:R-:W-:Y:S02]  /*aeb0*/  ISETP.GE.AND P3, PT, R190, UR4, PT ;  /* 0x00000004be007c0c */ /* 0x000fe4000bf66270 */
[-C--:B------:R-:W-:Y:S01]  /*aec0*/  @!P2 IADD3 R44, P5, R5, R220.reuse, RZ ;  /* 0x000000dc052ca210 */ /* 0x080fe20007fbe0ff */
[----:B------:R-:W5:Y:S04]  /*aed0*/  @!P4 LD.E.64 R32, desc[UR40][R26.64] ;  /* 0x000000281a20c980 */ /* 0x000f68000c101b00 */
[----:B------:R1:W5:Y:S01]  /*aee0*/  @!P4 LD.E.64 R10, desc[UR40][R40.64] ;  /* 0x00000028280ac980 */ /* 0x000362000c101b00 */
[----:B------:R-:W-:Y:S02]  /*aef0*/  @!P2 IADD3 R42, P4, R3, R220, RZ ;  /* 0x000000dc032aa210 */ /* 0x000fe40007f9e0ff */
[----:B------:R-:W-:-:S02]  /*af00*/  CS2R R34, SRZ ;  /* 0x0000000000227805 */ /* 0x000fc4000001ff00 */
[----:B0-----:R-:W-:Y:S01]  /*af10*/  CS2R R14, SRZ ;  /* 0x00000000000e7805 */ /* 0x001fe2000001ff00 */
[----:B------:R-:W-:Y:S01]  /*af20*/  @!P2 IMAD.X R45, R4, 0x1, R219, P5 ;  /* 0x00000001042da824 */ /* 0x000fe200028e06db */
[----:B------:R-:W-:Y:S02]  /*af30*/  @!P2 IADD3.X R43, R0, R219, RZ, P4, !PT ;  /* 0x000000db002ba210 */ /* 0x000fe400027fe4ff */
[C---:B------:R-:W-:Y:S02]  /*af40*/  @!P1 IADD3 R46, P6, R3.reuse, R222, RZ ;  /* 0x000000de032e9210 */ /* 0x040fe40007fde0ff */
[----:B------:R0:W5:Y:S01]  /*af50*/  @!P2 LD.E.64 R14, desc[UR40][R44.64] ;  /* 0x000000282c0ea980 */ /* 0x000162000c101b00 */
[-C--:B------:R-:W-:Y:S02]  /*af60*/  @!P3 IADD3 R48, P4, R3, R224.reuse, RZ ;  /* 0x000000e00330b210 */ /* 0x080fe40007f9e0ff */
[C---:B------:R-:W-:Y:S01]  /*af70*/  @!P3 IADD3 R50, P5, R5.reuse, R224, RZ ;  /* 0x000000e00532b210 */ /* 0x040fe20007fbe0ff */
[----:B------:R0:W5:Y:S01]  /*af80*/  @!P2 LD.E.64 R34, desc[UR40][R42.64] ;  /* 0x000000282a22a980 */ /* 0x000162000c101b00 */
[----:B-1----:R-:W-:-:S02]  /*af90*/  @!P1 IADD3 R40, P2, R5, R222, RZ ;  /* 0x000000de05289210 */ /* 0x002fc40007f5e0ff */
[----:B------:R-:W-:Y:S02]  /*afa0*/  CS2R R38, SRZ ;  /* 0x0000000000267805 */ /* 0x000fe4000001ff00 */
[----:B------:R-:W-:Y:S02]  /*afb0*/  CS2R R24, SRZ ;  /* 0x0000000000187805 */ /* 0x000fe4000001ff00 */
[----:B------:R-:W-:Y:S02]  /*afc0*/  CS2R R26, SRZ ;  /* 0x00000000001a7805 */ /* 0x000fe4000001ff00 */
[----:B------:R-:W-:Y:S01]  /*afd0*/  CS2R R12, SRZ ;  /* 0x00000000000c7805 */ /* 0x000fe2000001ff00 */
[----:B------:R-:W-:Y:S01]  /*afe0*/  @!P1 IMAD.X R47, R0, 0x1, R221, P6 ;  /* 0x00000001002f9824 */ /* 0x000fe200030e06dd */
[----:B------:R-:W-:Y:S01]  /*aff0*/  @!P1 IADD3.X R41, R4, R221, RZ, P2, !PT ;  /* 0x000000dd04299210 */ /* 0x000fe200017fe4ff */
[--C-:B------:R-:W-:Y:S02]  /*b000*/  @!P3 IMAD.X R49, R0, 0x1, R223.reuse, P4 ;  /* 0x000000010031b824 */ /* 0x100fe400020e06df */
[----:B------:R-:W-:Y:S01]  /*b010*/  @!P3 IMAD.X R51, R4, 0x1, R223, P5 ;  /* 0x000000010433b824 */ /* 0x000fe200028e06df */
[----:B------:R0:W5:Y:S04]  /*b020*/  @!P1 LD.E.64 R38, desc[UR40][R46.64] ;  /* 0x000000282e269980 */ /* 0x000168000c101b00 */
[----:B------:R0:W5:Y:S04]  /*b030*/  @!P1 LD.E.64 R24, desc[UR40][R40.64] ;  /* 0x0000002828189980 */ /* 0x000168000c101b00 */
[----:B------:R0:W5:Y:S04]  /*b040*/  @!P3 LD.E.64 R26, desc[UR40][R48.64] ;  /* 0x00000028301ab980 */ /* 0x000168000c101b00 */
[----:B------:R0:W5:Y:S02]  /*b050*/  @!P3 LD.E.64 R12, desc[UR40][R50.64] ;  /* 0x00000028320cb980 */ /* 0x000164000c101b00 */
.L_x_735:
[----:B------:R-:W-:Y:S05]  /*b060*/  BSYNC B1 ;  /* 0x0000000000017941 */ /* 0x000fea0003800000 */
.L_x_734:
[----:B-1---5:R-:W-:Y:S01]  /*b070*/  IMAD.MOV.U32 R0, RZ, RZ, R28 ;  /* 0x000000ffff007224 */ /* 0x022fe200078e001c */
[----:B------:R-:W-:Y:S01]  /*b080*/  SHF.R.U64 R53, R34, 0x10, R35 ;  /* 0x0000001022357819 */ /* 0x000fe20000001223 */
[----:B--2---:R-:W-:Y:S01]  /*b090*/  IMAD.MOV.U32 R3, RZ, RZ, R29 ;  /* 0x000000ffff037224 */ /* 0x004fe200078e001d */
[--C-:B------:R-:W-:Y:S01]  /*b0a0*/  SHF.R.U32.HI R54, RZ, 0x10, R35.reuse ;  /* 0x00000010ff367819 */ /* 0x100fe20000011623 */
[----:B0-----:R-:W-:Y:S01]  /*b0b0*/  IMAD.MOV.U32 R44, RZ, RZ, R35 ;  /* 0x000000ffff2c7224 */ /* 0x001fe200078e0023 */
[----:B------:R-:W-:Y:S01]  /*b0c0*/  @P0 IADD3 R8, R37, -0x40, RZ ;  /* 0xffffffc025080810 */ /* 0x000fe20007ffe0ff */
[----:B------:R-:W-:Y:S01]  /*b0d0*/  IMAD.MOV.U32 R45, RZ, RZ, R39 ;  /* 0x000000ffff2d7224 */ /* 0x000fe200078e0027 */
[----:B------:R-:W-:Y:S01]  /*b0e0*/  PRMT R35, R0, 0x5410, R3 ;  /* 0x0000541000237816 */ /* 0x000fe20000000003 */
[----:B---3--:R-:W-:Y:S01]  /*b0f0*/  IMAD.MOV.U32 R4, RZ, RZ, R7 ;  /* 0x000000ffff047224 */ /* 0x008fe200078e0007 */
[----:B------:R-:W-:Y:S01]  /*b100*/  LEA.HI R0, R204, R204, RZ, 0x1 ;  /* 0x000000cccc007211 */ /* 0x000fe200078f08ff */
[----:B------:R-:W-:Y:S01]  /*b110*/  IMAD.MOV.U32 R43, RZ, RZ, R34 ;  /* 0x000000ffff2b7224 */ /* 0x000fe200078e0022 */
[----:B------:R-:W-:Y:S01]  /*b120*/  SHF.R.U64 R37, R28, 0x10, R29 ;  /* 0x000000101c257819 */ /* 0x000fe2000000121d */
[--C-:B------:R-:W-:Y:S01]  /*b130*/  IMAD.MOV.U32 R28, RZ, RZ, R31.reuse ;  /* 0x000000ffff1c7224 */ /* 0x100fe200078e001f */
[----:B------:R-:W-:Y:S01]  /*b140*/  LOP3.LUT R3, R0, 0xfffffffe, RZ, 0xc0, !PT ;  /* 0xfffffffe00037812 */ /* 0x000fe200078ec0ff */
[----:B------:R-:W-:Y:S01]  /*b150*/  IMAD.MOV.U32 R40, RZ, RZ, R12 ;  /* 0x000000ffff287224 */ /* 0x000fe200078e000c */
[----:B----4-:R-:W-:Y:S01]  /*b160*/  MOV R5, R30 ;  /* 0x0000001e00057202 */ /* 0x010fe20000000f00 */
[----:B------:R-:W-:Y:S01]  /*b170*/  BSSY B1, `(.L_x_736) ;  /* 0x0000041000017945 */ /* 0x000fe20003800000 */
[----:B------:R-:W-:Y:S01]  /*b180*/  SHF.R.U64 R48, R30, 0x10, R31 ;  /* 0x000000101e307819 */ /* 0x000fe2000000121f */
[----:B------:R-:W-:Y:S01]  /*b190*/  IMAD.IADD R3, R204, 0x1, -R3 ;  /* 0x00000001cc037824 */ /* 0x000fe200078e0a03 */
[----:B------:R-:W-:Y:S01]  /*b1a0*/  SHF.R.U32.HI R49, RZ, 0x10, R31 ;  /* 0x00000010ff317819 */ /* 0x000fe2000001161f */
[----:B------:R-:W-:Y:S01]  /*b1b0*/  IMAD.MOV.U32 R30, RZ, RZ, R32 ;  /* 0x000000ffff1e7224 */ /* 0x000fe200078e0020 */
[----:B------:R-:W-:-:S02]  /*b1c0*/  PRMT R31, R5, 0x5410, R28 ;  /* 0x00005410051f7816 */ /* 0x000fc4000000001c */
[----:B------:R-:W-:Y:S02]  /*b1d0*/  SHF.L.U32 R5, R3, 0x1f, RZ ;  /* 0x0000001f03057819 */ /* 0x000fe400000006ff */
[--C-:B------:R-:W-:Y:S02]  /*b1e0*/  SHF.R.U64 R55, R38, 0x10, R39.reuse ;  /* 0x0000001026377819 */ /* 0x100fe40000001227 */
[----:B------:R-:W0:Y:S01]  /*b1f0*/  SYNCS.PHASECHK.TRANS64.TRYWAIT P0, [R2+URZ+0x34800], R5 ;  /* 0x03480005020075a7 */ /* 0x000e22000800017f */
[----:B------:R-:W-:Y:S01]  /*b200*/  SHF.R.U32.HI R56, RZ, 0x10, R39 ;  /* 0x00000010ff387819 */ /* 0x000fe20000011627 */
[----:B------:R-:W-:Y:S01]  /*b210*/  IMAD.MOV.U32 R39, RZ, RZ, R26 ;  /* 0x000000ffff277224 */ /* 0x000fe200078e001a */
[--C-:B------:R-:W-:Y:S02]  /*b220*/  SHF.R.U64 R26, R26, 0x10, R27.reuse ;  /* 0x000000101a1a7819 */ /* 0x100fe4000000121b */
[----:B------:R-:W-:Y:S02]  /*b230*/  SHF.R.U32.HI R57, RZ, 0x10, R27 ;  /* 0x00000010ff397819 */ /* 0x000fe4000001161b */
[----:B------:R-:W-:-:S02]  /*b240*/  SHF.R.U64 R58, R6, 0x10, R7 ;  /* 0x00000010063a7819 */ /* 0x000fc40000001207 */
[----:B------:R-:W-:Y:S02]  /*b250*/  SHF.R.U32.HI R59, RZ, 0x10, R7 ;  /* 0x00000010ff3b7819 */ /* 0x000fe40000011607 */
[----:B------:R-:W-:Y:S01]  /*b260*/  SHF.R.U32.HI R47, RZ, 0x10, R29 ;  /* 0x00000010ff2f7819 */ /* 0x000fe2000001161d */
[----:B------:R-:W-:Y:S01]  /*b270*/  IMAD.MOV.U32 R29, RZ, RZ, R10 ;  /* 0x000000ffff1d7224 */ /* 0x000fe200078e000a */
[----:B------:R-:W-:Y:S02]  /*b280*/  MOV R7, R11 ;  /* 0x0000000b00077202 */ /* 0x000fe40000000f00 */
[--C-:B------:R-:W-:Y:S01]  /*b290*/  SHF.R.U64 R62, R10, 0x10, R11.reuse ;  /* 0x000000100a3e7819 */ /* 0x100fe2000000120b */
[----:B------:R-:W-:Y:S01]  /*b2a0*/  IMAD.MOV.U32 R10, RZ, RZ, R14 ;  /* 0x000000ffff0a7224 */ /* 0x000fe200078e000e */
[----:B------:R-:W-:Y:S01]  /*b2b0*/  SHF.R.U32.HI R63, RZ, 0x10, R11 ;  /* 0x00000010ff3f7819 */ /* 0x000fe2000001160b */
[--C-:B------:R-:W-:Y:S01]  /*b2c0*/  IMAD.MOV.U32 R11, RZ, RZ, R15.reuse ;  /* 0x000000ffff0b7224 */ /* 0x100fe200078e000f */
[----:B------:R-:W-:Y:S01]  /*b2d0*/  MOV R34, R38 ;  /* 0x0000002600227202 */ /* 0x000fe20000000f00 */
[----:B------:R-:W-:Y:S01]  /*b2e0*/  IMAD.MOV.U32 R38, RZ, RZ, R6 ;  /* 0x000000ffff267224 */ /* 0x000fe200078e0006 */
[----:B------:R-:W-:Y:S01]  /*b2f0*/  SHF.R.U64 R64, R14, 0x10, R15 ;  /* 0x000000100e407819 */ /* 0x000fe2000000120f */
[----:B------:R-:W-:Y:S01]  /*b300*/  IMAD.MOV.U32 R6, RZ, RZ, R21 ;  /* 0x000000ffff067224 */ /* 0x000fe200078e0015 */
[----:B------:R-:W-:Y:S01]  /*b310*/  SHF.R.U32.HI R65, RZ, 0x10, R15 ;  /* 0x00000010ff417819 */ /* 0x000fe2000001160f */
[----:B------:R-:W-:Y:S01]  /*b320*/  IMAD.MOV.U32 R15, RZ, RZ, R25 ;  /* 0x000000ffff0f7224 */ /* 0x000fe200078e0019 */
[----:B------:R-:W-:-:S02]  /*b330*/  MOV R42, R33 ;  /* 0x00000021002a7202 */ /* 0x000fc40000000f00 */
[--C-:B------:R-:W-:Y:S02]  /*b340*/  SHF.R.U64 R50, R32, 0x10, R33.reuse ;  /* 0x0000001020327819 */ /* 0x100fe40000001221 */
[----:B------:R-:W-:Y:S02]  /*b350*/  SHF.R.U32.HI R51, RZ, 0x10, R33 ;  /* 0x00000010ff337819 */ /* 0x000fe40000011621 */
[----:B------:R-:W-:Y:S02]  /*b360*/  MOV R46, R27 ;  /* 0x0000001b002e7202 */ /* 0x000fe40000000f00 */
[----:B------:R-:W-:Y:S02]  /*b370*/  MOV R14, R24 ;  /* 0x00000018000e7202 */ /* 0x000fe40000000f00 */
[----:B------:R-:W-:Y:S02]  /*b380*/  PRMT R3, R26, 0x5410, R57 ;  /* 0x000054101a037816 */ /* 0x000fe40000000039 */
[----:B------:R-:W-:-:S02]  /*b390*/  MOV R33, R20 ;  /* 0x0000001400217202 */ /* 0x000fc40000000f00 */
[--C-:B------:R-:W-:Y:S02]  /*b3a0*/  SHF.R.U64 R60, R20, 0x10, R21.reuse ;  /* 0x00000010143c7819 */ /* 0x100fe40000001215 */
[----:B------:R-:W-:Y:S02]  /*b3b0*/  SHF.R.U32.HI R61, RZ, 0x10, R21 ;  /* 0x00000010ff3d7819 */ /* 0x000fe40000011615 */
[--C-:B------:R-:W-:Y:S02]  /*b3c0*/  SHF.R.U64 R66, R24, 0x10, R25.reuse ;  /* 0x0000001018427819 */ /* 0x100fe40000001219 */
[----:B------:R-:W-:Y:S02]  /*b3d0*/  SHF.R.U32.HI R67, RZ, 0x10, R25 ;  /* 0x00000010ff437819 */ /* 0x000fe40000011619 */
[----:B------:R-:W-:Y:S02]  /*b3e0*/  MOV R41, R13 ;  /* 0x0000000d00297202 */ /* 0x000fe40000000f00 */
[----:B------:R-:W-:-:S02]  /*b3f0*/  VIMNMX R26, R52, 0x80, PT ;  /* 0x00000080341a7848 */ /* 0x000fc40003fe0100 */
[--C-:B------:R-:W-:Y:S02]  /*b400*/  SHF.R.U64 R68, R12, 0x10, R13.reuse ;  /* 0x000000100c447819 */ /* 0x100fe4000000120d */
[----:B------:R-:W-:Y:S02]  /*b410*/  SHF.R.U32.HI R69, RZ, 0x10, R13 ;  /* 0x00000010ff457819 */ /* 0x000fe4000001160d */
[----:B------:R-:W-:Y:S02]  /*b420*/  PRMT R27, R30, 0x5410, R42 ;  /* 0x000054101e1b7816 */ /* 0x000fe4000000002a */
[----:B------:R-:W-:Y:S02]  /*b430*/  PRMT R12, R34, 0x5410, R45 ;  /* 0x00005410220c7816 */ /* 0x000fe4000000002d */
[----:B------:R-:W-:Y:S02]  /*b440*/  PRMT R0, R39, 0x5410, R46 ;  /* 0x0000541027007816 */ /* 0x000fe4000000002e */
[----:B------:R-:W-:-:S02]  /*b450*/  PRMT R24, R10, 0x5410, R11 ;  /* 0x000054100a187816 */ /* 0x000fc4000000000b */
[----:B------:R-:W-:Y:S02]  /*b460*/  PRMT R14, R14, 0x5410, R15 ;  /* 0x000054100e0e7816 */ /* 0x000fe4000000000f */
[----:B------:R-:W-:Y:S02]  /*b470*/  PRMT R37, R37, 0x5410, R47 ;  /* 0x0000541025257816 */ /* 0x000fe4000000002f */
        /* <DEDUP_REMOVED lines=12> */
[----:B------:R-:W-:Y:S02]  /*b540*/  ISETP.GE.AND P1, PT, R17, R26, PT ;  /* 0x0000001a1100720c */ /* 0x000fe40003f26270 */
[----:B------:R-:W-:Y:S02]  /*b550*/  PRMT R15, R66, 0x5410, R67 ;  /* 0x00005410420f7816 */ /* 0x000fe40000000043 */
[----:B------:R-:W-:Y:S01]  /*b560*/  PRMT R10, R40, 0x5410, R41 ;  /* 0x00005410280a7816 */ /* 0x000fe20000000029 */
[----:B0-----:R-:W-:Y:S08]  /*b570*/  @!P0 BRA `(.L_x_737) ;  /* 0x0000014000e88947 */ /* 0x001ff00003800000 */
.L_x_988:
[----:B------:R-:W-:Y:S05]  /*b580*/  BSYNC B1 ;  /* 0x0000000000017941 */ /* 0x000fea0003800000 */
.L_x_736:
[----:B------:R-:W-:Y:S01]  /*b590*/  BSSY B1, `(.L_x_738) ;  /* 0x00000fe000017945 */ /* 0x000fe20003800000 */
[----:B------:R-:W-:-:S03]  /*b5a0*/  PRMT R11, R68, 0x5410, R69 ;  /* 0x00005410440b7816 */ /* 0x000fc60000000045 */
[----:B------:R-:W-:Y:S05]  /*b5b0*/  @P1 BRA `(.L_x_739) ;  /* 0x0000000c00ec1947 */ /* 0x000fea0003800000 */
[----:B0-----:R-:W0:Y:S01]  /*b5c0*/  LDC R5, c[0x0][0x3f4] ;  /* 0x0000fd00ff057b82 */ /* 0x001e220000000800 */
[----:B------:R-:W-:Y:S01]  /*b5d0*/  BSSY B2, `(.L_x_740) ;  /* 0x000002e000027945 */ /* 0x000fe20003800000 */
[-C--:B0-----:R-:W-:Y:S02]  /*b5e0*/  ISETP.GE.AND P0, PT, R22, R5.reuse, PT ;  /* 0x000000051600720c */ /* 0x081fe40003f06270 */
[-C--:B------:R-:W-:Y:S02]  /*b5f0*/  ISETP.GE.AND P1, PT, R187, R5.reuse, PT ;  /* 0x00000005bb00720c */ /* 0x080fe40003f26270 */
[-C--:B------:R-:W-:Y:S02]  /*b600*/  ISETP.GE.AND P2, PT, R186, R5.reuse, PT ;  /* 0x00000005ba00720c */ /* 0x080fe40003f46270 */
[-C--:B------:R-:W-:Y:S02]  /*b610*/  ISETP.GE.AND P3, PT, R189, R5.reuse, PT ;  /* 0x00000005bd00720c */ /* 0x080fe40003f66270 */
[----:B------:R-:W-:-:S02]  /*b620*/  ISETP.GE.AND P4, PT, R188, R5, PT ;  /* 0x00000005bc00720c */ /* 0x000fc40003f86270 */
[----:B------:R-:W-:-:S03]  /*b630*/  ISETP.GE.AND P5, PT, R190, R5, PT ;  /* 0x00000005be00720c */ /* 0x000fc60003fa6270 */
[----:B------:R-:W-:Y:S10]  /*b640*/  @P0 BRA `(.L_x_741) ;  /* 0x0000000000980947 */ /* 0x000ff40003800000 */
[----:B------:R-:W0:Y:S01]  /*b650*/  LDS.128 R4, [R9+0x10400] ;  /* 0x0104000009047984 */ /* 0x000e220000000c00 */
[----:B------:R-:W-:Y:S02]  /*b660*/  HADD2.F32 R47, -RZ, R38.H0_H0 ;  /* 0x20000026ff2f7230 */ /* 0x000fe40000004100 */
[----:B------:R-:W-:Y:S02]  /*b670*/  HADD2.F32 R45, -RZ, R35.H0_H0 ;  /* 0x20000023ff2d7230 */ /* 0x000fe40000004100 */
[----:B------:R-:W-:Y:S02]  /*b680*/  HADD2.F32 R44, -RZ, R37.H0_H0 ;  /* 0x20000025ff2c7230 */ /* 0x000fe40000004100 */
[----:B------:R-:W-:Y:S02]  /*b690*/  HADD2.F32 R46, -RZ, R39.H0_H0 ;  /* 0x20000027ff2e7230 */ /* 0x000fe40000004100 */
[--C-:B0-----:R-:W-:Y:S02]  /*b6a0*/  HADD2.F32 R40, -RZ, R4.reuse.H0_H0 ;  /* 0x20000004ff287230 */ /* 0x101fe40000004100 */
[----:B------:R-:W-:-:S02]  /*b6b0*/  HADD2.F32 R4, -RZ, R4.H1_H1 ;  /* 0x30000004ff047230 */ /* 0x000fc40000004100 */
[--C-:B------:R-:W-:Y:S02]  /*b6c0*/  HADD2.F32 R41, -RZ, R5.reuse.H0_H0 ;  /* 0x20000005ff297230 */ /* 0x100fe40000004100 */
[----:B------:R-:W-:Y:S02]  /*b6d0*/  HADD2.F32 R5, -RZ, R5.H1_H1 ;  /* 0x30000005ff057230 */ /* 0x000fe40000004100 */
[C---:B------:R-:W-:Y:S01]  /*b6e0*/  FMUL.FTZ R49, R4.reuse, R47 ;  /* 0x0000002f04317220 */ /* 0x040fe20000410000 */
[-C--:B------:R-:W-:Y:S01]  /*b6f0*/  FMUL.FTZ R4, R4, R45.reuse ;  /* 0x0000002d04047220 */ /* 0x080fe20000410000 */
[--C-:B------:R-:W-:Y:S02]  /*b700*/  HADD2.F32 R42, -RZ, R6.reuse.H0_H0 ;  /* 0x20000006ff2a7230 */ /* 0x100fe40000004100 */
[----:B------:R-:W-:Y:S02]  /*b710*/  HADD2.F32 R43, -RZ, R7.H0_H0 ;  /* 0x20000007ff2b7230 */ /* 0x000fe40000004100 */
[C---:B------:R-:W-:Y:S01]  /*b720*/  FMUL.FTZ R50, R5.reuse, R46 ;  /* 0x0000002e05327220 */ /* 0x040fe20000410000 */
[C---:B------:R-:W-:Y:S01]  /*b730*/  FFMA.FTZ R49, R40.reuse, R45, -R49 ;  /* 0x0000002d28317223 */ /* 0x040fe20000010831 */
[----:B------:R-:W-:Y:S01]  /*b740*/  FFMA.FTZ R48, R40, R47, R4 ;  /* 0x0000002f28307223 */ /* 0x000fe20000010004 */
[----:B------:R-:W-:Y:S01]  /*b750*/  FMUL.FTZ R52, R5, R44 ;  /* 0x0000002c05347220 */ /* 0x000fe20000410000 */
[----:B------:R-:W-:-:S02]  /*b760*/  HADD2.F32 R6, -RZ, R6.H1_H1 ;  /* 0x30000006ff067230 */ /* 0x000fc40000004100 */
[C---:B------:R-:W-:Y:S01]  /*b770*/  FFMA.FTZ R50, R41.reuse, R44, -R50 ;  /* 0x0000002c29327223 */ /* 0x040fe20000010832 */
[----:B------:R-:W-:Y:S02]  /*b780*/  HADD2.F32 R7, -RZ, R7.H1_H1 ;  /* 0x30000007ff077230 */ /* 0x000fe40000004100 */
[----:B------:R-:W-:Y:S01]  /*b790*/  FFMA.FTZ R41, R41, R46, R52 ;  /* 0x0000002e29297223 */ /* 0x000fe20000010034 */
[----:B------:R-:W-:Y:S02]  /*b7a0*/  HADD2.F32 R45, -RZ, R38.H1_H1 ;  /* 0x30000026ff2d7230 */ /* 0x000fe40000004100 */
[----:B------:R-:W-:Y:S02]  /*b7b0*/  HADD2.F32 R5, -RZ, R35.H1_H1 ;  /* 0x30000023ff057230 */ /* 0x000fe40000004100 */
[----:B------:R-:W-:Y:S02]  /*b7c0*/  HADD2.F32 R40, -RZ, R39.H1_H1 ;  /* 0x30000027ff287230 */ /* 0x000fe40000004100 */
[----:B------:R-:W-:Y:S01]  /*b7d0*/  FMUL.FTZ R47, R6, R45 ;  /* 0x0000002d062f7220 */ /* 0x000fe20000410000 */
[----:B------:R-:W-:-:S02]  /*b7e0*/  HADD2.F32 R4, -RZ, R37.H1_H1 ;  /* 0x30000025ff047230 */ /* 0x000fc40000004100 */
[-C--:B------:R-:W-:Y:S01]  /*b7f0*/  FMUL.FTZ R44, R6, R5.reuse ;  /* 0x00000005062c7220 */ /* 0x080fe20000410000 */
[C---:B------:R-:W-:Y:S01]  /*b800*/  FMUL.FTZ R46, R7.reuse, R40 ;  /* 0x00000028072e7220 */ /* 0x040fe20000410000 */
[C---:B------:R-:W-:Y:S01]  /*b810*/  FFMA.FTZ R6, R42.reuse, R5, -R47 ;  /* 0x000000052a067223 */ /* 0x040fe2000001082f */
[-C--:B------:R-:W-:Y:S01]  /*b820*/  FMUL.FTZ R51, R7, R4.reuse ;  /* 0x0000000407337220 */ /* 0x080fe20000410000 */
[----:B------:R-:W-:Y:S01]  /*b830*/  FFMA.FTZ R45, R42, R45, R44 ;  /* 0x0000002d2a2d7223 */ /* 0x000fe2000001002c */
[C---:B------:R-:W-:Y:S01]  /*b840*/  FFMA.FTZ R7, R43.reuse, R4, -R46 ;  /* 0x000000042b077223 */ /* 0x040fe2000001082e */
[----:B------:R-:W-:Y:S01]  /*b850*/  F2FP.F16.F32.PACK_AB R4, R48, R49 ;  /* 0x000000313004723e */ /* 0x000fe200000000ff */
[----:B------:R-:W-:Y:S01]  /*b860*/  FFMA.FTZ R40, R43, R40, R51 ;  /* 0x000000282b287223 */ /* 0x000fe20000010033 */
[----:B------:R-:W-:Y:S02]  /*b870*/  F2FP.F16.F32.PACK_AB R5, R41, R50 ;  /* 0x000000322905723e */ /* 0x000fe400000000ff */
[----:B------:R-:W-:-:S02]  /*b880*/  F2FP.F16.F32.PACK_AB R6, R45, R6 ;  /* 0x000000062d06723e */ /* 0x000fc400000000ff */
[----:B------:R-:W-:-:S05]  /*b890*/  F2FP.F16.F32.PACK_AB R7, R40, R7 ;  /* 0x000000072807723e */ /* 0x000fca00000000ff */
[----:B------:R0:W-:Y:S02]  /*b8a0*/  STS.128 [R9+0x10400], R4 ;  /* 0x0104000409007388 */ /* 0x0001e40000000c00 */
.L_x_741:
[----:B------:R-:W-:Y:S05]  /*b8b0*/  BSYNC B2 ;  /* 0x0000000000027941 */ /* 0x000fea0003800000 */
.L_x_740:
[----:B------:R-:W-:Y:S04]  /*b8c0*/  BSSY B2, `(.L_x_742) ;  /* 0x0000028000027945 */ /* 0x000fe80003800000 */
[----:B------:R-:W-:Y:S05]  /*b8d0*/  @P1 BRA `(.L_x_743) ;  /* 0x0000000000981947 */ /* 0x000fea0003800000 */
[----:B0-----:R-:W0:Y:S01]  /*b8e0*/  LDS.128 R4, [R8] ;  /* 0x0000000008047984 */ /* 0x001e220000000c00 */
        /* <DEDUP_REMOVED lines=36> */
[----:B------:R1:W-:Y:S02]  /*bb30*/  STS.128 [R8], R4 ;  /* 0x0000000408007388 */ /* 0x0003e40000000c00 */
.L_x_743:
[----:B------:R-:W-:Y:S05]  /*bb40*/  BSYNC B2 ;  /* 0x0000000000027941 */ /* 0x000fea0003800000 */
.L_x_742:
[----:B------:R-:W-:Y:S04]  /*bb50*/  BSSY B2, `(.L_x_744) ;  /* 0x0000028000027945 */ /* 0x000fe80003800000 */
[----:B------:R-:W-:Y:S05]  /*bb60*/  @P2 BRA `(.L_x_745) ;  /* 0x0000000000982947 */ /* 0x000fea0003800000 */
[----:B01----:R-:W0:Y:S01]  /*bb70*/  LDS.128 R4, [R9+0x14400] ;  /* 0x0144000009047984 */ /* 0x003e220000000c00 */
        /* <DEDUP_REMOVED lines=37> */
.L_x_745:
[----:B------:R-:W-:Y:S05]  /*bdd0*/  BSYNC B2 ;  /* 0x0000000000027941 */ /* 0x000fea0003800000 */
.L_x_744:
[----:B------:R-:W-:Y:S04]  /*bde0*/  BSSY B2, `(.L_x_746) ;  /* 0x0000028000027945 */ /* 0x000fe80003800000 */
[----:B------:R-:W-:Y:S05]  /*bdf0*/  @P3 BRA `(.L_x_747) ;  /* 0x0000000000983947 */ /* 0x000fea0003800000 */
[----:B012---:R-:W0:Y:S01]  /*be00*/  LDS.128 R4, [R8+0x4000] ;  /* 0x0040000008047984 */ /* 0x007e220000000c00 */
        /* <DEDUP_REMOVED lines=37> */
.L_x_747:
[----:B------:R-:W-:Y:S05]  /*c060*/  BSYNC B2 ;  /* 0x0000000000027941 */ /* 0x000fea0003800000 */
.L_x_746:
[----:B------:R-:W-:Y:S04]  /*c070*/  BSSY B2, `(.L_x_748) ;  /* 0x0000028000027945 */ /* 0x000fe80003800000 */
[----:B------:R-:W-:Y:S05]  /*c080*/  @P4 BRA `(.L_x_749) ;  /* 0x0000000000984947 */ /* 0x000fea0003800000 */
[----:B0123--:R-:W0:Y:S01]  /*c090*/  LDS.128 R4, [R9+0x18400] ;  /* 0x0184000009047984 */ /* 0x00fe220000000c00 */
        /* <DEDUP_REMOVED lines=37> */
.L_x_749:
[----:B------:R-:W-:Y:S05]  /*c2f0*/  BSYNC B2 ;  /* 0x0000000000027941 */ /* 0x000fea0003800000 */
.L_x_748:
[----:B------:R-:W-:Y:S05]  /*c300*/  @P5 BRA `(.L_x_739) ;  /* 0x0000000000985947 */ /* 0x000fea0003800000 */
[----:B01234-:R-:W0:Y:S01]  /*c310*/  LDS.128 R4, [R8+0x8000] ;  /* 0x0080000008047984 */ /* 0x01fe220000000c00 */
        /* <DEDUP_REMOVED lines=37> */
.L_x_739:
[----:B------:R-:W-:Y:S05]  /*c570*/  BSYNC B1 ;  /* 0x0000000000017941 */ /* 0x000fea0003800000 */
.L_x_738:
[----:B------:R-:W-:-:S13]  /*c580*/  ISETP.GE.AND P0, PT, R205, R26, PT ;  /* 0x0000001acd00720c */ /* 0x000fda0003f06270 */
[----:B------:R-:W-:Y:S05]  /*c590*/  @P0 BRA `(.L_x_750) ;  /* 0x0000003800d40947 */ /* 0x000fea0003800000 */
[----:B01234-:R-:W0:Y:S01]  /*c5a0*/  LDC R5, c[0x0][0x3f4] ;  /* 0x0000fd00ff057b82 */ /* 0x01fe220000000800 */
        /* <DEDUP_REMOVED lines=9> */
[--C-:B------:R-:W-:Y:S02]  /*c640*/  HADD2.F32 R48, -RZ, R38.reuse.H0_H0 ;  /* 0x20000026ff307230 */ /* 0x100fe40000004100 */
[----:B------:R-:W-:Y:S02]  /*c650*/  HADD2.F32 R50, -RZ, R39.H0_H0 ;  /* 0x20000027ff327230 */ /* 0x000fe40000004100 */
[----:B------:R-:W-:Y:S02]  /*c660*/  HADD2.F32 R44, -RZ, R35.H0_H0 ;  /* 0x20000023ff2c7230 */ /* 0x000fe40000004100 */
[----:B------:R-:W-:Y:S02]  /*c670*/  HADD2.F32 R46, -RZ, R37.H0_H0 ;  /* 0x20000025ff2e7230 */ /* 0x000fe40000004100 */
[----:B------:R-:W-:Y:S02]  /*c680*/  HADD2.F32 R49, -RZ, R38.H1_H1 ;  /* 0x30000026ff317230 */ /* 0x000fe40000004100 */
[----:B0-----:R-:W-:-:S02]  /*c690*/  HADD2.F32 R26, -RZ, R4.H0_H0 ;  /* 0x20000004ff1a7230 */ /* 0x001fc40000004100 */
[----:B------:R-:W-:Y:S02]  /*c6a0*/  HADD2.F32 R4, -RZ, R4.H1_H1 ;  /* 0x30000004ff047230 */ /* 0x000fe40000004100 */
[--C-:B------:R-:W-:Y:S02]  /*c6b0*/  HADD2.F32 R40, -RZ, R5.reuse.H0_H0 ;  /* 0x20000005ff287230 */ /* 0x100fe40000004100 */
[----:B------:R-:W-:Y:S02]  /*c6c0*/  HADD2.F32 R5, -RZ, R5.H1_H1 ;  /* 0x30000005ff057230 */ /* 0x000fe40000004100 */
[-C--:B------:R-:W-:Y:S01]  /*c6d0*/  FMUL.FTZ R43, R48, R4.reuse ;  /* 0x00000004302b7220 */ /* 0x080fe20000410000 */
[----:B------:R-:W-:Y:S01]  /*c6e0*/  FMUL.FTZ R45, R44, R4 ;  /* 0x000000042c2d7220 */ /* 0x000fe20000410000 */
[----:B------:R-:W-:Y:S02]  /*c6f0*/  HADD2.F32 R41, -RZ, R6.H0_H0 ;  /* 0x20000006ff297230 */ /* 0x000fe40000004100 */
[-C--:B------:R-:W-:Y:S01]  /*c700*/  FMUL.FTZ R47, R50, R5.reuse ;  /* 0x00000005322f7220 */ /* 0x080fe20000410000 */
[----:B------:R-:W-:Y:S01]  /*c710*/  FFMA.FTZ R4, R44, R26, -R43 ;  /* 0x0000001a2c047223 */ /* 0x000fe2000001082b */
[----:B------:R-:W-:Y:S01]  /*c720*/  FMUL.FTZ R43, R46, R5 ;  /* 0x000000052e2b7220 */ /* 0x000fe20000410000 */
[----:B------:R-:W-:-:S02]  /*c730*/  HADD2.F32 R42, -RZ, R7.H0_H0 ;  /* 0x20000007ff2a7230 */ /* 0x000fc40000004100 */
[----:B------:R-:W-:Y:S01]  /*c740*/  FFMA.FTZ R5, R46, R40, -R47 ;  /* 0x000000282e057223 */ /* 0x000fe2000001082f */
[----:B------:R-:W-:Y:S02]  /*c750*/  HADD2.F32 R6, -RZ, R6.H1_H1 ;  /* 0x30000006ff067230 */ /* 0x000fe40000004100 */
[----:B------:R-:W-:Y:S01]  /*c760*/  FFMA.FTZ R45, R48, R26, R45 ;  /* 0x0000001a302d7223 */ /* 0x000fe2000001002d */
[----:B------:R-:W-:Y:S02]  /*c770*/  HADD2.F32 R7, -RZ, R7.H1_H1 ;  /* 0x30000007ff077230 */ /* 0x000fe40000004100 */
[----:B------:R-:W-:Y:S01]  /*c780*/  FFMA.FTZ R40, R50, R40, R43 ;  /* 0x0000002832287223 */ /* 0x000fe2000001002b */
[----:B------:R-:W-:Y:S02]  /*c790*/  HADD2.F32 R46, -RZ, R39.H1_H1 ;  /* 0x30000027ff2e7230 */ /* 0x000fe40000004100 */
[----:B------:R-:W-:Y:S01]  /*c7a0*/  FMUL.FTZ R26, R49, R6 ;  /* 0x00000006311a7220 */ /* 0x000fe20000410000 */
[----:B------:R-:W-:Y:S01]  /*c7b0*/  HADD2.F32 R47, -RZ, R35.H1_H1 ;  /* 0x30000023ff2f7230 */ /* 0x000fe20000004100 */
[----:B------:R-:W-:Y:S01]  /*c7c0*/  F2FP.F16.F32.PACK_AB R4, R45, R4 ;  /* 0x000000042d04723e */ /* 0x000fe200000000ff */
[----:B------:R-:W-:-:S02]  /*c7d0*/  HADD2.F32 R44, -RZ, R37.H1_H1 ;  /* 0x30000025ff2c7230 */ /* 0x000fc40000004100 */
[----:B------:R-:W-:Y:S01]  /*c7e0*/  FMUL.FTZ R35, R46, R7 ;  /* 0x000000072e237220 */ /* 0x000fe20000410000 */
[----:B------:R-:W-:Y:S01]  /*c7f0*/  F2FP.F16.F32.PACK_AB R5, R40, R5 ;  /* 0x000000052805723e */ /* 0x000fe200000000ff */
[C---:B------:R-:W-:Y:S01]  /*c800*/  FMUL.FTZ R38, R47.reuse, R6 ;  /* 0x000000062f267220 */ /* 0x040fe20000410000 */
[----:B------:R-:W-:Y:S01]  /*c810*/  FFMA.FTZ R6, R47, R41, -R26 ;  /* 0x000000292f067223 */ /* 0x000fe2000001081a */
[C---:B------:R-:W-:Y:S01]  /*c820*/  FMUL.FTZ R37, R44.reuse, R7 ;  /* 0x000000072c257220 */ /* 0x040fe20000410000 */
[-C--:B------:R-:W-:Y:S01]  /*c830*/  FFMA.FTZ R7, R44, R42.reuse, -R35 ;  /* 0x0000002a2c077223 */ /* 0x080fe20000010823 */
[----:B------:R-:W-:Y:S02]  /*c840*/  FFMA.FTZ R41, R49, R41, R38 ;  /* 0x0000002931297223 */ /* 0x000fe40000010026 */
[----:B------:R-:W-:-:S03]  /*c850*/  FFMA.FTZ R42, R46, R42, R37 ;  /* 0x0000002a2e2a7223 */ /* 0x000fc60000010025 */
[----:B------:R-:W-:Y:S02]  /*c860*/  F2FP.F16.F32.PACK_AB R6, R41, R6 ;  /* 0x000000062906723e */ /* 0x000fe400000000ff */
[----:B------:R-:W-:-:S05]  /*c870*/  F2FP.F16.F32.PACK_AB R7, R42, R7 ;  /* 0x000000072a07723e */ /* 0x000fca00000000ff */
[----:B------:R0:W-:Y:S02]  /*c880*/  STS.128 [R9+0x12400], R4 ;  /* 0x0124000409007388 */ /* 0x0001e40000000c00 */
.L_x_752:
[----:B------:R-:W-:Y:S05]  /*c890*/  BSYNC B1 ;  /* 0x0000000000017941 */ /* 0x000fea0003800000 */
.L_x_751:
[----:B------:R-:W-:Y:S04]  /*c8a0*/  BSSY B1, `(.L_x_753) ;  /* 0x0000028000017945 */ /* 0x000fe80003800000 */
[----:B------:R-:W-:Y:S05]  /*c8b0*/  @P1 BRA `(.L_x_754) ;  /* 0x0000000000981947 */ /* 0x000fea0003800000 */
[----:B0-----:R-:W0:Y:S01]  /*c8c0*/  LDS.128 R4, [R8+0x2000] ;  /* 0x0020000008047984 */ /* 0x001e220000000c00 */
        /* <DEDUP_REMOVED lines=8> */
[-C--:B------:R-:W-:Y:S01]  /*c950*/  FMUL.FTZ R39, R44, R4.reuse ;  /* 0x000000042c277220 */ /* 0x080fe20000410000 */
[C---:B------:R-:W-:Y:S01]  /*c960*/  FMUL.FTZ R41, R42.reuse, R4 ;  /* 0x000000042a297220 */ /* 0x040fe20000410000 */
[----:B------:R-:W-:Y:S02]  /*c970*/  HADD2.F32 R37, -RZ, R6.H0_H0 ;  /* 0x20000006ff257230 */ /* 0x000fe40000004100 */
[-C--:B------:R-:W-:Y:S01]  /*c980*/  FMUL.FTZ R40, R45, R5.reuse ;  /* 0x000000052d287220 */ /* 0x080fe20000410000 */
[-C--:B------:R-:W-:Y:S01]  /*c990*/  FFMA.FTZ R4, R42, R26.reuse, -R39 ;  /* 0x0000001a2a047223 */ /* 0x080fe20000010827 */
[----:B------:R-:W-:Y:S01]  /*c9a0*/  FFMA.FTZ R41, R44, R26, R41 ;  /* 0x0000001a2c297223 */ /* 0x000fe20000010029 */
[----:B------:R-:W-:Y:S01]  /*c9b0*/  FMUL.FTZ R26, R43, R5 ;  /* 0x000000052b1a7220 */ /* 0x000fe20000410000 */
[----:B------:R-:W-:-:S02]  /*c9c0*/  HADD2.F32 R38, -RZ, R7.H0_H0 ;  /* 0x20000007ff267230 */ /* 0x000fc40000004100 */
[-C--:B------:R-:W-:Y:S01]  /*c9d0*/  FFMA.FTZ R5, R43, R35.reuse, -R40 ;  /* 0x000000232b057223 */ /* 0x080fe20000010828 */
[----:B------:R-:W-:Y:S02]  /*c9e0*/  HADD2.F32 R6, -RZ, R6.H1_H1 ;  /* 0x30000006ff067230 */ /* 0x000fe40000004100 */
[----:B------:R-:W-:Y:S01]  /*c9f0*/  FFMA.FTZ R26, R45, R35, R26 ;  /* 0x000000232d1a7223 */ /* 0x000fe2000001001a */
[----:B------:R-:W-:Y:S01]  /*ca00*/  HADD2.F32 R7, -RZ, R7.H1_H1 ;  /* 0x30000007ff077230 */ /* 0x000fe20000004100 */
[----:B------:R-:W-:Y:S01]  /*ca10*/  F2FP.F16.F32.PACK_AB R4, R41, R4 ;  /* 0x000000042904723e */ /* 0x000fe200000000ff */
[----:B------:R-:W-:Y:S02]  /*ca20*/  HADD2.F32 R43, -RZ, R33.H1_H1 ;  /* 0x30000021ff2b7230 */ /* 0x000fe40000004100 */
[----:B------:R-:W-:Y:S01]  /*ca30*/  HADD2.F32 R42, -RZ, R34.H1_H1 ;  /* 0x30000022ff2a7230 */ /* 0x000fe20000004100 */
[----:B------:R-:W-:Y:S01]  /*ca40*/  F2FP.F16.F32.PACK_AB R5, R26, R5 ;  /* 0x000000051a05723e */ /* 0x000fe200000000ff */
[----:B------:R-:W-:-:S02]  /*ca50*/  HADD2.F32 R39, -RZ, R31.H1_H1 ;  /* 0x3000001fff277230 */ /* 0x000fc40000004100 */
[----:B------:R-:W-:Y:S02]  /*ca60*/  HADD2.F32 R40, -RZ, R32.H1_H1 ;  /* 0x30000020ff287230 */ /* 0x000fe40000004100 */
[-C--:B------:R-:W-:Y:S01]  /*ca70*/  FMUL.FTZ R32, R43, R6.reuse ;  /* 0x000000062b207220 */ /* 0x080fe20000410000 */
[-C--:B------:R-:W-:Y:S01]  /*ca80*/  FMUL.FTZ R31, R42, R7.reuse ;  /* 0x000000072a1f7220 */ /* 0x080fe20000410000 */
[C---:B------:R-:W-:Y:S01]  /*ca90*/  FMUL.FTZ R34, R39.reuse, R6 ;  /* 0x0000000627227220 */ /* 0x040fe20000410000 */
[C---:B------:R-:W-:Y:S01]  /*caa0*/  FMUL.FTZ R33, R40.reuse, R7 ;  /* 0x0000000728217220 */ /* 0x040fe20000410000 */
[-C--:B------:R-:W-:Y:S01]  /*cab0*/  FFMA.FTZ R6, R39, R37.reuse, -R32 ;  /* 0x0000002527067223 */ /* 0x080fe20000010820 */
[-C--:B------:R-:W-:Y:S01]  /*cac0*/  FFMA.FTZ R7, R40, R38.reuse, -R31 ;  /* 0x0000002628077223 */ /* 0x080fe2000001081f */
[----:B------:R-:W-:Y:S01]  /*cad0*/  FFMA.FTZ R37, R43, R37, R34 ;  /* 0x000000252b257223 */ /* 0x000fe20000010022 */
[----:B------:R-:W-:-:S04]  /*cae0*/  FFMA.FTZ R38, R42, R38, R33 ;  /* 0x000000262a267223 */ /* 0x000fc80000010021 */
[----:B------:R-:W-:Y:S02]  /*caf0*/  F2FP.F16.F32.PACK_AB R6, R37, R6 ;  /* 0x000000062506723e */ /* 0x000fe400000000ff */
[----:B------:R-:W-:-:S05]  /*cb00*/  F2FP.F16.F32.PACK_AB R7, R38, R7 ;  /* 0x000000072607723e */ /* 0x000fca00000000ff */
[----:B------:R1:W-:Y:S02]  /*cb10*/  STS.128 [R8+0x2000], R4 ;  /* 0x0020000408007388 */ /* 0x0003e40000000c00 */
.L_x_754:
[----:B------:R-:W-:Y:S05]  /*cb20*/  BSYNC B1 ;  /* 0x0000000000017941 */ /* 0x000fea0003800000 */
.L_x_753:
        /* <DEDUP_REMOVED lines=28> */
[-C--:B------:R-:W-:Y:S01]  /*ccf0*/  FMUL.FTZ R27, R38, R6.reuse ;  /* 0x00000006261b7220 */ /* 0x080fe20000410000 */
[----:B------:R-:W-:Y:S02]  /*cd00*/  HADD2.F32 R35, -RZ, R28.H1_H1 ;  /* 0x3000001cff237230 */ /* 0x000fe40000004100 */
[C---:B------:R-:W-:Y:S01]  /*cd10*/  FMUL.FTZ R29, R34.reuse, R6 ;  /* 0x00000006221d7220 */ /* 0x040fe20000410000 */
[-C--:B------:R-:W-:Y:S01]  /*cd20*/  FMUL.FTZ R28, R39, R7.reuse ;  /* 0x00000007271c7220 */ /* 0x080fe20000410000 */
[-C--:B------:R-:W-:Y:S01]  /*cd30*/  FFMA.FTZ R6, R34, R32.reuse, -R27 ;  /* 0x0000002022067223 */ /* 0x080fe2000001081b */
[C---:B------:R-:W-:Y:S01]  /*cd40*/  FMUL.FTZ R30, R35.reuse, R7 ;  /* 0x00000007231e7220 */ /* 0x040fe20000410000 */
[----:B------:R-:W-:Y:S01]  /*cd50*/  FFMA.FTZ R29, R38, R32, R29 ;  /* 0x00000020261d7223 */ /* 0x000fe2000001001d */
[-C--:B------:R-:W-:Y:S02]  /*cd60*/  FFMA.FTZ R7, R35, R33.reuse, -R28 ;  /* 0x0000002123077223 */ /* 0x080fe4000001081c */
[----:B------:R-:W-:-:S02]  /*cd70*/  FFMA.FTZ R30, R39, R33, R30 ;  /* 0x00000021271e7223 */ /* 0x000fc4000001001e */
[----:B------:R-:W-:-:S03]  /*cd80*/  F2FP.F16.F32.PACK_AB R6, R29, R6 ;  /* 0x000000061d06723e */ /* 0x000fc600000000ff */
[----:B------:R-:W-:-:S05]  /*cd90*/  F2FP.F16.F32.PACK_AB R7, R30, R7 ;  /* 0x000000071e07723e */ /* 0x000fca00000000ff */
[----:B------:R2:W-:Y:S02]  /*cda0*/  STS.128 [R9+0x16400], R4 ;  /* 0x0164000409007388 */ /* 0x0005e40000000c00 */
.L_x_756:
[----:B------:R-:W-:Y:S05]  /*cdb0*/  BSYNC B1 ;  /* 0x0000000000017941 */ /* 0x000fea0003800000 */
.L_x_755:
        /* <DEDUP_REMOVED lines=30> */
[C---:B------:R-:W-:Y:S01]  /*cfa0*/  FMUL.FTZ R25, R30.reuse, R6 ;  /* 0x000000061e197220 */ /* 0x040fe20000410000 */
[-C--:B------:R-:W-:Y:S01]  /*cfb0*/  FMUL.FTZ R20, R35, R7.reuse ;  /* 0x0000000723147220 */ /* 0x080fe20000410000 */
[C---:B------:R-:W-:Y:S01]  /*cfc0*/  FMUL.FTZ R24, R31.reuse, R7 ;  /* 0x000000071f187220 */ /* 0x040fe20000410000 */
[-C--:B------:R-:W-:Y:S01]  /*cfd0*/  FFMA.FTZ R6, R30, R28.reuse, -R21 ;  /* 0x0000001c1e067223 */ /* 0x080fe20000010815 */
[----:B------:R-:W-:Y:S01]  /*cfe0*/  FFMA.FTZ R25, R32, R28, R25 ;  /* 0x0000001c20197223 */ /* 0x000fe20000010019 */
[-C--:B------:R-:W-:Y:S01]  /*cff0*/  FFMA.FTZ R7, R31, R29.reuse, -R20 ;  /* 0x0000001d1f077223 */ /* 0x080fe20000010814 */
[----:B------:R-:W-:-:S03]  /*d000*/  FFMA.FTZ R24, R35, R29, R24 ;  /* 0x0000001d23187223 */ /* 0x000fc60000010018 */
[----:B------:R-:W-:Y:S02]  /*d010*/  F2FP.F16.F32.PACK_AB R6, R25, R6 ;  /* 0x000000061906723e */ /* 0x000fe400000000ff */
[----:B------:R-:W-:-:S05]  /*d020*/  F2FP.F16.F32.PACK_AB R7, R24, R7 ;  /* 0x000000071807723e */ /* 0x000fca00000000ff */
[----:B------:R3:W-:Y:S02]  /*d030*/  STS.128 [R8+0x6000], R4 ;  /* 0x0060000408007388 */ /* 0x0007e40000000c00 */
.L_x_758:
[----:B------:R-:W-:Y:S05]  /*d040*/  BSYNC B1 ;  /* 0x0000000000017941 */ /* 0x000fea0003800000 */
.L_x_757:
        /* <DEDUP_REMOVED lines=40> */
.L_x_760:
[----:B------:R-:W-:Y:S05]  /*d2d0*/  BSYNC B1 ;  /* 0x0000000000017941 */ /* 0x000fea0003800000 */
.L_x_759:
        /* <DEDUP_REMOVED lines=13> */
[----:B------:R-:W-:Y:S01]  /*d3b0*/  FMUL.FTZ R15, R28, R5 ;  /* 0x000000051c0f7220 */ /* 0x000fe20000410000 */
[----:B------:R-:W-:Y:S01]  /*d3c0*/  FFMA.FTZ R4, R21, R9, -R20 ;  /* 0x0000000915047223 */ /* 0x000fe20000010814 */
[----:B------:R-:W-:-:S02]  /*d3d0*/  HADD2.F32 R14, -RZ, R7.H0_H0 ;  /* 0x20000007ff0e7230 */ /* 0x000fc40000004100 */
[----:B------:R-:W-:Y:S01]  /*d3e0*/  FFMA.FTZ R9, R25, R9, R24 ;  /* 0x0000000919097223 */ /* 0x000fe20000010018 */
[C---:B------:R-:W-:Y:S01]  /*d3f0*/  FMUL.FTZ R21, R26.reuse, R5 ;  /* 0x000000051a157220 */ /* 0x040fe20000410000 */
[----:B------:R-:W-:Y:S02]  /*d400*/  HADD2.F32 R6, -RZ, R6.H1_H1 ;  /* 0x30000006ff067230 */ /* 0x000fe40000004100 */
[-C--:B------:R-:W-:Y:S01]  /*d410*/  FFMA.FTZ R5, R26, R12.reuse, -R15 ;  /* 0x0000000c1a057223 */ /* 0x080fe2000001080f */
[----:B------:R-:W-:Y:S02]  /*d420*/  HADD2.F32 R7, -RZ, R7.H1_H1 ;  /* 0x30000007ff077230 */ /* 0x000fe40000004100 */
[----:B------:R-:W-:Y:S01]  /*d430*/  FFMA.FTZ R12, R28, R12, R21 ;  /* 0x0000000c1c0c7223 */ /* 0x000fe20000010015 */
[----:B------:R-:W-:Y:S01]  /*d440*/  HADD2.F32 R25, -RZ, R10.H1_H1 ;  /* 0x3000000aff197230 */ /* 0x000fe20000004100 */
[----:B------:R-:W-:Y:S01]  /*d450*/  F2FP.F16.F32.PACK_AB R4, R9, R4 ;  /* 0x000000040904723e */ /* 0x000fe200000000ff */
[----:B------:R-:W-:-:S02]  /*d460*/  HADD2.F32 R20, -RZ, R11.H1_H1 ;  /* 0x3000000bff147230 */ /* 0x000fc40000004100 */
[----:B------:R-:W-:Y:S02]  /*d470*/  HADD2.F32 R15, -RZ, R0.H1_H1 ;  /* 0x30000000ff0f7230 */ /* 0x000fe40000004100 */
[-C--:B------:R-:W-:Y:S01]  /*d480*/  FMUL.FTZ R0, R25, R6.reuse ;  /* 0x0000000619007220 */ /* 0x080fe20000410000 */
[----:B------:R-:W-:Y:S02]  /*d490*/  HADD2.F32 R10, -RZ, R3.H1_H1 ;  /* 0x30000003ff0a7230 */ /* 0x000fe40000004100 */
[----:B------:R-:W-:Y:S01]  /*d4a0*/  FMUL.FTZ R3, R20, R7 ;  /* 0x0000000714037220 */ /* 0x000fe20000410000 */
[----:B------:R-:W-:Y:S01]  /*d4b0*/  F2FP.F16.F32.PACK_AB R5, R12, R5 ;  /* 0x000000050c05723e */ /* 0x000fe200000000ff */
[C---:B------:R-:W-:Y:S01]  /*d4c0*/  FMUL.FTZ R6, R15.reuse, R6 ;  /* 0x000000060f067220 */ /* 0x040fe20000410000 */
[----:B------:R-:W-:Y:S01]  /*d4d0*/  FFMA.FTZ R0, R15, R13, -R0 ;  /* 0x0000000d0f007223 */ /* 0x000fe20000010800 */
[C---:B------:R-:W-:Y:S01]  /*d4e0*/  FMUL.FTZ R7, R10.reuse, R7 ;  /* 0x000000070a077220 */ /* 0x040fe20000410000 */
[----:B------:R-:W-:Y:S01]  /*d4f0*/  FFMA.FTZ R3, R10, R14, -R3 ;  /* 0x0000000e0a037223 */ /* 0x000fe20000010803 */
[----:B------:R-:W-:-:S02]  /*d500*/  FFMA.FTZ R13, R25, R13, R6 ;  /* 0x0000000d190d7223 */ /* 0x000fc40000010006 */
[----:B------:R-:W-:-:S03]  /*d510*/  FFMA.FTZ R14, R20, R14, R7 ;  /* 0x0000000e140e7223 */ /* 0x000fc60000010007 */
[----:B------:R-:W-:Y:S02]  /*d520*/  F2FP.F16.F32.PACK_AB R6, R13, R0 ;  /* 0x000000000d06723e */ /* 0x000fe400000000ff */
[----:B------:R-:W-:-:S05]  /*d530*/  F2FP.F16.F32.PACK_AB R7, R14, R3 ;  /* 0x000000030e07723e */ /* 0x000fca00000000ff */
[----:B------:R0:W-:Y:S01]  /*d540*/  STS.128 [R8+0xa000], R4 ;  /* 0x00a0000408007388 */ /* 0x0001e20000000c00 */
[----:B------:R-:W-:Y:S05]  /*d550*/  BRA `(.L_x_750) ;  /* 0x0000002800e47947 */ /* 0x000fea0003800000 */
.L_x_732:
[----:B------:R-:W-:-:S03]  /*d560*/  UMOV UR4, 0xffffffff ;  /* 0xffffffff00047882 */ /* 0x000fc60000000000 */
[----:B------:R-:W-:Y:S05]  /*d570*/  BRA.DIV UR4, `(.L_x_761) ;  /* 0x0000012204fc7947 */ /* 0x000fea000b800000 */
[----:B------:R-:W0:Y:S04]  /*d580*/  SHFL.IDX PT, R3, R25, RZ, 0x1c1f ;  /* 0x001c1fff19037589 */ /* 0x000e2800000e0000 */
[----:B------:R-:W1:Y:S04]  /*d590*/  SHFL.IDX PT, R0, R24, RZ, 0x1c1f ;  /* 0x001c1fff18007589 */ /* 0x000e6800000e0000 */
[----:B------:R2:W3:Y:S04]  /*d5a0*/  SHFL.IDX PT, R5, R27, RZ, 0x1c1f ;  /* 0x001c1fff1b057589 */ /* 0x0004e800000e0000 */
[----:B------:R2:W4:Y:S01]  /*d5b0*/  SHFL.IDX PT, R14, R26, RZ, 0x1c1f ;  /* 0x001c1fff1a0e7589 */ /* 0x00052200000e0000 */
[----:B0-----:R-:W-:Y:S01]  /*d5c0*/  MOV R43, R3 ;  /* 0x00000003002b7202 */ /* 0x001fe20000000f00 */
[----:B-12---:R-:W-:-:S07]  /*d5d0*/  IMAD.MOV.U32 R42, RZ, RZ, R0 ;  /* 0x000000ffff2a7224 */ /* 0x006fce00078e0000 */
.L_x_994:
[----:B------:R-:W-:Y:S01]  /*d5e0*/  ULDC UR4, c[0x0][0x448] ;  /* 0x0001120000047ab9 */ /* 0x000fe20000000800 */
[----:B------:R-:W-:Y:S01]  /*d5f0*/  BSSY B1, `(.L_x_762) ;  /* 0x0000033000017945 */ /* 0x000fe20003800000 */
[----:B------:R-:W-:Y:S01]  /*d600*/  IMAD R46, R149, UR4, RZ ;  /* 0x00000004952e7c24 */ /* 0x000fe2000f8e02ff */
[----:B------:R-:W-:Y:S01]  /*d610*/  CS2R R8, SRZ ;  /* 0x0000000000087805 */ /* 0x000fe2000001ff00 */
[----:B----4-:R-:W-:Y:S01]  /*d620*/  IMAD.MOV.U32 R20, RZ, RZ, R14 ;  /* 0x000000ffff147224 */ /* 0x010fe200078e000e */
[----:B------:R-:W-:Y:S01]  /*d630*/  CS2R R10, SRZ ;  /* 0x00000000000a7805 */ /* 0x000fe2000001ff00 */
[----:B---3--:R-:W-:Y:S01]  /*d640*/  IMAD.MOV.U32 R21, RZ, RZ, R5 ;  /* 0x000000ffff157224 */ /* 0x008fe200078e0005 */
[----:B------:R-:W-:Y:S01]  /*d650*/  ISETP.GE.AND P0, PT, R6, R46, PT ;  /* 0x0000002e0600720c */ /* 0x000fe20003f06270 */
[----:B------:R-:W-:Y:S01]  /*d660*/  IMAD R46, R125, -0x80, R46 ;  /* 0xffffff807d2e7824 */ /* 0x000fe200078e022e */
        /* <DEDUP_REMOVED lines=11> */
[C---:B------:R-:W-:Y:S01]  /*d720*/  VIADD R3, R18.reuse, 0x40 ;  /* 0x0000004012037836 */ /* 0x040fe20000000000 */
[C---:B------:R-:W-:Y:S01]  /*d730*/  IADD3 R0, R18.reuse, 0x20, RZ ;  /* 0x0000002012007810 */ /* 0x040fe20007ffe0ff */
[----:B------:R-:W-:Y:S01]  /*d740*/  ULDC UR4, c[0x0][0x3f4] ;  /* 0x0000fd0000047ab9 */ /* 0x000fe20000000800 */
[----:B------:R-:W-:Y:S02]  /*d750*/  CS2R R24, SRZ ;  /* 0x0000000000187805 */ /* 0x000fe4000001ff00 */
[----:B------:R-:W-:Y:S02]  /*d760*/  ISETP.GE.AND P0, PT, R18, UR4, PT ;  /* 0x0000000412007c0c */ /* 0x000fe4000bf06270 */
[----:B------:R-:W-:Y:S02]  /*d770*/  CS2R R26, SRZ ;  /* 0x00000000001a7805 */ /* 0x000fe4000001ff00 */
[----:B------:R-:W-:Y:S02]  /*d780*/  ISETP.GE.AND P1, PT, R0, UR4, PT ;  /* 0x0000000400007c0c */ /* 0x000fe4000bf26270 */
[----:B------:R-:W-:-:S02]  /*d790*/  ISETP.GE.AND P2, PT, R3, UR4, PT ;  /* 0x0000000403007c0c */ /* 0x000fc4000bf46270 */
[----:B------:R-:W-:Y:S02]  /*d7a0*/  CS2R R4, SRZ ;  /* 0x0000000000047805 */ /* 0x000fe4000001ff00 */
[----:B------:R-:W-:Y:S02]  /*d7b0*/  CS2R R6, SRZ ;  /* 0x0000000000067805 */ /* 0x000fe4000001ff00 */
[----:B------:R-:W-:Y:S01]  /*d7c0*/  CS2R R28, SRZ ;  /* 0x00000000001c7805 */ /* 0x000fe2000001ff00 */
[----:B------:R-:W-:-:S04]  /*d7d0*/  @!P0 IMAD.WIDE R12, R18, 0x2, R42 ;  /* 0x00000002120c8825 */ /* 0x000fc800078e022a */
[----:B------:R-:W-:Y:S02]  /*d7e0*/  @!P1 IMAD.SHL.U32 R41, R211, 0x8, RZ ;  /* 0x00000008d3299824 */ /* 0x000fe400078e00ff */
[----:B------:R-:W-:Y:S01]  /*d7f0*/  @!P2 SHF.L.U32 R45, R212, 0x3, RZ ;  /* 0x00000003d42da819 */ /* 0x000fe200000006ff */
[----:B------:R0:W5:Y:S01]  /*d800*/  @!P0 LD.E.128 R24, desc[UR40][R12.64] ;  /* 0x000000280c188980 */ /* 0x000162000c101d00 */
[----:B------:R-:W-:Y:S01]  /*d810*/  CS2R R30, SRZ ;  /* 0x00000000001e7805 */ /* 0x000fe2000001ff00 */
[--C-:B------:R-:W-:Y:S01]  /*d820*/  @!P1 IMAD.WIDE R38, R41, 0x2, R42.reuse ;  /* 0x0000000229269825 */ /* 0x100fe200078e022a */
[----:B------:R-:W-:Y:S02]  /*d830*/  CS2R R8, SRZ ;  /* 0x0000000000087805 */ /* 0x000fe4000001ff00 */
[----:B------:R-:W-:Y:S02]  /*d840*/  CS2R R10, SRZ ;  /* 0x00000000000a7805 */ /* 0x000fe4000001ff00 */
[----:B------:R-:W-:Y:S01]  /*d850*/  CS2R R32, SRZ ;  /* 0x0000000000207805 */ /* 0x000fe2000001ff00 */
[----:B------:R-:W-:Y:S01]  /*d860*/  @!P2 IMAD.WIDE R42, R45, 0x2, R42 ;  /* 0x000000022d2aa825 */ /* 0x000fe200078e022a */
[----:B------:R-:W-:-:S02]  /*d870*/  CS2R R34, SRZ ;  /* 0x0000000000227805 */ /* 0x000fc4000001ff00 */
[----:B------:R-:W-:Y:S01]  /*d880*/  CS2R R14, SRZ ;  /* 0x00000000000e7805 */ /* 0x000fe2000001ff00 */
[----:B------:R1:W5:Y:S01]  /*d890*/  @!P1 LD.E.128 R28, desc[UR40][R38.64] ;  /* 0x00000028261c9980 */ /* 0x000362000c101d00 */
[--C-:B------:R-:W-:Y:S01]  /*d8a0*/  @!P1 IMAD.WIDE R40, R41, 0x2, R20.reuse ;  /* 0x0000000229289825 */ /* 0x100fe200078e0214 */
[----:B0-----:R-:W-:Y:S02]  /*d8b0*/  CS2R R12, SRZ ;  /* 0x00000000000c7805 */ /* 0x001fe4000001ff00 */
[----:B------:R1:W5:Y:S01]  /*d8c0*/  @!P2 LD.E.128 R32, desc[UR40][R42.64] ;  /* 0x000000282a20a980 */ /* 0x000362000c101d00 */
[----:B------:R-:W-:-:S03]  /*d8d0*/  @!P2 IMAD.WIDE R44, R45, 0x2, R20 ;  /* 0x000000022d2ca825 */ /* 0x000fc600078e0214 */
[----:B------:R1:W5:Y:S01]  /*d8e0*/  @!P1 LD.E.128 R8, desc[UR40][R40.64] ;  /* 0x0000002828089980 */ /* 0x000362000c101d00 */
[----:B------:R-:W-:-:S03]  /*d8f0*/  @!P0 IMAD.WIDE R20, R18, 0x2, R20 ;  /* 0x0000000212148825 */ /* 0x000fc600078e0214 */
[----:B------:R1:W5:Y:S04]  /*d900*/  @!P2 LD.E.128 R12, desc[UR40][R44.64] ;  /* 0x000000282c0ca980 */ /* 0x000368000c101d00 */
[----:B------:R1:W5:Y:S02]  /*d910*/  @!P0 LD.E.128 R4, desc[UR40][R20.64] ;  /* 0x0000002814048980 */ /* 0x000364000c101d00 */
.L_x_763:
[----:B------:R-:W-:Y:S05]  /*d920*/  BSYNC B1 ;  /* 0x0000000000017941 */ /* 0x000fea0003800000 */
.L_x_762:
[----:B-----5:R-:W-:Y:S01]  /*d930*/  IMAD.MOV.U32 R0, RZ, RZ, R24 ;  /* 0x000000ffff007224 */ /* 0x020fe200078e0018 */
[----:B------:R-:W-:Y:S01]  /*d940*/  MOV R37, R26 ;  /* 0x0000001a00257202 */ /* 0x000fe20000000f00 */
[----:B------:R-:W-:Y:S01]  /*d950*/  IMAD.MOV.U32 R3, RZ, RZ, R25 ;  /* 0x000000ffff037224 */ /* 0x000fe200078e0019 */
[--C-:B------:R-:W-:Y:S01]  /*d960*/  SHF.R.U64 R26, R26, 0x10, R27.reuse ;  /* 0x000000101a1a7819 */ /* 0x100fe2000000121b */
[--C-:B-1----:R-:W-:Y:S01]  /*d970*/  IMAD.MOV.U32 R21, RZ, RZ, R27.reuse ;  /* 0x000000ffff157224 */ /* 0x102fe200078e001b */
[----:B------:R-:W-:Y:S01]  /*d980*/  SHF.R.U32.HI R43, RZ, 0x10, R27 ;  /* 0x00000010ff2b7819 */ /* 0x000fe2000001161b */
[----:B------:R-:W-:Y:S01]  /*d990*/  IMAD.MOV.U32 R27, RZ, RZ, R30 ;  /* 0x000000ffff1b7224 */ /* 0x000fe200078e001e */
[----:B------:R-:W-:Y:S01]  /*d9a0*/  SHF.R.U64 R47, R30, 0x10, R31 ;  /* 0x000000101e2f7819 */ /* 0x000fe2000000121f */
[----:B------:R-:W-:Y:S01]  /*d9b0*/  IMAD.MOV.U32 R20, RZ, RZ, R5 ;  /* 0x000000ffff147224 */ /* 0x000fe200078e0005 */
[----:B------:R-:W-:Y:S01]  /*d9c0*/  MOV R30, R32 ;  /* 0x00000020001e7202 */ /* 0x000fe20000000f00 */
[----:B------:R-:W-:Y:S01]  /*d9d0*/  IMAD.MOV.U32 R39, RZ, RZ, R4 ;  /* 0x000000ffff277224 */ /* 0x000fe200078e0004 */
[----:B------:R-:W-:Y:S01]  /*d9e0*/  SHF.R.U64 R49, R32, 0x10, R33 ;  /* 0x0000001020317819 */ /* 0x000fe20000001221 */
[----:B------:R-:W-:Y:S01]  /*d9f0*/  IMAD.MOV.U32 R32, RZ, RZ, R34 ;  /* 0x000000ffff207224 */ /* 0x000fe200078e0022 */
[----:B------:R-:W-:Y:S01]  /*da00*/  SHF.R.U64 R51, R34, 0x10, R35 ;  /* 0x0000001022337819 */ /* 0x000fe20000001223 */
[----:B------:R-:W-:Y:S01]  /*da10*/  IMAD.MOV.U32 R40, RZ, RZ, R33 ;  /* 0x000000ffff287224 */ /* 0x000fe200078e0021 */
[----:B------:R-:W-:Y:S01]  /*da20*/  PRMT R34, R0, 0x5410, R3 ;  /* 0x0000541000227816 */ /* 0x000fe20000000003 */
[----:B------:R-:W-:Y:S01]  /*da30*/  BSSY B1, `(.L_x_764) ;  /* 0x0000040000017945 */ /* 0x000fe20003800000 */
[----:B------:R-:W-:-:S02]  /*da40*/  LEA.HI R0, R204, R204, RZ, 0x1 ;  /* 0x000000cccc007211 */ /* 0x000fc400078f08ff */
[----:B------:R-:W-:Y:S01]  /*da50*/  SHF.R.U64 R53, R4, 0x10, R5 ;  /* 0x0000001004357819 */ /* 0x000fe20000001205 */
[----:B------:R-:W-:Y:S01]  /*da60*/  IMAD.MOV.U32 R4, RZ, RZ, R7 ;  /* 0x000000ffff047224 */ /* 0x000fe200078e0007 */
[----:B------:R-:W-:Y:S02]  /*da70*/  LOP3.LUT R3, R0, 0xfffffffe, RZ, 0xc0, !PT ;  /* 0xfffffffe00037812 */ /* 0x000fe400078ec0ff */
[----:B------:R-:W-:Y:S02]  /*da80*/  SHF.R.U32.HI R54, RZ, 0x10, R5 ;  /* 0x00000010ff367819 */ /* 0x000fe40000011605 */
[----:B------:R-:W-:Y:S01]  /*da90*/  SHF.R.U64 R38, R24, 0x10, R25 ;  /* 0x0000001018267819 */ /* 0x000fe20000001219 */
[----:B------:R-:W-:Y:S01]  /*daa0*/  IMAD.IADD R3, R204, 0x1, -R3 ;  /* 0x00000001cc037824 */ /* 0x000fe200078e0a03 */
[----:B------:R-:W-:Y:S01]  /*dab0*/  SHF.R.U32.HI R42, RZ, 0x10, R25 ;  /* 0x00000010ff2a7819 */ /* 0x000fe20000011619 */
[----:B------:R-:W-:Y:S01]  /*dac0*/  IMAD.MOV.U32 R25, RZ, RZ, R28 ;  /* 0x000000ffff197224 */ /* 0x000fe200078e001c */
[----:B------:R-:W-:-:S02]  /*dad0*/  MOV R24, R29 ;  /* 0x0000001d00187202 */ /* 0x000fc40000000f00 */
[----:B------:R-:W-:Y:S02]  /*dae0*/  SHF.L.U32 R5, R3, 0x1f, RZ ;  /* 0x0000001f03057819 */ /* 0x000fe400000006ff */
[----:B------:R-:W-:Y:S01]  /*daf0*/  SHF.R.U64 R44, R28, 0x10, R29 ;  /* 0x000000101c2c7819 */ /* 0x000fe2000000121d */
[--C-:B------:R-:W-:Y:S01]  /*db00*/  IMAD.MOV.U32 R28, RZ, RZ, R31.reuse ;  /* 0x000000ffff1c7224 */ /* 0x100fe200078e001f */
[----:B------:R-:W0:Y:S01]  /*db10*/  SYNCS.PHASECHK.TRANS64.TRYWAIT P0, [R2+URZ+0x34800], R5 ;  /* 0x03480005020075a7 */ /* 0x000e22000800017f */
[----:B------:R-:W-:Y:S01]  /*db20*/  SHF.R.U32.HI R48, RZ, 0x10, R31 ;  /* 0x00000010ff307819 */ /* 0x000fe2000001161f */
[----:B------:R-:W-:Y:S01]  /*db30*/  IMAD.MOV.U32 R31, RZ, RZ, R10 ;  /* 0x000000ffff1f7224 */ /* 0x000fe200078e000a */
[----:B------:R-:W-:Y:S02]  /*db40*/  MOV R41, R6 ;  /* 0x0000000600297202 */ /* 0x000fe40000000f00 */
[----:B------:R-:W-:Y:S02]  /*db50*/  SHF.R.U64 R55, R6, 0x10, R7 ;  /* 0x0000001006377819 */ /* 0x000fe40000001207 */
[----:B------:R-:W-:Y:S01]  /*db60*/  SHF.R.U32.HI R45, RZ, 0x10, R29 ;  /* 0x00000010ff2d7819 */ /* 0x000fe2000001161d */
[----:B------:R-:W-:Y:S01]  /*db70*/  IMAD.MOV.U32 R29, RZ, RZ, R8 ;  /* 0x000000ffff1d7224 */ /* 0x000fe200078e0008 */
[----:B------:R-:W-:-:S02]  /*db80*/  SHF.R.U32.HI R50, RZ, 0x10, R33 ;  /* 0x00000010ff327819 */ /* 0x000fc40000011621 */
[----:B------:R-:W-:Y:S01]  /*db90*/  SHF.R.U32.HI R56, RZ, 0x10, R7 ;  /* 0x00000010ff387819 */ /* 0x000fe20000011607 */
[----:B------:R-:W-:Y:S01]  /*dba0*/  IMAD.MOV.U32 R7, RZ, RZ, R11 ;  /* 0x000000ffff077224 */ /* 0x000fe200078e000b */
[----:B------:R-:W-:Y:S02]  /*dbb0*/  MOV R6, R9 ;  /* 0x0000000900067202 */ /* 0x000fe40000000f00 */
[--C-:B------:R-:W-:Y:S02]  /*dbc0*/  SHF.R.U64 R57, R8, 0x10, R9.reuse ;  /* 0x0000001008397819 */ /* 0x100fe40000001209 */
[----:B------:R-:W-:Y:S01]  /*dbd0*/  SHF.R.U32.HI R58, RZ, 0x10, R9 ;  /* 0x00000010ff3a7819 */ /* 0x000fe20000011609 */
[----:B------:R-:W-:Y:S01]  /*dbe0*/  IMAD.MOV.U32 R9, RZ, RZ, R13 ;  /* 0x000000ffff097224 */ /* 0x000fe200078e000d */
[----:B------:R-:W-:Y:S01]  /*dbf0*/  SHF.R.U64 R59, R10, 0x10, R11 ;  /* 0x000000100a3b7819 */ /* 0x000fe2000000120b */
[----:B------:R-:W-:Y:S01]  /*dc00*/  IMAD.MOV.U32 R10, RZ, RZ, R14 ;  /* 0x000000ffff0a7224 */ /* 0x000fe200078e000e */
[----:B------:R-:W-:-:S02]  /*dc10*/  MOV R33, R35 ;  /* 0x0000002300217202 */ /* 0x000fc40000000f00 */
[----:B------:R-:W-:Y:S02]  /*dc20*/  SHF.R.U32.HI R60, RZ, 0x10, R11 ;  /* 0x00000010ff3c7819 */ /* 0x000fe4000001160b */
[----:B------:R-:W-:Y:S02]  /*dc30*/  PRMT R25, R25, 0x5410, R24 ;  /* 0x0000541019197816 */ /* 0x000fe40000000018 */
[----:B------:R-:W-:Y:S02]  /*dc40*/  SHF.R.U32.HI R52, RZ, 0x10, R35 ;  /* 0x00000010ff347819 */ /* 0x000fe40000011623 */
[----:B------:R-:W-:Y:S02]  /*dc50*/  MOV R8, R12 ;  /* 0x0000000c00087202 */ /* 0x000fe40000000f00 */
[--C-:B------:R-:W-:Y:S02]  /*dc60*/  SHF.R.U64 R61, R12, 0x10, R13.reuse ;  /* 0x000000100c3d7819 */ /* 0x100fe4000000120d */
[----:B------:R-:W-:-:S02]  /*dc70*/  SHF.R.U32.HI R62, RZ, 0x10, R13 ;  /* 0x00000010ff3e7819 */ /* 0x000fc4000001160d */
[----:B------:R-:W-:Y:S02]  /*dc80*/  MOV R11, R15 ;  /* 0x0000000f000b7202 */ /* 0x000fe40000000f00 */
[----:B------:R-:W-:Y:S02]  /*dc90*/  VIMNMX R24, R46, 0x80, PT ;  /* 0x000000802e187848 */ /* 0x000fe40003fe0100 */
[----:B------:R-:W-:Y:S02]  /*dca0*/  PRMT R35, R38, 0x5410, R42 ;  /* 0x0000541026237816 */ /* 0x000fe4000000002a */
[--C-:B------:R-:W-:Y:S02]  /*dcb0*/  SHF.R.U64 R63, R14, 0x10, R15.reuse ;  /* 0x000000100e3f7819 */ /* 0x100fe4000000120f */
[----:B------:R-:W-:Y:S02]  /*dcc0*/  SHF.R.U32.HI R64, RZ, 0x10, R15 ;  /* 0x00000010ff407819 */ /* 0x000fe4000001160f */
        /* <DEDUP_REMOVED lines=17> */
[----:B------:R-:W-:Y:S02]  /*dde0*/  ISETP.GE.AND P1, PT, R17, R24, PT ;  /* 0x000000181100720c */ /* 0x000fe40003f26270 */
[----:B------:R-:W-:-:S02]  /*ddf0*/  PRMT R14, R8, 0x5410, R9 ;  /* 0x00005410080e7816 */ /* 0x000fc40000000009 */
[----:B------:R-:W-:Y:S02]  /*de00*/  PRMT R15, R61, 0x5410, R62 ;  /* 0x000054103d0f7816 */ /* 0x000fe4000000003e */
[----:B------:R-:W-:Y:S01]  /*de10*/  PRMT R20, R10, 0x5410, R11 ;  /* 0x000054100a147816 */ /* 0x000fe2000000000b */
[----:B0-----:R-:W-:Y:S06]  /*de20*/  @!P0 BRA `(.L_x_765) ;  /* 0x0000011c00488947 */ /* 0x001fec0003800000 */
.L_x_995:
[----:B------:R-:W-:Y:S05]  /*de30*/  BSYNC B1 ;  /* 0x0000000000017941 */ /* 0x000fea0003800000 */
.L_x_764:
[----:B------:R-:W-:Y:S01]  /*de40*/  BSSY B1, `(.L_x_766) ;  /* 0x0000119000017945 */ /* 0x000fe20003800000 */
[----:B------:R-:W-:-:S03]  /*de50*/  PRMT R21, R63, 0x5410, R64 ;  /* 0x000054103f157816 */ /* 0x000fc60000000040 */
[----:B------:R-:W-:Y:S05]  /*de60*/  @P1 BRA `(.L_x_767) ;  /* 0x0000001000581947 */ /* 0x000fea0003800000 */
[----:B------:R-:W1:Y:S01]  /*de70*/  LDC R33, c[0x0][0x3f4] ;  /* 0x0000fd00ff217b82 */ /* 0x000e620000000800 */
[C---:B------:R-:W-:Y:S01]  /*de80*/  VIADD R4, R18.reuse, 0x20 ;  /* 0x0000002012047836 */ /* 0x040fe20000000000 */
[C---:B------:R-:W-:Y:S01]  /*de90*/  IADD3 R6, R18.reuse, 0x40, RZ ;  /* 0x0000004012067810 */ /* 0x040fe20007ffe0ff */
[----:B------:R-:W-:Y:S01]  /*dea0*/  BSSY B2, `(.L_x_768) ;  /* 0x0000060000027945 */ /* 0x000fe20003800000 */
[-C--:B-1----:R-:W-:Y:S02]  /*deb0*/  ISETP.GE.AND P0, PT, R18, R33.reuse, PT ;  /* 0x000000211200720c */ /* 0x082fe40003f06270 */
[-C--:B------:R-:W-:Y:S02]  /*dec0*/  ISETP.GE.AND P1, PT, R4, R33.reuse, PT ;  /* 0x000000210400720c */ /* 0x080fe40003f26270 */
[----:B------:R-:W-:-:S09]  /*ded0*/  ISETP.GE.AND P2, PT, R6, R33, PT ;  /* 0x000000210600720c */ /* 0x000fd20003f46270 */
[----:B------:R-:W-:Y:S05]  /*dee0*/  @P0 BRA `(.L_x_769) ;  /* 0x00000004006c0947 */ /* 0x000fea0003800000 */
[----:B------:R-:W-:Y:S01]  /*def0*/  LEA.HI R6, R33, R209, RZ, 0x1d ;  /* 0x000000d121067211 */ /* 0x000fe200078fe8ff */
[----:B------:R-:W-:Y:S01]  /*df00*/  HADD2.F32 R52, -RZ, R34.H0_H0 ;  /* 0x20000022ff347230 */ /* 0x000fe20000004100 */
[----:B------:R-:W-:Y:S01]  /*df10*/  LOP3.LUT R4, R191, 0x38, R18, 0xf8, !PT ;  /* 0x00000038bf047812 */ /* 0x000fe200078ef812 */
[--C-:B------:R-:W-:Y:S01]  /*df20*/  HADD2.F32 R54, -RZ, R39.reuse.H0_H0 ;  /* 0x20000027ff367230 */ /* 0x100fe20000004100 */
[----:B0-----:R-:W-:Y:S01]  /*df30*/  SHF.R.S32.HI R5, RZ, 0x1f, R6 ;  /* 0x0000001fff057819 */ /* 0x001fe20000011406 */
[----:B------:R-:W-:Y:S02]  /*df40*/  HADD2.F32 R51, -RZ, R40.H0_H0 ;  /* 0x20000028ff337230 */ /* 0x000fe40000004100 */
[----:B------:R-:W-:Y:S01]  /*df50*/  HADD2.F32 R53, -RZ, R39.H1_H1 ;  /* 0x30000027ff357230 */ /* 0x000fe20000004100 */
[----:B------:R-:W-:Y:S01]  /*df60*/  LEA.HI R7, R5, R6, RZ, 0x3 ;  /* 0x0000000605077211 */ /* 0x000fe200078f18ff */
[----:B------:R-:W-:Y:S01]  /*df70*/  IMAD.SHL.U32 R6, R6, 0x8, RZ ;  /* 0x0000000806067824 */ /* 0x000fe200078e00ff */
[----:B------:R-:W-:-:S03]  /*df80*/  LOP3.LUT R5, R4, R193, RZ, 0x3c, !PT ;  /* 0x000000c104057212 */ /* 0x000fc600078e3cff */
[----:B------:R-:W-:Y:S01]  /*df90*/  IMAD.SHL.U32 R7, R7, 0x400, RZ ;  /* 0x0000040007077824 */ /* 0x000fe200078e00ff */
[----:B------:R-:W-:Y:S02]  /*dfa0*/  LOP3.LUT R6, R191, 0x38, R6, 0xf8, !PT ;  /* 0x00000038bf067812 */ /* 0x000fe400078ef806 */
[----:B------:R-:W-:Y:S02]  /*dfb0*/  LEA R5, R192, R5, 0x9 ;  /* 0x00000005c0057211 */ /* 0x000fe400078e48ff */
[----:B------:R-:W-:Y:S02]  /*dfc0*/  LOP3.LUT R7, R7, 0x7fffe000, RZ, 0xc0, !PT ;  /* 0x7fffe00007077812 */ /* 0x000fe400078ec0ff */
[----:B------:R-:W-:Y:S01]  /*dfd0*/  LOP3.LUT R9, R6, R193, RZ, 0x3c, !PT ;  /* 0x000000c106097212 */ /* 0x000fe200078e3cff */
[----:B------:R-:W-:Y:S02]  /*dfe0*/  IMAD R59, R5, 0x2, R2 ;  /* 0x00000002053b7824 */ /* 0x000fe400078e0202 */
[----:B------:R-:W-:-:S03]  /*dff0*/  IMAD R8, R192, 0x200, R7 ;  /* 0x00000200c0087824 */ /* 0x000fc600078e0207 */
[----:B------:R-:W0:Y:S02]  /*e000*/  LDS.128 R4, [R59+0x10400] ;  /* 0x010400003b047984 */ /* 0x000e240000000c00 */
[----:B------:R-:W-:-:S05]  /*e010*/  IADD3 R9, R8, R9, RZ ;  /* 0x0000000908097210 */ /* 0x000fca0007ffe0ff */
[----:B------:R-:W-:-:S05]  /*e020*/  IMAD R61, R9, 0x2, R2 ;  /* 0x00000002093d7824 */ /* 0x000fca00078e0202 */
[----:B------:R-:W1:Y:S01]  /*e030*/  LDS.128 R8, [R61+0x10400] ;  /* 0x010400003d087984 */ /* 0x000e620000000c00 */
[--C-:B0-----:R-:W-:Y:S02]  /*e040*/  HADD2.F32 R43, -RZ, R4.reuse.H0_H0 ;  /* 0x20000004ff2b7230 */ /* 0x101fe40000004100 */
[----:B------:R-:W-:Y:S02]  /*e050*/  HADD2.F32 R4, -RZ, R4.H1_H1 ;  /* 0x30000004ff047230 */ /* 0x000fe40000004100 */
[--C-:B------:R-:W-:Y:S02]  /*e060*/  HADD2.F32 R44, -RZ, R5.reuse.H0_H0 ;  /* 0x20000005ff2c7230 */ /* 0x100fe40000004100 */
[----:B------:R-:W-:Y:S02]  /*e070*/  HADD2.F32 R5, -RZ, R5.H1_H1 ;  /* 0x30000005ff057230 */ /* 0x000fe40000004100 */
[--C-:B------:R-:W-:Y:S02]  /*e080*/  HADD2.F32 R45, -RZ, R6.reuse.H0_H0 ;  /* 0x20000006ff2d7230 */ /* 0x100fe40000004100 */
[----:B------:R-:W-:-:S02]  /*e090*/  HADD2.F32 R6, -RZ, R6.H1_H1 ;  /* 0x30000006ff067230 */ /* 0x000fc40000004100 */
[--C-:B-1----:R-:W-:Y:S02]  /*e0a0*/  HADD2.F32 R47, -RZ, R8.reuse.H0_H0 ;  /* 0x20000008ff2f7230 */ /* 0x102fe40000004100 */
[----:B------:R-:W-:Y:S02]  /*e0b0*/  HADD2.F32 R8, -RZ, R8.H1_H1 ;  /* 0x30000008ff087230 */ /* 0x000fe40000004100 */
[----:B------:R-:W-:Y:S02]  /*e0c0*/  HADD2.F32 R48, -RZ, R9.H0_H0 ;  /* 0x20000009ff307230 */ /* 0x000fe40000004100 */
[C---:B------:R-:W-:Y:S01]  /*e0d0*/  FMUL.FTZ R56, R47.reuse, R54 ;  /* 0x000000362f387220 */ /* 0x040fe20000410000 */
[-C--:B------:R-:W-:Y:S01]  /*e0e0*/  FMUL.FTZ R58, R47, R52.reuse ;  /* 0x000000342f3a7220 */ /* 0x080fe20000410000 */
[----:B------:R-:W-:Y:S02]  /*e0f0*/  HADD2.F32 R47, -RZ, R35.H0_H0 ;  /* 0x20000023ff2f7230 */ /* 0x000fe40000004100 */
[----:B------:R-:W-:Y:S01]  /*e100*/  FMUL.FTZ R55, R8, R51 ;  /* 0x0000003308377220 */ /* 0x000fe20000410000 */
[C---:B------:R-:W-:Y:S01]  /*e110*/  FFMA.FTZ R56, R43.reuse, R52, -R56 ;  /* 0x000000342b387223 */ /* 0x040fe20000010838 */
[----:B------:R-:W-:Y:S01]  /*e120*/  FFMA.FTZ R58, R43, R54, R58 ;  /* 0x000000362b3a7223 */ /* 0x000fe2000001003a */
[----:B------:R-:W-:-:S02]  /*e130*/  HADD2.F32 R43, -RZ, R34.H1_H1 ;  /* 0x30000022ff2b7230 */ /* 0x000fc40000004100 */
[-C--:B------:R-:W-:Y:S01]  /*e140*/  FMUL.FTZ R57, R8, R47.reuse ;  /* 0x0000002f08397220 */ /* 0x080fe20000410000 */
[----:B------:R-:W-:Y:S01]  /*e150*/  FFMA.FTZ R55, R4, R47, -R55 ;  /* 0x0000002f04377223 */ /* 0x000fe20000010837 */
[C---:B------:R-:W-:Y:S01]  /*e160*/  FMUL.FTZ R47, R48.reuse, R53 ;  /* 0x00000035302f7220 */ /* 0x040fe20000410000 */
[----:B------:R-:W-:Y:S02]  /*e170*/  HADD2.F32 R9, -RZ, R9.H1_H1 ;  /* 0x30000009ff097230 */ /* 0x000fe40000004100 */
[----:B------:R-:W-:Y:S01]  /*e180*/  FMUL.FTZ R48, R48, R43 ;  /* 0x0000002b30307220 */ /* 0x000fe20000410000 */
[----:B------:R-:W-:Y:S02]  /*e190*/  HADD2.F32 R52, -RZ, R40.H1_H1 ;  /* 0x30000028ff347230 */ /* 0x000fe40000004100 */
[----:B------:R-:W-:Y:S01]  /*e1a0*/  FFMA.FTZ R57, R4, R51, R57 ;  /* 0x0000003304397223 */ /* 0x000fe20000010039 */
[----:B------:R-:W-:Y:S02]  /*e1b0*/  HADD2.F32 R4, -RZ, R35.H1_H1 ;  /* 0x30000023ff047230 */ /* 0x000fe40000004100 */
[C---:B------:R-:W-:Y:S01]  /*e1c0*/  FFMA.FTZ R47, R44.reuse, R43, -R47 ;  /* 0x0000002b2c2f7223 */ /* 0x040fe2000001082f */
[----:B------:R-:W-:Y:S01]  /*e1d0*/  FFMA.FTZ R48, R44, R53, R48 ;  /* 0x000000352c307223 */ /* 0x000fe20000010030 */
[----:B------:R-:W-:-:S02]  /*e1e0*/  HADD2.F32 R49, -RZ, R10.H0_H0 ;  /* 0x2000000aff317230 */ /* 0x000fc40000004100 */
[C---:B------:R-:W-:Y:S01]  /*e1f0*/  FMUL.FTZ R54, R9.reuse, R52 ;  /* 0x0000003409367220 */ /* 0x040fe20000410000 */
[----:B------:R-:W-:Y:S02]  /*e200*/  HADD2.F32 R8, -RZ, R37.H0_H0 ;  /* 0x20000025ff087230 */ /* 0x000fe40000004100 */
[-C--:B------:R-:W-:Y:S01]  /*e210*/  FMUL.FTZ R60, R9, R4.reuse ;  /* 0x00000004093c7220 */ /* 0x080fe20000410000 */
[----:B------:R-:W-:Y:S02]  /*e220*/  HADD2.F32 R44, -RZ, R41.H0_H0 ;  /* 0x20000029ff2c7230 */ /* 0x000fe40000004100 */
[----:B------:R-:W-:Y:S01]  /*e230*/  FFMA.FTZ R54, R5, R4, -R54 ;  /* 0x0000000405367223 */ /* 0x000fe20000010836 */
[----:B------:R-:W-:Y:S02]  /*e240*/  HADD2.F32 R10, -RZ, R10.H1_H1 ;  /* 0x3000000aff0a7230 */ /* 0x000fe40000004100 */
[----:B------:R-:W-:Y:S01]  /*e250*/  FMUL.FTZ R53, R49, R8 ;  /* 0x0000000831357220 */ /* 0x000fe20000410000 */
[----:B------:R-:W-:-:S02]  /*e260*/  HADD2.F32 R43, -RZ, R42.H0_H0 ;  /* 0x2000002aff2b7230 */ /* 0x000fc40000004100 */
[----:B------:R-:W-:Y:S01]  /*e270*/  FMUL.FTZ R4, R49, R44 ;  /* 0x0000002c31047220 */ /* 0x000fe20000410000 */
[----:B------:R-:W-:Y:S02]  /*e280*/  HADD2.F32 R9, -RZ, R38.H0_H0 ;  /* 0x20000026ff097230 */ /* 0x000fe40000004100 */
[----:B------:R-:W-:Y:S01]  /*e290*/  FFMA.FTZ R49, R5, R52, R60 ;  /* 0x0000003405317223 */ /* 0x000fe2000001003c */
[C---:B------:R-:W-:Y:S01]  /*e2a0*/  FFMA.FTZ R53, R45.reuse, R44, R53 ;  /* 0x0000002c2d357223 */ /* 0x040fe20000010035 */
[C---:B------:R-:W-:Y:S01]  /*e2b0*/  FMUL.FTZ R5, R10.reuse, R43 ;  /* 0x0000002b0a057220 */ /* 0x040fe20000410000 */
[----:B------:R-:W-:Y:S01]  /*e2c0*/  FFMA.FTZ R51, R45, R8, -R4 ;  /* 0x000000082d337223 */ /* 0x000fe20000010804 */
[-C--:B------:R-:W-:Y:S01]  /*e2d0*/  FMUL.FTZ R45, R10, R9.reuse ;  /* 0x000000090a2d7220 */ /* 0x080fe20000410000 */
[----:B------:R-:W-:Y:S02]  /*e2e0*/  HADD2.F32 R50, -RZ, R11.H0_H0 ;  /* 0x2000000bff327230 */ /* 0x000fe40000004100 */
[----:B------:R-:W-:Y:S01]  /*e2f0*/  FFMA.FTZ R10, R6, R9, -R5 ;  /* 0x00000009060a7223 */ /* 0x000fe20000010805 */
[----:B------:R-:W-:-:S02]  /*e300*/  HADD2.F32 R9, -RZ, R41.H1_H1 ;  /* 0x30000029ff097230 */ /* 0x000fc40000004100 */
[----:B------:R-:W-:Y:S01]  /*e310*/  FFMA.FTZ R44, R6, R43, R45 ;  /* 0x0000002b062c7223 */ /* 0x000fe2000001002d */
[----:B------:R-:W-:Y:S02]  /*e320*/  HADD2.F32 R5, -RZ, R37.H1_H1 ;  /* 0x30000025ff057230 */ /* 0x000fe40000004100 */
[----:B------:R-:W-:Y:S02]  /*e330*/  HADD2.F32 R11, -RZ, R11.H1_H1 ;  /* 0x3000000bff0b7230 */ /* 0x000fe40000004100 */
[C---:B------:R-:W-:Y:S01]  /*e340*/  FMUL.FTZ R43, R50.reuse, R9 ;  /* 0x00000009322b7220 */ /* 0x040fe20000410000 */
[----:B------:R-:W-:Y:S02]  /*e350*/  HADD2.F32 R8, -RZ, R42.H1_H1 ;  /* 0x3000002aff087230 */ /* 0x000fe40000004100 */
[----:B------:R-:W-:Y:S01]  /*e360*/  FMUL.FTZ R50, R50, R5 ;  /* 0x0000000532327220 */ /* 0x000fe20000410000 */
[----:B------:R-:W-:Y:S02]  /*e370*/  HADD2.F32 R4, -RZ, R38.H1_H1 ;  /* 0x30000026ff047230 */ /* 0x000fe40000004100 */
[----:B------:R-:W-:-:S02]  /*e380*/  HADD2.F32 R46, -RZ, R7.H0_H0 ;  /* 0x20000007ff2e7230 */ /* 0x000fc40000004100 */
[C---:B------:R-:W-:Y:S01]  /*e390*/  FMUL.FTZ R6, R11.reuse, R8 ;  /* 0x000000080b067220 */ /* 0x040fe20000410000 */
[----:B------:R-:W-:Y:S02]  /*e3a0*/  HADD2.F32 R7, -RZ, R7.H1_H1 ;  /* 0x30000007ff077230 */ /* 0x000fe40000004100 */
[-C--:B------:R-:W-:Y:S01]  /*e3b0*/  FMUL.FTZ R45, R11, R4.reuse ;  /* 0x000000040b2d7220 */ /* 0x080fe20000410000 */
[C---:B------:R-:W-:Y:S01]  /*e3c0*/  FFMA.FTZ R43, R46.reuse, R5, -R43 ;  /* 0x000000052e2b7223 */ /* 0x040fe2000001082b */
[----:B------:R-:W-:Y:S01]  /*e3d0*/  FFMA.FTZ R11, R46, R9, R50 ;  /* 0x000000092e0b7223 */ /* 0x000fe20000010032 */
[C---:B------:R-:W-:Y:S01]  /*e3e0*/  FFMA.FTZ R46, R7.reuse, R4, -R6 ;  /* 0x00000004072e7223 */ /* 0x040fe20000010806 */
[----:B------:R-:W-:Y:S01]  /*e3f0*/  FFMA.FTZ R50, R7, R8, R45 ;  /* 0x0000000807327223 */ /* 0x000fe2000001002d */
[----:B------:R-:W-:Y:S02]  /*e400*/  F2FP.F16.F32.PACK_AB R4, R55, R56 ;  /* 0x000000383704723e */ /* 0x000fe400000000ff */
[----:B------:R-:W-:-:S02]  /*e410*/  F2FP.F16.F32.PACK_AB R5, R54, R47 ;  /* 0x0000002f3605723e */ /* 0x000fc400000000ff */
[----:B------:R-:W-:Y:S02]  /*e420*/  F2FP.F16.F32.PACK_AB R6, R10, R51 ;  /* 0x000000330a06723e */ /* 0x000fe400000000ff */
[----:B------:R-:W-:Y:S02]  /*e430*/  F2FP.F16.F32.PACK_AB R7, R46, R43 ;  /* 0x0000002b2e07723e */ /* 0x000fe400000000ff */
[----:B------:R-:W-:Y:S02]  /*e440*/  F2FP.F16.F32.PACK_AB R8, R57, R58 ;  /* 0x0000003a3908723e */ /* 0x000fe400000000ff */
[----:B------:R-:W-:Y:S01]  /*e450*/  F2FP.F16.F32.PACK_AB R9, R49, R48 ;  /* 0x000000303109723e */ /* 0x000fe200000000ff */
[----:B------:R1:W-:Y:S01]  /*e460*/  STS.128 [R59+0x10400], R4 ;  /* 0x010400043b007388 */ /* 0x0003e20000000c00 */
[----:B------:R-:W-:Y:S02]  /*e470*/  F2FP.F16.F32.PACK_AB R10, R44, R53 ;  /* 0x000000352c0a723e */ /* 0x000fe400000000ff */
[----:B------:R-:W-:-:S05]  /*e480*/  F2FP.F16.F32.PACK_AB R11, R50, R11 ;  /* 0x0000000b320b723e */ /* 0x000fca00000000ff */
[----:B------:R1:W-:Y:S02]  /*e490*/  STS.128 [R61+0x10400], R8 ;  /* 0x010400083d007388 */ /* 0x0003e40000000c00 */
.L_x_769:
[----:B------:R-:W-:Y:S05]  /*e4a0*/  BSYNC B2 ;  /* 0x0000000000027941 */ /* 0x000fea0003800000 */
.L_x_768:
[----:B------:R-:W-:Y:S04]  /*e4b0*/  BSSY B2, `(.L_x_770) ;  /* 0x0000059000027945 */ /* 0x000fe80003800000 */
[----:B------:R-:W-:Y:S05]  /*e4c0*/  @P1 BRA `(.L_x_771) ;  /* 0x00000004005c1947 */ /* 0x000fea0003800000 */
[----:B-1----:R-:W-:Y:S01]  /*e4d0*/  LEA.HI R4, R33, R211, RZ, 0x1d ;  /* 0x000000d321047211 */ /* 0x002fe200078fe8ff */
[----:B------:R-:W-:Y:S02]  /*e4e0*/  HADD2.F32 R55, -RZ, R29.H0_H0 ;  /* 0x2000001dff377230 */ /* 0x000fe40000004100 */
[----:B------:R-:W-:Y:S01]  /*e4f0*/  HADD2.F32 R53, -RZ, R25.H0_H0 ;  /* 0x20000019ff357230 */ /* 0x000fe20000004100 */
[----:B0-----:R-:W-:Y:S01]  /*e500*/  SHF.R.S32.HI R5, RZ, 0x1f, R4 ;  /* 0x0000001fff057819 */ /* 0x001fe20000011404 */
[----:B------:R-:W-:-:S03]  /*e510*/  HADD2.F32 R57, -RZ, R30.H0_H0 ;  /* 0x2000001eff397230 */ /* 0x000fc60000004100 */
[----:B------:R-:W-:Y:S01]  /*e520*/  LEA.HI R5, R5, R4, RZ, 0x3 ;  /* 0x0000000405057211 */ /* 0x000fe200078f18ff */
[----:B------:R-:W-:-:S03]  /*e530*/  IMAD.SHL.U32 R4, R4, 0x8, RZ ;  /* 0x0000000804047824 */ /* 0x000fc600078e00ff */
[----:B------:R-:W-:Y:S02]  /*e540*/  SHF.L.U32 R5, R5, 0xa, RZ ;  /* 0x0000000a05057819 */ /* 0x000fe400000006ff */
[----:B------:R-:W-:Y:S02]  /*e550*/  LOP3.LUT R4, R191, 0x38, R4, 0xf8, !PT ;  /* 0x00000038bf047812 */ /* 0x000fe400078ef804 */
[----:B------:R-:W-:Y:S02]  /*e560*/  LOP3.LUT R5, R5, 0x7fffe000, RZ, 0xc0, !PT ;  /* 0x7fffe00005057812 */ /* 0x000fe400078ec0ff */
[----:B------:R-:W-:-:S03]  /*e570*/  LOP3.LUT R9, R4, R193, RZ, 0x3c, !PT ;  /* 0x000000c104097212 */ /* 0x000fc600078e3cff */
[----:B------:R-:W-:Y:S02]  /*e580*/  IMAD R8, R192, 0x200, R5 ;  /* 0x00000200c0087824 */ /* 0x000fe400078e0205 */
[----:B------:R-:W0:Y:S02]  /*e590*/  LDS.128 R4, [R229] ;  /* 0x00000000e5047984 */ /* 0x000e240000000c00 */
[----:B------:R-:W-:-:S05]  /*e5a0*/  IMAD.IADD R9, R8, 0x1, R9 ;  /* 0x0000000108097824 */ /* 0x000fca00078e0209 */
[----:B------:R-:W-:-:S05]  /*e5b0*/  LEA R43, R9, R2, 0x1 ;  /* 0x00000002092b7211 */ /* 0x000fca00078e08ff */
        /* <DEDUP_REMOVED lines=11> */
[----:B------:R-:W-:Y:S01]  /*e670*/  FMUL.FTZ R61, R48, R53 ;  /* 0x00000035303d7220 */ /* 0x000fe20000410000 */
[----:B------:R-:W-:Y:S02]  /*e680*/  HADD2.F32 R48, -RZ, R29.H1_H1 ;  /* 0x3000001dff307230 */ /* 0x000fe40000004100 */
[----:B------:R-:W-:Y:S01]  /*e690*/  FMUL.FTZ R63, R8, R57 ;  /* 0x00000039083f7220 */ /* 0x000fe20000410000 */
[----:B------:R-:W-:Y:S01]  /*e6a0*/  FFMA.FTZ R59, R44, R53, -R59 ;  /* 0x000000352c3b7223 */ /* 0x000fe2000001083b */
[----:B------:R-:W-:-:S02]  /*e6b0*/  HADD2.F32 R53, -RZ, R26.H0_H0 ;  /* 0x2000001aff357230 */ /* 0x000fc40000004100 */
[----:B------:R-:W-:Y:S01]  /*e6c0*/  FFMA.FTZ R61, R44, R55, R61 ;  /* 0x000000372c3d7223 */ /* 0x000fe2000001003d */
[----:B------:R-:W-:Y:S02]  /*e6d0*/  HADD2.F32 R44, -RZ, R25.H1_H1 ;  /* 0x30000019ff2c7230 */ /* 0x000fe40000004100 */
[C---:B------:R-:W-:Y:S01]  /*e6e0*/  FMUL.FTZ R56, R49.reuse, R48 ;  /* 0x0000003031387220 */ /* 0x040fe20000410000 */
[----:B------:R-:W-:Y:S02]  /*e6f0*/  HADD2.F32 R9, -RZ, R9.H1_H1 ;  /* 0x30000009ff097230 */ /* 0x000fe40000004100 */
[-C--:B------:R-:W-:Y:S01]  /*e700*/  FMUL.FTZ R55, R8, R53.reuse ;  /* 0x0000003508377220 */ /* 0x080fe20000410000 */
[C---:B------:R-:W-:Y:S01]  /*e710*/  FFMA.FTZ R52, R4.reuse, R53, -R63 ;  /* 0x0000003504347223 */ /* 0x040fe2000001083f */
[----:B------:R-:W-:Y:S01]  /*e720*/  FMUL.FTZ R49, R49, R44 ;  /* 0x0000002c31317220 */ /* 0x000fe20000410000 */
[----:B------:R-:W-:Y:S02]  /*e730*/  HADD2.F32 R8, -RZ, R30.H1_H1 ;  /* 0x3000001eff087230 */ /* 0x000fe40000004100 */
[----:B------:R-:W-:Y:S01]  /*e740*/  FFMA.FTZ R54, R4, R57, R55 ;  /* 0x0000003904367223 */ /* 0x000fe20000010037 */
[----:B------:R-:W-:-:S02]  /*e750*/  HADD2.F32 R4, -RZ, R26.H1_H1 ;  /* 0x3000001aff047230 */ /* 0x000fc40000004100 */
[C---:B------:R-:W-:Y:S01]  /*e760*/  FFMA.FTZ R48, R45.reuse, R48, R49 ;  /* 0x000000302d307223 */ /* 0x040fe20000010031 */
[--C-:B------:R-:W-:Y:S02]  /*e770*/  HADD2.F32 R50, -RZ, R10.reuse.H0_H0 ;  /* 0x2000000aff327230 */ /* 0x100fe40000004100 */
[----:B------:R-:W-:Y:S01]  /*e780*/  FFMA.FTZ R56, R45, R44, -R56 ;  /* 0x0000002c2d387223 */ /* 0x000fe20000010838 */
[----:B------:R-:W-:Y:S02]  /*e790*/  HADD2.F32 R49, -RZ, R31.H0_H0 ;  /* 0x2000001fff317230 */ /* 0x000fe40000004100 */
[C---:B------:R-:W-:Y:S01]  /*e7a0*/  FMUL.FTZ R44, R9.reuse, R8 ;  /* 0x00000008092c7220 */ /* 0x040fe20000410000 */
[----:B------:R-:W-:Y:S02]  /*e7b0*/  HADD2.F32 R45, -RZ, R27.H0_H0 ;  /* 0x2000001bff2d7230 */ /* 0x000fe40000004100 */
[----:B------:R-:W-:Y:S01]  /*e7c0*/  FMUL.FTZ R58, R9, R4 ;  /* 0x00000004093a7220 */ /* 0x000fe20000410000 */
[----:B------:R-:W-:-:S02]  /*e7d0*/  HADD2.F32 R10, -RZ, R10.H1_H1 ;  /* 0x3000000aff0a7230 */ /* 0x000fc40000004100 */
[C---:B------:R-:W-:Y:S01]  /*e7e0*/  FMUL.FTZ R63, R50.reuse, R49 ;  /* 0x00000031323f7220 */ /* 0x040fe20000410000 */
[----:B------:R-:W-:Y:S02]  /*e7f0*/  HADD2.F32 R53, -RZ, R32.H0_H0 ;  /* 0x20000020ff357230 */ /* 0x000fe40000004100 */
[C---:B------:R-:W-:Y:S01]  /*e800*/  FFMA.FTZ R55, R5.reuse, R4, -R44 ;  /* 0x0000000405377223 */ /* 0x040fe2000001082c */
[----:B------:R-:W-:Y:S02]  /*e810*/  HADD2.F32 R9, -RZ, R28.H0_H0 ;  /* 0x2000001cff097230 */ /* 0x000fe40000004100 */
[-C--:B------:R-:W-:Y:S01]  /*e820*/  FMUL.FTZ R50, R50, R45.reuse ;  /* 0x0000002d32327220 */ /* 0x080fe20000410000 */
[----:B------:R-:W-:Y:S01]  /*e830*/  FFMA.FTZ R57, R5, R8, R58 ;  /* 0x0000000805397223 */ /* 0x000fe2000001003a */
[----:B------:R-:W-:Y:S01]  /*e840*/  FFMA.FTZ R63, R46, R45, -R63 ;  /* 0x0000002d2e3f7223 */ /* 0x000fe2000001083f */
[--C-:B------:R-:W-:Y:S02]  /*e850*/  HADD2.F32 R51, -RZ, R11.reuse.H0_H0 ;  /* 0x2000000bff337230 */ /* 0x100fe40000004100 */
[C---:B------:R-:W-:Y:S01]  /*e860*/  FMUL.FTZ R5, R10.reuse, R53 ;  /* 0x000000350a057220 */ /* 0x040fe20000410000 */
[----:B------:R-:W-:Y:S01]  /*e870*/  FMUL.FTZ R45, R10, R9 ;  /* 0x000000090a2d7220 */ /* 0x000fe20000410000 */
[----:B------:R-:W-:-:S02]  /*e880*/  HADD2.F32 R11, -RZ, R11.H1_H1 ;  /* 0x3000000bff0b7230 */ /* 0x000fc40000004100 */
[----:B------:R-:W-:Y:S01]  /*e890*/  FFMA.FTZ R50, R46, R49, R50 ;  /* 0x000000312e327223 */ /* 0x000fe20000010032 */
[----:B------:R-:W-:Y:S02]  /*e8a0*/  HADD2.F32 R10, -RZ, R31.H1_H1 ;  /* 0x3000001fff0a7230 */ /* 0x000fe40000004100 */
[C---:B------:R-:W-:Y:S01]  /*e8b0*/  FFMA.FTZ R46, R6.reuse, R9, -R5 ;  /* 0x00000009062e7223 */ /* 0x040fe20000010805 */
[----:B------:R-:W-:Y:S02]  /*e8c0*/  HADD2.F32 R44, -RZ, R32.H1_H1 ;  /* 0x30000020ff2c7230 */ /* 0x000fe40000004100 */
[----:B------:R-:W-:Y:S01]  /*e8d0*/  FFMA.FTZ R45, R6, R53, R45 ;  /* 0x00000035062d7223 */ /* 0x000fe2000001002d */
[----:B------:R-:W-:Y:S02]  /*e8e0*/  HADD2.F32 R4, -RZ, R27.H1_H1 ;  /* 0x3000001bff047230 */ /* 0x000fe40000004100 */
[----:B------:R-:W-:Y:S01]  /*e8f0*/  FMUL.FTZ R6, R51, R10 ;  /* 0x0000000a33067220 */ /* 0x000fe20000410000 */
[----:B------:R-:W-:-:S02]  /*e900*/  HADD2.F32 R8, -RZ, R28.H1_H1 ;  /* 0x3000001cff087230 */ /* 0x000fc40000004100 */
[----:B------:R-:W-:Y:S01]  /*e910*/  FMUL.FTZ R58, R11, R44 ;  /* 0x0000002c0b3a7220 */ /* 0x000fe20000410000 */
[--C-:B------:R-:W-:Y:S02]  /*e920*/  HADD2.F32 R47, -RZ, R7.reuse.H0_H0 ;  /* 0x20000007ff2f7230 */ /* 0x100fe40000004100 */
[----:B------:R-:W-:Y:S01]  /*e930*/  FMUL.FTZ R51, R51, R4 ;  /* 0x0000000433337220 */ /* 0x000fe20000410000 */
[----:B------:R-:W-:Y:S02]  /*e940*/  HADD2.F32 R7, -RZ, R7.H1_H1 ;  /* 0x30000007ff077230 */ /* 0x000fe40000004100 */
[----:B------:R-:W-:Y:S01]  /*e950*/  FMUL.FTZ R5, R11, R8 ;  /* 0x000000080b057220 */ /* 0x000fe20000410000 */
[----:B------:R-:W-:Y:S01]  /*e960*/  F2FP.F16.F32.PACK_AB R9, R57, R48 ;  /* 0x000000303909723e */ /* 0x000fe200000000ff */
[C---:B------:R-:W-:Y:S01]  /*e970*/  FFMA.FTZ R11, R47.reuse, R4, -R6 ;  /* 0x000000042f0b7223 */ /* 0x040fe20000010806 */
[----:B------:R-:W-:Y:S01]  /*e980*/  FFMA.FTZ R51, R47, R10, R51 ;  /* 0x0000000a2f337223 */ /* 0x000fe20000010033 */
[C---:B------:R-:W-:Y:S01]  /*e990*/  FFMA.FTZ R58, R7.reuse, R8, -R58 ;  /* 0x00000008073a7223 */ /* 0x040fe2000001083a */
[----:B------:R-:W-:Y:S01]  /*e9a0*/  FFMA.FTZ R44, R7, R44, R5 ;  /* 0x0000002c072c7223 */ /* 0x000fe20000010005 */
[----:B------:R-:W-:-:S02]  /*e9b0*/  F2FP.F16.F32.PACK_AB R4, R52, R59 ;  /* 0x0000003b3404723e */ /* 0x000fc400000000ff */
[----:B------:R-:W-:Y:S02]  /*e9c0*/  F2FP.F16.F32.PACK_AB R5, R55, R56 ;  /* 0x000000383705723e */ /* 0x000fe400000000ff */
[----:B------:R-:W-:Y:S02]  /*e9d0*/  F2FP.F16.F32.PACK_AB R6, R46, R63 ;  /* 0x0000003f2e06723e */ /* 0x000fe400000000ff */
[----:B------:R-:W-:Y:S02]  /*e9e0*/  F2FP.F16.F32.PACK_AB R7, R58, R11 ;  /* 0x0000000b3a07723e */ /* 0x000fe400000000ff */
[----:B------:R-:W-:Y:S02]  /*e9f0*/  F2FP.F16.F32.PACK_AB R8, R54, R61 ;  /* 0x0000003d3608723e */ /* 0x000fe400000000ff */
[----:B------:R-:W-:Y:S01]  /*ea00*/  F2FP.F16.F32.PACK_AB R10, R45, R50 ;  /* 0x000000322d0a723e */ /* 0x000fe200000000ff */
[----:B------:R2:W-:Y:S01]  /*ea10*/  STS.128 [R229], R4 ;  /* 0x00000004e5007388 */ /* 0x0005e20000000c00 */
[----:B------:R-:W-:-:S05]  /*ea20*/  F2FP.F16.F32.PACK_AB R11, R44, R51 ;  /* 0x000000332c0b723e */ /* 0x000fca00000000ff */
[----:B------:R2:W-:Y:S02]  /*ea30*/  STS.128 [R43+0x10400], R8 ;  /* 0x010400082b007388 */ /* 0x0005e40000000c00 */
.L_x_771:
[----:B------:R-:W-:Y:S05]  /*ea40*/  BSYNC B2 ;  /* 0x0000000000027941 */ /* 0x000fea0003800000 */
.L_x_770:
[----:B------:R-:W-:Y:S05]  /*ea50*/  @P2 BRA `(.L_x_767) ;  /* 0x00000004005c2947 */ /* 0x000fea0003800000 */
[----:B------:R-:W-:Y:S01]  /*ea60*/  LEA.HI R33, R33, R212, RZ, 0x1d ;  /* 0x000000d421217211 */ /* 0x000fe200078fe8ff */
[----:B------:R-:W-:Y:S02]  /*ea70*/  HADD2.F32 R52, -RZ, R0.H0_H0 ;  /* 0x20000000ff347230 */ /* 0x000fe40000004100 */
[--C-:B------:R-:W-:Y:S01]  /*ea80*/  HADD2.F32 R54, -RZ, R14.reuse.H0_H0 ;  /* 0x2000000eff367230 */ /* 0x100fe20000004100 */
[----:B-12---:R-:W-:Y:S01]  /*ea90*/  SHF.R.S32.HI R4, RZ, 0x1f, R33 ;  /* 0x0000001fff047819 */ /* 0x006fe20000011421 */
[----:B------:R-:W-:Y:S02]  /*eaa0*/  HADD2.F32 R51, -RZ, R15.H0_H0 ;  /* 0x2000000fff337230 */ /* 0x000fe40000004100 */
[----:B------:R-:W-:Y:S01]  /*eab0*/  HADD2.F32 R53, -RZ, R14.H1_H1 ;  /* 0x3000000eff357230 */ /* 0x000fe20000004100 */
[----:B0-----:R-:W-:Y:S01]  /*eac0*/  LEA.HI R5, R4, R33, RZ, 0x3 ;  /* 0x0000002104057211 */ /* 0x001fe200078f18ff */
[----:B------:R-:W-:-:S04]  /*ead0*/  IMAD.SHL.U32 R4, R33, 0x8, RZ ;  /* 0x0000000821047824 */ /* 0x000fc800078e00ff */
[----:B------:R-:W-:Y:S01]  /*eae0*/  IMAD.SHL.U32 R5, R5, 0x400, RZ ;  /* 0x0000040005057824 */ /* 0x000fe200078e00ff */
[----:B------:R-:W-:-:S04]  /*eaf0*/  LOP3.LUT R4, R191, 0x38, R4, 0xf8, !PT ;  /* 0x00000038bf047812 */ /* 0x000fc800078ef804 */
[----:B------:R-:W-:Y:S02]  /*eb00*/  LOP3.LUT R5, R5, 0x7fffe000, RZ, 0xc0, !PT ;  /* 0x7fffe00005057812 */ /* 0x000fe400078ec0ff */
[----:B------:R-:W-:Y:S02]  /*eb10*/  LOP3.LUT R9, R4, R193, RZ, 0x3c, !PT ;  /* 0x000000c104097212 */ /* 0x000fe400078e3cff */
[----:B------:R-:W-:Y:S02]  /*eb20*/  LEA R8, R192, R5, 0x9 ;  /* 0x00000005c0087211 */ /* 0x000fe400078e48ff */
[----:B------:R-:W0:Y:S03]  /*eb30*/  LDS.128 R4, [R227] ;  /* 0x00000000e3047984 */ /* 0x000e260000000c00 */
[----:B------:R-:W-:-:S04]  /*eb40*/  IMAD.IADD R9, R8, 0x1, R9 ;  /* 0x0000000108097824 */ /* 0x000fc800078e0209 */
        /* <DEDUP_REMOVED lines=68> */
[----:B------:R3:W-:Y:S01]  /*ef90*/  STS.128 [R227], R4 ;  /* 0x00000004e3007388 */ /* 0x0007e20000000c00 */
[----:B------:R-:W-:Y:S02]  /*efa0*/  F2FP.F16.F32.PACK_AB R10, R44, R53 ;  /* 0x000000352c0a723e */ /* 0x000fe400000000ff */
[----:B------:R-:W-:-:S05]  /*efb0*/  F2FP.F16.F32.PACK_AB R11, R50, R11 ;  /* 0x0000000b320b723e */ /* 0x000fca00000000ff */
[----:B------:R3:W-:Y:S02]  /*efc0*/  STS.128 [R33+0x10400], R8 ;  /* 0x0104000821007388 */ /* 0x0007e40000000c00 */
.L_x_767:
[----:B------:R-:W-:Y:S05]  /*efd0*/  BSYNC B1 ;  /* 0x0000000000017941 */ /* 0x000fea0003800000 */
.L_x_766:
[----:B------:R-:W-:-:S13]  /*efe0*/  ISETP.GE.AND P0, PT, R205, R24, PT ;  /* 0x00000018cd00720c */ /* 0x000fda0003f06270 */
[----:B------:R-:W-:Y:S05]  /*eff0*/  @P0 BRA `(.L_x_750) ;  /* 0x00000010003c0947 */ /* 0x000fea0003800000 */
[----:B------:R-:W4:Y:S01]  /*f000*/  LDC R24, c[0x0][0x3f4] ;  /* 0x0000fd00ff187b82 */ /* 0x000f220000000800 */
[C---:B-123--:R-:W-:Y:S01]  /*f010*/  VIADD R7, R18.reuse, 0x40 ;  /* 0x0000004012077836 */ /* 0x04efe20000000000 */
[C---:B0-----:R-:W-:Y:S01]  /*f020*/  IADD3 R5, R18.reuse, 0x20, RZ ;  /* 0x0000002012057810 */ /* 0x041fe20007ffe0ff */
[----:B------:R-:W-:Y:S01]  /*f030*/  BSSY B1, `(.L_x_772) ;  /* 0x000005b000017945 */ /* 0x000fe20003800000 */
[-C--:B----4-:R-:W-:Y:S02]  /*f040*/  ISETP.GE.AND P0, PT, R18, R24.reuse, PT ;  /* 0x000000181200720c */ /* 0x090fe40003f06270 */
[-C--:B------:R-:W-:Y:S02]  /*f050*/  ISETP.GE.AND P1, PT, R5, R24.reuse, PT ;  /* 0x000000180500720c */ /* 0x080fe40003f26270 */
[----:B------:R-:W-:-:S09]  /*f060*/  ISETP.GE.AND P2, PT, R7, R24, PT ;  /* 0x000000180700720c */ /* 0x000fd20003f46270 */
[----:B------:R-:W-:Y:S05]  /*f070*/  @P0 BRA `(.L_x_773) ;  /* 0x0000000400580947 */ /* 0x000fea0003800000 */
[----:B------:R-:W-:Y:S01]  /*f080*/  LEA.HI R4, R24, R209, RZ, 0x1d ;  /* 0x000000d118047211 */ /* 0x000fe200078fe8ff */
[----:B------:R-:W-:Y:S02]  /*f090*/  HADD2.F32 R51, -RZ, R34.H0_H0 ;  /* 0x20000022ff337230 */ /* 0x000fe40000004100 */
[----:B------:R-:W-:Y:S01]  /*f0a0*/  HADD2.F32 R53, -RZ, R39.H0_H0 ;  /* 0x20000027ff357230 */ /* 0x000fe20000004100 */
[----:B------:R-:W-:Y:S01]  /*f0b0*/  SHF.R.S32.HI R5, RZ, 0x1f, R4 ;  /* 0x0000001fff057819 */ /* 0x000fe20000011404 */
[----:B------:R-:W-:Y:S02]  /*f0c0*/  IMAD.SHL.U32 R6, R4, 0x8, RZ ;  /* 0x0000000804067824 */ /* 0x000fe400078e00ff */
[----:B------:R-:W-:Y:S01]  /*f0d0*/  HADD2.F32 R58, -RZ, R40.H0_H0 ;  /* 0x20000028ff3a7230 */ /* 0x000fe20000004100 */
[----:B------:R-:W-:Y:S01]  /*f0e0*/  LEA.HI R4, R5, R4, RZ, 0x3 ;  /* 0x0000000405047211 */ /* 0x000fe200078f18ff */
[----:B------:R-:W-:Y:S01]  /*f0f0*/  HADD2.F32 R56, -RZ, R35.H0_H0 ;  /* 0x20000023ff387230 */ /* 0x000fe20000004100 */
[----:B------:R-:W-:Y:S01]  /*f100*/  LOP3.LUT R5, R185, 0x38, R6, 0xf8, !PT ;  /* 0x00000038b9057812 */ /* 0x000fe200078ef806 */
[----:B------:R-:W-:Y:S01]  /*f110*/  HADD2.F32 R60, -RZ, R39.H1_H1 ;  /* 0x30000027ff3c7230 */ /* 0x000fe20000004100 */
[----:B------:R-:W-:Y:S01]  /*f120*/  SHF.L.U32 R4, R4, 0xa, RZ ;  /* 0x0000000a04047819 */ /* 0x000fe200000006ff */
[----:B------:R-:W-:Y:S01]  /*f130*/  HADD2.F32 R34, -RZ, R34.H1_H1 ;  /* 0x30000022ff227230 */ /* 0x000fe20000004100 */
[----:B------:R-:W-:Y:S01]  /*f140*/  LOP3.LUT R8, R5, R230, RZ, 0x3c, !PT ;  /* 0x000000e605087212 */ /* 0x000fe200078e3cff */
[----:B------:R-:W-:Y:S01]  /*f150*/  HADD2.F32 R55, -RZ, R40.H1_H1 ;  /* 0x30000028ff377230 */ /* 0x000fe20000004100 */
[----:B------:R-:W-:Y:S01]  /*f160*/  LOP3.LUT R9, R4, 0x7fffe000, RZ, 0xc0, !PT ;  /* 0x7fffe00004097812 */ /* 0x000fe200078ec0ff */
[----:B------:R-:W-:Y:S01]  /*f170*/  HADD2.F32 R35, -RZ, R35.H1_H1 ;  /* 0x30000023ff237230 */ /* 0x000fe20000004100 */
[----:B------:R-:W0:Y:S01]  /*f180*/  LDS.128 R4, [R228] ;  /* 0x00000000e4047984 */ /* 0x000e220000000c00 */
[----:B------:R-:W-:Y:S01]  /*f190*/  HADD2.F32 R57, -RZ, R41.H0_H0 ;  /* 0x20000029ff397230 */ /* 0x000fe20000004100 */
[----:B------:R-:W-:-:S05]  /*f1a0*/  IADD3 R9, R8, R9, R195 ;  /* 0x0000000908097210 */ /* 0x000fca0007ffe0c3 */
        /* <DEDUP_REMOVED lines=10> */
[--C-:B------:R-:W-:Y:S02]  /*f250*/  HADD2.F32 R48, -RZ, R9.reuse.H0_H0 ;  /* 0x20000009ff307230 */ /* 0x100fe40000004100 */
[-C--:B------:R-:W-:Y:S01]  /*f260*/  FMUL.FTZ R52, R53, R47.reuse ;  /* 0x0000002f35347220 */ /* 0x080fe20000410000 */
[C---:B------:R-:W-:Y:S01]  /*f270*/  FMUL.FTZ R54, R51.reuse, R47 ;  /* 0x0000002f33367220 */ /* 0x040fe20000410000 */
[----:B------:R-:W-:Y:S02]  /*f280*/  HADD2.F32 R9, -RZ, R9.H1_H1 ;  /* 0x30000009ff097230 */ /* 0x000fe40000004100 */
[-C--:B------:R-:W-:Y:S01]  /*f290*/  FMUL.FTZ R39, R58, R8.reuse ;  /* 0x000000083a277220 */ /* 0x080fe20000410000 */
[-C--:B------:R-:W-:Y:S01]  /*f2a0*/  FFMA.FTZ R52, R51, R43.reuse, -R52 ;  /* 0x0000002b33347223 */ /* 0x080fe20000010834 */
[----:B------:R-:W-:Y:S01]  /*f2b0*/  FFMA.FTZ R54, R53, R43, R54 ;  /* 0x0000002b35367223 */ /* 0x000fe20000010036 */
[----:B------:R-:W-:Y:S01]  /*f2c0*/  FMUL.FTZ R43, R56, R8 ;  /* 0x00000008382b7220 */ /* 0x000fe20000410000 */
[----:B------:R-:W-:-:S02]  /*f2d0*/  HADD2.F32 R49, -RZ, R10.H0_H0 ;  /* 0x2000000aff317230 */ /* 0x000fc40000004100 */
[----:B------:R-:W-:Y:S01]  /*f2e0*/  FFMA.FTZ R39, R56, R4, -R39 ;  /* 0x0000000438277223 */ /* 0x000fe20000010827 */
[----:B------:R-:W-:Y:S01]  /*f2f0*/  FMUL.FTZ R47, R60, R48 ;  /* 0x000000303c2f7220 */ /* 0x000fe20000410000 */
[----:B------:R-:W-:Y:S01]  /*f300*/  FFMA.FTZ R43, R58, R4, R43 ;  /* 0x000000043a2b7223 */ /* 0x000fe2000001002b */
[----:B------:R-:W-:Y:S02]  /*f310*/  HADD2.F32 R10, -RZ, R10.H1_H1 ;  /* 0x3000000aff0a7230 */ /* 0x000fe40000004100 */
[----:B------:R-:W-:Y:S01]  /*f320*/  FMUL.FTZ R51, R34, R48 ;  /* 0x0000003022337220 */ /* 0x000fe20000410000 */
[-C--:B------:R-:W-:Y:S01]  /*f330*/  FMUL.FTZ R4, R55, R9.reuse ;  /* 0x0000000937047220 */ /* 0x080fe20000410000 */
[----:B------:R-:W-:Y:S02]  /*f340*/  HADD2.F32 R53, -RZ, R37.H0_H0 ;  /* 0x20000025ff357230 */ /* 0x000fe40000004100 */
[----:B------:R-:W-:Y:S01]  /*f350*/  FMUL.FTZ R8, R35, R9 ;  /* 0x0000000923087220 */ /* 0x000fe20000410000 */
[----:B------:R-:W-:-:S02]  /*f360*/  HADD2.F32 R56, -RZ, R42.H0_H0 ;  /* 0x2000002aff387230 */ /* 0x000fc40000004100 */
[-C--:B------:R-:W-:Y:S01]  /*f370*/  FFMA.FTZ R47, R34, R44.reuse, -R47 ;  /* 0x0000002c222f7223 */ /* 0x080fe2000001082f */
[----:B------:R-:W-:Y:S02]  /*f380*/  HADD2.F32 R48, -RZ, R38.H0_H0 ;  /* 0x20000026ff307230 */ /* 0x000fe40000004100 */
[----:B------:R-:W-:Y:S01]  /*f390*/  FFMA.FTZ R51, R60, R44, R51 ;  /* 0x0000002c3c337223 */ /* 0x000fe20000010033 */
[-C--:B------:R-:W-:Y:S01]  /*f3a0*/  FFMA.FTZ R34, R35, R5.reuse, -R4 ;  /* 0x0000000523227223 */ /* 0x080fe20000010804 */
[----:B------:R-:W-:Y:S01]  /*f3b0*/  FFMA.FTZ R40, R55, R5, R8 ;  /* 0x0000000537287223 */ /* 0x000fe20000010008 */
[-C--:B------:R-:W-:Y:S01]  /*f3c0*/  FMUL.FTZ R4, R57, R49.reuse ;  /* 0x0000003139047220 */ /* 0x080fe20000410000 */
[----:B------:R-:W-:Y:S01]  /*f3d0*/  FMUL.FTZ R44, R53, R49 ;  /* 0x00000031352c7220 */ /* 0x000fe20000410000 */
[-C--:B------:R-:W-:Y:S01]  /*f3e0*/  FMUL.FTZ R5, R56, R10.reuse ;  /* 0x0000000a38057220 */ /* 0x080fe20000410000 */
[----:B------:R-:W-:Y:S01]  /*f3f0*/  FMUL.FTZ R9, R48, R10 ;  /* 0x0000000a30097220 */ /* 0x000fe20000410000 */
[----:B------:R-:W-:-:S02]  /*f400*/  HADD2.F32 R50, -RZ, R11.H0_H0 ;  /* 0x2000000bff327230 */ /* 0x000fc40000004100 */
[-C--:B------:R-:W-:Y:S01]  /*f410*/  FFMA.FTZ R35, R53, R45.reuse, -R4 ;  /* 0x0000002d35237223 */ /* 0x080fe20000010804 */
[----:B------:R-:W-:Y:S01]  /*f420*/  FFMA.FTZ R44, R57, R45, R44 ;  /* 0x0000002d392c7223 */ /* 0x000fe2000001002c */
[-C--:B------:R-:W-:Y:S01]  /*f430*/  FFMA.FTZ R10, R48, R6.reuse, -R5 ;  /* 0x00000006300a7223 */ /* 0x080fe20000010805 */
[----:B------:R-:W-:Y:S02]  /*f440*/  HADD2.F32 R11, -RZ, R11.H1_H1 ;  /* 0x3000000bff0b7230 */ /* 0x000fe40000004100 */
[----:B------:R-:W-:Y:S02]  /*f450*/  HADD2.F32 R48, -RZ, R41.H1_H1 ;  /* 0x30000029ff307230 */ /* 0x000fe40000004100 */
[----:B------:R-:W-:Y:S02]  /*f460*/  HADD2.F32 R45, -RZ, R42.H1_H1 ;  /* 0x3000002aff2d7230 */ /* 0x000fe40000004100 */
[----:B------:R-:W-:Y:S02]  /*f470*/  HADD2.F32 R8, -RZ, R37.H1_H1 ;  /* 0x30000025ff087230 */ /* 0x000fe40000004100 */
[----:B------:R-:W-:Y:S01]  /*f480*/  FFMA.FTZ R37, R56, R6, R9 ;  /* 0x0000000638257223 */ /* 0x000fe20000010009 */
[----:B------:R-:W-:-:S02]  /*f490*/  HADD2.F32 R41, -RZ, R38.H1_H1 ;  /* 0x30000026ff297230 */ /* 0x000fc40000004100 */
[-C--:B------:R-:W-:Y:S01]  /*f4a0*/  FMUL.FTZ R5, R48, R50.reuse ;  /* 0x0000003230057220 */ /* 0x080fe20000410000 */
[--C-:B------:R-:W-:Y:S02]  /*f4b0*/  HADD2.F32 R46, -RZ, R7.reuse.H0_H0 ;  /* 0x20000007ff2e7230 */ /* 0x100fe40000004100 */
[-C--:B------:R-:W-:Y:S01]  /*f4c0*/  FMUL.FTZ R4, R45, R11.reuse ;  /* 0x0000000b2d047220 */ /* 0x080fe20000410000 */
[----:B------:R-:W-:Y:S02]  /*f4d0*/  HADD2.F32 R7, -RZ, R7.H1_H1 ;  /* 0x30000007ff077230 */ /* 0x000fe40000004100 */
[C---:B------:R-:W-:Y:S01]  /*f4e0*/  FMUL.FTZ R9, R8.reuse, R50 ;  /* 0x0000003208097220 */ /* 0x040fe20000410000 */
[C---:B------:R-:W-:Y:S01]  /*f4f0*/  FMUL.FTZ R6, R41.reuse, R11 ;  /* 0x0000000b29067220 */ /* 0x040fe20000410000 */
[-C--:B------:R-:W-:Y:S01]  /*f500*/  FFMA.FTZ R11, R8, R46.reuse, -R5 ;  /* 0x0000002e080b7223 */ /* 0x080fe20000010805 */
[----:B------:R-:W-:Y:S01]  /*f510*/  F2FP.F16.F32.PACK_AB R5, R34, R47 ;  /* 0x0000002f2205723e */ /* 0x000fe200000000ff */
[-C--:B------:R-:W-:Y:S01]  /*f520*/  FFMA.FTZ R38, R41, R7.reuse, -R4 ;  /* 0x0000000729267223 */ /* 0x080fe20000010804 */
[----:B------:R-:W-:Y:S01]  /*f530*/  FFMA.FTZ R46, R48, R46, R9 ;  /* 0x0000002e302e7223 */ /* 0x000fe20000010009 */
[----:B------:R-:W-:Y:S01]  /*f540*/  FFMA.FTZ R41, R45, R7, R6 ;  /* 0x000000072d297223 */ /* 0x000fe20000010006 */
        /* <DEDUP_REMOVED lines=9> */
.L_x_773:
[----:B------:R-:W-:Y:S05]  /*f5e0*/  BSYNC B1 ;  /* 0x0000000000017941 */ /* 0x000fea0003800000 */
.L_x_772:
[----:B------:R-:W-:Y:S04]  /*f5f0*/  BSSY B1, `(.L_x_774) ;  /* 0x0000058000017945 */ /* 0x000fe80003800000 */
[----:B------:R-:W-:Y:S05]  /*f600*/  @P1 BRA `(.L_x_775) ;  /* 0x0000000400581947 */ /* 0x000fea0003800000 */
[----:B0-----:R-:W-:Y:S01]  /*f610*/  LEA.HI R4, R24, R211, RZ, 0x1d ;  /* 0x000000d318047211 */ /* 0x001fe200078fe8ff */
[----:B------:R-:W-:Y:S02]  /*f620*/  HADD2.F32 R46, -RZ, R29.H0_H0 ;  /* 0x2000001dff2e7230 */ /* 0x000fe40000004100 */
[----:B------:R-:W-:Y:S01]  /*f630*/  HADD2.F32 R44, -RZ, R25.H0_H0 ;  /* 0x20000019ff2c7230 */ /* 0x000fe20000004100 */
[----:B------:R-:W-:Y:S01]  /*f640*/  SHF.R.S32.HI R5, RZ, 0x1f, R4 ;  /* 0x0000001fff057819 */ /* 0x000fe20000011404 */
[----:B------:R-:W-:Y:S02]  /*f650*/  IMAD.SHL.U32 R6, R4, 0x8, RZ ;  /* 0x0000000804067824 */ /* 0x000fe400078e00ff */
[----:B------:R-:W-:Y:S01]  /*f660*/  HADD2.F32 R47, -RZ, R29.H1_H1 ;  /* 0x3000001dff2f7230 */ /* 0x000fe20000004100 */
[----:B------:R-:W-:Y:S01]  /*f670*/  LEA.HI R4, R5, R4, RZ, 0x3 ;  /* 0x0000000405047211 */ /* 0x000fe200078f18ff */
[--C-:B------:R-:W-:Y:S01]  /*f680*/  HADD2.F32 R48, -RZ, R30.reuse.H0_H0 ;  /* 0x2000001eff307230 */ /* 0x100fe20000004100 */
[----:B------:R-:W-:Y:S01]  /*f690*/  LOP3.LUT R5, R185, 0x38, R6, 0xf8, !PT ;  /* 0x00000038b9057812 */ /* 0x000fe200078ef806 */
[----:B------:R-:W-:Y:S01]  /*f6a0*/  HADD2.F32 R45, -RZ, R25.H1_H1 ;  /* 0x30000019ff2d7230 */ /* 0x000fe20000004100 */
[----:B------:R-:W-:Y:S01]  /*f6b0*/  SHF.L.U32 R4, R4, 0xa, RZ ;  /* 0x0000000a04047819 */ /* 0x000fe200000006ff */
[----:B------:R-:W-:Y:S01]  /*f6c0*/  HADD2.F32 R49, -RZ, R30.H1_H1 ;  /* 0x3000001eff317230 */ /* 0x000fe20000004100 */
[----:B------:R-:W-:-:S02]  /*f6d0*/  LOP3.LUT R8, R5, R230, RZ, 0x3c, !PT ;  /* 0x000000e605087212 */ /* 0x000fc400078e3cff */
[----:B------:R-:W-:Y:S02]  /*f6e0*/  LOP3.LUT R9, R4, 0x7fffe000, RZ, 0xc0, !PT ;  /* 0x7fffe00004097812 */ /* 0x000fe400078ec0ff */
[----:B------:R-:W0:Y:S02]  /*f6f0*/  LDS.128 R4, [R226] ;  /* 0x00000000e2047984 */ /* 0x000e240000000c00 */
        /* <DEDUP_REMOVED lines=13> */
[----:B------:R-:W-:Y:S01]  /*f7d0*/  FMUL.FTZ R39, R44, R39 ;  /* 0x000000272c277220 */ /* 0x000fe20000410000 */
[----:B------:R-:W-:Y:S02]  /*f7e0*/  HADD2.F32 R9, -RZ, R9.H1_H1 ;  /* 0x30000009ff097230 */ /* 0x000fe40000004100 */
[----:B------:R-:W-:Y:S01]  /*f7f0*/  FMUL.FTZ R29, R48, R8 ;  /* 0x00000008301d7220 */ /* 0x000fe20000410000 */
[----:B------:R-:W-:Y:S01]  /*f800*/  FFMA.FTZ R43, R44, R34, -R43 ;  /* 0x000000222c2b7223 */ /* 0x000fe2000001082b */
[----:B------:R-:W-:-:S02]  /*f810*/  HADD2.F32 R44, -RZ, R26.H0_H0 ;  /* 0x2000001aff2c7230 */ /* 0x000fc40000004100 */
[----:B------:R-:W-:Y:S01]  /*f820*/  FFMA.FTZ R39, R46, R34, R39 ;  /* 0x000000222e277223 */ /* 0x000fe20000010027 */
[-C--:B------:R-:W-:Y:S01]  /*f830*/  FMUL.FTZ R34, R47, R40.reuse ;  /* 0x000000282f227220 */ /* 0x080fe20000410000 */
[C---:B------:R-:W-:Y:S01]  /*f840*/  FMUL.FTZ R40, R45.reuse, R40 ;  /* 0x000000282d287220 */ /* 0x040fe20000410000 */
[----:B------:R-:W-:Y:S02]  /*f850*/  HADD2.F32 R41, -RZ, R10.H0_H0 ;  /* 0x2000000aff297230 */ /* 0x000fe40000004100 */
[C---:B------:R-:W-:Y:S01]  /*f860*/  FMUL.FTZ R25, R44.reuse, R8 ;  /* 0x000000082c197220 */ /* 0x040fe20000410000 */
[-C--:B------:R-:W-:Y:S01]  /*f870*/  FFMA.FTZ R8, R44, R4.reuse, -R29 ;  /* 0x000000042c087223 */ /* 0x080fe2000001081d */
[-C--:B------:R-:W-:Y:S01]  /*f880*/  FFMA.FTZ R34, R45, R35.reuse, -R34 ;  /* 0x000000232d227223 */ /* 0x080fe20000010822 */
[----:B------:R-:W-:Y:S01]  /*f890*/  FFMA.FTZ R40, R47, R35, R40 ;  /* 0x000000232f287223 */ /* 0x000fe20000010028 */
[----:B------:R-:W-:Y:S01]  /*f8a0*/  FFMA.FTZ R30, R48, R4, R25 ;  /* 0x00000004301e7223 */ /* 0x000fe20000010019 */
[----:B------:R-:W-:-:S02]  /*f8b0*/  HADD2.F32 R25, -RZ, R26.H1_H1 ;  /* 0x3000001aff197230 */ /* 0x000fc40000004100 */
[-C--:B------:R-:W-:Y:S01]  /*f8c0*/  FMUL.FTZ R4, R49, R9.reuse ;  /* 0x0000000931047220 */ /* 0x080fe20000410000 */
[----:B------:R-:W-:Y:S02]  /*f8d0*/  HADD2.F32 R29, -RZ, R27.H0_H0 ;  /* 0x2000001bff1d7230 */ /* 0x000fe40000004100 */
[----:B------:R-:W-:Y:S02]  /*f8e0*/  HADD2.F32 R35, -RZ, R31.H0_H0 ;  /* 0x2000001fff237230 */ /* 0x000fe40000004100 */
[C---:B------:R-:W-:Y:S01]  /*f8f0*/  FMUL.FTZ R26, R25.reuse, R9 ;  /* 0x00000009191a7220 */ /* 0x040fe20000410000 */
[----:B------:R-:W-:Y:S02]  /*f900*/  HADD2.F32 R10, -RZ, R10.H1_H1 ;  /* 0x3000000aff0a7230 */ /* 0x000fe40000004100 */
[----:B------:R-:W-:Y:S01]  /*f910*/  FFMA.FTZ R9, R25, R5, -R4 ;  /* 0x0000000519097223 */ /* 0x000fe20000010804 */
[----:B------:R-:W-:Y:S02]  /*f920*/  HADD2.F32 R48, -RZ, R32.H0_H0 ;  /* 0x20000020ff307230 */ /* 0x000fe40000004100 */
[----:B------:R-:W-:Y:S01]  /*f930*/  FMUL.FTZ R4, R35, R41 ;  /* 0x0000002923047220 */ /* 0x000fe20000410000 */
[----:B------:R-:W-:-:S02]  /*f940*/  HADD2.F32 R46, -RZ, R28.H0_H0 ;  /* 0x2000001cff2e7230 */ /* 0x000fc40000004100 */
[----:B------:R-:W-:Y:S01]  /*f950*/  FMUL.FTZ R44, R29, R41 ;  /* 0x000000291d2c7220 */ /* 0x000fe20000410000 */
[----:B------:R-:W-:Y:S01]  /*f960*/  FFMA.FTZ R25, R49, R5, R26 ;  /* 0x0000000531197223 */ /* 0x000fe2000001001a */
[-C--:B------:R-:W-:Y:S01]  /*f970*/  FMUL.FTZ R5, R48, R10.reuse ;  /* 0x0000000a30057220 */ /* 0x080fe20000410000 */
[-C--:B------:R-:W-:Y:S01]  /*f980*/  FFMA.FTZ R26, R29, R37.reuse, -R4 ;  /* 0x000000251d1a7223 */ /* 0x080fe20000010804 */
[----:B------:R-:W-:Y:S01]  /*f990*/  FFMA.FTZ R44, R35, R37, R44 ;  /* 0x00000025232c7223 */ /* 0x000fe2000001002c */
[--C-:B------:R-:W-:Y:S02]  /*f9a0*/  HADD2.F32 R42, -RZ, R11.reuse.H0_H0 ;  /* 0x2000000bff2a7230 */ /* 0x100fe40000004100 */
[C---:B------:R-:W-:Y:S01]  /*f9b0*/  FMUL.FTZ R35, R46.reuse, R10 ;  /* 0x0000000a2e237220 */ /* 0x040fe20000410000 */
[----:B------:R-:W-:Y:S01]  /*f9c0*/  FFMA.FTZ R29, R46, R6, -R5 ;  /* 0x000000062e1d7223 */ /* 0x000fe20000010805 */
[----:B------:R-:W-:Y:S02]  /*f9d0*/  HADD2.F32 R11, -RZ, R11.H1_H1 ;  /* 0x3000000bff0b7230 */ /* 0x000fe40000004100 */
[----:B------:R-:W-:-:S02]  /*f9e0*/  HADD2.F32 R46, -RZ, R31.H1_H1 ;  /* 0x3000001fff2e7230 */ /* 0x000fc40000004100 */
[----:B------:R-:W-:Y:S01]  /*f9f0*/  FFMA.FTZ R35, R48, R6, R35 ;  /* 0x0000000630237223 */ /* 0x000fe20000010023 */
[----:B------:R-:W-:Y:S02]  /*fa00*/  HADD2.F32 R37, -RZ, R32.H1_H1 ;  /* 0x30000020ff257230 */ /* 0x000fe40000004100 */
[----:B------:R-:W-:Y:S02]  /*fa10*/  HADD2.F32 R10, -RZ, R27.H1_H1 ;  /* 0x3000001bff0a7230 */ /* 0x000fe40000004100 */
[-C--:B------:R-:W-:Y:S01]  /*fa20*/  FMUL.FTZ R5, R46, R42.reuse ;  /* 0x0000002a2e057220 */ /* 0x080fe20000410000 */
[----:B------:R-:W-:Y:S02]  /*fa30*/  HADD2.F32 R31, -RZ, R28.H1_H1 ;  /* 0x3000001cff1f7230 */ /* 0x000fe40000004100 */
[----:B------:R-:W-:Y:S01]  /*fa40*/  FMUL.FTZ R4, R37, R11 ;  /* 0x0000000b25047220 */ /* 0x000fe20000410000 */
[--C-:B------:R-:W-:Y:S02]  /*fa50*/  HADD2.F32 R38, -RZ, R7.reuse.H0_H0 ;  /* 0x20000007ff267230 */ /* 0x100fe40000004100 */
[----:B------:R-:W-:Y:S01]  /*fa60*/  FMUL.FTZ R27, R10, R42 ;  /* 0x0000002a0a1b7220 */ /* 0x000fe20000410000 */
[----:B------:R-:W-:-:S02]  /*fa70*/  HADD2.F32 R7, -RZ, R7.H1_H1 ;  /* 0x30000007ff077230 */ /* 0x000fc40000004100 */
[C---:B------:R-:W-:Y:S01]  /*fa80*/  FMUL.FTZ R6, R31.reuse, R11 ;  /* 0x0000000b1f067220 */ /* 0x040fe20000410000 */
[-C--:B------:R-:W-:Y:S01]  /*fa90*/  FFMA.FTZ R11, R10, R38.reuse, -R5 ;  /* 0x000000260a0b7223 */ /* 0x080fe20000010805 */
[----:B------:R-:W-:Y:S01]  /*faa0*/  FFMA.FTZ R27, R46, R38, R27 ;  /* 0x000000262e1b7223 */ /* 0x000fe2000001001b */
[-C--:B------:R-:W-:Y:S01]  /*fab0*/  FFMA.FTZ R28, R31, R7.reuse, -R4 ;  /* 0x000000071f1c7223 */ /* 0x080fe20000010804 */
[----:B------:R-:W-:Y:S01]  /*fac0*/  FFMA.FTZ R32, R37, R7, R6 ;  /* 0x0000000725207223 */ /* 0x000fe20000010006 */
[----:B------:R-:W-:Y:S02]  /*fad0*/  F2FP.F16.F32.PACK_AB R4, R8, R43 ;  /* 0x0000002b0804723e */ /* 0x000fe400000000ff */
[----:B------:R-:W-:Y:S02]  /*fae0*/  F2FP.F16.F32.PACK_AB R5, R9, R34 ;  /* 0x000000220905723e */ /* 0x000fe400000000ff */
[----:B------:R-:W-:Y:S02]  /*faf0*/  F2FP.F16.F32.PACK_AB R6, R29, R26 ;  /* 0x0000001a1d06723e */ /* 0x000fe400000000ff */
[----:B------:R-:W-:-:S02]  /*fb00*/  F2FP.F16.F32.PACK_AB R7, R28, R11 ;  /* 0x0000000b1c07723e */ /* 0x000fc400000000ff */
[----:B------:R-:W-:Y:S02]  /*fb10*/  F2FP.F16.F32.PACK_AB R8, R30, R39 ;  /* 0x000000271e08723e */ /* 0x000fe400000000ff */
[----:B------:R-:W-:Y:S01]  /*fb20*/  F2FP.F16.F32.PACK_AB R9, R25, R40 ;  /* 0x000000281909723e */ /* 0x000fe200000000ff */
[----:B------:R1:W-:Y:S01]  /*fb30*/  STS.128 [R226], R4 ;  /* 0x00000004e2007388 */ /* 0x0003e20000000c00 */
[----:B------:R-:W-:Y:S02]  /*fb40*/  F2FP.F16.F32.PACK_AB R10, R35, R44 ;  /* 0x0000002c230a723e */ /* 0x000fe400000000ff */
[----:B------:R-:W-:-:S05]  /*fb50*/  F2FP.F16.F32.PACK_AB R11, R32, R27 ;  /* 0x0000001b200b723e */ /* 0x000fca00000000ff */
[----:B------:R1:W-:Y:S02]  /*fb60*/  STS.128 [R33+0x10400], R8 ;  /* 0x0104000821007388 */ /* 0x0003e40000000c00 */
.L_x_775:
[----:B------:R-:W-:Y:S05]  /*fb70*/  BSYNC B1 ;  /* 0x0000000000017941 */ /* 0x000fea0003800000 */
.L_x_774:
[----:B------:R-:W-:Y:S05]  /*fb80*/  @P2 BRA `(.L_x_750) ;  /* 0x0000000400582947 */ /* 0x000fea0003800000 */
[----:B------:R-:W-:Y:S01]  /*fb90*/  LEA.HI R24, R24, R212, RZ, 0x1d ;  /* 0x000000d418187211 */ /* 0x000fe200078fe8ff */
[----:B01----:R-:W-:Y:S02]  /*fba0*/  HADD2.F32 R33, -RZ, R0.H0_H0 ;  /* 0x20000000ff217230 */ /* 0x003fe40000004100 */
[--C-:B------:R-:W-:Y:S01]  /*fbb0*/  HADD2.F32 R35, -RZ, R14.reuse.H0_H0 ;  /* 0x2000000eff237230 */ /* 0x100fe20000004100 */
        /* <DEDUP_REMOVED lines=12> */
[----:B------:R-:W0:Y:S01]  /*fc80*/  LDS.128 R4, [R225] ;  /* 0x00000000e1047984 */ /* 0x000e220000000c00 */
[----:B------:R-:W-:-:S02]  /*fc90*/  HADD2.F32 R3, -RZ, R3.H1_H1 ;  /* 0x30000003ff037230 */ /* 0x000fc40000004100 */
[----:B------:R-:W-:Y:S01]  /*fca0*/  IADD3 R9, R8, R9, R195 ;  /* 0x0000000908097210 */ /* 0x000fe20007ffe0c3 */
[--C-:B------:R-:W-:Y:S02]  /*fcb0*/  HADD2.F32 R39, -RZ, R20.reuse.H0_H0 ;  /* 0x20000014ff277230 */ /* 0x100fe40000004100 */
[----:B------:R-:W-:Y:S02]  /*fcc0*/  HADD2.F32 R20, -RZ, R20.H1_H1 ;  /* 0x30000014ff147230 */ /* 0x000fe40000004100 */
        /* <DEDUP_REMOVED lines=8> */
[----:B------:R-:W-:Y:S02]  /*fd50*/  HADD2.F32 R28, -RZ, R7.H0_H0 ;  /* 0x20000007ff1c7230 */ /* 0x000fe40000004100 */
[--C-:B-1----:R-:W-:Y:S02]  /*fd60*/  HADD2.F32 R29, -RZ, R8.reuse.H0_H0 ;  /* 0x20000008ff1d7230 */ /* 0x102fe40000004100 */
[----:B------:R-:W-:Y:S02]  /*fd70*/  HADD2.F32 R8, -RZ, R8.H1_H1 ;  /* 0x30000008ff087230 */ /* 0x000fe40000004100 */
[--C-:B------:R-:W-:Y:S02]  /*fd80*/  HADD2.F32 R30, -RZ, R9.reuse.H0_H0 ;  /* 0x20000009ff1e7230 */ /* 0x100fe40000004100 */
[-C--:B------:R-:W-:Y:S01]  /*fd90*/  FMUL.FTZ R34, R35, R29.reuse ;  /* 0x0000001d23227220 */ /* 0x080fe20000410000 */
[----:B------:R-:W-:Y:S01]  /*fda0*/  FMUL.FTZ R38, R33, R29 ;  /* 0x0000001d21267220 */ /* 0x000fe20000410000 */
[----:B------:R-:W-:-:S02]  /*fdb0*/  HADD2.F32 R9, -RZ, R9.H1_H1 ;  /* 0x30000009ff097230 */ /* 0x000fc40000004100 */
[-C--:B------:R-:W-:Y:S01]  /*fdc0*/  FMUL.FTZ R29, R42, R8.reuse ;  /* 0x000000082a1d7220 */ /* 0x080fe20000410000 */
[-C--:B------:R-:W-:Y:S01]  /*fdd0*/  FFMA.FTZ R34, R33, R25.reuse, -R34 ;  /* 0x0000001921227223 */ /* 0x080fe20000010822 */
[----:B------:R-:W-:Y:S01]  /*fde0*/  FFMA.FTZ R38, R35, R25, R38 ;  /* 0x0000001923267223 */ /* 0x000fe20000010026 */
[----:B------:R-:W-:Y:S01]  /*fdf0*/  FMUL.FTZ R25, R40, R8 ;  /* 0x0000000828197220 */ /* 0x000fe20000410000 */
[-C--:B------:R-:W-:Y:S01]  /*fe00*/  FMUL.FTZ R33, R14, R30.reuse ;  /* 0x0000001e0e217220 */ /* 0x080fe20000410000 */
[----:B------:R-:W-:Y:S02]  /*fe10*/  HADD2.F32 R31, -RZ, R10.H0_H0 ;  /* 0x2000000aff1f7230 */ /* 0x000fe40000004100 */
[----:B------:R-:W-:Y:S01]  /*fe20*/  FMUL.FTZ R15, R0, R30 ;  /* 0x0000001e000f7220 */ /* 0x000fe20000410000 */
[----:B------:R-:W-:Y:S02]  /*fe30*/  HADD2.F32 R35, -RZ, R12.H0_H0 ;  /* 0x2000000cff237230 */ /* 0x000fe40000004100 */
[-C--:B------:R-:W-:Y:S01]  /*fe40*/  FFMA.FTZ R29, R40, R4.reuse, -R29 ;  /* 0x00000004281d7223 */ /* 0x080fe2000001081d */
[----:B------:R-:W-:Y:S01]  /*fe50*/  FFMA.FTZ R25, R42, R4, R25 ;  /* 0x000000042a197223 */ /* 0x000fe20000010019 */
[----:B------:R-:W-:Y:S01]  /*fe60*/  FFMA.FTZ R33, R0, R26, -R33 ;  /* 0x0000001a00217223 */ /* 0x000fe20000010821 */
[----:B------:R-:W-:-:S02]  /*fe70*/  HADD2.F32 R10, -RZ, R10.H1_H1 ;  /* 0x3000000aff0a7230 */ /* 0x000fc40000004100 */
[----:B------:R-:W-:Y:S01]  /*fe80*/  FFMA.FTZ R15, R14, R26, R15 ;  /* 0x0000001a0e0f7223 */ /* 0x000fe2000001000f */
[-C--:B------:R-:W-:Y:S01]  /*fe90*/  FMUL.FTZ R0, R37, R9.reuse ;  /* 0x0000000925007220 */ /* 0x080fe20000410000 */
[----:B------:R-:W-:Y:S01]  /*fea0*/  FMUL.FTZ R4, R3, R9 ;  /* 0x0000000903047220 */ /* 0x000fe20000410000 */
[----:B------:R-:W-:Y:S02]  /*feb0*/  HADD2.F32 R40, -RZ, R21.H0_H0 ;  /* 0x20000015ff287230 */ /* 0x000fe40000004100 */
[-C--:B------:R-:W-:Y:S01]  /*fec0*/  FMUL.FTZ R8, R39, R31.reuse ;  /* 0x0000001f27087220 */ /* 0x080fe20000410000 */
[----:B------:R-:W-:Y:S01]  /*fed0*/  FMUL.FTZ R26, R35, R31 ;  /* 0x0000001f231a7220 */ /* 0x000fe20000410000 */
[----:B------:R-:W-:Y:S02]  /*fee0*/  HADD2.F32 R30, -RZ, R13.H0_H0 ;  /* 0x2000000dff1e7230 */ /* 0x000fe40000004100 */
[-C--:B------:R-:W-:Y:S01]  /*fef0*/  FFMA.FTZ R0, R3, R5.reuse, -R0 ;  /* 0x0000000503007223 */ /* 0x080fe20000010800 */
[----:B------:R-:W-:Y:S01]  /*ff00*/  FFMA.FTZ R14, R37, R5, R4 ;  /* 0x00000005250e7223 */ /* 0x000fe20000010004 */
[----:B------:R-:W-:-:S02]  /*ff10*/  HADD2.F32 R32, -RZ, R11.H0_H0 ;  /* 0x2000000bff207230 */ /* 0x000fc40000004100 */
[-C--:B------:R-:W-:Y:S01]  /*ff20*/  FMUL.FTZ R5, R40, R10.reuse ;  /* 0x0000000a28057220 */ /* 0x080fe20000410000 */
[-C--:B------:R-:W-:Y:S01]  /*ff30*/  FFMA.FTZ R3, R35, R27.reuse, -R8 ;  /* 0x0000001b23037223 */ /* 0x080fe20000010808 */
[----:B------:R-:W-:Y:S01]  /*ff40*/  FFMA.FTZ R26, R39, R27, R26 ;  /* 0x0000001b271a7223 */ /* 0x000fe2000001001a */
[----:B------:R-:W-:Y:S02]  /*ff50*/  HADD2.F32 R11, -RZ, R11.H1_H1 ;  /* 0x3000000bff0b7230 */ /* 0x000fe40000004100 */
[C---:B------:R-:W-:Y:S01]  /*ff60*/  FMUL.FTZ R9, R30.reuse, R10 ;  /* 0x0000000a1e097220 */ /* 0x040fe20000410000 */
[----:B------:R-:W-:Y:S02]  /*ff70*/  HADD2.F32 R27, -RZ, R21.H1_H1 ;  /* 0x30000015ff1b7230 */ /* 0x000fe40000004100 */
[----:B------:R-:W-:Y:S01]  /*ff80*/  FFMA.FTZ R10, R30, R6, -R5 ;  /* 0x000000061e0a7223 */ /* 0x000fe20000010805 */
[----:B------:R-:W-:Y:S02]  /*ff90*/  HADD2.F32 R12, -RZ, R12.H1_H1 ;  /* 0x3000000cff0c7230 */ /* 0x000fe40000004100 */
[----:B------:R-:W-:Y:S01]  /*ffa0*/  FMUL.FTZ R5, R20, R32 ;  /* 0x0000002014057220 */ /* 0x000fe20000410000 */
[----:B------:R-:W-:-:S02]  /*ffb0*/  HADD2.F32 R21, -RZ, R13.H1_H1 ;  /* 0x3000000dff157230 */ /* 0x000fc40000004100 */
[----:B------:R-:W-:Y:S01]  /*ffc0*/  FFMA.FTZ R13, R40, R6, R9 ;  /* 0x00000006280d7223 */ /* 0x000fe20000010009 */
[----:B------:R-:W-:Y:S02]  /*ffd0*/  HADD2.F32 R7, -RZ, R7.H1_H1 ;  /* 0x30000007ff077230 */ /* 0x000fe40000004100 */
[-C--:B------:R-:W-:Y:S01]  /*ffe0*/  FMUL.FTZ R4, R27, R11.reuse ;  /* 0x0000000b1b047220 */ /* 0x080fe20000410000 */
[C---:B------:R-:W-:Y:S01]  /*fff0*/  FMUL.FTZ R9, R12.reuse, R32 ;  /* 0x000000200c097220 */ /* 0x040fe20000410000 */
[C---:B------:R-:W-:Y:S01]  /*10000*/  FMUL.FTZ R6, R21.reuse, R11 ;  /* 0x0000000b15067220 */ /* 0x040fe20000410000 */
[-C--:B------:R-:W-:Y:S01]  /*10010*/  FFMA.FTZ R11, R12, R28.reuse, -R5 ;  /* 0x0000001c0c0b7223 */ /* 0x080fe20000010805 */
[-C--:B------:R-:W-:Y:S01]  /*10020*/  FFMA.FTZ R12, R21, R7.reuse, -R4 ;  /* 0x00000007150c7223 */ /* 0x080fe20000010804 */
[----:B------:R-:W-:Y:S01]  /*10030*/  FFMA.FTZ R28, R20, R28, R9 ;  /* 0x0000001c141c7223 */ /* 0x000fe20000010009 */
        /* <DEDUP_REMOVED lines=8> */
[----:B------:R-:W-:-:S02]  /*100c0*/  F2FP.F16.F32.PACK_AB R10, R13, R26 ;  /* 0x0000001a0d0a723e */ /* 0x000fc400000000ff */
[----:B------:R-:W-:-:S05]  /*100d0*/  F2FP.F16.F32.PACK_AB R11, R21, R28 ;  /* 0x0000001c150b723e */ /* 0x000fca00000000ff */
[----:B------:R0:W-:Y:S02]  /*100e0*/  STS.128 [R24+0x10400], R8 ;  /* 0x0104000818007388 */ /* 0x0001e40000000c00 */
.L_x_750:
[----:B------:R-:W-:Y:S05]  /*100f0*/  BSYNC B0 ;  /* 0x0000000000007941 */ /* 0x000fea0003800000 */
.L_x_731:
[----:B------:R-:W-:Y:S01]  /*10100*/  @!PT LDS RZ, [RZ] ;  /* 0x00000000fffff984 */ /* 0x000fe20000000800 */
[----:B------:R-:W-:Y:S01]  /*10110*/  @!PT LDS RZ, [RZ] ;  /* 0x00000000fffff984 */ /* 0x000fe20000000800 */
[----:B------:R-:W-:Y:S01]  /*10120*/  @!PT LDS RZ, [RZ] ;  /* 0x00000000fffff984 */ /* 0x000fe20000000800 */
[----:B------:R-:W-:Y:S01]  /*10130*/  @!PT LDS RZ, [RZ] ;  /* 0x00000000fffff984 */ /* 0x000fe20000000800 */
[----:B------:R5:W-:Y:S06]  /*10140*/  MEMBAR.ALL.CTA ;  /* 0x0000000000007992 */ /* 0x000bec0000008000 */
[----:B-----5:R-:W5:Y:S01]  /*10150*/  FENCE.VIEW.ASYNC.S ;  /* 0x00000000000073c6 */ /* 0x020f620000000000 */
[----:B------:R-:W-:Y:S05]  /*10160*/  WARPSYNC.ALL ;  /* 0x0000000000007948 */ /* 0x000fea0003800000 */
[----:B-----5:R-:W-:Y:S06]  /*10170*/  BAR.SYNC.DEFER_BLOCKING 0xd, 0x100 ;  /* 0x0344000000007b1d */ /* 0x020fec0000010000 */
.L_x_729:
[----:B------:R-:W-:-:S05]  /*10180*/  IMAD.U32 R0, RZ, RZ, UR46 ;  /* 0x0000002eff007e24 */ /* 0x000fca000f8e00ff */
[----:B------:R-:W-:-:S13]  /*10190*/  ISETP.NE.AND P0, PT, R0, 0x3, PT ;  /* 0x000000030000780c */ /* 0x000fda0003f05270 */
[----:B------:R-:W-:Y:S05]  /*101a0*/  @!P0 BRA `(.L_x_776) ;  /* 0x0000000000048947 */ /* 0x000fea0003800000 */
[----:B------:R-:W-:Y:S01]  /*101b0*/  BPT.TRAP 0x1 ;  /* 0x000000040000795c */ /* 0x000fe20000300000 */
.L_x_776:
[----:B01234-:R-:W-:Y:S02]  /*101c0*/  LEA R4, R194, R2, 0x3 ;  /* 0x00000002c2047211 */ /* 0x01ffe400078e18ff */
[----:B------:R-:W-:-:S04]  /*101d0*/  SHF.L.U32 R3, R196, 0x1f, RZ ;  /* 0x0000001fc4037819 */ /* 0x000fc800000006ff */
[----:B------:R0:W1:Y:S01]  /*101e0*/  SYNCS.PHASECHK.TRANS64.TRYWAIT P2, [R4+URZ+0x34830], R3 ;  /* 0x03483003040075a7 */ /* 0x000062000804017f */
[----:B------:R-:W-:Y:S05]  /*101f0*/  @!P0 BRA `(.L_x_777) ;  /* 0x0000000000048947 */ /* 0x000fea0003800000 */
[----:B------:R-:W-:Y:S01]  /*10200*/  BPT.TRAP 0x1 ;  /* 0x000000040000795c */ /* 0x000fe20000300000 */
.L_x_777:
[----:B------:R-:W2:Y:S01]  /*10210*/  S2R R0, SR_TID.X ;  /* 0x0000000000007919 */ /* 0x000ea20000002100 */
[----:B------:R-:W-:Y:S01]  /*10220*/  IMAD.MOV.U32 R151, RZ, RZ, RZ ;  /* 0x000000ffff977224 */ /* 0x000fe200078e00ff */
[----:B--2---:R-:W-:-:S04]  /*10230*/  LOP3.LUT R0, R0, 0x7f, RZ, 0xc0, !PT ;  /* 0x0000007f00007812 */ /* 0x004fc800078ec0ff */
[----:B------:R-:W-:Y:S01]  /*10240*/  ISETP.NE.AND P1, PT, R0, RZ, PT ;  /* 0x000000ff0000720c */ /* 0x000fe20003f25270 */
[----:B-1----:R-:W-:-:S12]  /*10250*/  @P2 BRA `(.L_x_778) ;  /* 0x0000000000082947 */ /* 0x002fd80003800000 */
[----:B------:R-:W1:Y:S02]  /*10260*/  SYNCS.PHASECHK.TRANS64.TRYWAIT P2, [R4+URZ+0x34830], R3 ;  /* 0x03483003040075a7 */ /* 0x000e64000804017f */
[----:B-1----:R-:W-:Y:S05]  /*10270*/  @!P2 BRA `(.L_x_779) ;  /* 0x000000f80048a947 */ /* 0x002fea0003800000 */
.L_x_778:
[----:B------:R-:W-:Y:S05]  /*10280*/  WARPSYNC.ALL ;  /* 0x0000000000007948 */ /* 0x000fea0003800000 */
[----:B------:R-:W-:Y:S01]  /*10290*/  VIADD R0, R2, 0x1c400 ;  /* 0x0001c40002007836 */ /* 0x000fe20000000000 */
[----:B------:R-:W-:Y:S01]  /*102a0*/  R2UR UR52, R36 ;  /* 0x00000000243472ca */ /* 0x000fe200000e0000 */
[----:B------:R-:W-:Y:S01]  /*102b0*/  UMOV UR53, 0x40000040 ;  /* 0x4000004000357882 */ /* 0x000fe20000000000 */
[----:B------:R-:W-:Y:S01]  /*102c0*/  MOV R9, 0x40000040 ;  /* 0x4000004000097802 */ /* 0x000fe20000000f00 */
[----:B------:R-:W-:Y:S01]  /*102d0*/  WARPGROUP.ARRIVE ;  /* 0x00000000000079c5 */ /* 0x000fe20000000000 */
[----:B------:R-:W-:Y:S01]  /*102e0*/  SHF.R.U32.HI R0, RZ, 0x4, R0 ;  /* 0x00000004ff007819 */ /* 0x000fe20000011600 */
[----:B------:R-:W-:Y:S01]  /*102f0*/  IMAD.MOV.U32 R15, RZ, RZ, 0x40000040 ;  /* 0x40000040ff0f7424 */ /* 0x000fe200078e00ff */
[----:B------:R-:W-:Y:S01]  /*10300*/  R2UR UR55, R9 ;  /* 0x00000000093772ca */ /* 0x000fe200000e0000 */
[----:B------:R-:W-:Y:S01]  /*10310*/  UMOV UR49, 0x40000040 ;  /* 0x4000004000317882 */ /* 0x000fe20000000000 */
[----:B------:R-:W-:Y:S01]  /*10320*/  LOP3.LUT R0, R0, 0x3fff, RZ, 0xc0, !PT ;  /* 0x00003fff00007812 */ /* 0x000fe200078ec0ff */
[----:B------:R-:W-:Y:S01]  /*10330*/  UMOV UR9, 0x40000040 ;  /* 0x4000004000097882 */ /* 0x000fe20000000000 */
[----:B------:R-:W-:Y:S01]  /*10340*/  R2UR UR51, R15 ;  /* 0x000000000f3372ca */ /* 0x000fe200000e0000 */
[----:B------:R-:W-:Y:S01]  /*10350*/  IMAD.MOV.U32 R15, RZ, RZ, 0x40000040 ;  /* 0x40000040ff0f7424 */ /* 0x000fe200078e00ff */
[----:B------:R-:W-:Y:S01]  /*10360*/  LOP3.LUT R7, R0, 0x10000, RZ, 0xfc, !PT ;  /* 0x0001000000077812 */ /* 0x000fe200078efcff */
[----:B------:R-:W-:Y:S01]  /*10370*/  ULOP3.LUT UR52, UR52, 0x10000, URZ, 0xfc, !UPT ;  /* 0x0001000034347892 */ /* 0x000fe2000f8efc3f */
[----:B------:R-:W-:Y:S01]  /*10380*/  MOV R21, UR9 ;  /* 0x0000000900157c02 */ /* 0x000fe20008000f00 */
[----:B------:R-:W-:Y:S01]  /*10390*/  UMOV UR57, 0x40000040 ;  /* 0x4000004000397882 */ /* 0x000fe20000000000 */
[----:B------:R-:W-:Y:S01]  /*103a0*/  R2UR UR11, R15 ;  /* 0x000000000f0b72ca */ /* 0x000fe200000e0000 */
[----:B------:R-:W-:Y:S01]  /*103b0*/  IMAD R8, R194, 0xc00, R7 ;  /* 0x00000c00c2087824 */ /* 0x000fe200078e0207 */
[----:B------:R-:W-:Y:S01]  /*103c0*/  UIADD3 UR48, UR52, 0x2, URZ ;  /* 0x0000000234307890 */ /* 0x000fe2000fffe03f */
[----:B------:R-:W-:Y:S01]  /*103d0*/  IMAD.MOV.U32 R15, RZ, RZ, 0x40000040 ;  /* 0x40000040ff0f7424 */ /* 0x000fe200078e00ff */
[----:B------:R-:W-:Y:S01]  /*103e0*/  UIADD3 UR4, UR52, 0x4, URZ ;  /* 0x0000000434047890 */ /* 0x000fe2000fffe03f */
[C---:B------:R-:W-:Y:S01]  /*103f0*/  VIADD R14, R8.reuse, 0x2 ;  /* 0x00000002080e7836 */ /* 0x040fe20000000000 */
[----:B------:R-:W-:Y:S01]  /*10400*/  R2UR UR54, R8 ;  /* 0x00000000083672ca */ /* 0x000fe200000e0000 */
[----:B------:R-:W-:Y:S01]  /*10410*/  UIADD3 UR56, UR52, 0x802, URZ ;  /* 0x0000080234387890 */ /* 0x000fe2000fffe03f */
[----:B------:R-:W-:Y:S01]  /*10420*/  MOV R9, 0x40000040 ;  /* 0x4000004000097802 */ /* 0x000fe20000000f00 */
[----:B------:R-:W-:Y:S01]  /*10430*/  UIADD3 UR36, UR52, 0x804, URZ ;  /* 0x0000080434247890 */ /* 0x000fe2000fffe03f */
[----:B------:R-:W-:Y:S01]  /*10440*/  R2UR UR50, R14 ;  /* 0x000000000e3272ca */ /* 0x000fe200000e0000 */
[----:B------:R-:W-:Y:S01]  /*10450*/  UMOV UR8, UR4 ;  /* 0x0000000400087c82 */ /* 0x000fe20008000000 */
[----:B------:R-:W-:Y:S01]  /*10460*/  IADD3 R14, R8, 0x4, RZ ;  /* 0x00000004080e7810 */ /* 0x000fe20007ffe0ff */
[----:B------:R-:W-:Y:S01]  /*10470*/  UIADD3 UR4, UR52, 0x6, URZ ;  /* 0x0000000634047890 */ /* 0x000fe2000fffe03f */
[----:B------:R-:W-:Y:S01]  /*10480*/  IMAD.U32 R20, RZ, RZ, UR8 ;  /* 0x00000008ff147e24 */ /* 0x000fe2000f8e00ff */
[----:B------:R-:W-:Y:S01]  /*10490*/  UMOV UR37, 0x40000040 ;  /* 0x4000004000257882 */ /* 0x000fe20000000000 */
[----:B------:R-:W-:Y:S01]  /*104a0*/  R2UR UR10, R14 ;  /* 0x000000000e0a72ca */ /* 0x000fe200000e0000 */
[----:B------:R-:W-:Y:S01]  /*104b0*/  VIADD R14, R8, 0x6 ;  /* 0x00000006080e7836 */ /* 0x000fe20000000000 */
[----:B01----:R-:W-:Y:S01]  /*104c0*/  IADD3 R3, R233, R150, RZ ;  /* 0x00000096e9037210 */ /* 0x003fe20007ffe0ff */
[----:B------:R-:W-:Y:S01]  /*104d0*/  HGMMA.64x128x16.F32 R24, gdesc[UR52], RZ, !UPT, gsb0 ;  /* 0x01e00000341879f0 */ /* 0x000fe2000c0008ff */
[----:B------:R0:W-:Y:S01]  /*104e0*/  STL.64 [R1+0x40], R20 ;  /* 0x0000401401007387 */ /* 0x0001e20000100a00 */
[----:B------:R-:W-:Y:S01]  /*104f0*/  P2R R12, PR, RZ, 0x2 ;  /* 0x00000002ff0c7803 */ /* 0x000fe20000000000 */
[----:B------:R-:W-:Y:S01]  /*10500*/  BSSY B0, `(.L_x_780) ;  /* 0x00004bc000007945 */ /* 0x000fe20003800000 */
[----:B------:R-:W-:Y:S01]  /*10510*/  IMAD R6, R210, -0x80, R3 ;  /* 0xffffff80d2067824 */ /* 0x000fe200078e0203 */
[----:B------:R-:W-:Y:S01]  /*10520*/  P2R R10, PR, RZ, 0x1 ;  /* 0x00000001ff0a7803 */ /* 0x000fe20000000000 */
[--C-:B------:R-:W-:Y:S01]  /*10530*/  IMAD.MOV.U32 R148, RZ, RZ, R151.reuse ;  /* 0x000000ffff947224 */ /* 0x100fe200078e0097 */
[-C--:B------:R-:W-:Y:S01]  /*10540*/  MOV R149, R151.reuse ;  /* 0x0000009700957202 */ /* 0x080fe20000000f00 */
[--C-:B------:R-:W-:Y:S01]  /*10550*/  IMAD.MOV.U32 R147, RZ, RZ, R151.reuse ;  /* 0x000000ffff937224 */ /* 0x100fe200078e0097 */
[C---:B------:R-:W-:Y:S01]  /*10560*/  ISETP.GT.AND P4, PT, R6.reuse, RZ, PT ;  /* 0x000000ff0600720c */ /* 0x040fe20003f84270 */
[--C-:B------:R-:W-:Y:S01]  /*10570*/  IMAD.MOV.U32 R145, RZ, RZ, R151.reuse ;  /* 0x000000ffff917224 */ /* 0x100fe200078e0097 */
[C---:B------:R-:W-:Y:S01]  /*10580*/  ISETP.GT.AND P3, PT, R6.reuse, 0x1, PT ;  /* 0x000000010600780c */ /* 0x040fe20003f64270 */
[--C-:B-----5:R-:W-:Y:S01]  /*10590*/  IMAD.MOV.U32 R144, RZ, RZ, R151.reuse ;  /* 0x000000ffff907224 */ /* 0x120fe200078e0097 */
[C---:B------:R-:W-:Y:S01]  /*105a0*/  ISETP.GT.AND P2, PT, R6.reuse, 0x8, PT ;  /* 0x000000080600780c */ /* 0x040fe20003f44270 */
[--C-:B------:R-:W-:Y:S01]  /*105b0*/  IMAD.MOV.U32 R142, RZ, RZ, R151.reuse ;  /* 0x000000ffff8e7224 */ /* 0x100fe200078e0097 */
[C---:B------:R-:W-:Y:S01]  /*105c0*/  ISETP.GT.AND P6, PT, R6.reuse, 0x9, PT ;  /* 0x000000090600780c */ /* 0x040fe20003fc4270 */
[--C-:B------:R-:W-:Y:S01]  /*105d0*/  IMAD.MOV.U32 R141, RZ, RZ, R151.reuse ;  /* 0x000000ffff8d7224 */ /* 0x100fe200078e0097 */
[C---:B------:R-:W-:Y:S01]  /*105e0*/  ISETP.GT.AND P5, PT, R6.reuse, 0x10, PT ;  /* 0x000000100600780c */ /* 0x040fe20003fa4270 */
[--C-:B------:R-:W-:Y:S01]  /*105f0*/  IMAD.MOV.U32 R138, RZ, RZ, R151.reuse ;  /* 0x000000ffff8a7224 */ /* 0x100fe200078e0097 */
[C---:B------:R-:W-:Y:S01]  /*10600*/  ISETP.GT.AND P1, PT, R6.reuse, 0x59, PT ;  /* 0x000000590600780c */ /* 0x040fe20003f24270 */
[--C-:B------:R-:W-:Y:S01]  /*10610*/  IMAD.MOV.U32 R136, RZ, RZ, R151.reuse ;  /* 0x000000ffff887224 */ /* 0x100fe200078e0097 */
[----:B------:R-:W-:Y:S01]  /*10620*/  ISETP.GT.AND P0, PT, R6, 0x60, PT ;  /* 0x000000600600780c */ /* 0x000fe20003f04270 */
[--C-:B------:R-:W-:Y:S01]  /*10630*/  IMAD.MOV.U32 R132, RZ, RZ, R151.reuse ;  /* 0x000000ffff847224 */ /* 0x100fe200078e0097 */
[-C--:B------:R-:W-:Y:S01]  /*10640*/  MOV R146, R151.reuse ;  /* 0x0000009700927202 */ /* 0x080fe20000000f00 */
        /* <DEDUP_REMOVED lines=19> */
[----:B------:R-:W-:Y:S01]  /*10780*/  MOV R92, R151 ;  /* 0x00000097005c7202 */ /* 0x000fe20000000f00 */
        /* <DEDUP_REMOVED lines=10> */
[----:B------:R-:W-:Y:S01]  /*10830*/  HGMMA.64x128x16.F32 R24, gdesc[UR8], R24, gsb0 ;  /* 0x01e00000081879f0 */ /* 0x000fe20008000818 */
[----:B------:R-:W-:Y:S01]  /*10840*/  R2UR UR10, R14 ;  /* 0x000000000e0a72ca */ /* 0x000fe200000e0000 */
[----:B------:R-:W-:Y:S01]  /*10850*/  UMOV UR8, UR4 ;  /* 0x0000000400087c82 */ /* 0x000fe20008000000 */
[----:B------:R-:W-:Y:S01]  /*10860*/  R2UR UR11, R15 ;  /* 0x000000000f0b72ca */ /* 0x000fe200000e0000 */
[----:B------:R-:W-:Y:S01]  /*10870*/  UMOV UR9, 0x40000040 ;  /* 0x4000004000097882 */ /* 0x000fe20000000000 */
[----:B------:R-:W-:Y:S01]  /*10880*/  VIADD R14, R8, 0x400 ;  /* 0x00000400080e7836 */ /* 0x000fe20000000000 */
[----:B------:R-:W-:Y:S01]  /*10890*/  MOV R15, 0x40000040 ;  /* 0x40000040000f7802 */ /* 0x000fe20000000f00 */
[----:B------:R-:W-:Y:S01]  /*108a0*/  UIADD3 UR4, UR52, 0x400, URZ ;  /* 0x0000040034047890 */ /* 0x000fe2000fffe03f */
[----:B0-----:R-:W-:Y:S01]  /*108b0*/  MOV R20, UR8 ;  /* 0x0000000800147c02 */ /* 0x001fe20008000f00 */
[----:B------:R-:W-:-:S05]  /*108c0*/  IMAD.U32 R21, RZ, RZ, UR9 ;  /* 0x00000009ff157e24 */ /* 0x000fca000f8e00ff */
[----:B------:R0:W-:Y:S01]  /*108d0*/  STL.64 [R1+0x38], R20 ;  /* 0x0000381401007387 */ /* 0x0001e20000100a00 */
[----:B------:R-:W-:Y:S02]  /*108e0*/  WARPGROUP.DEPBAR.LE gsb0, 0x0 ;  /* 0x00008000000079c5 */ /* 0x000fe40000010000 */
[----:B------:R-:W-:-:S06]  /*108f0*/  WARPGROUP.ARRIVE ;  /* 0x00000000000079c5 */ /* 0x000fcc0000000000 */
[----:B------:R-:W-:Y:S01]  /*10900*/  HGMMA.64x128x16.F32 R24, gdesc[UR8], R24, gsb0 ;  /* 0x01e00000081879f0 */ /* 0x000fe20008000818 */
[----:B------:R-:W-:Y:S01]  /*10910*/  R2UR UR10, R14 ;  /* 0x000000000e0a72ca */ /* 0x000fe200000e0000 */
[----:B------:R-:W-:Y:S01]  /*10920*/  UMOV UR8, UR4 ;  /* 0x0000000400087c82 */ /* 0x000fe20008000000 */
[----:B------:R-:W-:Y:S01]  /*10930*/  R2UR UR11, R15 ;  /* 0x000000000f0b72ca */ /* 0x000fe200000e0000 */
[----:B------:R-:W-:Y:S01]  /*10940*/  UMOV UR9, 0x40000040 ;  /* 0x4000004000097882 */ /* 0x000fe20000000000 */
[----:B------:R-:W-:Y:S01]  /*10950*/  IMAD.MOV.U32 R15, RZ, RZ, 0x40000040 ;  /* 0x40000040ff0f7424 */ /* 0x000fe200078e00ff */
[----:B------:R-:W-:Y:S01]  /*10960*/  IADD3 R14, R8, 0x402, RZ ;  /* 0x00000402080e7810 */ /* 0x000fe20007ffe0ff */
[----:B------:R-:W-:Y:S01]  /*10970*/  UIADD3 UR4, UR52, 0x402, URZ ;  /* 0x0000040234047890 */ /* 0x000fe2000fffe03f */
[----:B0-----:R-:W-:Y:S02]  /*10980*/  IMAD.U32 R20, RZ, RZ, UR8 ;  /* 0x00000008ff147e24 */ /* 0x001fe4000f8e00ff */
        /* <DEDUP_REMOVED lines=9> */
[----:B------:R-:W-:Y:S01]  /*10a20*/  VIADD R14, R8, 0x404 ;  /* 0x00000404080e7836 */ /* 0x000fe20000000000 */
[----:B------:R-:W-:Y:S01]  /*10a30*/  UIADD3 UR4, UR52, 0x404, URZ ;  /* 0x0000040434047890 */ /* 0x000fe2000fffe03f */
[----:B------:R-:W-:Y:S01]  /*10a40*/  IMAD.MOV.U32 R15, RZ, RZ, 0x40000040 ;  /* 0x40000040ff0f7424 */ /* 0x000fe200078e00ff */
        /* <DEDUP_REMOVED lines=40> */
[----:B------:R-:W-:Y:S01]  /*10cd0*/  IMAD.U32 R20, RZ, RZ, UR8 ;  /* 0x00000008ff147e24 */ /* 0x000fe2000f8e00ff */
[----:B------:R-:W-:-:S02]  /*10ce0*/  R2UR UR58, R14 ;  /* 0x000000000e3a72ca */ /* 0x000fc400000e0000 */
[----:B------:R-:W-:Y:S01]  /*10cf0*/  R2UR UR59, R15 ;  /* 0x000000000f3b72ca */ /* 0x000fe200000e0000 */
[----:B------:R-:W-:Y:S01]  /*10d00*/  IMAD.MOV.U32 R15, RZ, RZ, 0x40000040 ;  /* 0x40000040ff0f7424 */ /* 0x000fe200078e00ff */
[C---:B------:R-:W-:Y:S01]  /*10d10*/  IADD3 R14, R8.reuse, 0x804, RZ ;  /* 0x00000804080e7810 */ /* 0x040fe20007ffe0ff */
[----:B------:R-:W-:Y:S01]  /*10d20*/  VIADD R8, R8, 0x806 ;  /* 0x0000080608087836 */ /* 0x000fe20000000000 */
[----:B------:R-:W-:Y:S02]  /*10d30*/  STL.64 [R1+0x8], R20 ;  /* 0x0000081401007387 */ /* 0x000fe40000100a00 */
[----:B------:R-:W-:Y:S02]  /*10d40*/  R2UR UR38, R14 ;  /* 0x000000000e2672ca */ /* 0x000fe400000e0000 */
[----:B------:R-:W-:Y:S01]  /*10d50*/  R2UR UR39, R15 ;  /* 0x000000000f2772ca */ /* 0x000fe200000e0000 */
[----:B------:R-:W-:Y:S02]  /*10d60*/  WARPGROUP.DEPBAR.LE gsb0, 0x0 ;  /* 0x00008000000079c5 */ /* 0x000fe40000010000 */
[----:B------:R-:W-:-:S06]  /*10d70*/  WARPGROUP.ARRIVE ;  /* 0x00000000000079c5 */ /* 0x000fcc0000000000 */
[----:B------:R-:W-:Y:S01]  /*10d80*/  HGMMA.64x128x16.F32 R24, gdesc[UR8], R24, gsb0 ;  /* 0x01e00000081879f0 */ /* 0x000fe20008000818 */
[----:B------:R-:W-:Y:S01]  /*10d90*/  R2UR UR10, R8 ;  /* 0x00000000080a72ca */ /* 0x000fe200000e0000 */
[----:B------:R-:W-:Y:S01]  /*10da0*/  UMOV UR8, UR4 ;  /* 0x0000000400087c82 */ /* 0x000fe20008000000 */
[----:B------:R-:W-:Y:S01]  /*10db0*/  R2UR UR11, R9 ;  /* 0x00000000090b72ca */ /* 0x000fe200000e0000 */
[----:B------:R-:W-:Y:S01]  /*10dc0*/  UMOV UR9, 0x40000040 ;  /* 0x4000004000097882 */ /* 0x000fe20000000000 */
[----:B------:R-:W-:Y:S01]  /*10dd0*/  IMAD.U32 R8, RZ, RZ, UR8 ;  /* 0x00000008ff087e24 */ /* 0x000fe2000f8e00ff */
[----:B------:R-:W-:Y:S01]  /*10de0*/  ULDC UR4, c[0x0][0x988] ;  /* 0x0002620000047ab9 */ /* 0x000fe20000000800 */
[----:B------:R-:W-:-:S05]  /*10df0*/  IMAD.U32 R9, RZ, RZ, UR9 ;  /* 0x00000009ff097e24 */ /* 0x000fca000f8e00ff */
[----:B------:R0:W-:Y:S01]  /*10e00*/  STL.64 [R1], R8 ;  /* 0x0000000801007387 */ /* 0x0001e20000100a00 */
[----:B------:R-:W-:Y:S02]  /*10e10*/  WARPGROUP.DEPBAR.LE gsb0, 0x0 ;  /* 0x00008000000079c5 */ /* 0x000fe40000010000 */
[----:B------:R-:W-:-:S06]  /*10e20*/  WARPGROUP.ARRIVE ;  /* 0x00000000000079c5 */ /* 0x000fcc0000000000 */
[----:B------:R-:W-:Y:S01]  /*10e30*/  HGMMA.64x128x16.F32 R24, gdesc[UR56], R24, gsb0 ;  /* 0x01e00000381879f0 */ /* 0x000fe20008000818 */
[----:B------:R-:W-:Y:S02]  /*10e40*/  ULDC UR58, c[0x0][0x988] ;  /* 0x00026200003a7ab9 */ /* 0x000fe40000000800 */
        /* <DEDUP_REMOVED lines=10> */
[----:B------:R-:W-:-:S02]  /*10ef0*/  FMNMX.FTZ R0, R24, R119, !PT ;  /* 0x0000007718007209 */ /* 0x000fc40007810000 */
        /* <DEDUP_REMOVED lines=10> */
[----:B0-----:R-:W-:Y:S02]  /*10fa0*/  FSEL R9, R30, -INF , P2 ;  /* 0xff8000001e097808 */ /* 0x001fe40001000000 */
        /* <DEDUP_REMOVED lines=80> */
[----:B------:R-:W-:Y:S02]  /*114b0*/  ISETP.GT.AND P3, PT, R6, 0x70, PT ;  /* 0x000000700600780c */ /* 0x000fe40003f64270 */
        /* <DEDUP_REMOVED lines=11> */
[C---:B------:R-:W-:Y:S02]  /*11570*/  ISETP.GT.AND P6, PT, R6.reuse, 0x79, PT ;  /* 0x000000790600780c */ /* 0x040fe40003fc4270 */
[----:B------:R-:W-:Y:S02]  /*11580*/  FMNMX.FTZ R0, R81, R0, !PT ;  /* 0x0000000051007209 */ /* 0x000fe40007810000 */
[----:B------:R-:W-:Y:S02]  /*11590*/  FSEL R85, R85, -INF , P6 ;  /* 0xff80000055557808 */ /* 0x000fe40003000000 */
[----:B------:R-:W-:Y:S02]  /*115a0*/  P2R R28, PR, RZ, 0x1 ;  /* 0x00000001ff1c7803 */ /* 0x000fe40000000000 */
[----:B------:R-:W-:Y:S01]  /*115b0*/  FMNMX.FTZ R8, R85, R0, !PT ;  /* 0x0000000055087209 */ /* 0x000fe20007810000 */
[----:B------:R-:W-:Y:S01]  /*115c0*/  IMAD.U32 R0, RZ, RZ, UR4 ;  /* 0x00000004ff007e24 */ /* 0x000fe2000f8e00ff */
[----:B------:R-:W-:-:S02]  /*115d0*/  ISETP.GT.AND P0, PT, R6, 0x59, PT ;  /* 0x000000590600780c */ /* 0x000fc40003f04270 */
[----:B------:R-:W-:Y:S01]  /*115e0*/  P2R R30, PR, RZ, 0x2 ;  /* 0x00000002ff1e7803 */ /* 0x000fe20000000000 */
[----:B------:R-:W0:Y:S01]  /*115f0*/  SHFL.BFLY PT, R3, R8, 0x2, 0x1f ;  /* 0x0c401f0008037f89 */ /* 0x000e2200000e0000 */
[----:B------:R-:W-:Y:S02]  /*11600*/  ISETP.GT.AND P1, PT, R6, 0x60, PT ;  /* 0x000000600600780c */ /* 0x000fe40003f24270 */
[----:B------:R-:W-:Y:S02]  /*11610*/  FSEL R71, R71, -INF , P0 ;  /* 0xff80000047477808 */ /* 0x000fe40000000000 */
[----:B------:R-:W-:Y:S02]  /*11620*/  FSEL R49, R74, -INF , P1 ;  /* 0xff8000004a317808 */ /* 0x000fe40000800000 */
[----:B------:R-:W-:Y:S02]  /*11630*/  ISETP.NE.AND P1, PT, R30, RZ, PT ;  /* 0x000000ff1e00720c */ /* 0x000fe40003f25270 */
[----:B------:R-:W-:-:S02]  /*11640*/  P2R R26, PR, RZ, 0x4 ;  /* 0x00000004ff1a7803 */ /* 0x000fc40000000000 */
[----:B------:R-:W-:Y:S02]  /*11650*/  ISETP.NE.AND P0, PT, R28, RZ, PT ;  /* 0x000000ff1c00720c */ /* 0x000fe40003f05270 */
[----:B------:R-:W-:Y:S02]  /*11660*/  FSEL R75, R75, -INF , P1 ;  /* 0xff8000004b4b7808 */ /* 0x000fe40000800000 */
[----:B------:R-:W-:Y:S02]  /*11670*/  FSEL R53, R78, -INF , P0 ;  /* 0xff8000004e357808 */ /* 0x000fe40000000000 */
[----:B------:R-:W-:Y:S02]  /*11680*/  ISETP.NE.AND P0, PT, R10, RZ, PT ;  /* 0x000000ff0a00720c */ /* 0x000fe40003f05270 */
[----:B------:R-:W-:Y:S02]  /*11690*/  FSEL R83, R83, -INF , P4 ;  /* 0xff80000053537808 */ /* 0x000fe40002000000 */
[----:B------:R-:W-:-:S02]  /*116a0*/  ISETP.NE.AND P1, PT, R12, RZ, PT ;  /* 0x000000ff0c00720c */ /* 0x000fc40003f25270 */
[----:B0-----:R-:W-:Y:S02]  /*116b0*/  FMNMX.FTZ R14, R8, R3, !PT ;  /* 0x00000003080e7209 */ /* 0x001fe40007810000 */
[----:B------:R-:W-:-:S03]  /*116c0*/  FMNMX.FTZ R8, R5, R27, !PT ;  /* 0x0000001b05087209 */ /* 0x000fc60007810000 */
[----:B------:R-:W0:Y:S01]  /*116d0*/  SHFL.BFLY PT, R3, R14, 0x1, 0x1f ;  /* 0x0c201f000e037f89 */ /* 0x000e2200000e0000 */
[----:B------:R-:W-:-:S04]  /*116e0*/  FMNMX.FTZ R8, R9, R8, !PT ;  /* 0x0000000809087209 */ /* 0x000fc80007810000 */
[----:B------:R-:W-:-:S04]  /*116f0*/  FMNMX.FTZ R8, R31, R8, !PT ;  /* 0x000000081f087209 */ /* 0x000fc80007810000 */
[----:B------:R-:W-:-:S04]  /*11700*/  FMNMX.FTZ R8, R11, R8, !PT ;  /* 0x000000080b087209 */ /* 0x000fc80007810000 */
[----:B------:R-:W-:-:S04]  /*11710*/  FMNMX.FTZ R8, R35, R8, !PT ;  /* 0x0000000823087209 */ /* 0x000fc80007810000 */
[----:B------:R-:W-:-:S04]  /*11720*/  FMNMX.FTZ R8, R13, R8, !PT ;  /* 0x000000080d087209 */ /* 0x000fc80007810000 */
[----:B------:R-:W-:Y:S02]  /*11730*/  FMNMX.FTZ R8, R39, R8, !PT ;  /* 0x0000000827087209 */ /* 0x000fe40007810000 */
        /* <DEDUP_REMOVED lines=23> */
[----:B------:R0:W-:Y:S01]  /*118b0*/  MUFU.EX2 R79, R10 ;  /* 0x0000000a004f7308 */ /* 0x0001e20000000800 */
[----:B------:R-:W-:Y:S01]  /*118c0*/  FSEL R103, R87, -INF , P6 ;  /* 0xff80000057677808 */ /* 0x000fe20003000000 */
[--C-:B------:R-:W-:Y:S01]  /*118d0*/  FFMA.FTZ R174, R109, R0, -R6.reuse ;  /* 0x000000006dae7223 */ /* 0x100fe20000010806 */
[----:B------:R-:W-:Y:S01]  /*118e0*/  FMNMX.FTZ R8, R33, R8, !PT ;  /* 0x0000000821087209 */ /* 0x000fe20007810000 */
[-CC-:B------:R-:W-:Y:S01]  /*118f0*/  FFMA.FTZ R180, R24, R0.reuse, -R6.reuse ;  /* 0x0000000018b47223 */ /* 0x180fe20000010806 */
[-CC-:B------:R-:W-:Y:S01]  /*11900*/  FFMA.FTZ R61, R119, R0.reuse, -R6.reuse ;  /* 0x00000000773d7223 */ /* 0x180fe20000010806 */
[--C-:B------:R-:W-:Y:S01]  /*11910*/  FFMA.FTZ R65, R117, R0, -R6.reuse ;  /* 0x0000000075417223 */ /* 0x100fe20000010806 */
[----:B------:R-:W-:Y:S01]  /*11920*/  FMNMX.FTZ R8, R59, R8, !PT ;  /* 0x000000083b087209 */ /* 0x000fe20007810000 */
[----:B------:R-:W-:Y:S01]  /*11930*/  MUFU.EX2 R182, R182 ;  /* 0x000000b600b67308 */ /* 0x000fe20000000800 */
[-CC-:B------:R-:W-:Y:S01]  /*11940*/  FFMA.FTZ R176, R115, R0.reuse, -R6.reuse ;  /* 0x0000000073b07223 */ /* 0x180fe20000010806 */
        /* <DEDUP_REMOVED lines=14> */
[----:B------:R-:W1:Y:S01]  /*11a30*/  MUFU.EX2 R61, R61 ;  /* 0x0000003d003d7308 */ /* 0x000e620000000800 */
[-CC-:B------:R-:W-:Y:S01]  /*11a40*/  FFMA.FTZ R156, R125, R0.reuse, -R6.reuse ;  /* 0x000000007d9c7223 */ /* 0x180fe20000010806 */
[--C-:B------:R-:W-:Y:S01]  /*11a50*/  FFMA.FTZ R105, R127, R0, -R6.reuse ;  /* 0x000000007f697223 */ /* 0x100fe20000010806 */
[----:B------:R-:W-:Y:S01]  /*11a60*/  FMNMX.FTZ R8, R41, R8, !PT ;  /* 0x0000000829087209 */ /* 0x000fe20007810000 */
[-CC-:B------:R-:W-:Y:S01]  /*11a70*/  FFMA.FTZ R158, R129, R0.reuse, -R6.reuse ;  /* 0x00000000819e7223 */ /* 0x180fe20000010806 */
        /* <DEDUP_REMOVED lines=8> */
[----:B------:R-:W-:Y:S01]  /*11b00*/  FFMA.FTZ R81, R85, R0, -R6 ;  /* 0x0000000055517223 */ /* 0x000fe20000010806 */
[----:B------:R-:W2:Y:S01]  /*11b10*/  MUFU.EX2 R65, R65 ;  /* 0x0000004100417308 */ /* 0x000ea20000000800 */
[----:B------:R-:W-:Y:S01]  /*11b20*/  FMNMX.FTZ R8, R75, R8, !PT ;  /* 0x000000084b087209 */ /* 0x000fe20007810000 */
[--C-:B------:R-:W-:Y:S01]  /*11b30*/  IMAD.MOV.U32 R135, RZ, RZ, R151.reuse ;  /* 0x000000ffff877224 */ /* 0x100fe200078e0097 */
[-C--:B------:R-:W-:Y:S01]  /*11b40*/  MOV R137, R151.reuse ;  /* 0x0000009700897202 */ /* 0x080fe20000000f00 */
[--C-:B------:R-:W-:Y:S01]  /*11b50*/  IMAD.MOV.U32 R129, RZ, RZ, R151.reuse ;  /* 0x000000ffff817224 */ /* 0x100fe200078e0097 */
[----:B------:R-:W-:Y:S01]  /*11b60*/  FMNMX.FTZ R8, R53, R8, !PT ;  /* 0x0000000835087209 */ /* 0x000fe20007810000 */
[--C-:B------:R-:W-:Y:S01]  /*11b70*/  IMAD.MOV.U32 R127, RZ, RZ, R151.reuse ;  /* 0x000000ffff7f7224 */ /* 0x100fe200078e0097 */
[-C--:B------:R-:W-:Y:S01]  /*11b80*/  MOV R131, R151.reuse ;  /* 0x0000009700837202 */ /* 0x080fe20000000f00 */
[----:B------:R-:W3:Y:S01]  /*11b90*/  MUFU.EX2 R176, R176 ;  /* 0x000000b000b07308 */ /* 0x000ee20000000800 */
[----:B------:R-:W-:Y:S01]  /*11ba0*/  FMNMX.FTZ R8, R89, R8, !PT ;  /* 0x0000000859087209 */ /* 0x000fe20007810000 */
[--C-:B------:R-:W-:Y:S01]  /*11bb0*/  IMAD.MOV.U32 R123, RZ, RZ, R151.reuse ;  /* 0x000000ffff7b7224 */ /* 0x100fe200078e0097 */
[-C--:B------:R-:W-:Y:S01]  /*11bc0*/  MOV R125, R151.reuse ;  /* 0x00000097007d7202 */ /* 0x080fe20000000f00 */
[--C-:B------:R-:W-:Y:S01]  /*11bd0*/  IMAD.MOV.U32 R121, RZ, RZ, R151.reuse ;  /* 0x000000ffff797224 */ /* 0x100fe200078e0097 */
[----:B------:R-:W-:Y:S01]  /*11be0*/  FMNMX.FTZ R8, R101, R8, !PT ;  /* 0x0000000865087209 */ /* 0x000fe20007810000 */
[--C-:B------:R-:W-:Y:S01]  /*11bf0*/  IMAD.MOV.U32 R117, RZ, RZ, R151.reuse ;  /* 0x000000ffff757224 */ /* 0x100fe200078e0097 */
[-C--:B------:R-:W-:Y:S01]  /*11c00*/  MOV R119, R151.reuse ;  /* 0x0000009700777202 */ /* 0x080fe20000000f00 */
[----:B------:R-:W4:Y:S01]  /*11c10*/  MUFU.EX2 R73, R73 ;  /* 0x0000004900497308 */ /* 0x000f220000000800 */
[----:B------:R-:W-:Y:S01]  /*11c20*/  FMNMX.FTZ R8, R83, R8, !PT ;  /* 0x0000000853087209 */ /* 0x000fe20007810000 */
[--C-:B------:R-:W-:Y:S01]  /*11c30*/  IMAD.MOV.U32 R115, RZ, RZ, R151.reuse ;  /* 0x000000ffff737224 */ /* 0x100fe200078e0097 */
[----:B------:R-:W-:Y:S01]  /*11c40*/  MOV R113, R151 ;  /* 0x0000009700717202 */ /* 0x000fe20000000f00 */
[----:B------:R-:W-:Y:S01]  /*11c50*/  IMAD.MOV.U32 R111, RZ, RZ, R151 ;  /* 0x000000ffff6f7224 */ /* 0x000fe200078e0097 */
[----:B------:R-:W-:-:S03]  /*11c60*/  FMNMX.FTZ R8, R97, R8, !PT ;  /* 0x0000000861087209 */ /* 0x000fc60007810000 */
[----:B------:R-:W4:Y:S01]  /*11c70*/  MUFU.EX2 R178, R178 ;  /* 0x000000b200b27308 */ /* 0x000f220000000800 */
[----:B------:R-:W-:-:S05]  /*11c80*/  FMNMX.FTZ R8, R103, R8, !PT ;  /* 0x0000000867087209 */ /* 0x000fca0007810000 */
[----:B------:R-:W0:Y:S02]  /*11c90*/  SHFL.BFLY PT, R107, R8, 0x2, 0x1f ;  /* 0x0c401f00086b7f89 */ /* 0x000e2400000e0000 */
[----:B------:R-:W4:Y:S08]  /*11ca0*/  MUFU.EX2 R93, R93 ;  /* 0x0000005d005d7308 */ /* 0x000f300000000800 */
[----:B------:R-:W-:Y:S08]  /*11cb0*/  MUFU.EX2 R172, R172 ;  /* 0x000000ac00ac7308 */ /* 0x000ff00000000800 */
[----:B------:R-:W-:Y:S01]  /*11cc0*/  MUFU.EX2 R91, R91 ;  /* 0x0000005b005b7308 */ /* 0x000fe20000000800 */
[----:B0-----:R-:W-:Y:S01]  /*11cd0*/  FMNMX.FTZ R10, R8, R107, !PT ;  /* 0x0000006b080a7209 */ /* 0x001fe20007810000 */
[----:B------:R-:W-:-:S06]  /*11ce0*/  FFMA.FTZ R107, R133, R0, -R6 ;  /* 0x00000000856b7223 */ /* 0x000fcc0000010806 */
[----:B------:R-:W-:Y:S01]  /*11cf0*/  MUFU.EX2 R174, R174 ;  /* 0x000000ae00ae7308 */ /* 0x000fe20000000800 */
[----:B------:R-:W-:Y:S01]  /*11d00*/  IMAD.MOV.U32 R133, RZ, RZ, R151 ;  /* 0x000000ffff857224 */ /* 0x000fe200078e0097 */
[----:B------:R-:W0:Y:S06]  /*11d10*/  SHFL.BFLY PT, R109, R10, 0x1, 0x1f ;  /* 0x0c201f000a6d7f89 */ /* 0x000e2c00000e0000 */
[----:B------:R-:W-:Y:S08]  /*11d20*/  MUFU.EX2 R95, R95 ;  /* 0x0000005f005f7308 */ /* 0x000ff00000000800 */
[----:B------:R-:W-:Y:S08]  /*11d30*/  MUFU.EX2 R168, R168 ;  /* 0x000000a800a87308 */ /* 0x000ff00000000800 */
[----:B------:R-:W-:Y:S01]  /*11d40*/  MUFU.EX2 R99, R99 ;  /* 0x0000006300637308 */ /* 0x000fe20000000800 */
[----:B0-----:R-:W-:-:S04]  /*11d50*/  FMNMX.FTZ R8, R10, R109, !PT ;  /* 0x0000006d0a087209 */ /* 0x001fc80007810000 */
        /* <DEDUP_REMOVED lines=10> */
[----:B-1----:R-:W-:Y:S01]  /*11e00*/  FADD.FTZ R5, R180, R61 ;  /* 0x0000003db4057221 */ /* 0x002fe20000010000 */
[-CC-:B------:R-:W-:Y:S01]  /*11e10*/  FFMA.FTZ R12, R31, R0.reuse, -R6.reuse ;  /* 0x000000001f0c7223 */ /* 0x180fe20000010806 */
[-CC-:B------:R-:W-:Y:S01]  /*11e20*/  FFMA.FTZ R177, R11, R0.reuse, -R6.reuse ;  /* 0x000000000bb17223 */ /* 0x180fe20000010806 */
[-CC-:B------:R-:W-:Y:S01]  /*11e30*/  FFMA.FTZ R14, R35, R0.reuse, -R6.reuse ;  /* 0x00000000230e7223 */ /* 0x180fe20000010806 */
[----:B------:R-:W-:Y:S01]  /*11e40*/  MUFU.EX2 R181, R181 ;  /* 0x000000b500b57308 */ /* 0x000fe20000000800 */
[----:B------:R-:W-:Y:S01]  /*11e50*/  FADD.FTZ R32, R182, R5 ;  /* 0x00000005b6207221 */ /* 0x000fe20000010000 */
[-CC-:B------:R-:W-:Y:S01]  /*11e60*/  FFMA.FTZ R179, R13, R0.reuse, -R6.reuse ;  /* 0x000000000db37223 */ /* 0x180fe20000010806 */
[-CC-:B------:R-:W-:Y:S01]  /*11e70*/  FFMA.FTZ R20, R39, R0.reuse, -R6.reuse ;  /* 0x0000000027147223 */ /* 0x180fe20000010806 */
[-C--:B------:R-:W-:Y:S01]  /*11e80*/  FFMA.FTZ R173, R15, R0.reuse, -R6 ;  /* 0x000000000fad7223 */ /* 0x080fe20000010806 */
[----:B--2---:R-:W-:Y:S01]  /*11e90*/  FADD.FTZ R5, R65, R32 ;  /* 0x0000002041057221 */ /* 0x004fe20000010000 */
[-CC-:B------:R-:W-:Y:S01]  /*11ea0*/  FFMA.FTZ R24, R43, R0.reuse, -R6.reuse ;  /* 0x000000002b187223 */ /* 0x180fe20000010806 */
[-CC-:B------:R-:W-:Y:S01]  /*11eb0*/  FFMA.FTZ R175, R21, R0.reuse, -R6.reuse ;  /* 0x0000000015af7223 */ /* 0x180fe20000010806 */
[----:B------:R-:W0:Y:S01]  /*11ec0*/  MUFU.EX2 R10, R10 ;  /* 0x0000000a000a7308 */ /* 0x000e220000000800 */
[----:B---3--:R-:W-:Y:S01]  /*11ed0*/  FADD.FTZ R34, R176, R5 ;  /* 0x00000005b0227221 */ /* 0x008fe20000010000 */
[-CC-:B------:R-:W-:Y:S01]  /*11ee0*/  FFMA.FTZ R26, R47, R0.reuse, -R6.reuse ;  /* 0x000000002f1a7223 */ /* 0x180fe20000010806 */
[-CC-:B------:R-:W-:Y:S01]  /*11ef0*/  FFMA.FTZ R169, R25, R0.reuse, -R6.reuse ;  /* 0x0000000019a97223 */ /* 0x180fe20000010806 */
[-C--:B------:R-:W-:Y:S01]  /*11f00*/  FFMA.FTZ R28, R51, R0.reuse, -R6 ;  /* 0x00000000331c7223 */ /* 0x080fe20000010806 */
[----:B----4-:R-:W-:Y:S01]  /*11f10*/  FADD.FTZ R5, R73, R34 ;  /* 0x0000002249057221 */ /* 0x010fe20000010000 */
[-CC-:B------:R-:W-:Y:S01]  /*11f20*/  FFMA.FTZ R171, R29, R0.reuse, -R6.reuse ;  /* 0x000000001dab7223 */ /* 0x180fe20000010806 */
[-CC-:B------:R-:W-:Y:S01]  /*11f30*/  FFMA.FTZ R30, R55, R0.reuse, -R6.reuse ;  /* 0x00000000371e7223 */ /* 0x180fe20000010806 */
[----:B------:R-:W1:Y:S01]  /*11f40*/  MUFU.EX2 R183, R183 ;  /* 0x000000b700b77308 */ /* 0x000e620000000800 */
[----:B------:R-:W-:Y:S01]  /*11f50*/  FADD.FTZ R34, R178, R5 ;  /* 0x00000005b2227221 */ /* 0x000fe20000010000 */
[-CC-:B------:R-:W-:Y:S01]  /*11f60*/  FFMA.FTZ R153, R33, R0.reuse, -R6.reuse ;  /* 0x0000000021997223 */ /* 0x180fe20000010806 */
[-CC-:B------:R-:W-:Y:S01]  /*11f70*/  FFMA.FTZ R32, R59, R0.reuse, -R6.reuse ;  /* 0x000000003b207223 */ /* 0x180fe20000010806 */
[-C--:B------:R-:W-:Y:S01]  /*11f80*/  FFMA.FTZ R155, R37, R0.reuse, -R6 ;  /* 0x00000000259b7223 */ /* 0x080fe20000010806 */
[----:B------:R-:W-:Y:S01]  /*11f90*/  FADD.FTZ R9, R93, R34 ;  /* 0x000000225d097221 */ /* 0x000fe20000010000 */
[-CC-:B------:R-:W-:Y:S01]  /*11fa0*/  FFMA.FTZ R34, R63, R0.reuse, -R6.reuse ;  /* 0x000000003f227223 */ /* 0x180fe20000010806 */
[-C--:B------:R-:W-:Y:S01]  /*11fb0*/  FFMA.FTZ R157, R45, R0.reuse, -R6 ;  /* 0x000000002d9d7223 */ /* 0x080fe20000010806 */
[----:B------:R-:W2:Y:S01]  /*11fc0*/  MUFU.EX2 R12, R12 ;  /* 0x0000000c000c7308 */ /* 0x000ea20000000800 */
[----:B0-----:R-:W-:Y:S01]  /*11fd0*/  FADD.FTZ R36, R181, R10 ;  /* 0x0000000ab5247221 */ /* 0x001fe20000010000 */
[----:B------:R-:W-:Y:S01]  /*11fe0*/  FADD.FTZ R38, R172, R9 ;  /* 0x00000009ac267221 */ /* 0x000fe20000010000 */
[-CC-:B------:R-:W-:Y:S01]  /*11ff0*/  FFMA.FTZ R67, R67, R0.reuse, -R6.reuse ;  /* 0x0000000043437223 */ /* 0x180fe20000010806 */
[-CC-:B------:R-:W-:Y:S01]  /*12000*/  FFMA.FTZ R41, R41, R0.reuse, -R6.reuse ;  /* 0x0000000029297223 */ /* 0x180fe20000010806 */
[-C--:B------:R-:W-:Y:S01]  /*12010*/  FFMA.FTZ R71, R71, R0.reuse, -R6 ;  /* 0x0000000047477223 */ /* 0x080fe20000010806 */
[----:B------:R-:W-:Y:S01]  /*12020*/  FADD.FTZ R9, R91, R38 ;  /* 0x000000265b097221 */ /* 0x000fe20000010000 */
[-C--:B------:R-:W-:Y:S01]  /*12030*/  FFMA.FTZ R49, R49, R0.reuse, -R6 ;  /* 0x0000000031317223 */ /* 0x080fe20000010806 */
[----:B------:R-:W0:Y:S01]  /*12040*/  MUFU.EX2 R177, R177 ;  /* 0x000000b100b17308 */ /* 0x000e220000000800 */
[----:B-1----:R-:W-:Y:S01]  /*12050*/  FADD.FTZ R5, R183, R36 ;  /* 0x00000024b7057221 */ /* 0x002fe20000010000 */
[----:B------:R-:W-:Y:S01]  /*12060*/  FADD.FTZ R38, R174, R9 ;  /* 0x00000009ae267221 */ /* 0x000fe20000010000 */
[-CC-:B------:R-:W-:Y:S01]  /*12070*/  FFMA.FTZ R75, R75, R0.reuse, -R6.reuse ;  /* 0x000000004b4b7223 */ /* 0x180fe20000010806 */
[-CC-:B------:R-:W-:Y:S01]  /*12080*/  FFMA.FTZ R53, R53, R0.reuse, -R6.reuse ;  /* 0x0000000035357223 */ /* 0x180fe20000010806 */
[-CC-:B------:R-:W-:Y:S01]  /*12090*/  FFMA.FTZ R89, R89, R0.reuse, -R6.reuse ;  /* 0x0000000059597223 */ /* 0x180fe20000010806 */
[-CC-:B------:R-:W-:Y:S01]  /*120a0*/  FFMA.FTZ R101, R101, R0.reuse, -R6.reuse ;  /* 0x0000000065657223 */ /* 0x180fe20000010806 */
[-CC-:B------:R-:W-:Y:S01]  /*120b0*/  FFMA.FTZ R83, R83, R0.reuse, -R6.reuse ;  /* 0x0000000053537223 */ /* 0x180fe20000010806 */
[----:B------:R-:W1:Y:S01]  /*120c0*/  MUFU.EX2 R14, R14 ;  /* 0x0000000e000e7308 */ /* 0x000e620000000800 */
[----:B--2---:R-:W-:Y:S01]  /*120d0*/  FADD.FTZ R36, R12, R5 ;  /* 0x000000050c247221 */ /* 0x004fe20000010000 */
[-CC-:B------:R-:W-:Y:S01]  /*120e0*/  FFMA.FTZ R97, R97, R0.reuse, -R6.reuse ;  /* 0x0000000061617223 */ /* 0x180fe20000010806 */
[----:B------:R-:W-:Y:S01]  /*120f0*/  FFMA.FTZ R103, R103, R0, -R6 ;  /* 0x0000000067677223 */ /* 0x000fe20000010806 */
[----:B------:R-:W-:-:S02]  /*12100*/  F2FP.F16.F32.PACK_AB R181, R10, R181 ;  /* 0x000000b50ab5723e */ /* 0x000fc400000000ff */
[----:B------:R-:W-:Y:S02]  /*12110*/  F2FP.F16.F32.PACK_AB R183, R12, R183 ;  /* 0x000000b70cb7723e */ /* 0x000fe400000000ff */
[----:B------:R-:W2:Y:S01]  /*12120*/  MUFU.EX2 R179, R179 ;  /* 0x000000b300b37308 */ /* 0x000ea20000000800 */
[----:B0-----:R-:W-:Y:S01]  /*12130*/  FADD.FTZ R5, R177, R36 ;  /* 0x00000024b1057221 */ /* 0x001fe20000010000 */
[----:B------:R-:W-:Y:S01]  /*12140*/  F2FP.F16.F32.PACK_AB R178, R93, R178 ;  /* 0x000000b25db2723e */ /* 0x000fe200000000ff */
[--C-:B------:R-:W-:Y:S01]  /*12150*/  IMAD.MOV.U32 R93, RZ, RZ, R151.reuse ;  /* 0x000000ffff5d7224 */ /* 0x100fe200078e0097 */
[----:B------:R-:W-:Y:S01]  /*12160*/  F2FP.F16.F32.PACK_AB R172, R91, R172 ;  /* 0x000000ac5bac723e */ /* 0x000fe200000000ff */
[----:B------:R-:W-:Y:S01]  /*12170*/  IMAD.MOV.U32 R91, RZ, RZ, R151 ;  /* 0x000000ffff5b7224 */ /* 0x000fe200078e0097 */
[C---:B------:R-:W-:Y:S02]  /*12180*/  F2FP.F16.F32.PACK_AB R174, R95.reuse, R174 ;  /* 0x000000ae5fae723e */ /* 0x040fe400000000ff */
[----:B------:R-:W0:Y:S01]  /*12190*/  MUFU.EX2 R20, R20 ;  /* 0x0000001400147308 */ /* 0x000e220000000800 */
[----:B-1----:R-:W-:Y:S01]  /*121a0*/  FADD.FTZ R36, R14, R5 ;  /* 0x000000050e247221 */ /* 0x002fe20000010000 */
[----:B------:R-:W-:Y:S01]  /*121b0*/  FADD.FTZ R5, R95, R38 ;  /* 0x000000265f057221 */ /* 0x000fe20000010000 */
[----:B------:R-:W-:-:S02]  /*121c0*/  F2FP.F16.F32.PACK_AB R180, R61, R180 ;  /* 0x000000b43db4723e */ /* 0x000fc400000000ff */
[----:B------:R-:W-:Y:S01]  /*121d0*/  F2FP.F16.F32.PACK_AB R182, R65, R182 ;  /* 0x000000b641b6723e */ /* 0x000fe200000000ff */
[----:B------:R-:W-:Y:S01]  /*121e0*/  FADD.FTZ R38, R168, R5 ;  /* 0x00000005a8267221 */ /* 0x000fe20000010000 */
[----:B------:R-:W-:Y:S01]  /*121f0*/  @!P1 VIADD R5, R4, 0x34840 ;  /* 0x0003484004059836 */ /* 0x000fe20000000000 */
[----:B------:R-:W1:Y:S01]  /*12200*/  MUFU.EX2 R173, R173 ;  /* 0x000000ad00ad7308 */ /* 0x000e620000000800 */
[----:B--2---:R-:W-:Y:S01]  /*12210*/  FADD.FTZ R9, R179, R36 ;  /* 0x00000024b3097221 */ /* 0x004fe20000010000 */
[C---:B------:R-:W-:Y:S01]  /*12220*/  FADD.FTZ R11, R99.reuse, R38 ;  /* 0x00000026630b7221 */ /* 0x040fe20000010000 */
[----:B------:R-:W-:Y:S01]  /*12230*/  F2FP.F16.F32.PACK_AB R168, R99, R168 ;  /* 0x000000a863a8723e */ /* 0x000fe200000000ff */
[----:B------:R-:W-:Y:S01]  /*12240*/  IMAD.MOV.U32 R99, RZ, RZ, R151 ;  /* 0x000000ffff637224 */ /* 0x000fe200078e0097 */
[----:B------:R-:W-:Y:S01]  /*12250*/  @!P1 PRMT R5, RZ, 0x654, R5 ;  /* 0x00000654ff059816 */ /* 0x000fe20000000005 */
[----:B------:R-:W-:Y:S01]  /*12260*/  FADD.FTZ R38, R170, R11 ;  /* 0x0000000baa267221 */ /* 0x000fe20000010000 */
[----:B------:R-:W-:Y:S01]  /*12270*/  F2FP.F16.F32.PACK_AB R176, R73, R176 ;  /* 0x000000b049b0723e */ /* 0x000fe200000000ff */
[----:B------:R-:W2:Y:S01]  /*12280*/  MUFU.EX2 R24, R24 ;  /* 0x0000001800187308 */ /* 0x000ea20000000800 */
[----:B0-----:R-:W-:Y:S01]  /*12290*/  FADD.FTZ R36, R20, R9 ;  /* 0x0000000914247221 */ /* 0x001fe20000010000 */
[----:B------:R0:W-:Y:S01]  /*122a0*/  @!P1 SYNCS.ARRIVE.TRANS64.RED.A1T0 RZ, [R5+URZ], RZ ;  /* 0x000000ff05ff99a7 */ /* 0x0001e2000810043f */
[----:B------:R-:W-:-:S02]  /*122b0*/  F2FP.F16.F32.PACK_AB R170, R79, R170 ;  /* 0x000000aa4faa723e */ /* 0x000fc400000000ff */
[----:B------:R-:W-:Y:S02]  /*122c0*/  F2FP.F16.F32.PACK_AB R177, R14, R177 ;  /* 0x000000b10eb1723e */ /* 0x000fe400000000ff */
[----:B------:R-:W-:Y:S01]  /*122d0*/  F2FP.F16.F32.PACK_AB R179, R20, R179 ;  /* 0x000000b314b3723e */ /* 0x000fe200000000ff */
[----:B------:R-:W0:Y:S01]  /*122e0*/  MUFU.EX2 R175, R175 ;  /* 0x000000af00af7308 */ /* 0x000e220000000800 */
[----:B-1----:R-:W-:Y:S01]  /*122f0*/  FADD.FTZ R9, R173, R36 ;  /* 0x00000024ad097221 */ /* 0x002fe20000010000 */
[----:B------:R-:W-:-:S06]  /*12300*/  MOV R95, R151 ;  /* 0x00000097005f7202 */ /* 0x000fcc0000000f00 */
[----:B------:R-:W1:Y:S01]  /*12310*/  MUFU.EX2 R26, R26 ;  /* 0x0000001a001a7308 */ /* 0x000e620000000800 */
[C---:B--2---:R-:W-:Y:S01]  /*12320*/  FADD.FTZ R36, R24.reuse, R9 ;  /* 0x0000000918247221 */ /* 0x044fe20000010000 */
[----:B------:R-:W-:Y:S01]  /*12330*/  FADD.FTZ R9, R79, R38 ;  /* 0x000000264f097221 */ /* 0x000fe20000010000 */
[----:B------:R-:W-:-:S03]  /*12340*/  F2FP.F16.F32.PACK_AB R173, R24, R173 ;  /* 0x000000ad18ad723e */ /* 0x000fc600000000ff */
        /* <DEDUP_REMOVED lines=12> */
[C---:B-1----:R-:W-:Y:S01]  /*12410*/  FADD.FTZ R38, R28.reuse, R5 ;  /* 0x000000051c267221 */ /* 0x042fe20000010000 */
[----:B------:R-:W-:-:S06]  /*12420*/  F2FP.F16.F32.PACK_AB R169, R28, R169 ;  /* 0x000000a91ca9723e */ /* 0x000fcc00000000ff */
[----:B------:R-:W1:Y:S01]  /*12430*/  MUFU.EX2 R87, R87 ;  /* 0x0000005700577308 */ /* 0x000e620000000800 */
[----:B--2---:R-:W-:-:S07]  /*12440*/  FADD.FTZ R40, R154, R9 ;  /* 0x000000099a287221 */ /* 0x004fce0000010000 */
[----:B------:R-:W2:Y:S01]  /*12450*/  MUFU.EX2 R30, R30 ;  /* 0x0000001e001e7308 */ /* 0x000ea20000000800 */
[----:B0-----:R-:W-:-:S07]  /*12460*/  FADD.FTZ R5, R171, R38 ;  /* 0x00000026ab057221 */ /* 0x001fce0000010000 */
[----:B------:R-:W0:Y:S01]  /*12470*/  MUFU.EX2 R156, R156 ;  /* 0x0000009c009c7308 */ /* 0x000e220000000800 */
[C---:B-1----:R-:W-:Y:S01]  /*12480*/  FADD.FTZ R9, R87.reuse, R40 ;  /* 0x0000002857097221 */ /* 0x042fe20000010000 */
[----:B------:R-:W-:-:S06]  /*12490*/  F2FP.F16.F32.PACK_AB R154, R87, R154 ;  /* 0x0000009a579a723e */ /* 0x000fcc00000000ff */
[----:B------:R-:W1:Y:S01]  /*124a0*/  MUFU.EX2 R153, R153 ;  /* 0x0000009900997308 */ /* 0x000e620000000800 */
[C---:B--2---:R-:W-:Y:S01]  /*124b0*/  FADD.FTZ R6, R30.reuse, R5 ;  /* 0x000000051e067221 */ /* 0x044fe20000010000 */
[----:B------:R-:W-:-:S06]  /*124c0*/  F2FP.F16.F32.PACK_AB R171, R30, R171 ;  /* 0x000000ab1eab723e */ /* 0x000fcc00000000ff */
[----:B------:R-:W2:Y:S01]  /*124d0*/  MUFU.EX2 R105, R105 ;  /* 0x0000006900697308 */ /* 0x000ea20000000800 */
[----:B0-----:R-:W-:-:S07]  /*124e0*/  FADD.FTZ R40, R156, R9 ;  /* 0x000000099c287221 */ /* 0x001fce0000010000 */
[----:B------:R-:W0:Y:S01]  /*124f0*/  MUFU.EX2 R32, R32 ;  /* 0x0000002000207308 */ /* 0x000e220000000800 */
[----:B-1----:R-:W-:-:S07]  /*12500*/  FADD.FTZ R5, R153, R6 ;  /* 0x0000000699057221 */ /* 0x002fce0000010000 */
[----:B------:R-:W1:Y:S01]  /*12510*/  MUFU.EX2 R158, R158 ;  /* 0x0000009e009e7308 */ /* 0x000e620000000800 */
[C---:B--2---:R-:W-:Y:S01]  /*12520*/  FADD.FTZ R9, R105.reuse, R40 ;  /* 0x0000002869097221 */ /* 0x044fe20000010000 */
[----:B------:R-:W-:Y:S01]  /*12530*/  F2FP.F16.F32.PACK_AB R156, R105, R156 ;  /* 0x0000009c699c723e */ /* 0x000fe200000000ff */
[----:B------:R-:W-:-:S05]  /*12540*/  IMAD.MOV.U32 R105, RZ, RZ, R151 ;  /* 0x000000ffff697224 */ /* 0x000fca00078e0097 */
[----:B------:R-:W2:Y:S01]  /*12550*/  MUFU.EX2 R155, R155 ;  /* 0x0000009b009b7308 */ /* 0x000ea20000000800 */
[C---:B0-----:R-:W-:Y:S01]  /*12560*/  FADD.FTZ R6, R32.reuse, R5 ;  /* 0x0000000520067221 */ /* 0x041fe20000010000 */
[----:B------:R-:W-:-:S06]  /*12570*/  F2FP.F16.F32.PACK_AB R153, R32, R153 ;  /* 0x000000992099723e */ /* 0x000fcc00000000ff */
[----:B------:R-:W0:Y:S01]  /*12580*/  MUFU.EX2 R69, R69 ;  /* 0x0000004500457308 */ /* 0x000e220000000800 */
[----:B-1----:R-:W-:-:S07]  /*12590*/  FADD.FTZ R40, R158, R9 ;  /* 0x000000099e287221 */ /* 0x002fce0000010000 */
        /* <DEDUP_REMOVED lines=14> */
[----:B------:R-:W-:Y:S02]  /*12680*/  F2FP.F16.F32.PACK_AB R160, R107, R160 ;  /* 0x000000a06ba0723e */ /* 0x000fe400000000ff */
[----:B------:R-:W-:-:S04]  /*12690*/  MOV R107, R151 ;  /* 0x00000097006b7202 */ /* 0x000fc80000000f00 */
[----:B------:R-:W1:Y:S01]  /*126a0*/  MUFU.EX2 R41, R41 ;  /* 0x0000002900297308 */ /* 0x000e620000000800 */
[C---:B--2---:R-:W-:Y:S01]  /*126b0*/  FADD.FTZ R6, R4.reuse, R5 ;  /* 0x0000000504067221 */ /* 0x044fe20000010000 */
[----:B------:R-:W-:Y:S02]  /*126c0*/  F2FP.F16.F32.PACK_AB R157, R4, R157 ;  /* 0x0000009d049d723e */ /* 0x000fe400000000ff */
[----:B------:R-:W-:-:S04]  /*126d0*/  MOV R4, 0x3f800000 ;  /* 0x3f80000000047802 */ /* 0x000fc80000000f00 */
        /* <DEDUP_REMOVED lines=8> */
[C---:B0-----:R-:W-:Y:S01]  /*12760*/  FADD.FTZ R6, R36.reuse, R5 ;  /* 0x0000000524067221 */ /* 0x041fe20000010000 */
[----:B------:R-:W-:-:S06]  /*12770*/  F2FP.F16.F32.PACK_AB R159, R36, R41 ;  /* 0x00000029249f723e */ /* 0x000fcc00000000ff */
[----:B------:R0:W3:Y:S01]  /*12780*/  MUFU.EX2 R109, R139 ;  /* 0x0000008b006d7308 */ /* 0x0000e20000000800 */
[----:B-1----:R-:W-:-:S07]  /*12790*/  FADD.FTZ R44, R164, R9 ;  /* 0x00000009a42c7221 */ /* 0x002fce0000010000 */
[----:B------:R-:W1:Y:S01]  /*127a0*/  MUFU.EX2 R38, R75 ;  /* 0x0000004b00267308 */ /* 0x000e620000000800 */
[----:B--2---:R-:W-:Y:S01]  /*127b0*/  FADD.FTZ R5, R49, R6 ;  /* 0x0000000631057221 */ /* 0x004fe20000010000 */
[----:B0-----:R-:W-:-:S06]  /*127c0*/  IMAD.MOV.U32 R139, RZ, RZ, R151 ;  /* 0x000000ffff8b7224 */ /* 0x001fcc00078e0097 */
[----:B------:R-:W0:Y:S01]  /*127d0*/  MUFU.EX2 R53, R53 ;  /* 0x0000003500357308 */ /* 0x000e220000000800 */
[C---:B---3--:R-:W-:Y:S01]  /*127e0*/  FADD.FTZ R9, R109.reuse, R44 ;  /* 0x0000002c6d097221 */ /* 0x048fe20000010000 */
[----:B------:R-:W-:Y:S01]  /*127f0*/  F2FP.F16.F32.PACK_AB R164, R109, R164 ;  /* 0x000000a46da4723e */ /* 0x000fe200000000ff */
[----:B------:R-:W-:-:S05]  /*12800*/  IMAD.MOV.U32 R109, RZ, RZ, R151 ;  /* 0x000000ffff6d7224 */ /* 0x000fca00078e0097 */
[----:B------:R2:W3:Y:S01]  /*12810*/  MUFU.EX2 R40, R89 ;  /* 0x0000005900287308 */ /* 0x0004e20000000800 */
[C---:B-1----:R-:W-:Y:S01]  /*12820*/  FADD.FTZ R44, R38.reuse, R5 ;  /* 0x00000005262c7221 */ /* 0x042fe20000010000 */
[----:B------:R-:W-:-:S06]  /*12830*/  F2FP.F16.F32.PACK_AB R161, R38, R49 ;  /* 0x0000003126a1723e */ /* 0x000fcc00000000ff */
[----:B------:R-:W1:Y:S01]  /*12840*/  MUFU.EX2 R101, R101 ;  /* 0x0000006500657308 */ /* 0x000e620000000800 */
[----:B0-----:R-:W-:Y:S01]  /*12850*/  FADD.FTZ R5, R53, R44 ;  /* 0x0000002c35057221 */ /* 0x001fe20000010000 */
[----:B--2---:R-:W-:-:S06]  /*12860*/  MOV R89, R151 ;  /* 0x0000009700597202 */ /* 0x004fcc0000000f00 */
[----:B------:R-:W0:Y:S01]  /*12870*/  MUFU.EX2 R42, R83 ;  /* 0x00000053002a7308 */ /* 0x000e220000000800 */
[C---:B---3--:R-:W-:Y:S01]  /*12880*/  FADD.FTZ R12, R40.reuse, R5 ;  /* 0x00000005280c7221 */ /* 0x048fe20000010000 */
[----:B------:R-:W-:-:S06]  /*12890*/  F2FP.F16.F32.PACK_AB R163, R40, R53 ;  /* 0x0000003528a3723e */ /* 0x000fcc00000000ff */
[----:B------:R-:W2:Y:S01]  /*128a0*/  MUFU.EX2 R166, R166 ;  /* 0x000000a600a67308 */ /* 0x000ea20000000800 */
[----:B-1----:R-:W-:-:S07]  /*128b0*/  FADD.FTZ R5, R101, R12 ;  /* 0x0000000c65057221 */ /* 0x002fce0000010000 */
[----:B------:R-:W1:Y:S01]  /*128c0*/  MUFU.EX2 R97, R97 ;  /* 0x0000006100617308 */ /* 0x000e620000000800 */
[C---:B0-----:R-:W-:Y:S01]  /*128d0*/  FADD.FTZ R12, R42.reuse, R5 ;  /* 0x000000052a0c7221 */ /* 0x041fe20000010000 */
[----:B------:R-:W-:Y:S02]  /*128e0*/  F2FP.F16.F32.PACK_AB R165, R42, R101 ;  /* 0x000000652aa5723e */ /* 0x000fe400000000ff */
[----:B------:R-:W-:-:S04]  /*128f0*/  MOV R101, R151 ;  /* 0x0000009700657202 */ /* 0x000fc80000000f00 */
[----:B------:R0:W3:Y:S01]  /*12900*/  MUFU.EX2 R10, R103 ;  /* 0x00000067000a7308 */ /* 0x0000e20000000800 */
[----:B--2---:R-:W-:Y:S01]  /*12910*/  FADD.FTZ R6, R166, R9 ;  /* 0x00000009a6067221 */ /* 0x004fe20000010000 */
[----:B------:R-:W-:-:S06]  /*12920*/  IMAD.MOV.U32 R9, RZ, RZ, 0x3f800000 ;  /* 0x3f800000ff097424 */ /* 0x000fcc00078e00ff */
[----:B------:R-:W2:Y:S01]  /*12930*/  MUFU.EX2 R81, R81 ;  /* 0x0000005100517308 */ /* 0x000ea20000000800 */
[----:B-1----:R-:W-:Y:S01]  /*12940*/  FADD.FTZ R5, R97, R12 ;  /* 0x0000000c61057221 */ /* 0x002fe20000010000 */
[----:B0-----:R-:W-:Y:S01]  /*12950*/  IMAD.MOV.U32 R103, RZ, RZ, R151 ;  /* 0x000000ffff677224 */ /* 0x001fe200078e0097 */
[C---:B---3--:R-:W-:Y:S02]  /*12960*/  F2FP.F16.F32.PACK_AB R167, R10.reuse, R97 ;  /* 0x000000610aa7723e */ /* 0x048fe400000000ff */
[----:B------:R-:W-:Y:S01]  /*12970*/  FADD.FTZ R5, R10, R5 ;  /* 0x000000050a057221 */ /* 0x000fe20000010000 */
[----:B------:R-:W-:Y:S02]  /*12980*/  IMAD.MOV.U32 R97, RZ, RZ, R151 ;  /* 0x000000ffff617224 */ /* 0x000fe400078e0097 */
[C---:B--2---:R-:W-:Y:S01]  /*12990*/  FADD.FTZ R6, R81.reuse, R6 ;  /* 0x0000000651067221 */ /* 0x044fe20000010000 */
[----:B------:R-:W-:Y:S01]  /*129a0*/  F2FP.F16.F32.PACK_AB R166, R81, R166 ;  /* 0x000000a651a6723e */ /* 0x000fe200000000ff */
[----:B------:R-:W-:Y:S06]  /*129b0*/  @!P2 BRA `(.L_x_781) ;  /* 0x0000002400c0a947 */ /* 0x000fec0003800000 */
[----:B------:R-:W-:Y:S01]  /*129c0*/  VIADD R210, R210, 0xfffffffe ;  /* 0xfffffffed2d27836 */ /* 0x000fe20000000000 */
[----:B------:R-:W-:Y:S01]  /*129d0*/  MOV R14, R8 ;  /* 0x00000008000e7202 */ /* 0x000fe20000000f00 */
[----:B------:R-:W-:Y:S01]  /*129e0*/  IMAD.MOV.U32 R12, RZ, RZ, R3 ;  /* 0x000000ffff0c7224 */ /* 0x000fe200078e0003 */
[----:B------:R-:W-:Y:S01]  /*129f0*/  MOV R13, R194 ;  /* 0x000000c2000d7202 */ /* 0x000fe20000000f00 */
        /* <DEDUP_REMOVED lines=33> */
[----:B------:R-:W-:-:S07]  /*12c10*/  CS2R R88, SRZ ;  /* 0x0000000000587805 */ /* 0x000fce000001ff00 */
.L_x_792:
[----:B------:R-:W-:-:S05]  /*12c20*/  VIADD R0, R13, 0x1 ;  /* 0x000000010d007836 */ /* 0x000fca0000000000 */
[----:B------:R-:W-:-:S04]  /*12c30*/  ISETP.NE.AND P2, PT, R0, 0x2, PT ;  /* 0x000000020000780c */ /* 0x000fc80003f45270 */
[----:B------:R-:W-:Y:S02]  /*12c40*/  SEL R3, RZ, 0x1, P2 ;  /* 0x00000001ff037807 */ /* 0x000fe40001000000 */
[----:B------:R-:W-:Y:S02]  /*12c50*/  SEL R194, R0, RZ, P2 ;  /* 0x000000ff00c27207 */ /* 0x000fe40001000000 */
[----:B------:R-:W-:Y:S01]  /*12c60*/  LOP3.LUT R196, R20, R3, RZ, 0x3c, !PT ;  /* 0x0000000314c47212 */ /* 0x000fe200078e3cff */
[----:B------:R-:W-:Y:S06]  /*12c70*/  @!P0 BRA `(.L_x_782) ;  /* 0x0000000000048947 */ /* 0x000fec0003800000 */
[----:B------:R-:W-:Y:S01]  /*12c80*/  BPT.TRAP 0x1 ;  /* 0x000000040000795c */ /* 0x000fe20000300000 */
.L_x_782:
[----:B------:R-:W-:Y:S02]  /*12c90*/  LEA R15, R194, R2, 0x3 ;  /* 0x00000002c20f7211 */ /* 0x000fe400078e18ff */
[----:B------:R-:W-:-:S04]  /*12ca0*/  SHF.L.U32 R0, R196, 0x1f, RZ ;  /* 0x0000001fc4007819 */ /* 0x000fc800000006ff */
[----:B------:R0:W1:Y:S01]  /*12cb0*/  SYNCS.PHASECHK.TRANS64.TRYWAIT P2, [R15+URZ+0x34830], R0 ;  /* 0x034830000f0075a7 */ /* 0x000062000804017f */
[----:B------:R-:W-:Y:S05]  /*12cc0*/  @!P0 BRA `(.L_x_783) ;  /* 0x0000000000048947 */ /* 0x000fea0003800000 */
[----:B------:R-:W-:Y:S01]  /*12cd0*/  BPT.TRAP 0x1 ;  /* 0x000000040000795c */ /* 0x000fe20000300000 */
.L_x_783:
[----:B------:R-:W-:Y:S01]  /*12ce0*/  IMAD R10, R194, 0xc00, R7 ;  /* 0x00000c00c20a7824 */ /* 0x000fe200078e0207 */
[----:B------:R-:W-:Y:S03]  /*12cf0*/  BSSY B1, `(.L_x_784) ;  /* 0x0000006000017945 */ /* 0x000fe60003800000 */
[C---:B------:R-:W-:Y:S02]  /*12d00*/  VIADD R24, R10.reuse, 0x2 ;  /* 0x000000020a187836 */ /* 0x040fe40000000000 */
[----:B------:R-:W-:Y:S01]  /*12d10*/  VIADD R26, R10, 0x4 ;  /* 0x000000040a1a7836 */ /* 0x000fe20000000000 */
[----:B-1----:R-:W-:Y:S06]  /*12d20*/  @P2 BRA `(.L_x_785) ;  /* 0x0000000000082947 */ /* 0x002fec0003800000 */
[----:B------:R-:W1:Y:S02]  /*12d30*/  SYNCS.PHASECHK.TRANS64.TRYWAIT P2, [R15+URZ+0x34830], R0 ;  /* 0x034830000f0075a7 */ /* 0x000e64000804017f */
[----:B-1----:R-:W-:Y:S05]  /*12d40*/  @!P2 BRA `(.L_x_786) ;  /* 0x000000cc00a8a947 */ /* 0x002fea0003800000 */
.L_x_785:
[----:B------:R-:W-:Y:S05]  /*12d50*/  BSYNC B1 ;  /* 0x0000000000017941 */ /* 0x000fea0003800000 */
.L_x_784:
[----:B------:R2:W-:Y:S04]  /*12d60*/  STL.64 [R1+0x88], R18 ;  /* 0x0000881201007387 */ /* 0x0005e80000100a00 */
[----:B--2---:R-:W2:Y:S04]  /*12d70*/  LDL.64 R18, [R1+0x38] ;  /* 0x0000380001127983 */ /* 0x004ea80000100a00 */
[----:B------:R3:W-:Y:S04]  /*12d80*/  STL.64 [R1+0x80], R16 ;  /* 0x0000801001007387 */ /* 0x0007e80000100a00 */
[----:B---3--:R-:W3:Y:S04]  /*12d90*/  LDL.64 R16, [R1+0x30] ;  /* 0x0000300001107983 */ /* 0x008ee80000100a00 */
[----:B------:R0:W-:Y:S04]  /*12da0*/  STL.64 [R1+0x78], R14 ;  /* 0x0000780e01007387 */ /* 0x0001e80000100a00 */
[----:B01----:R-:W4:Y:S04]  /*12db0*/  LDL.64 R14, [R1+0x28] ;  /* 0x00002800010e7983 */ /* 0x003f280000100a00 */
[----:B------:R0:W-:Y:S04]  /*12dc0*/  STL.64 [R1+0x70], R12 ;  /* 0x0000700c01007387 */ /* 0x0001e80000100a00 */
[----:B0-----:R-:W4:Y:S04]  /*12dd0*/  LDL.64 R12, [R1+0x20] ;  /* 0x00002000010c7983 */ /* 0x001f280000100a00 */
[----:B------:R0:W-:Y:S04]  /*12de0*/  STL.64 [R1+0x68], R6 ;  /* 0x0000680601007387 */ /* 0x0001e80000100a00 */
[----:B0-----:R-:W4:Y:S04]  /*12df0*/  LDL.64 R6, [R1+0x18] ;  /* 0x0000180001067983 */ /* 0x001f280000100a00 */
[----:B------:R0:W-:Y:S04]  /*12e00*/  STL [R1+0x60], R2 ;  /* 0x0000600201007387 */ /* 0x0001e80000100800 */
[----:B0-----:R-:W2:Y:S01]  /*12e10*/  LDL.64 R2, [R1+0x40] ;  /* 0x0000400001027983 */ /* 0x001ea20000100a00 */
[----:B------:R-:W-:Y:S01]  /*12e20*/  R2UR UR34, R26 ;  /* 0x000000001a2272ca */ /* 0x000fe200000e0000 */
[----:B------:R-:W-:Y:S01]  /*12e30*/  VIADD R26, R10, 0x400 ;  /* 0x000004000a1a7836 */ /* 0x000fe20000000000 */
[----:B------:R-:W-:Y:S01]  /*12e40*/  R2UR UR50, R24 ;  /* 0x00000000183272ca */ /* 0x000fe200000e0000 */
[C---:B------:R-:W-:Y:S01]  /*12e50*/  VIADD R24, R10.reuse, 0x6 ;  /* 0x000000060a187836 */ /* 0x040fe20000000000 */
[----:B------:R-:W-:Y:S01]  /*12e60*/  MOV R11, 0x40000040 ;  /* 0x40000040000b7802 */ /* 0x000fe20000000f00 */
[----:B------:R-:W-:Y:S01]  /*12e70*/  VIADD R28, R10, 0x402 ;  /* 0x000004020a1c7836 */ /* 0x000fe20000000000 */
[----:B------:R-:W-:Y:S01]  /*12e80*/  R2UR UR26, R26 ;  /* 0x000000001a1a72ca */ /* 0x000fe200000e0000 */
[----:B------:R-:W-:Y:S01]  /*12e90*/  VIADD R26, R10, 0x406 ;  /* 0x000004060a1a7836 */ /* 0x000fe20000000000 */
[----:B------:R-:W-:Y:S01]  /*12ea0*/  R2UR UR30, R24 ;  /* 0x00000000181e72ca */ /* 0x000fe200000e0000 */
[----:B------:R-:W-:Y:S01]  /*12eb0*/  IMAD.MOV.U32 R25, RZ, RZ, 0x40000040 ;  /* 0x40000040ff197424 */ /* 0x000fe200078e00ff */
[C---:B------:R-:W-:Y:S01]  /*12ec0*/  IADD3 R24, R10.reuse, 0x404, RZ ;  /* 0x000004040a187810 */ /* 0x040fe20007ffe0ff */
[----:B------:R-:W-:Y:S01]  /*12ed0*/  IMAD.MOV.U32 R29, RZ, RZ, 0x40000040 ;  /* 0x40000040ff1d7424 */ /* 0x000fe200078e00ff */
[----:B------:R-:W-:-:S02]  /*12ee0*/  R2UR UR54, R10 ;  /* 0x000000000a3672ca */ /* 0x000fc400000e0000 */
[----:B------:R-:W-:Y:S02]  /*12ef0*/  R2UR UR55, R11 ;  /* 0x000000000b3772ca */ /* 0x000fe400000e0000 */
[----:B------:R-:W-:Y:S02]  /*12f00*/  R2UR UR22, R28 ;  /* 0x000000001c1672ca */ /* 0x000fe400000e0000 */
[----:B------:R-:W-:Y:S01]  /*12f10*/  R2UR UR18, R24 ;  /* 0x00000000181272ca */ /* 0x000fe200000e0000 */
[----:B------:R-:W-:Y:S01]  /*12f20*/  VIADD R24, R10, 0x802 ;  /* 0x000008020a187836 */ /* 0x000fe20000000000 */
[----:B------:R-:W-:Y:S01]  /*12f30*/  R2UR UR14, R26 ;  /* 0x000000001a0e72ca */ /* 0x000fe200000e0000 */
[C---:B------:R-:W-:Y:S01]  /*12f40*/  VIADD R26, R10.reuse, 0x804 ;  /* 0x000008040a1a7836 */ /* 0x040fe20000000000 */
[----:B------:R-:W-:Y:S02]  /*12f50*/  MOV R27, 0x40000040 ;  /* 0x40000040001b7802 */ /* 0x000fe40000000f00 */
[----:B------:R-:W-:-:S02]  /*12f60*/  IADD3 R28, R10, 0x800, RZ ;  /* 0x000008000a1c7810 */ /* 0x000fc40007ffe0ff */
[----:B------:R-:W-:Y:S02]  /*12f70*/  R2UR UR51, R25 ;  /* 0x00000000193372ca */ /* 0x000fe400000e0000 */
[----:B------:R-:W-:Y:S02]  /*12f80*/  R2UR UR35, R27 ;  /* 0x000000001b2372ca */ /* 0x000fe400000e0000 */
[----:B------:R-:W-:Y:S02]  /*12f90*/  R2UR UR31, R25 ;  /* 0x00000000191f72ca */ /* 0x000fe400000e0000 */
[----:B------:R-:W-:Y:S02]  /*12fa0*/  R2UR UR27, R27 ;  /* 0x000000001b1b72ca */ /* 0x000fe400000e0000 */
[----:B------:R-:W-:Y:S02]  /*12fb0*/  R2UR UR23, R29 ;  /* 0x000000001d1772ca */ /* 0x000fe400000e0000 */
[----:B------:R-:W-:-:S02]  /*12fc0*/  R2UR UR19, R25 ;  /* 0x00000000191372ca */ /* 0x000fc400000e0000 */
[----:B------:R-:W-:Y:S02]  /*12fd0*/  R2UR UR15, R27 ;  /* 0x000000001b0f72ca */ /* 0x000fe400000e0000 */
[----:B------:R-:W-:Y:S02]  /*12fe0*/  R2UR UR10, R28 ;  /* 0x000000001c0a72ca */ /* 0x000fe400000e0000 */
[----:B------:R-:W-:Y:S02]  /*12ff0*/  R2UR UR11, R29 ;  /* 0x000000001d0b72ca */ /* 0x000fe400000e0000 */
[----:B------:R-:W-:Y:S02]  /*13000*/  R2UR UR6, R24 ;  /* 0x00000000180672ca */ /* 0x000fe400000e0000 */
[----:B------:R-:W-:Y:S02]  /*13010*/  R2UR UR7, R25 ;  /* 0x00000000190772ca */ /* 0x000fe400000e0000 */
[----:B------:R-:W-:-:S02]  /*13020*/  R2UR UR38, R26 ;  /* 0x000000001a2672ca */ /* 0x000fc400000e0000 */
[----:B------:R-:W-:Y:S02]  /*13030*/  R2UR UR39, R27 ;  /* 0x000000001b2772ca */ /* 0x000fe400000e0000 */
[----:B------:R-:W-:-:S06]  /*13040*/  WARPGROUP.ARRIVE ;  /* 0x00000000000079c5 */ /* 0x000fcc0000000000 */
[----:B------:R-:W-:Y:S03]  /*13050*/  HGMMA.64x128x16.F32 R24, gdesc[UR52], RZ, !UPT, gsb0 ;  /* 0x01e00000341879f0 */ /* 0x000fe6000c0008ff */
[----:B------:R-:W-:Y:S02]  /*13060*/  WARPGROUP.DEPBAR.LE gsb0, 0x0 ;  /* 0x00008000000079c5 */ /* 0x000fe40000010000 */
[----:B------:R-:W-:-:S07]  /*13070*/  WARPGROUP.ARRIVE ;  /* 0x00000000000079c5 */ /* 0x000fce0000000000 */
[----:B------:R-:W-:Y:S01]  /*13080*/  HGMMA.64x128x16.F32 R24, gdesc[UR48], R24, gsb0 ;  /* 0x01e00000301879f0 */ /* 0x000fe20008000818 */
[----:B--2---:R-:W-:Y:S02]  /*13090*/  R2UR UR32, R2 ;  /* 0x00000000022072ca */ /* 0x004fe400000e0000 */
[----:B------:R-:W-:Y:S02]  /*130a0*/  R2UR UR33, R3 ;  /* 0x00000000032172ca */ /* 0x000fe400000e0000 */
[----:B------:R-:W-:Y:S01]  /*130b0*/  R2UR UR28, R18 ;  /* 0x00000000121c72ca */ /* 0x000fe200000e0000 */
[----:B------:R-:W2:Y:S01]  /*130c0*/  LDL.64 R2, [R1+0x8] ;  /* 0x0000080001027983 */ /* 0x000ea20000100a00 */
[----:B------:R-:W-:Y:S02]  /*130d0*/  WARPGROUP.DEPBAR.LE gsb0, 0x0 ;  /* 0x00008000000079c5 */ /* 0x000fe40000010000 */
[----:B------:R-:W-:-:S07]  /*130e0*/  WARPGROUP.ARRIVE ;  /* 0x00000000000079c5 */ /* 0x000fce0000000000 */
[----:B------:R-:W-:Y:S01]  /*130f0*/  HGMMA.64x128x16.F32 R24, gdesc[UR32], R24, gsb0 ;  /* 0x01e00000201879f0 */ /* 0x000fe20008000818 */
[----:B------:R-:W-:Y:S02]  /*13100*/  R2UR UR29, R19 ;  /* 0x00000000131d72ca */ /* 0x000fe400000e0000 */
[----:B---3--:R-:W-:Y:S01]  /*13110*/  R2UR UR24, R16 ;  /* 0x00000000101872ca */ /* 0x008fe200000e0000 */
[----:B------:R0:W5:Y:S01]  /*13120*/  LDL.LU.64 R18, [R1+0x88] ;  /* 0x0000880001127983 */ /* 0x0001620000300a00 */
[----:B------:R-:W-:Y:S02]  /*13130*/  R2UR UR25, R17 ;  /* 0x00000000111972ca */ /* 0x000fe400000e0000 */
[----:B----4-:R-:W-:Y:S02]  /*13140*/  R2UR UR20, R14 ;  /* 0x000000000e1472ca */ /* 0x010fe400000e0000 */
[----:B------:R-:W-:Y:S02]  /*13150*/  R2UR UR21, R15 ;  /* 0x000000000f1572ca */ /* 0x000fe400000e0000 */
[----:B------:R-:W-:-:S02]  /*13160*/  R2UR UR16, R12 ;  /* 0x000000000c1072ca */ /* 0x000fc400000e0000 */
[----:B------:R-:W-:Y:S02]  /*13170*/  R2UR UR17, R13 ;  /* 0x000000000d1172ca */ /* 0x000fe400000e0000 */
[----:B------:R-:W-:Y:S02]  /*13180*/  R2UR UR12, R6 ;  /* 0x00000000060c72ca */ /* 0x000fe400000e0000 */
[----:B------:R-:W-:Y:S01]  /*13190*/  R2UR UR13, R7 ;  /* 0x00000000070d72ca */ /* 0x000fe200000e0000 */
[----:B------:R-:W-:Y:S01]  /*131a0*/  IMAD.MOV.U32 R11, RZ, RZ, 0x40000040 ;  /* 0x40000040ff0b7424 */ /* 0x000fe200078e00ff */
[----:B------:R-:W-:Y:S01]  /*131b0*/  IADD3 R10, R10, 0x806, RZ ;  /* 0x000008060a0a7810 */ /* 0x000fe20007ffe0ff */
[----:B------:R0:W5:Y:S01]  /*131c0*/  LDL.LU.64 R16, [R1+0x80] ;  /* 0x0000800001107983 */ /* 0x0001620000300a00 */
[----:B------:R-:W-:Y:S01]  /*131d0*/  UMOV UR4, UR56 ;  /* 0x0000003800047c82 */ /* 0x000fe20008000000 */
[----:B------:R-:W-:Y:S02]  /*131e0*/  UMOV UR5, UR57 ;  /* 0x0000003900057c82 */ /* 0x000fe40008000000 */
[----:B------:R0:W5:Y:S04]  /*131f0*/  LDL.LU.64 R14, [R1+0x78] ;  /* 0x00007800010e7983 */ /* 0x0001680000300a00 */
[----:B------:R0:W5:Y:S04]  /*13200*/  LDL.LU.64 R12, [R1+0x70] ;  /* 0x00007000010c7983 */ /* 0x0001680000300a00 */
[----:B------:R0:W5:Y:S01]  /*13210*/  LDL.LU.64 R6, [R1+0x68] ;  /* 0x0000680001067983 */ /* 0x0001620000300a00 */
        /* <DEDUP_REMOVED lines=11> */
[----:B------:R-:W-:Y:S01]  /*132d0*/  HGMMA.64x128x16.F32 R24, gdesc[UR16], R24, gsb0 ;  /* 0x01e00000101879f0 */ /* 0x000fe20008000818 */
[----:B--2---:R-:W-:Y:S02]  /*132e0*/  R2UR UR8, R2 ;  /* 0x00000000020872ca */ /* 0x004fe400000e0000 */
[----:B------:R-:W-:Y:S01]  /*132f0*/  R2UR UR9, R3 ;  /* 0x00000000030972ca */ /* 0x000fe200000e0000 */
[----:B------:R0:W5:Y:S01]  /*13300*/  LDL.LU R2, [R1+0x60] ;  /* 0x0000600001027983 */ /* 0x0001620000300800 */
        /* <DEDUP_REMOVED lines=8> */
[----:B------:R-:W-:Y:S01]  /*13390*/  HGMMA.64x128x16.F32 R24, gdesc[UR4], R24, gsb0 ;  /* 0x01e00000041879f0 */ /* 0x000fe20008000818 */
[----:B------:R-:W-:Y:S02]  /*133a0*/  R2UR UR6, R10 ;  /* 0x000000000a0672ca */ /* 0x000fe400000e0000 */
[----:B------:R-:W-:Y:S02]  /*133b0*/  R2UR UR7, R11 ;  /* 0x000000000b0772ca */ /* 0x000fe400000e0000 */
[----:B------:R-:W2:Y:S01]  /*133c0*/  LDL.64 R10, [R1] ;  /* 0x00000000010a7983 */ /* 0x000ea20000100a00 */
[----:B------:R-:W-:Y:S02]  /*133d0*/  WARPGROUP.DEPBAR.LE gsb0, 0x0 ;  /* 0x00008000000079c5 */ /* 0x000fe40000010000 */
[----:B------:R-:W-:-:S06]  /*133e0*/  WARPGROUP.ARRIVE ;  /* 0x00000000000079c5 */ /* 0x000fcc0000000000 */
[----:B------:R-:W-:Y:S01]  /*133f0*/  HGMMA.64x128x16.F32 R24, gdesc[UR36], R24, gsb0 ;  /* 0x01e00000241879f0 */ /* 0x000fe20008000818 */
        /* <DEDUP_REMOVED lines=17> */
[----:B------:R-:W-:Y:S01]  /*13510*/  WARPGROUP.ARRIVE ;  /* 0x00000000000079c5 */ /* 0x000fe20000000000 */
[----:B--2---:R-:W-:Y:S02]  /*13520*/  R2UR UR4, R10 ;  /* 0x000000000a0472ca */ /* 0x004fe400000e0000 */
[----:B------:R-:W-:-:S13]  /*13530*/  R2UR UR5, R11 ;  /* 0x000000000b0572ca */ /* 0x000fda00000e0000 */
        /* <DEDUP_REMOVED lines=50> */
[----:B0-----:R-:W-:Y:S05]  /*13860*/  @!P0 BRA `(.L_x_787) ;  /* 0x0000000000048947 */ /* 0x001fea0003800000 */
[----:B------:R-:W-:Y:S01]  /*13870*/  BPT.TRAP 0x1 ;  /* 0x000000040000795c */ /* 0x000fe20000300000 */
.L_x_787:
[----:B------:R-:W-:Y:S01]  /*13880*/  SHF.L.U32 R0, R20, 0x1f, RZ ;  /* 0x0000001f14007819 */ /* 0x000fe200000006ff */
[----:B-----5:R-:W-:-:S04]  /*13890*/  IMAD R20, R13, 0x8, R2 ;  /* 0x000000080d147824 */ /* 0x020fc800078e0202 */
[----:B------:R0:W1:Y:S01]  /*138a0*/  SYNCS.PHASECHK.TRANS64.TRYWAIT P2, [R20+URZ+0x34850], R0 ;  /* 0x03485000140075a7 */ /* 0x000062000804017f */
[----:B------:R-:W-:Y:S05]  /*138b0*/  @!P0 BRA `(.L_x_788) ;  /* 0x0000000000048947 */ /* 0x000fea0003800000 */
[----:B------:R-:W-:Y:S01]  /*138c0*/  BPT.TRAP 0x1 ;  /* 0x000000040000795c */ /* 0x000fe20000300000 */
.L_x_788:
[----:B------:R-:W-:Y:S04]  /*138d0*/  BSSY B1, `(.L_x_789) ;  /* 0x0000004000017945 */ /* 0x000fe80003800000 */
[----:B-1----:R-:W-:Y:S05]  /*138e0*/  @P2 BRA `(.L_x_790) ;  /* 0x0000000000082947 */ /* 0x002fea0003800000 */
[----:B------:R-:W1:Y:S02]  /*138f0*/  SYNCS.PHASECHK.TRANS64.TRYWAIT P2, [R20+URZ+0x34850], R0 ;  /* 0x03485000140075a7 */ /* 0x000e64000804017f */
[----:B-1----:R-:W-:Y:S05]  /*13900*/  @!P2 BRA `(.L_x_791) ;  /* 0x000000c000cca947 */ /* 0x002fea0003800000 */
.L_x_790:
[----:B------:R-:W-:Y:S05]  /*13910*/  BSYNC B1 ;  /* 0x0000000000017941 */ /* 0x000fea0003800000 */
.L_x_789:
[----:B01----:R-:W-:Y:S01]  /*13920*/  IADD3 R0, R2, 0x400, RZ ;  /* 0x0000040002007810 */ /* 0x003fe20007ffe0ff */
[----:B------:R-:W-:Y:S01]  /*13930*/  IMAD.MOV.U32 R11, RZ, RZ, 0x40000040 ;  /* 0x40000040ff0b7424 */ /* 0x000fe200078e00ff */
[----:B------:R-:W-:Y:S01]  /*13940*/  WARPGROUP.ARRIVE ;  /* 0x00000000000079c5 */ /* 0x000fe20000000000 */
[----:B------:R-:W-:Y:S01]  /*13950*/  IMAD.MOV.U32 R9, RZ, RZ, 0x40000040 ;  /* 0x40000040ff097424 */ /* 0x000fe200078e00ff */
[----:B------:R-:W-:Y:S02]  /*13960*/  SHF.R.U32.HI R0, RZ, 0x4, R0 ;  /* 0x00000004ff007819 */ /* 0x000fe40000011600 */
[----:B------:R-:W-:Y:S02]  /*13970*/  R2UR UR7, R11 ;  /* 0x000000000b0772ca */ /* 0x000fe400000e0000 */
[----:B------:R-:W-:Y:S02]  /*13980*/  LOP3.LUT R0, R0, 0x3fff, RZ, 0xc0, !PT ;  /* 0x00003fff00007812 */ /* 0x000fe400078ec0ff */
[----:B------:R-:W-:-:S02]  /*13990*/  @!P1 IADD3 R15, R15, 0x34840, RZ ;  /* 0x000348400f0f9810 */ /* 0x000fc40007ffe0ff */
[----:B------:R-:W-:Y:S02]  /*139a0*/  LOP3.LUT R0, R0, 0x4000000, RZ, 0xfc, !PT ;  /* 0x0400000000007812 */ /* 0x000fe400078efcff */
[----:B------:R-:W-:Y:S02]  /*139b0*/  @!P1 PRMT R15, RZ, 0x654, R15 ;  /* 0x00000654ff0f9816 */ /* 0x000fe4000000000f */
[----:B------:R-:W-:Y:S01]  /*139c0*/  ISETP.GT.AND P2, PT, R210, RZ, PT ;  /* 0x000000ffd200720c */ /* 0x000fe20003f44270 */
[----:B------:R-:W-:Y:S01]  /*139d0*/  IMAD R10, R13, 0x800, R0 ;  /* 0x000008000d0a7824 */ /* 0x000fe200078e0200 */
[----:B------:R-:W-:Y:S01]  /*139e0*/  FMNMX.FTZ R0, R24, R12, !PT ;  /* 0x0000000c18007209 */ /* 0x000fe20007810000 */
[----:B------:R-:W-:Y:S02]  /*139f0*/  IMAD.MOV.U32 R13, RZ, RZ, 0x40000040 ;  /* 0x40000040ff0d7424 */ /* 0x000fe400078e00ff */
[----:B------:R-:W-:Y:S01]  /*13a00*/  VIADD R210, R210, 0xffffffff ;  /* 0xffffffffd2d27836 */ /* 0x000fe20000000000 */
[----:B------:R-:W-:-:S02]  /*13a10*/  R2UR UR6, R10 ;  /* 0x000000000a0672ca */ /* 0x000fc400000e0000 */
[----:B------:R-:W-:Y:S02]  /*13a20*/  IADD3 R8, R10, 0x80, RZ ;  /* 0x000000800a087810 */ /* 0x000fe40007ffe0ff */
[----:B------:R-:W-:-:S04]  /*13a30*/  FMNMX.FTZ R0, R25, R0, !PT ;  /* 0x0000000019007209 */ /* 0x000fc80007810000 */
[----:B------:R-:W-:-:S04]  /*13a40*/  FMNMX.FTZ R0, R28, R0, !PT ;  /* 0x000000001c007209 */ /* 0x000fc80007810000 */
[----:B------:R-:W-:Y:S01]  /*13a50*/  FMNMX.FTZ R0, R29, R0, !PT ;  /* 0x000000001d007209 */ /* 0x000fe20007810000 */
[----:B------:R-:W-:Y:S01]  /*13a60*/  HGMMA.64x128x16.F32 R88, R180, gdesc[UR4].tnspB, R88, gsb0 ;  /* 0x41e00004b4587df0 */ /* 0x000fe20008000858 */
[----:B------:R-:W-:Y:S01]  /*13a70*/  R2UR UR6, R8 ;  /* 0x00000000080672ca */ /* 0x000fe200000e0000 */
[----:B------:R-:W-:Y:S01]  /*13a80*/  VIADD R8, R10, 0x100 ;  /* 0x000001000a087836 */ /* 0x000fe20000000000 */
[----:B------:R-:W-:Y:S02]  /*13a90*/  R2UR UR7, R9 ;  /* 0x00000000090772ca */ /* 0x000fe400000e0000 */
[----:B------:R-:W-:Y:S02]  /*13aa0*/  MOV R9, 0x40000040 ;  /* 0x4000004000097802 */ /* 0x000fe40000000f00 */
        /* <DEDUP_REMOVED lines=27> */
[----:B------:R-:W-:Y:S02]  /*13c60*/  FMNMX.FTZ R4, R85, R0, !PT ;  /* 0x0000000055047209 */ /* 0x000fe40007810000 */
[----:B------:R-:W-:-:S03]  /*13c70*/  MOV R0, UR58 ;  /* 0x0000003a00007c02 */ /* 0x000fc60008000f00 */
[----:B------:R-:W0:Y:S01]  /*13c80*/  SHFL.BFLY PT, R3, R4, 0x2, 0x1f ;  /* 0x0c401f0004037f89 */ /* 0x000e2200000e0000 */
        /* <DEDUP_REMOVED lines=10> */
[----:B------:R-:W-:Y:S02]  /*13d30*/  R2UR UR6, R8 ;  /* 0x00000000080672ca */ /* 0x000fe400000e0000 */
[----:B------:R-:W-:Y:S02]  /*13d40*/  R2UR UR7, R9 ;  /* 0x00000000090772ca */ /* 0x000fe400000e0000 */
[----:B0-----:R-:W-:Y:S02]  /*13d50*/  FMNMX.FTZ R8, R4, R3, !PT ;  /* 0x0000000304087209 */ /* 0x001fe40007810000 */
[----:B------:R-:W-:-:S03]  /*13d60*/  FMNMX.FTZ R4, R26, R14, !PT ;  /* 0x0000000e1a047209 */ /* 0x000fc60007810000 */
[----:B------:R-:W0:Y:S02]  /*13d70*/  SHFL.BFLY PT, R3, R8, 0x1, 0x1f ;  /* 0x0c201f0008037f89 */ /* 0x000e2400000e0000 */
[----:B0-----:R-:W-:-:S05]  /*13d80*/  FMNMX.FTZ R3, R8, R3, !PT ;  /* 0x0000000308037209 */ /* 0x001fca0007810000 */
[C---:B------:R-:W-:Y:S01]  /*13d90*/  FADD.FTZ R9, -R3.reuse, R12 ;  /* 0x0000000c03097221 */ /* 0x040fe20000010100 */
[----:B------:R-:W-:Y:S02]  /*13da0*/  VIADD R12, R10, 0x200 ;  /* 0x000002000a0c7836 */ /* 0x000fe40000000000 */
[-C--:B------:R-:W-:Y:S01]  /*13db0*/  FMUL.FTZ R11, R3, R0.reuse ;  /* 0x00000000030b7220 */ /* 0x080fe20000410000 */
[----:B------:R-:W-:-:S03]  /*13dc0*/  FMUL.FTZ R9, R9, R0 ;  /* 0x0000000009097220 */ /* 0x000fc60000410000 */
[-CC-:B------:R-:W-:Y:S01]  /*13dd0*/  FFMA.FTZ R182, R28, R0.reuse, -R11.reuse ;  /* 0x000000001cb67223 */ /* 0x180fe2000001080b */
        /* <DEDUP_REMOVED lines=15> */
[----:B------:R-:W-:Y:S01]  /*13ed0*/  FFMA.FTZ R57, R84, R0, -R11 ;  /* 0x0000000054397223 */ /* 0x000fe2000001080b */
[----:B------:R-:W-:Y:S08]  /*13ee0*/  MUFU.EX2 R9, R9 ;  /* 0x0000000900097308 */ /* 0x000ff00000000800 */
[----:B------:R-:W0:Y:S08]  /*13ef0*/  MUFU.EX2 R180, R180 ;  /* 0x000000b400b47308 */ /* 0x000e300000000800 */
[----:B------:R-:W1:Y:S08]  /*13f00*/  MUFU.EX2 R21, R21 ;  /* 0x0000001500157308 */ /* 0x000e700000000800 */
[----:B------:R-:W-:Y:S01]  /*13f10*/  MUFU.EX2 R182, R182 ;  /* 0x000000b600b67308 */ /* 0x000fe20000000800 */
[----:B0-----:R-:W-:-:S07]  /*13f20*/  FFMA.FTZ R6, R9, R6, R180 ;  /* 0x0000000609067223 */ /* 0x001fce00000100b4 */
[----:B------:R-:W-:Y:S01]  /*13f30*/  MUFU.EX2 R24, R24 ;  /* 0x0000001800187308 */ /* 0x000fe20000000800 */
[----:B-1----:R-:W-:-:S07]  /*13f40*/  F2FP.F16.F32.PACK_AB R180, R21, R180 ;  /* 0x000000b415b4723e */ /* 0x002fce00000000ff */
        /* <DEDUP_REMOVED lines=8> */
[-CC-:B------:R-:W-:Y:S01]  /*13fd0*/  FFMA.FTZ R174, R44, R0.reuse, -R11.reuse ;  /* 0x000000002cae7223 */ /* 0x180fe2000001080b */
[-CC-:B------:R-:W-:Y:S01]  /*13fe0*/  FFMA.FTZ R40, R65, R0.reuse, -R11.reuse ;  /* 0x0000000041287223 */ /* 0x180fe2000001080b */
[----:B------:R-:W-:Y:S01]  /*13ff0*/  FFMA.FTZ R44, R69, R0, -R11 ;  /* 0x00000000452c7223 */ /* 0x000fe2000001080b */
[----:B------:R-:W-:Y:S01]  /*14000*/  MUFU.EX2 R29, R29 ;  /* 0x0000001d001d7308 */ /* 0x000fe20000000800 */
[----:B------:R-:W-:Y:S01]  /*14010*/  HGMMA.64x128x16.F32 R88, R168, gdesc[UR4].tnspB, R88, gsb0 ;  /* 0x41e00004a8587df0 */ /* 0x000fe20008000858 */
[----:B------:R-:W-:Y:S02]  /*14020*/  R2UR UR6, R12 ;  /* 0x000000000c0672ca */ /* 0x000fe400000e0000 */
[----:B------:R-:W-:Y:S02]  /*14030*/  R2UR UR7, R13 ;  /* 0x000000000d0772ca */ /* 0x000fe400000e0000 */
[----:B------:R-:W-:-:S02]  /*14040*/  FMNMX.FTZ R13, R27, R4, !PT ;  /* 0x000000041b0d7209 */ /* 0x000fc40007810000 */
[----:B------:R-:W-:Y:S01]  /*14050*/  IADD3 R12, R10, 0x280, RZ ;  /* 0x000002800a0c7810 */ /* 0x000fe20007ffe0ff */
        /* <DEDUP_REMOVED lines=29> */
[----:B------:R-:W-:-:S03]  /*14230*/  IMAD.MOV.U32 R13, RZ, RZ, 0x40000040 ;  /* 0x40000040ff0d7424 */ /* 0x000fc600078e00ff */
[----:B------:R-:W-:-:S03]  /*14240*/  FMNMX.FTZ R37, R67, R4, !PT ;  /* 0x0000000443257209 */ /* 0x000fc60007810000 */
[----:B------:R-:W-:Y:S01]  /*14250*/  MUFU.EX2 R57, R57 ;  /* 0x0000003900397308 */ /* 0x000fe20000000800 */
[----:B------:R-:W-:Y:S01]  /*14260*/  FMNMX.FTZ R4, R70, R37, !PT ;  /* 0x0000002546047209 */ /* 0x000fe20007810000 */
[----:B------:R-:W-:-:S06]  /*14270*/  FFMA.FTZ R37, R72, R0, -R11 ;  /* 0x0000000048257223 */ /* 0x000fcc000001080b */
[----:B------:R-:W-:Y:S01]  /*14280*/  MUFU.EX2 R37, R37 ;  /* 0x0000002500257308 */ /* 0x000fe20000000800 */
[----:B------:R-:W-:Y:S02]  /*14290*/  WARPGROUP.DEPBAR.LE gsb0, 0x0 ;  /* 0x00008000000079c5 */ /* 0x000fe40000010000 */
[----:B------:R-:W-:Y:S01]  /*142a0*/  WARPGROUP.ARRIVE ;  /* 0x00000000000079c5 */ /* 0x000fe20000000000 */
[-CC-:B------:R-:W-:Y:S01]  /*142b0*/  FFMA.FTZ R168, R48, R0.reuse, -R11.reuse ;  /* 0x0000000030a87223 */ /* 0x180fe2000001080b */
[-CC-:B------:R-:W-:Y:S01]  /*142c0*/  FFMA.FTZ R170, R52, R0.reuse, -R11.reuse ;  /* 0x0000000034aa7223 */ /* 0x180fe2000001080b */
[-CC-:B------:R-:W-:Y:S01]  /*142d0*/  FFMA.FTZ R48, R61, R0.reuse, -R11.reuse ;  /* 0x000000003d307223 */ /* 0x180fe2000001080b */
[----:B------:R-:W-:Y:S02]  /*142e0*/  FFMA.FTZ R52, R77, R0, -R11 ;  /* 0x000000004d347223 */ /* 0x000fe4000001080b */
[----:B------:R-:W-:Y:S01]  /*142f0*/  HGMMA.64x128x16.F32 R88, R152, gdesc[UR4].tnspB, R88, gsb0 ;  /* 0x41e0000498587df0 */ /* 0x000fe20008000858 */
[----:B------:R-:W-:Y:S01]  /*14300*/  R2UR UR6, R12 ;  /* 0x000000000c0672ca */ /* 0x000fe200000e0000 */
[C---:B------:R-:W-:Y:S01]  /*14310*/  VIADD R12, R10.reuse, 0x300 ;  /* 0x000003000a0c7836 */ /* 0x040fe20000000000 */
[----:B------:R-:W-:Y:S01]  /*14320*/  R2UR UR7, R13 ;  /* 0x000000000d0772ca */ /* 0x000fe200000e0000 */
[----:B------:R-:W-:Y:S01]  /*14330*/  VIADD R10, R10, 0x380 ;  /* 0x000003800a0a7836 */ /* 0x000fe20000000000 */
[----:B------:R-:W-:Y:S01]  /*14340*/  FMNMX.FTZ R13, R71, R4, !PT ;  /* 0x00000004470d7209 */ /* 0x000fe20007810000 */
[----:B------:R-:W-:Y:S03]  /*14350*/  MUFU.EX2 R168, R168 ;  /* 0x000000a800a87308 */ /* 0x000fe60000000800 */
[----:B------:R-:W-:-:S04]  /*14360*/  FMNMX.FTZ R4, R74, R13, !PT ;  /* 0x0000000d4a047209 */ /* 0x000fc80007810000 */
        /* <DEDUP_REMOVED lines=9> */
[----:B------:R-:W-:-:S05]  /*14400*/  FMNMX.FTZ R4, R87, R4, !PT ;  /* 0x0000000457047209 */ /* 0x000fca0007810000 */
[----:B------:R-:W0:Y:S02]  /*14410*/  SHFL.BFLY PT, R13, R4, 0x2, 0x1f ;  /* 0x0c401f00040d7f89 */ /* 0x000e2400000e0000 */
[----:B0-----:R-:W-:-:S05]  /*14420*/  FMNMX.FTZ R8, R4, R13, !PT ;  /* 0x0000000d04087209 */ /* 0x001fca0007810000 */
[----:B------:R-:W0:Y:S02]  /*14430*/  SHFL.BFLY PT, R13, R8, 0x1, 0x1f ;  /* 0x0c201f00080d7f89 */ /* 0x000e2400000e0000 */
[----:B0-----:R-:W-:Y:S02]  /*14440*/  FMNMX.FTZ R8, R8, R13, !PT ;  /* 0x0000000d08087209 */ /* 0x001fe40007810000 */
[----:B------:R-:W-:Y:S01]  /*14450*/  MOV R13, 0x40000040 ;  /* 0x40000040000d7802 */ /* 0x000fe20000000f00 */
[----:B------:R-:W-:Y:S02]  /*14460*/  WARPGROUP.DEPBAR.LE gsb0, 0x0 ;  /* 0x00008000000079c5 */ /* 0x000fe40000010000 */
[----:B------:R-:W-:Y:S01]  /*14470*/  WARPGROUP.ARRIVE ;  /* 0x00000000000079c5 */ /* 0x000fe20000000000 */
[-CC-:B------:R-:W-:Y:S01]  /*14480*/  FFMA.FTZ R152, R56, R0.reuse, -R11.reuse ;  /* 0x0000000038987223 */ /* 0x180fe2000001080b */
[-CC-:B------:R-:W-:Y:S01]  /*14490*/  FFMA.FTZ R154, R60, R0.reuse, -R11.reuse ;  /* 0x000000003c9a7223 */ /* 0x180fe2000001080b */
[----:B------:R-:W-:-:S03]  /*144a0*/  FFMA.FTZ R56, R81, R0, -R11 ;  /* 0x0000000051387223 */ /* 0x000fc6000001080b */
[----:B------:R-:W-:Y:S01]  /*144b0*/  HGMMA.64x128x16.F32 R88, R156, gdesc[UR4].tnspB, R88, gsb0 ;  /* 0x41e000049c587df0 */ /* 0x000fe20008000858 */
[----:B------:R-:W-:Y:S01]  /*144c0*/  R2UR UR6, R12 ;  /* 0x000000000c0672ca */ /* 0x000fe200000e0000 */
[-C--:B------:R-:W-:Y:S01]  /*144d0*/  FFMA.FTZ R12, R85, R0.reuse, -R11 ;  /* 0x00000000550c7223 */ /* 0x080fe2000001080b */
[----:B------:R-:W-:Y:S01]  /*144e0*/  R2UR UR7, R13 ;  /* 0x000000000d0772ca */ /* 0x000fe200000e0000 */
[-C--:B------:R-:W-:Y:S01]  /*144f0*/  FMUL.FTZ R13, R8, R0.reuse ;  /* 0x00000000080d7220 */ /* 0x080fe20000410000 */
[----:B------:R-:W-:Y:S03]  /*14500*/  MUFU.EX2 R152, R152 ;  /* 0x0000009800987308 */ /* 0x000fe60000000800 */
        /* <DEDUP_REMOVED lines=24> */
[----:B------:R-:W-:-:S06]  /*14690*/  FFMA.FTZ R86, R86, R0, -R13 ;  /* 0x0000000056567223 */ /* 0x000fcc000001080d */
        /* <DEDUP_REMOVED lines=17> */
[----:B------:R-:W-:Y:S01]  /*147b0*/  FADD.FTZ R11, -R8, R14 ;  /* 0x0000000e080b7221 */ /* 0x000fe20000010100 */
[-CC-:B------:R-:W-:Y:S01]  /*147c0*/  FFMA.FTZ R14, R27, R0.reuse, -R13.reuse ;  /* 0x000000001b0e7223 */ /* 0x180fe2000001080d */
[-CC-:B------:R-:W-:Y:S01]  /*147d0*/  FFMA.FTZ R27, R35, R0.reuse, -R13.reuse ;  /* 0x00000000231b7223 */ /* 0x180fe2000001080d */
[----:B------:R-:W-:Y:S01]  /*147e0*/  HGMMA.64x128x16.F32 R88, R160, gdesc[UR4].tnspB, R88, gsb0 ;  /* 0x41e00004a0587df0 */ /* 0x000fe20008000858 */
[-C--:B------:R-:W-:Y:S01]  /*147f0*/  FMUL.FTZ R11, R11, R0.reuse ;  /* 0x000000000b0b7220 */ /* 0x080fe20000410000 */
[----:B------:R-:W-:Y:S01]  /*14800*/  R2UR UR6, R10 ;  /* 0x000000000a0672ca */ /* 0x000fe200000e0000 */
[-CC-:B------:R-:W-:Y:S01]  /*14810*/  FFMA.FTZ R35, R51, R0.reuse, -R13.reuse ;  /* 0x0000000033237223 */ /* 0x180fe2000001080d */
[----:B------:R-:W-:Y:S01]  /*14820*/  MUFU.EX2 R14, R14 ;  /* 0x0000000e000e7308 */ /* 0x000fe20000000800 */
[-CC-:B------:R-:W-:Y:S01]  /*14830*/  FFMA.FTZ R10, R59, R0.reuse, -R13.reuse ;  /* 0x000000003b0a7223 */ /* 0x180fe2000001080d */
[-CC-:B------:R-:W-:Y:S01]  /*14840*/  FFMA.FTZ R157, R66, R0.reuse, -R13.reuse ;  /* 0x00000000429d7223 */ /* 0x180fe2000001080d */
[----:B------:R-:W-:-:S05]  /*14850*/  FFMA.FTZ R159, R70, R0, -R13 ;  /* 0x00000000469f7223 */ /* 0x000fca000001080d */
[----:B------:R0:W1:Y:S08]  /*14860*/  MUFU.EX2 R4, R11 ;  /* 0x0000000b00047308 */ /* 0x0000700000000800 */
[----:B------:R-:W2:Y:S01]  /*14870*/  MUFU.EX2 R27, R27 ;  /* 0x0000001b001b7308 */ /* 0x000ea20000000800 */
[----:B0-----:R-:W-:-:S05]  /*14880*/  IMAD.MOV.U32 R11, RZ, RZ, 0x40000040 ;  /* 0x40000040ff0b7424 */ /* 0x001fca00078e00ff */
[----:B------:R-:W-:Y:S01]  /*14890*/  R2UR UR7, R11 ;  /* 0x000000000b0772ca */ /* 0x000fe200000e0000 */
[----:B------:R-:W-:Y:S01]  /*148a0*/  FADD.FTZ R11, R21, R6 ;  /* 0x00000006150b7221 */ /* 0x000fe20000010000 */
[----:B------:R-:W-:Y:S02]  /*148b0*/  @!P1 VIADD R6, R20, 0x34860 ;  /* 0x0003486014069836 */ /* 0x000fe40000000000 */
[----:B-1----:R-:W-:Y:S01]  /*148c0*/  FFMA.FTZ R5, R4, R5, R181 ;  /* 0x0000000504057223 */ /* 0x002fe200000100b5 */
[----:B------:R-:W0:Y:S01]  /*148d0*/  MUFU.EX2 R35, R35 ;  /* 0x0000002300237308 */ /* 0x000e220000000800 */
[----:B------:R-:W-:Y:S01]  /*148e0*/  FADD.FTZ R11, R182, R11 ;  /* 0x0000000bb60b7221 */ /* 0x000fe20000010000 */
[C---:B------:R-:W-:Y:S01]  /*148f0*/  F2FP.F16.F32.PACK_AB R181, R14.reuse, R181 ;  /* 0x000000b50eb5723e */ /* 0x040fe200000000ff */
[----:B------:R-:W-:Y:S01]  /*14900*/  FADD.FTZ R20, R14, R5 ;  /* 0x000000050e147221 */ /* 0x000fe20000010000 */
[C---:B------:R-:W-:Y:S01]  /*14910*/  F2FP.F16.F32.PACK_AB R182, R24.reuse, R182 ;  /* 0x000000b618b6723e */ /* 0x040fe200000000ff */
[----:B------:R-:W-:-:S02]  /*14920*/  FADD.FTZ R11, R24, R11 ;  /* 0x0000000b180b7221 */ /* 0x000fc40000010000 */
[----:B------:R-:W-:Y:S01]  /*14930*/  FADD.FTZ R5, R183, R20 ;  /* 0x00000014b7057221 */ /* 0x000fe20000010000 */
[----:B------:R-:W1:Y:S01]  /*14940*/  MUFU.EX2 R10, R10 ;  /* 0x0000000a000a7308 */ /* 0x000e620000000800 */
[----:B------:R-:W-:Y:S01]  /*14950*/  FADD.FTZ R11, R176, R11 ;  /* 0x0000000bb00b7221 */ /* 0x000fe20000010000 */
[----:B------:R-:W-:Y:S01]  /*14960*/  FFMA.FTZ R20, R67, R0, -R13 ;  /* 0x0000000043147223 */ /* 0x000fe2000001080d */
[C---:B------:R-:W-:Y:S01]  /*14970*/  FADD.FTZ R42, R26.reuse, R5 ;  /* 0x000000051a2a7221 */ /* 0x040fe20000010000 */
[----:B------:R-:W-:Y:S01]  /*14980*/  F2FP.F16.F32.PACK_AB R183, R26, R183 ;  /* 0x000000b71ab7723e */ /* 0x000fe200000000ff */
[C---:B------:R-:W-:Y:S01]  /*14990*/  FADD.FTZ R11, R28.reuse, R11 ;  /* 0x0000000b1c0b7221 */ /* 0x040fe20000010000 */
[----:B------:R-:W-:Y:S01]  /*149a0*/  F2FP.F16.F32.PACK_AB R176, R28, R176 ;  /* 0x000000b01cb0723e */ /* 0x000fe200000000ff */
[----:B------:R-:W-:Y:S01]  /*149b0*/  FADD.FTZ R42, R177, R42 ;  /* 0x0000002ab12a7221 */ /* 0x000fe20000010000 */
[----:B------:R-:W3:Y:S01]  /*149c0*/  MUFU.EX2 R156, R156 ;  /* 0x0000009c009c7308 */ /* 0x000ee20000000800 */
[----:B------:R-:W-:Y:S01]  /*149d0*/  FADD.FTZ R50, R178, R11 ;  /* 0x0000000bb2327221 */ /* 0x000fe20000010000 */
[C---:B--2---:R-:W-:Y:S01]  /*149e0*/  F2FP.F16.F32.PACK_AB R177, R27.reuse, R177 ;  /* 0x000000b11bb1723e */ /* 0x044fe200000000ff */
[----:B------:R-:W-:Y:S01]  /*149f0*/  FADD.FTZ R46, R27, R42 ;  /* 0x0000002a1b2e7221 */ /* 0x000fe20000010000 */
[----:B------:R-:W-:Y:S01]  /*14a00*/  FFMA.FTZ R42, R71, R0, -R13 ;  /* 0x00000000472a7223 */ /* 0x000fe2000001080d */
[C---:B------:R-:W-:Y:S01]  /*14a10*/  FADD.FTZ R11, R33.reuse, R50 ;  /* 0x00000032210b7221 */ /* 0x040fe20000010000 */
[----:B------:R-:W-:Y:S01]  /*14a20*/  F2FP.F16.F32.PACK_AB R178, R33, R178 ;  /* 0x000000b221b2723e */ /* 0x000fe200000000ff */
[----:B------:R-:W-:Y:S01]  /*14a30*/  FADD.FTZ R5, R179, R46 ;  /* 0x0000002eb3057221 */ /* 0x000fe20000010000 */
[----:B------:R-:W-:Y:S01]  /*14a40*/  MUFU.EX2 R157, R157 ;  /* 0x0000009d009d7308 */ /* 0x000fe20000000800 */
[----:B------:R-:W-:Y:S01]  /*14a50*/  FADD.FTZ R50, R172, R11 ;  /* 0x0000000bac327221 */ /* 0x000fe20000010000 */
[C---:B------:R-:W-:Y:S01]  /*14a60*/  F2FP.F16.F32.PACK_AB R179, R30.reuse, R179 ;  /* 0x000000b31eb3723e */ /* 0x040fe200000000ff */
[----:B------:R-:W-:Y:S01]  /*14a70*/  FADD.FTZ R46, R30, R5 ;  /* 0x000000051e2e7221 */ /* 0x000fe20000010000 */
[C---:B------:R-:W-:Y:S01]  /*14a80*/  F2FP.F16.F32.PACK_AB R172, R25.reuse, R172 ;  /* 0x000000ac19ac723e */ /* 0x040fe200000000ff */
[----:B------:R-:W-:-:S02]  /*14a90*/  FADD.FTZ R5, R25, R50 ;  /* 0x0000003219057221 */ /* 0x000fc40000010000 */
[----:B------:R-:W-:Y:S01]  /*14aa0*/  FADD.FTZ R46, R173, R46 ;  /* 0x0000002ead2e7221 */ /* 0x000fe20000010000 */
[----:B------:R-:W-:Y:S01]  /*14ab0*/  MUFU.EX2 R20, R20 ;  /* 0x0000001400147308 */ /* 0x000fe20000000800 */
[----:B------:R-:W-:Y:S01]  /*14ac0*/  FADD.FTZ R50, R174, R5 ;  /* 0x00000005ae327221 */ /* 0x000fe20000010000 */
[C---:B------:R-:W-:Y:S01]  /*14ad0*/  F2FP.F16.F32.PACK_AB R173, R31.reuse, R173 ;  /* 0x000000ad1fad723e */ /* 0x040fe200000000ff */
[----:B------:R-:W-:Y:S01]  /*14ae0*/  FADD.FTZ R46, R31, R46 ;  /* 0x0000002e1f2e7221 */ /* 0x000fe20000010000 */
[C---:B------:R-:W-:Y:S01]  /*14af0*/  F2FP.F16.F32.PACK_AB R174, R29.reuse, R174 ;  /* 0x000000ae1dae723e */ /* 0x040fe200000000ff */
[----:B------:R-:W-:Y:S02]  /*14b00*/  FADD.FTZ R11, R29, R50 ;  /* 0x000000321d0b7221 */ /* 0x000fe40000010000 */
[----:B------:R-:W-:Y:S01]  /*14b10*/  FADD.FTZ R5, R175, R46 ;  /* 0x0000002eaf057221 */ /* 0x000fe20000010000 */
[----:B------:R-:W2:Y:S01]  /*14b20*/  MUFU.EX2 R158, R158 ;  /* 0x0000009e009e7308 */ /* 0x000ea20000000800 */
        /* <DEDUP_REMOVED lines=8> */
[C---:B0-----:R-:W-:Y:S01]  /*14bb0*/  F2FP.F16.F32.PACK_AB R169, R35.reuse, R169 ;  /* 0x000000a923a9723e */ /* 0x041fe200000000ff */
[----:B------:R-:W-:Y:S01]  /*14bc0*/  FADD.FTZ R46, R35, R46 ;  /* 0x0000002e232e7221 */ /* 0x000fe20000010000 */
[C---:B------:R-:W-:Y:S01]  /*14bd0*/  F2FP.F16.F32.PACK_AB R170, R36.reuse, R170 ;  /* 0x000000aa24aa723e */ /* 0x040fe200000000ff */
[----:B------:R-:W-:Y:S02]  /*14be0*/  FADD.FTZ R11, R36, R11 ;  /* 0x0000000b240b7221 */ /* 0x000fe40000010000 */
        /* <DEDUP_REMOVED lines=10> */
[C---:B-1----:R-:W-:Y:S01]  /*14c90*/  F2FP.F16.F32.PACK_AB R153, R10.reuse, R153 ;  /* 0x000000990a99723e */ /* 0x042fe200000000ff */
[----:B------:R-:W-:Y:S01]  /*14ca0*/  FADD.FTZ R14, R10, R5 ;  /* 0x000000050a0e7221 */ /* 0x000fe20000010000 */
[C---:B------:R-:W-:Y:S01]  /*14cb0*/  F2FP.F16.F32.PACK_AB R154, R48.reuse, R154 ;  /* 0x0000009a309a723e */ /* 0x040fe200000000ff */
[----:B------:R-:W-:Y:S02]  /*14cc0*/  FADD.FTZ R11, R48, R11 ;  /* 0x0000000b300b7221 */ /* 0x000fe40000010000 */
[----:B------:R-:W-:Y:S01]  /*14cd0*/  FADD.FTZ R5, R155, R14 ;  /* 0x0000000e9b057221 */ /* 0x000fe20000010000 */
[----:B------:R-:W0:Y:S01]  /*14ce0*/  MUFU.EX2 R75, R75 ;  /* 0x0000004b004b7308 */ /* 0x000e220000000800 */
[----:B---3--:R-:W-:Y:S01]  /*14cf0*/  FADD.FTZ R11, R156, R11 ;  /* 0x0000000b9c0b7221 */ /* 0x008fe20000010000 */
[----:B------:R-:W-:-:S03]  /*14d00*/  F2FP.F16.F32.PACK_AB R156, R40, R156 ;  /* 0x0000009c289c723e */ /* 0x000fc600000000ff */
[----:B------:R-:W-:-:S03]  /*14d10*/  FADD.FTZ R11, R40, R11 ;  /* 0x0000000b280b7221 */ /* 0x000fc60000010000 */
[----:B------:R-:W-:Y:S01]  /*14d20*/  MUFU.EX2 R78, R78 ;  /* 0x0000004e004e7308 */ /* 0x000fe20000000800 */
[----:B--2---:R-:W-:Y:S01]  /*14d30*/  FADD.FTZ R11, R158, R11 ;  /* 0x0000000b9e0b7221 */ /* 0x004fe20000010000 */
[----:B------:R-:W-:-:S06]  /*14d40*/  F2FP.F16.F32.PACK_AB R158, R44, R158 ;  /* 0x0000009e2c9e723e */ /* 0x000fcc00000000ff */
[----:B------:R-:W1:Y:S08]  /*14d50*/  MUFU.EX2 R79, R79 ;  /* 0x0000004f004f7308 */ /* 0x000e700000000800 */
[----:B------:R-:W-:Y:S08]  /*14d60*/  MUFU.EX2 R56, R56 ;  /* 0x0000003800387308 */ /* 0x000ff00000000800 */
[----:B------:R-:W-:Y:S01]  /*14d70*/  MUFU.EX2 R83, R83 ;  /* 0x0000005300537308 */ /* 0x000fe20000000800 */
[----:B------:R-:W-:-:S02]  /*14d80*/  WARPGROUP.DEPBAR.LE gsb0, 0x0 ;  /* 0x00008000000079c5 */ /* 0x000fc40000010000 */
[----:B------:R-:W-:-:S05]  /*14d90*/  WARPGROUP.ARRIVE ;  /* 0x00000000000079c5 */ /* 0x000fca0000000000 */
[----:B------:R-:W2:Y:S01]  /*14da0*/  MUFU.EX2 R12, R12 ;  /* 0x0000000c000c7308 */ /* 0x000ea20000000800 */
[----:B------:R-:W-:Y:S02]  /*14db0*/  F2FP.F16.F32.PACK_AB R160, R45, R37 ;  /* 0x000000252da0723e */ /* 0x000fe400000000ff */
[----:B0-----:R-:W-:Y:S01]  /*14dc0*/  F2FP.F16.F32.PACK_AB R161, R75, R74 ;  /* 0x0000004a4ba1723e */ /* 0x001fe200000000ff */
[----:B------:R-:W-:Y:S01]  /*14dd0*/  HGMMA.64x128x16.F32 R88, R164, gdesc[UR4].tnspB, R88, gsb0 ;  /* 0x41e00004a4587df0 */ /* 0x000fe20008000858 */
[----:B------:R-:W-:Y:S02]  /*14de0*/  F2FP.F16.F32.PACK_AB R162, R52, R49 ;  /* 0x0000003134a2723e */ /* 0x000fe400000000ff */
[----:B-1----:R-:W-:Y:S01]  /*14df0*/  F2FP.F16.F32.PACK_AB R163, R79, R78 ;  /* 0x0000004e4fa3723e */ /* 0x002fe200000000ff */
[----:B------:R-:W-:Y:S02]  /*14e00*/  WARPGROUP.DEPBAR.LE gsb0, 0x0 ;  /* 0x00008000000079c5 */ /* 0x000fe40000010000 */
[----:B------:R0:W-:Y:S01]  /*14e10*/  @!P1 SYNCS.ARRIVE.TRANS64.RED.A1T0 RZ, [R15+URZ], RZ ;  /* 0x000000ff0fff99a7 */ /* 0x0001e2000810043f */
[----:B------:R-:W-:Y:S01]  /*14e20*/  MUFU.EX2 R165, R82 ;  /* 0x0000005200a57308 */ /* 0x000fe20000000800 */
[----:B--2---:R-:W-:-:S02]  /*14e30*/  F2FP.F16.F32.PACK_AB R166, R12, R57 ;  /* 0x000000390ca6723e */ /* 0x004fc400000000ff */
[----:B------:R-:W-:Y:S02]  /*14e40*/  F2FP.F16.F32.PACK_AB R164, R56, R53 ;  /* 0x0000003538a4723e */ /* 0x000fe400000000ff */
[----:B0-----:R-:W-:Y:S01]  /*14e50*/  @!P1 PRMT R15, RZ, 0x654, R6 ;  /* 0x00000654ff0f9816 */ /* 0x001fe20000000006 */
[-CC-:B------:R-:W-:Y:S01]  /*14e60*/  FFMA.FTZ R6, R63, R0.reuse, -R13.reuse ;  /* 0x000000003f067223 */ /* 0x180fe2000001080d */
[----:B------:R-:W-:Y:S01]  /*14e70*/  FFMA.FTZ R13, R87, R0, -R13 ;  /* 0x00000000570d7223 */ /* 0x000fe2000001080d */
[----:B------:R-:W-:Y:S01]  /*14e80*/  MUFU.EX2 R167, R86 ;  /* 0x0000005600a77308 */ /* 0x000fe20000000800 */
[----:B------:R0:W-:Y:S07]  /*14e90*/  @!P1 SYNCS.ARRIVE.TRANS64.RED.A1T0 RZ, [R15+URZ], RZ ;  /* 0x000000ff0fff99a7 */ /* 0x0001ee000810043f */
[----:B------:R-:W1:Y:S08]  /*14ea0*/  MUFU.EX2 R6, R6 ;  /* 0x0000000600067308 */ /* 0x000e700000000800 */
[----:B------:R-:W2:Y:S01]  /*14eb0*/  MUFU.EX2 R13, R13 ;  /* 0x0000000d000d7308 */ /* 0x000ea20000000800 */
[C---:B-1----:R-:W-:Y:S01]  /*14ec0*/  FADD.FTZ R14, R6.reuse, R5 ;  /* 0x00000005060e7221 */ /* 0x042fe20000010000 */
[----:B------:R-:W-:-:S03]  /*14ed0*/  F2FP.F16.F32.PACK_AB R155, R6, R155 ;  /* 0x0000009b069b723e */ /* 0x000fc600000000ff */
[----:B------:R-:W-:Y:S01]  /*14ee0*/  FADD.FTZ R5, R157, R14 ;  /* 0x0000000e9d057221 */ /* 0x000fe20000010000 */
[----:B------:R-:W-:-:S03]  /*14ef0*/  F2FP.F16.F32.PACK_AB R157, R20, R157 ;  /* 0x0000009d149d723e */ /* 0x000fc600000000ff */
[----:B------:R-:W-:Y:S01]  /*14f00*/  FADD.FTZ R14, R20, R5 ;  /* 0x00000005140e7221 */ /* 0x000fe20000010000 */
[----:B------:R-:W-:-:S03]  /*14f10*/  MOV R20, R196 ;  /* 0x000000c400147202 */ /* 0x000fc60000000f00 */
[----:B------:R-:W-:Y:S01]  /*14f20*/  FADD.FTZ R5, R159, R14 ;  /* 0x0000000e9f057221 */ /* 0x000fe20000010000 */
[----:B------:R-:W-:Y:S01]  /*14f30*/  FADD.FTZ R14, R44, R11 ;  /* 0x0000000b2c0e7221 */ /* 0x000fe20000010000 */
[C---:B------:R-:W-:Y:S02]  /*14f40*/  F2FP.F16.F32.PACK_AB R159, R42.reuse, R159 ;  /* 0x0000009f2a9f723e */ /* 0x040fe400000000ff */
[----:B------:R-:W-:Y:S01]  /*14f50*/  FADD.FTZ R5, R42, R5 ;  /* 0x000000052a057221 */ /* 0x000fe20000010000 */
[----:B------:R-:W-:-:S03]  /*14f60*/  FADD.FTZ R14, R37, R14 ;  /* 0x0000000e250e7221 */ /* 0x000fc60000010000 */
[----:B------:R-:W-:Y:S01]  /*14f70*/  FADD.FTZ R6, R74, R5 ;  /* 0x000000054a067221 */ /* 0x000fe20000010000 */
[----:B------:R-:W-:-:S03]  /*14f80*/  FADD.FTZ R14, R45, R14 ;  /* 0x0000000e2d0e7221 */ /* 0x000fc60000010000 */
        /* <DEDUP_REMOVED lines=14> */
[C---:B--2---:R-:W-:Y:S02]  /*15070*/  F2FP.F16.F32.PACK_AB R167, R13.reuse, R167 ;  /* 0x000000a70da7723e */ /* 0x044fe400000000ff */
[----:B------:R-:W-:Y:S01]  /*15080*/  FADD.FTZ R5, R13, R10 ;  /* 0x0000000a0d057221 */ /* 0x000fe20000010000 */
[----:B------:R-:W-:Y:S01]  /*15090*/  IMAD.MOV.U32 R13, RZ, RZ, R194 ;  /* 0x000000ffff0d7224 */ /* 0x000fe200078e00c2 */
[----:B------:R-:W-:Y:S01]  /*150a0*/  MOV R12, R3 ;  /* 0x00000003000c7202 */ /* 0x000fe20000000f00 */
[----:B0-----:R-:W-:Y:S06]  /*150b0*/  @P2 BRA `(.L_x_792) ;  /* 0xffffffd800d82947 */ /* 0x001fec000383ffff */
.L_x_781:
[----:B------:R-:W-:Y:S05]  /*150c0*/  BSYNC B0 ;  /* 0x0000000000007941 */ /* 0x000fea0003800000 */
.L_x_780:
        /* <DEDUP_REMOVED lines=67> */
.L_x_793:
[----:B------:R-:W-:Y:S01]  /*15500*/  IMAD R13, R194, 0x8, R2 ;  /* 0x00000008c20d7824 */ /* 0x000fe200078e0202 */
[----:B------:R-:W-:-:S04]  /*15510*/  SHF.L.U32 R4, R196, 0x1f, RZ ;  /* 0x0000001fc4047819 */ /* 0x000fc800000006ff */
[----:B------:R0:W1:Y:S01]  /*15520*/  SYNCS.PHASECHK.TRANS64.TRYWAIT P2, [R13+URZ+0x34850], R4 ;  /* 0x034850040d0075a7 */ /* 0x000062000804017f */
[----:B------:R-:W-:Y:S05]  /*15530*/  @!P0 BRA `(.L_x_794) ;  /* 0x0000000000048947 */ /* 0x000fea0003800000 */
[----:B------:R-:W-:Y:S01]  /*15540*/  BPT.TRAP 0x1 ;  /* 0x000000040000795c */ /* 0x000fe20000300000 */
.L_x_794:
[----:B------:R-:W-:Y:S01]  /*15550*/  VIADD R2, R2, 0x400 ;  /* 0x0000040002027836 */ /* 0x000fe20000000000 */
[----:B------:R-:W-:Y:S04]  /*15560*/  BSSY B0, `(.L_x_795) ;  /* 0x0000008000007945 */ /* 0x000fe80003800000 */
[----:B------:R-:W-:-:S04]  /*15570*/  SHF.R.U32.HI R2, RZ, 0x4, R2 ;  /* 0x00000004ff027819 */ /* 0x000fc80000011602 */
[----:B------:R-:W-:-:S04]  /*15580*/  LOP3.LUT R2, R2, 0x3fff, RZ, 0xc0, !PT ;  /* 0x00003fff02027812 */ /* 0x000fc800078ec0ff */
[----:B------:R-:W-:-:S04]  /*15590*/  LOP3.LUT R7, R2, 0x4000000, RZ, 0xfc, !PT ;  /* 0x0400000002077812 */ /* 0x000fc800078efcff */
[----:B------:R-:W-:Y:S01]  /*155a0*/  LEA R2, R194, R7, 0xb ;  /* 0x00000007c2027211 */ /* 0x000fe200078e58ff */
[----:B-1----:R-:W-:Y:S06]  /*155b0*/  @P2 BRA `(.L_x_796) ;  /* 0x0000000000082947 */ /* 0x002fec0003800000 */
[----:B------:R-:W1:Y:S02]  /*155c0*/  SYNCS.PHASECHK.TRANS64.TRYWAIT P0, [R13+URZ+0x34850], R4 ;  /* 0x034850040d0075a7 */ /* 0x000e64000800017f */
[----:B-1----:R-:W-:Y:S05]  /*155d0*/  @!P0 BRA `(.L_x_797) ;  /* 0x000000a400ac8947 */ /* 0x002fea0003800000 */
.L_x_796:
[----:B------:R-:W-:Y:S05]  /*155e0*/  BSYNC B0 ;  /* 0x0000000000007941 */ /* 0x000fea0003800000 */
.L_x_795:
[----:B------:R-:W-:Y:S01]  /*155f0*/  IMAD.MOV.U32 R10, RZ, RZ, R2 ;  /* 0x000000ffff0a7224 */ /* 0x000fe200078e0002 */
[----:B------:R-:W-:Y:S01]  /*15600*/  WARPGROUP.ARRIVE ;  /* 0x00000000000079c5 */ /* 0x000fe20000000000 */
[----:B------:R-:W-:Y:S01]  /*15610*/  IMAD.MOV.U32 R11, RZ, RZ, 0x40000040 ;  /* 0x40000040ff0b7424 */ /* 0x000fe200078e00ff */
[----:B------:R-:W2:Y:S01]  /*15620*/  SHFL.BFLY PT, R7, R6, 0x2, 0x1f ;  /* 0x0c401f0006077f89 */ /* 0x000ea200000e0000 */
[----:B------:R-:W-:Y:S01]  /*15630*/  VIADD R194, R194, 0x1 ;  /* 0x00000001c2c27836 */ /* 0x000fe20000000000 */
[----:B------:R-:W-:Y:S01]  /*15640*/  R2UR UR6, R10 ;  /* 0x000000000a0672ca */ /* 0x000fe200000e0000 */
[----:B------:R-:W-:Y:S01]  /*15650*/  IMAD.MOV.U32 R89, RZ, RZ, -0x800000 ;  /* 0xff800000ff597424 */ /* 0x000fe200078e00ff */
[----:B------:R-:W-:Y:S01]  /*15660*/  R2UR UR7, R11 ;  /* 0x000000000b0772ca */ /* 0x000fe200000e0000 */
[----:B------:R-:W-:Y:S01]  /*15670*/  IMAD.MOV.U32 R11, RZ, RZ, 0x40000040 ;  /* 0x40000040ff0b7424 */ /* 0x000fe200078e00ff */
[----:B------:R-:W-:Y:S01]  /*15680*/  IADD3 R10, R2, 0x80, RZ ;  /* 0x00000080020a7810 */ /* 0x000fe20007ffe0ff */
[----:B------:R-:W-:Y:S01]  /*15690*/  IMAD.MOV.U32 R88, RZ, RZ, -0x800000 ;  /* 0xff800000ff587424 */ /* 0x000fe200078e00ff */
[----:B------:R-:W-:Y:S01]  /*156a0*/  ISETP.NE.AND P2, PT, R194, 0x2, PT ;  /* 0x00000002c200780c */ /* 0x000fe20003f45270 */
[----:B------:R-:W-:-:S03]  /*156b0*/  VIADD R204, R204, 0x1 ;  /* 0x00000001cccc7836 */ /* 0x000fc60000000000 */
[----:B------:R-:W-:-:S05]  /*156c0*/  SEL R194, R194, RZ, P2 ;  /* 0x000000ffc2c27207 */ /* 0x000fca0001000000 */
[----:B------:R-:W-:Y:S01]  /*156d0*/  HGMMA.64x128x16.F32 R24, R180, gdesc[UR4].tnspB, R24, gsb0 ;  /* 0x41e00004b4187df0 */ /* 0x000fe20008000818 */
[----:B------:R-:W-:Y:S01]  /*156e0*/  R2UR UR6, R10 ;  /* 0x000000000a0672ca */ /* 0x000fe200000e0000 */
[----:B------:R-:W-:Y:S01]  /*156f0*/  VIADD R10, R2, 0x100 ;  /* 0x00000100020a7836 */ /* 0x000fe20000000000 */
[----:B------:R-:W-:Y:S02]  /*15700*/  R2UR UR7, R11 ;  /* 0x000000000b0772ca */ /* 0x000fe400000e0000 */
[----:B------:R-:W-:Y:S01]  /*15710*/  MOV R11, 0x40000040 ;  /* 0x40000040000b7802 */ /* 0x000fe20000000f00 */
[----:B--2---:R-:W-:Y:S01]  /*15720*/  FADD.FTZ R7, R7, R6 ;  /* 0x0000000607077221 */ /* 0x004fe20000010000 */
[----:B------:R-:W-:Y:S02]  /*15730*/  WARPGROUP.DEPBAR.LE gsb0, 0x0 ;  /* 0x00008000000079c5 */ /* 0x000fe40000010000 */
[----:B------:R-:W-:-:S07]  /*15740*/  WARPGROUP.ARRIVE ;  /* 0x00000000000079c5 */ /* 0x000fce0000000000 */
        /* <DEDUP_REMOVED lines=9> */
[----:B------:R-:W-:Y:S01]  /*157e0*/  R2UR UR7, R11 ;  /* 0x000000000b0772ca */ /* 0x000fe200000e0000 */
[----:B------:R-:W-:Y:S01]  /*157f0*/  IMAD.MOV.U32 R11, RZ, RZ, 0x40000040 ;  /* 0x40000040ff0b7424 */ /* 0x000fe200078e00ff */
[----:B------:R-:W-:Y:S01]  /*15800*/  IADD3 R10, R2, 0x200, RZ ;  /* 0x00000200020a7810 */ /* 0x000fe20007ffe0ff */
[----:B------:R-:W-:Y:S02]  /*15810*/  WARPGROUP.DEPBAR.LE gsb0, 0x0 ;  /* 0x00008000000079c5 */ /* 0x000fe40000010000 */
[----:B------:R-:W-:-:S08]  /*15820*/  WARPGROUP.ARRIVE ;  /* 0x00000000000079c5 */ /* 0x000fd00000000000 */
[----:B------:R-:W-:Y:S01]  /*15830*/  HGMMA.64x128x16.F32 R24, R168, gdesc[UR4].tnspB, R24, gsb0 ;  /* 0x41e00004a8187df0 */ /* 0x000fe20008000818 */
[----:B------:R-:W-:Y:S01]  /*15840*/  R2UR UR6, R10 ;  /* 0x000000000a0672ca */ /* 0x000fe200000e0000 */
[----:B------:R-:W-:Y:S01]  /*15850*/  VIADD R10, R2, 0x280 ;  /* 0x00000280020a7836 */ /* 0x000fe20000000000 */
[----:B------:R-:W-:Y:S02]  /*15860*/  R2UR UR7, R11 ;  /* 0x000000000b0772ca */ /* 0x000fe400000e0000 */
[----:B------:R-:W-:Y:S01]  /*15870*/  MOV R11, 0x40000040 ;  /* 0x40000040000b7802 */ /* 0x000fe20000000f00 */
[----:B------:R-:W-:Y:S02]  /*15880*/  WARPGROUP.DEPBAR.LE gsb0, 0x0 ;  /* 0x00008000000079c5 */ /* 0x000fe40000010000 */
[----:B------:R-:W-:-:S08]  /*15890*/  WARPGROUP.ARRIVE ;  /* 0x00000000000079c5 */ /* 0x000fd00000000000 */
        /* <DEDUP_REMOVED lines=11> */
[----:B------:R-:W-:Y:S02]  /*15950*/  IADD3 R10, R2, 0x380, RZ ;  /* 0x00000380020a7810 */ /* 0x000fe40007ffe0ff */
[----:B------:R-:W0:Y:S02]  /*15960*/  SHFL.BFLY PT, R2, R5, 0x2, 0x1f ;  /* 0x0c401f0005027f89 */ /* 0x000e2400000e0000 */
[----:B01----:R-:W-:Y:S01]  /*15970*/  FADD.FTZ R4, R2, R5 ;  /* 0x0000000502047221 */ /* 0x003fe20000010000 */
[----:B------:R-:W-:Y:S01]  /*15980*/  SEL R5, RZ, 0x1, P2 ;  /* 0x00000001ff057807 */ /* 0x000fe20001000000 */
[----:B------:R-:W-:Y:S03]  /*15990*/  SHFL.BFLY PT, R2, R7, 0x1, 0x1f ;  /* 0x0c201f0007027f89 */ /* 0x000fe600000e0000 */
[----:B------:R-:W-:Y:S01]  /*159a0*/  LOP3.LUT R196, R196, R5, RZ, 0x3c, !PT ;  /* 0x00000005c4c47212 */ /* 0x000fe200078e3cff */
[----:B------:R-:W0:Y:S02]  /*159b0*/  SHFL.BFLY PT, R9, R4, 0x1, 0x1f ;  /* 0x0c201f0004097f89 */ /* 0x000e2400000e0000 */
[----:B0-----:R-:W-:-:S05]  /*159c0*/  FADD.FTZ R12, R4, R9 ;  /* 0x00000009040c7221 */ /* 0x001fca0000010000 */
[----:B------:R-:W-:-:S13]  /*159d0*/  FSETP.NE.FTZ.AND P3, PT, R12, RZ, PT ;  /* 0x000000ff0c00720b */ /* 0x000fda0003f75000 */
[----:B------:R-:W0:Y:S02]  /*159e0*/  @P3 MUFU.LG2 R9, R12 ;  /* 0x0000000c00093308 */ /* 0x000e240000000c00 */
[----:B0-----:R-:W-:Y:S01]  /*159f0*/  @P3 FMUL.FTZ R9, R9, 0.69314718246459960938 ;  /* 0x3f31721809093820 */ /* 0x001fe20000410000 */
[----:B------:R-:W-:Y:S02]  /*15a00*/  WARPGROUP.DEPBAR.LE gsb0, 0x0 ;  /* 0x00008000000079c5 */ /* 0x000fe40000010000 */
[----:B------:R-:W-:-:S06]  /*15a10*/  WARPGROUP.ARRIVE ;  /* 0x00000000000079c5 */ /* 0x000fcc0000000000 */
[----:B------:R-:W-:Y:S01]  /*15a20*/  HGMMA.64x128x16.F32 R24, R160, gdesc[UR4].tnspB, R24, gsb0 ;  /* 0x41e00004a0187df0 */ /* 0x000fe20008000818 */
[----:B------:R-:W-:Y:S01]  /*15a30*/  R2UR UR6, R10 ;  /* 0x000000000a0672ca */ /* 0x000fe200000e0000 */
[----:B------:R-:W-:Y:S01]  /*15a40*/  @!P1 VIADD R10, R13, 0x34860 ;  /* 0x000348600d0a9836 */ /* 0x000fe20000000000 */
[----:B------:R-:W-:Y:S01]  /*15a50*/  R2UR UR7, R11 ;  /* 0x000000000b0772ca */ /* 0x000fe200000e0000 */
[----:B------:R-:W-:Y:S01]  /*15a60*/  FADD.FTZ R11, R7, R2 ;  /* 0x00000002070b7221 */ /* 0x000fe20000010000 */
[----:B------:R-:W-:Y:S02]  /*15a70*/  MOV R2, RZ ;  /* 0x000000ff00027202 */ /* 0x000fe40000000f00 */
[----:B------:R-:W-:Y:S02]  /*15a80*/  MOV R7, RZ ;  /* 0x000000ff00077202 */ /* 0x000fe40000000f00 */
[----:B------:R-:W-:Y:S02]  /*15a90*/  FSETP.NE.FTZ.AND P0, PT, R11, RZ, PT ;  /* 0x000000ff0b00720b */ /* 0x000fe40003f15000 */
[----:B------:R-:W-:-:S02]  /*15aa0*/  @!P1 PRMT R10, RZ, 0x654, R10 ;  /* 0x00000654ff0a9816 */ /* 0x000fc4000000000a */
[----:B------:R-:W-:Y:S09]  /*15ab0*/  @P3 MUFU.RCP R7, R12 ;  /* 0x0000000c00073308 */ /* 0x000ff20000001000 */
[----:B------:R-:W0:Y:S01]  /*15ac0*/  @P0 MUFU.LG2 R6, R11 ;  /* 0x0000000b00060308 */ /* 0x000e220000000c00 */
[C---:B------:R-:W-:Y:S01]  /*15ad0*/  @P0 FMUL.FTZ R4, R0.reuse, 0.69314718246459960938 ;  /* 0x3f31721800040820 */ /* 0x040fe20000410000 */
[----:B------:R-:W-:-:S04]  /*15ae0*/  @P3 FMUL.FTZ R0, R0, 0.69314718246459960938 ;  /* 0x3f31721800003820 */ /* 0x000fc80000410000 */
[----:B------:R-:W-:Y:S02]  /*15af0*/  @P3 FFMA.FTZ R89, R0, R8, R9 ;  /* 0x0000000800593223 */ /* 0x000fe40000010009 */
[----:B------:R-:W1:Y:S01]  /*15b00*/  @P0 MUFU.RCP R2, R11 ;  /* 0x0000000b00020308 */ /* 0x000e620000001000 */
[----:B0-----:R-:W-:-:S04]  /*15b10*/  @P0 FMUL.FTZ R5, R6, 0.69314718246459960938 ;  /* 0x3f31721806050820 */ /* 0x001fc80000410000 */
[----:B------:R-:W-:Y:S01]  /*15b20*/  @P0 FFMA.FTZ R88, R4, R3, R5 ;  /* 0x0000000304580223 */ /* 0x000fe20000010005 */
[----:B------:R-:W-:Y:S01]  /*15b30*/  PLOP3.LUT P0, PT, PT, PT, PT, 0x8, 0x0 ;  /* 0x000000000000781c */ /* 0x000fe20003f0e170 */
[----:B------:R-:W-:Y:S02]  /*15b40*/  WARPGROUP.DEPBAR.LE gsb0, 0x0 ;  /* 0x00008000000079c5 */ /* 0x000fe40000010000 */
[----:B------:R-:W-:-:S06]  /*15b50*/  WARPGROUP.ARRIVE ;  /* 0x00000000000079c5 */ /* 0x000fcc0000000000 */
[----:B------:R-:W-:Y:S03]  /*15b60*/  HGMMA.64x128x16.F32 R24, R164, gdesc[UR4].tnspB, R24, gsb0 ;  /* 0x41e00004a4187df0 */ /* 0x000fe60008000818 */
[----:B------:R-:W-:Y:S02]  /*15b70*/  WARPGROUP.DEPBAR.LE gsb0, 0x0 ;  /* 0x00008000000079c5 */ /* 0x000fe40000010000 */
[-C--:B-1----:R-:W-:Y:S01]  /*15b80*/  FMUL.FTZ R0, R32, R2.reuse ;  /* 0x0000000220007220 */ /* 0x082fe20000410000 */
        /* <DEDUP_REMOVED lines=63> */
[----:B------:R-:W-:-:S07]  /*15f80*/  FMUL.FTZ R87, R87, R7 ;  /* 0x0000000757577220 */ /* 0x000fce0000410000 */
.L_x_723:
[----:B------:R-:W0:Y:S08]  /*15f90*/  S2UR UR5, SR_CgaCtaId ;  /* 0x00000000000579c3 */ /* 0x000e300000008800 */
[----:B------:R-:W-:Y:S06]  /*15fa0*/  BAR.SYNC.DEFER_BLOCKING 0x5, 0x180 ;  /* 0x0146000000007b1d */ /* 0x000fec0000010000 */
[----:B------:R-:W-:Y:S01]  /*15fb0*/  UMOV UR4, 0x400 ;  /* 0x0000040000047882 */ /* 0x000fe20000000000 */
[----:B------:R-:W-:Y:S01]  /*15fc0*/  BSSY B0, `(.L_x_798) ;  /* 0x00001f3000007945 */ /* 0x000fe20003800000 */
[----:B0-----:R-:W-:-:S06]  /*15fd0*/  ULEA UR4, UR5, UR4, 0x18 ;  /* 0x0000000405047291 */ /* 0x001fcc000f8ec03f */
[----:B------:R-:W-:-:S05]  /*15fe0*/  MOV R2, UR4 ;  /* 0x0000000400027c02 */ /* 0x000fca0008000f00 */
[----:B------:R0:W1:Y:S01]  /*15ff0*/  LDS.128 R124, [R2+0x348d0] ;  /* 0x0348d000027c7984 */ /* 0x0000620000000c00 */
[----:B------:R-:W-:Y:S06]  /*16000*/  BAR.ARV 0x4, 0x180 ;  /* 0x0106000000007b1d */ /* 0x000fec0000002000 */
[----:B------:R-:W-:Y:S05]  /*16010*/  @P0 BRA `(.L_x_799) ;  /* 0x0000001000fc0947 */ /* 0x000fea0003800000 */
[----:B------:R-:W2:Y:S01]  /*16020*/  S2R R5, SR_SWINHI ;  /* 0x0000000000057919 */ /* 0x000ea20000002f00 */
[----:B------:R-:W-:Y:S01]  /*16030*/  F2FP.F16.F32.PACK_AB R10, R3, R10 ;  /* 0x0000000a030a723e */ /* 0x000fe200000000ff */
[----:B------:R-:W-:Y:S01]  /*16040*/  ULDC.64 UR4, c[0x0][0xc00] ;  /* 0x0003000000047ab9 */ /* 0x000fe20000000a00 */
[----:B------:R-:W-:Y:S02]  /*16050*/  F2FP.F16.F32.PACK_AB R31, R34, R31 ;  /* 0x0000001f221f723e */ /* 0x000fe400000000ff */
[----:B------:R-:W-:Y:S02]  /*16060*/  F2FP.F16.F32.PACK_AB R32, R73, R32 ;  /* 0x000000204920723e */ /* 0x000fe400000000ff */
[----:B------:R-:W-:Y:S02]  /*16070*/  F2FP.F16.F32.PACK_AB R34, R77, R76 ;  /* 0x0000004c4d22723e */ /* 0x000fe400000000ff */
[----:B------:R-:W-:Y:S02]  /*16080*/  F2FP.F16.F32.PACK_AB R35, R38, R35 ;  /* 0x000000232623723e */ /* 0x000fe400000000ff */
[----:B------:R-:W-:-:S02]  /*16090*/  MOV R20, R2 ;  /* 0x0000000200147202 */ /* 0x000fc40000000f00 */
[----:B--2---:R-:W-:-:S03]  /*160a0*/  MOV R21, R5 ;  /* 0x0000000500157202 */ /* 0x004fc60000000f00 */
[----:B------:R-:W-:-:S03]  /*160b0*/  IMAD.WIDE R8, R235, 0x2, R20 ;  /* 0x00000002eb087825 */ /* 0x000fc600078e0214 */
[C---:B------:R-:W-:Y:S02]  /*160c0*/  LOP3.LUT R15, R8.reuse, 0x380, RZ, 0xc0, !PT ;  /* 0x00000380080f7812 */ /* 0x040fe400078ec0ff */
[C---:B------:R-:W-:Y:S02]  /*160d0*/  IADD3 R71, P6, R8.reuse, 0x20, RZ ;  /* 0x0000002008477810 */ /* 0x040fe40007fde0ff */
[----:B------:R-:W-:Y:S02]  /*160e0*/  SHF.R.U64 R15, R15, 0x3, RZ ;  /* 0x000000030f0f7819 */ /* 0x000fe400000012ff */
[C---:B------:R-:W-:Y:S01]  /*160f0*/  IADD3 R79, P5, R8.reuse, 0x40, RZ ;  /* 0x00000040084f7810 */ /* 0x040fe20007fbe0ff */
[--C-:B------:R-:W-:Y:S01]  /*16100*/  IMAD.X R5, RZ, RZ, R9.reuse, P6 ;  /* 0x000000ffff057224 */ /* 0x100fe200030e0609 */
[C---:B------:R-:W-:Y:S02]  /*16110*/  IADD3 R97, P4, R8.reuse, 0x60, RZ ;  /* 0x0000006008617810 */ /* 0x040fe40007f9e0ff */
[C---:B------:R-:W-:Y:S01]  /*16120*/  IADD3 R99, P3, R8.reuse, 0x4000, RZ ;  /* 0x0000400008637810 */ /* 0x040fe20007f7e0ff */
[----:B------:R-:W-:Y:S01]  /*16130*/  IMAD.X R7, RZ, RZ, R9, P5 ;  /* 0x000000ffff077224 */ /* 0x000fe200028e0609 */
[----:B------:R-:W-:-:S02]  /*16140*/  IADD3 R70, P2, R8, 0x4020, RZ ;  /* 0x0000402008467810 */ /* 0x000fc40007f5e0ff */
[C---:B------:R-:W-:Y:S02]  /*16150*/  IADD3 R101, P1, R8.reuse, 0x4040, RZ ;  /* 0x0000404008657810 */ /* 0x040fe40007f3e0ff */
[----:B------:R-:W-:Y:S01]  /*16160*/  IADD3 R78, P0, R8, 0x4060, RZ ;  /* 0x00004060084e7810 */ /* 0x000fe20007f1e0ff */
[--C-:B------:R-:W-:Y:S01]  /*16170*/  IMAD.X R25, RZ, RZ, R9.reuse, P2 ;  /* 0x000000ffff197224 */ /* 0x100fe200010e0609 */
[----:B------:R-:W-:Y:S01]  /*16180*/  LOP3.LUT R8, R15, R8, RZ, 0x3c, !PT ;  /* 0x000000080f087212 */ /* 0x000fe200078e3cff */
[--C-:B------:R-:W-:Y:S01]  /*16190*/  IMAD.X R15, RZ, RZ, R9.reuse, P3 ;  /* 0x000000ffff0f7224 */ /* 0x100fe200018e0609 */
[----:B------:R-:W-:Y:S01]  /*161a0*/  LOP3.LUT R4, R71, 0x380, RZ, 0xc0, !PT ;  /* 0x0000038047047812 */ /* 0x000fe200078ec0ff */
[----:B------:R-:W-:Y:S01]  /*161b0*/  IMAD.X R29, RZ, RZ, R9, P0 ;  /* 0x000000ffff1d7224 */ /* 0x000fe200000e0609 */
[----:B------:R-:W-:Y:S02]  /*161c0*/  LOP3.LUT R6, R79, 0x380, RZ, 0xc0, !PT ;  /* 0x000003804f067812 */ /* 0x000fe400078ec0ff */
[----:B------:R-:W-:-:S02]  /*161d0*/  MOV R92, R8 ;  /* 0x00000008005c7202 */ /* 0x000fc40000000f00 */
[----:B------:R-:W-:Y:S02]  /*161e0*/  F2FP.F16.F32.PACK_AB R8, R11, R24 ;  /* 0x000000180b08723e */ /* 0x000fe400000000ff */
[----:B------:R-:W-:Y:S02]  /*161f0*/  SHF.R.U64 R4, R4, 0x3, RZ ;  /* 0x0000000304047819 */ /* 0x000fe400000012ff */
[----:B------:R-:W-:Y:S02]  /*16200*/  LOP3.LUT R11, R70, 0x380, RZ, 0xc0, !PT ;  /* 0x00000380460b7812 */ /* 0x000fe400078ec0ff */
[----:B------:R-:W-:Y:S02]  /*16210*/  SHF.R.U64 R6, R6, 0x3, RZ ;  /* 0x0000000306067819 */ /* 0x000fe400000012ff */
[-C--:B------:R-:W-:Y:S02]  /*16220*/  IADD3.X R13, RZ, R9.reuse, RZ, P4, !PT ;  /* 0x00000009ff0d7210 */ /* 0x080fe400027fe4ff */
[----:B------:R-:W-:-:S02]  /*16230*/  IADD3.X R27, RZ, R9, RZ, P1, !PT ;  /* 0x00000009ff1b7210 */ /* 0x000fc40000ffe4ff */
[----:B------:R-:W-:Y:S02]  /*16240*/  LOP3.LUT R12, R97, 0x380, RZ, 0xc0, !PT ;  /* 0x00000380610c7812 */ /* 0x000fe400078ec0ff */
[----:B------:R-:W-:Y:S02]  /*16250*/  LOP3.LUT R14, R99, 0x380, RZ, 0xc0, !PT ;  /* 0x00000380630e7812 */ /* 0x000fe400078ec0ff */
[----:B------:R-:W-:Y:S02]  /*16260*/  F2FP.F16.F32.PACK_AB R9, R28, R95 ;  /* 0x0000005f1c09723e */ /* 0x000fe400000000ff */
[----:B------:R-:W-:Y:S02]  /*16270*/  LOP3.LUT R4, R4, R71, RZ, 0x3c, !PT ;  /* 0x0000004704047212 */ /* 0x000fe400078e3cff */
[----:B------:R-:W-:Y:S02]  /*16280*/  LOP3.LUT R28, R101, 0x380, RZ, 0xc0, !PT ;  /* 0x00000380651c7812 */ /* 0x000fe400078ec0ff */
[----:B------:R-:W-:-:S02]  /*16290*/  SHF.R.U64 R3, R11, 0x3, RZ ;  /* 0x000000030b037819 */ /* 0x000fc400000012ff */
[----:B------:R-:W-:Y:S02]  /*162a0*/  LOP3.LUT R6, R6, R79, RZ, 0x3c, !PT ;  /* 0x0000004f06067212 */ /* 0x000fe400078e3cff */
[----:B------:R-:W-:Y:S02]  /*162b0*/  LOP3.LUT R71, R78, 0x380, RZ, 0xc0, !PT ;  /* 0x000003804e477812 */ /* 0x000fe400078ec0ff */
[----:B------:R-:W-:Y:S01]  /*162c0*/  F2FP.F16.F32.PACK_AB R11, R26, R93 ;  /* 0x0000005d1a0b723e */ /* 0x000fe200000000ff */
[----:B------:R-:W-:Y:S01]  /*162d0*/  BAR.SYNC.DEFER_BLOCKING 0x1, 0x100 ;  /* 0x0044000000007b1d */ /* 0x000fe20000010000 */
[----:B------:R-:W-:Y:S02]  /*162e0*/  SHF.R.U64 R12, R12, 0x3, RZ ;  /* 0x000000030c0c7819 */ /* 0x000fe400000012ff */
[----:B------:R-:W-:Y:S02]  /*162f0*/  SHF.R.U64 R14, R14, 0x3, RZ ;  /* 0x000000030e0e7819 */ /* 0x000fe400000012ff */
[----:B------:R-:W-:-:S02]  /*16300*/  SHF.R.U64 R28, R28, 0x3, RZ ;  /* 0x000000031c1c7819 */ /* 0x000fc400000012ff */
[----:B------:R-:W-:Y:S02]  /*16310*/  SHF.R.U64 R71, R71, 0x3, RZ ;  /* 0x0000000347477819 */ /* 0x000fe400000012ff */
[----:B------:R-:W-:Y:S02]  /*16320*/  MOV R90, R4 ;  /* 0x00000004005a7202 */ /* 0x000fe40000000f00 */
[----:B------:R-:W-:Y:S02]  /*16330*/  MOV R79, R6 ;  /* 0x00000006004f7202 */ /* 0x000fe40000000f00 */
[----:B------:R-:W-:Y:S02]  /*16340*/  F2FP.F16.F32.PACK_AB R4, R33, R0 ;  /* 0x000000002104723e */ /* 0x000fe400000000ff */
[----:B------:R-:W-:Y:S02]  /*16350*/  F2FP.F16.F32.PACK_AB R5, R91, R72 ;  /* 0x000000485b05723e */ /* 0x000fe400000000ff */
[----:B------:R-:W-:-:S02]  /*16360*/  F2FP.F16.F32.PACK_AB R6, R37, R36 ;  /* 0x000000242506723e */ /* 0x000fc400000000ff */
[----:B------:R-:W-:Y:S02]  /*16370*/  F2FP.F16.F32.PACK_AB R7, R39, R30 ;  /* 0x0000001e2707723e */ /* 0x000fe400000000ff */
[----:B------:R-:W-:Y:S02]  /*16380*/  LOP3.LUT R12, R12, R97, RZ, 0x3c, !PT ;  /* 0x000000610c0c7212 */ /* 0x000fe400078e3cff */
[----:B------:R-:W-:Y:S01]  /*16390*/  LOP3.LUT R14, R14, R99, RZ, 0x3c, !PT ;  /* 0x000000630e0e7212 */ /* 0x000fe200078e3cff */
[----:B------:R2:W-:Y:S01]  /*163a0*/  STSM.16.M88.4 [R92], R8 ;  /* 0x000000085c007844 */ /* 0x0005e20000000200 */
[----:B------:R-:W-:Y:S02]  /*163b0*/  LOP3.LUT R24, R3, R70, RZ, 0x3c, !PT ;  /* 0x0000004603187212 */ /* 0x000fe400078e3cff */
[----:B------:R-:W-:Y:S01]  /*163c0*/  LOP3.LUT R26, R28, R101, RZ, 0x3c, !PT ;  /* 0x000000651c1a7212 */ /* 0x000fe200078e3cff */
[----:B------:R-:W-:Y:S01]  /*163d0*/  STSM.16.M88.4 [R90], R4 ;  /* 0x000000045a007844 */ /* 0x000fe20000000200 */
[----:B------:R-:W-:-:S02]  /*163e0*/  LOP3.LUT R28, R71, R78, RZ, 0x3c, !PT ;  /* 0x0000004e471c7212 */ /* 0x000fc400078e3cff */
[----:B------:R-:W-:Y:S02]  /*163f0*/  MOV R78, R12 ;  /* 0x0000000c004e7202 */ /* 0x000fe40000000f00 */
[----:B------:R-:W-:Y:S02]  /*16400*/  MOV R71, R14 ;  /* 0x0000000e00477202 */ /* 0x000fe40000000f00 */
[----:B------:R-:W-:Y:S02]  /*16410*/  MOV R70, R24 ;  /* 0x0000001800467202 */ /* 0x000fe40000000f00 */
[----:B------:R-:W-:Y:S02]  /*16420*/  MOV R3, R26 ;  /* 0x0000001a00037202 */ /* 0x000fe40000000f00 */
[----:B------:R-:W-:Y:S02]  /*16430*/  F2FP.F16.F32.PACK_AB R12, R49, R48 ;  /* 0x00000030310c723e */ /* 0x000fe400000000ff */
[----:B--2---:R-:W-:-:S02]  /*16440*/  F2FP.F16.F32.PACK_AB R8, R41, R40 ;  /* 0x000000282908723e */ /* 0x004fc400000000ff */
[----:B------:R-:W-:Y:S02]  /*16450*/  F2FP.F16.F32.PACK_AB R9, R43, R42 ;  /* 0x0000002a2b09723e */ /* 0x000fe400000000ff */
[----:B------:R-:W-:Y:S01]  /*16460*/  F2FP.F16.F32.PACK_AB R10, R45, R44 ;  /* 0x0000002c2d0a723e */ /* 0x000fe200000000ff */
[----:B------:R-:W-:Y:S01]  /*16470*/  IMAD.MOV.U32 R44, RZ, RZ, RZ ;  /* 0x000000ffff2c7224 */ /* 0x000fe200078e00ff */
[----:B------:R-:W-:Y:S02]  /*16480*/  F2FP.F16.F32.PACK_AB R11, R47, R46 ;  /* 0x0000002e2f0b723e */ /* 0x000fe400000000ff */
[----:B------:R-:W-:Y:S02]  /*16490*/  F2FP.F16.F32.PACK_AB R13, R51, R50 ;  /* 0x00000032330d723e */ /* 0x000fe400000000ff */
[----:B------:R-:W-:Y:S01]  /*164a0*/  F2FP.F16.F32.PACK_AB R14, R53, R52 ;  /* 0x00000034350e723e */ /* 0x000fe200000000ff */
[----:B------:R2:W-:Y:S01]  /*164b0*/  STSM.16.M88.4 [R79], R8 ;  /* 0x000000084f007844 */ /* 0x0005e20000000200 */
[----:B------:R-:W-:Y:S01]  /*164c0*/  F2FP.F16.F32.PACK_AB R15, R55, R54 ;  /* 0x00000036370f723e */ /* 0x000fe200000000ff */
[----:B------:R-:W3:Y:S01]  /*164d0*/  LDC R51, c[0x0][0xbe8] ;  /* 0x0002fa00ff337b82 */ /* 0x000ee20000000800 */
[----:B------:R-:W-:-:S02]  /*164e0*/  F2FP.F16.F32.PACK_AB R24, R57, R56 ;  /* 0x000000383918723e */ /* 0x000fc400000000ff */
[----:B------:R-:W-:Y:S01]  /*164f0*/  F2FP.F16.F32.PACK_AB R25, R59, R58 ;  /* 0x0000003a3b19723e */ /* 0x000fe200000000ff */
[----:B------:R-:W-:Y:S01]  /*16500*/  STSM.16.M88.4 [R78], R12 ;  /* 0x0000000c4e007844 */ /* 0x000fe20000000200 */
[----:B------:R-:W-:Y:S02]  /*16510*/  F2FP.F16.F32.PACK_AB R26, R61, R60 ;  /* 0x0000003c3d1a723e */ /* 0x000fe400000000ff */
[----:B------:R-:W-:Y:S02]  /*16520*/  F2FP.F16.F32.PACK_AB R27, R63, R62 ;  /* 0x0000003e3f1b723e */ /* 0x000fe400000000ff */
[----:B------:R-:W-:Y:S02]  /*16530*/  MOV R0, R28 ;  /* 0x0000001c00007202 */ /* 0x000fe40000000f00 */
[----:B------:R-:W-:Y:S01]  /*16540*/  ISETP.NE.U32.AND P0, PT, RZ, UR4, PT ;  /* 0x00000004ff007c0c */ /* 0x000fe2000bf05070 */
[----:B------:R-:W-:Y:S01]  /*16550*/  STSM.16.M88.4 [R71], R24 ;  /* 0x0000001847007844 */ /* 0x000fe20000000200 */
[----:B------:R-:W-:-:S02]  /*16560*/  F2FP.F16.F32.PACK_AB R28, R65, R64 ;  /* 0x00000040411c723e */ /* 0x000fc400000000ff */
[----:B--2---:R-:W-:Y:S02]  /*16570*/  IADD3 R10, P1, R201, UR4, RZ ;  /* 0x00000004c90a7c10 */ /* 0x004fe4000ff3e0ff */
        /* <DEDUP_REMOVED lines=8> */
[----:B------:R-:W-:Y:S02]  /*16600*/  F2FP.F16.F32.PACK_AB R7, R87, R86 ;  /* 0x000000565707723e */ /* 0x000fe400000000ff */
[----:B------:R-:W-:Y:S02]  /*16610*/  ISETP.NE.AND.EX P0, PT, RZ, UR5, PT, P0 ;  /* 0x00000005ff007c0c */ /* 0x000fe4000bf05300 */
[----:B------:R-:W-:Y:S01]  /*16620*/  IADD3.X R11, R202, UR5, RZ, P1, !PT ;  /* 0x00000005ca0b7c10 */ /* 0x000fe20008ffe4ff */
[----:B------:R-:W-:Y:S01]  /*16630*/  ULDC.64 UR4, c[0x0][0xc08] ;  /* 0x0003020000047ab9 */ /* 0x000fe20000000a00 */
[----:B------:R2:W-:Y:S01]  /*16640*/  STSM.16.M88.4 [R0], R4 ;  /* 0x0000000400007844 */ /* 0x0005e20000000200 */
[----:B------:R-:W-:Y:S01]  /*16650*/  BAR.SYNC.DEFER_BLOCKING 0x1, 0x100 ;  /* 0x0044000000007b1d */ /* 0x000fe20000010000 */
[----:B------:R-:W-:-:S04]  /*16660*/  ISETP.NE.U32.AND P2, PT, RZ, UR4, PT ;  /* 0x00000004ff007c0c */ /* 0x000fc8000bf45070 */
[----:B------:R-:W-:-:S13]  /*16670*/  ISETP.NE.AND.EX P2, PT, RZ, UR5, PT, P2 ;  /* 0x00000005ff007c0c */ /* 0x000fda000bf45320 */
[----:B------:R-:W-:Y:S01]  /*16680*/  @P2 IADD3 R8, P3, R201, UR4, RZ ;  /* 0x00000004c9082c10 */ /* 0x000fe2000ff7e0ff */
[----:B------:R-:W-:Y:S02]  /*16690*/  ULDC UR4, c[0x0][0xa88] ;  /* 0x0002a20000047ab9 */ /* 0x000fe40000000800 */
[----:B--2---:R-:W-:Y:S02]  /*166a0*/  MOV R0, UR4 ;  /* 0x0000000400007c02 */ /* 0x004fe40008000f00 */
[----:B------:R-:W-:Y:S01]  /*166b0*/  @P2 IADD3.X R9, R202, UR5, RZ, P3, !PT ;  /* 0x00000005ca092c10 */ /* 0x000fe20009ffe4ff */
[----:B------:R2:W5:Y:S01]  /*166c0*/  @P0 LDG.E R44, desc[UR40][R10.64] ;  /* 0x000000280a2c0981 */ /* 0x000562000c1e1900 */
[----:B---3--:R-:W-:-:S03]  /*166d0*/  ISETP.NE.AND P1, PT, R51, 0x1, PT ;  /* 0x000000013300780c */ /* 0x008fc60003f25270 */
[----:B------:R2:W5:Y:S10]  /*166e0*/  @P2 LDG.E R0, desc[UR40][R8.64] ;  /* 0x0000002808002981 */ /* 0x000574000c1e1900 */
[----:B------:R-:W3:Y:S08]  /*166f0*/  @P1 LDC R12, c[0x0][0xbec] ;  /* 0x0002fb00ff0c1b82 */ /* 0x000ef00000000800 */
[----:B------:R-:W4:Y:S01]  /*16700*/  @P1 LDC R13, c[0x0][0xbf0] ;  /* 0x0002fc00ff0d1b82 */ /* 0x000f220000000800 */
[----:B--2---:R-:W-:Y:S05]  /*16710*/  @P2 BRA `(.L_x_800) ;  /* 0x0000000000102947 */ /* 0x004fea0003800000 */
[----:B------:R-:W-:Y:S05]  /*16720*/  @!P0 BRA `(.L_x_800) ;  /* 0x00000000000c8947 */ /* 0x000fea0003800000 */
[----:B------:R-:W2:Y:S04]  /*16730*/  LDG.E R3, desc[UR40][R10.64] ;  /* 0x000000280a037981 */ /* 0x000ea8000c1e1900 */
[----:B-----5:R-:W2:Y:S02]  /*16740*/  LDG.E R0, desc[UR40][R10.64+0x4] ;  /* 0x000004280a007981 */ /* 0x020ea4000c1e1900 */
[----:B--2---:R-:W-:-:S07]  /*16750*/  IMAD.IADD R0, R0, 0x1, -R3 ;  /* 0x0000000100007824 */ /* 0x004fce00078e0a03 */
.L_x_800:
[----:B------:R-:W-:Y:S01]  /*16760*/  SHF.R.S32.HI R52, RZ, 0x1f, R200 ;  /* 0x0000001fff347819 */ /* 0x000fe200000114c8 */
[----:B------:R-:W-:Y:S01]  /*16770*/  IMAD R11, R206, 0x80, R234 ;  /* 0x00000080ce0b7824 */ /* 0x000fe200078e02ea */
[----:B------:R-:W-:Y:S01]  /*16780*/  ULDC.64 UR4, c[0x0][0xb90] ;  /* 0x0002e40000047ab9 */ /* 0x000fe20000000a00 */
[----:B-----5:R-:W-:Y:S01]  /*16790*/  SHF.R.S32.HI R45, RZ, 0x1f, R44 ;  /* 0x0000001fff2d7819 */ /* 0x020fe2000001142c */
[----:B------:R-:W-:Y:S01]  /*167a0*/  IMAD R7, R207, 0x40, R197 ;  /* 0x00000040cf077824 */ /* 0x000fe200078e02c5 */
[----:B------:R-:W-:Y:S01]  /*167b0*/  SEL R203, R203, RZ, !P0 ;  /* 0x000000ffcbcb7207 */ /* 0x000fe20004000000 */
[----:B------:R-:W-:Y:S01]  /*167c0*/  IMAD R5, R52, UR4, RZ ;  /* 0x0000000434057c24 */ /* 0x000fe2000f8e02ff */
[----:B------:R-:W-:Y:S01]  /*167d0*/  MOV R3, R11 ;  /* 0x0000000b00037202 */ /* 0x000fe20000000f00 */
[----:B---3--:R-:W-:Y:S01]  /*167e0*/  @P1 IMAD.HI.U32 R6, R11, R12, RZ ;  /* 0x0000000c0b061227 */ /* 0x008fe200078e00ff */
[----:B------:R-:W-:-:S03]  /*167f0*/  SEL R208, R208, RZ, !P0 ;  /* 0x000000ffd0d07207 */ /* 0x000fc60004000000 */
[C---:B------:R-:W-:Y:S01]  /*16800*/  IMAD R9, R200.reuse, UR5, R5 ;  /* 0x00000005c8097c24 */ /* 0x040fe2000f8e0205 */
[----:B----4-:R-:W-:Y:S01]  /*16810*/  @P1 SHF.R.U32.HI R3, RZ, R13, R6 ;  /* 0x0000000dff031219 */ /* 0x010fe20000011606 */
[----:B------:R-:W-:Y:S01]  /*16820*/  IMAD.WIDE.U32 R4, R200, UR4, R44 ;  /* 0x00000004c8047c25 */ /* 0x000fe2000f8e002c */
[----:B------:R-:W-:Y:S02]  /*16830*/  ULDC.64 UR4, c[0x0][0xb98] ;  /* 0x0002e60000047ab9 */ /* 0x000fe40000000a00 */
[----:B------:R-:W-:Y:S01]  /*16840*/  IADD3 R8, -R3, RZ, RZ ;  /* 0x000000ff03087210 */ /* 0x000fe20007ffe1ff */
[----:B------:R-:W-:Y:S01]  /*16850*/  IMAD.IADD R5, R5, 0x1, R9 ;  /* 0x0000000105057824 */ /* 0x000fe200078e0209 */
[----:B------:R-:W-:Y:S01]  /*16860*/  SHF.R.S32.HI R9, RZ, 0x1f, R3 ;  /* 0x0000001fff097819 */ /* 0x000fe20000011403 */
[----:B------:R-:W-:-:S04]  /*16870*/  IMAD.WIDE R20, R7, 0x2, R20 ;  /* 0x0000000207147825 */ /* 0x000fc800078e0214 */
[----:B------:R-:W-:Y:S01]  /*16880*/  IMAD.WIDE.U32 R4, R203, UR4, R4 ;  /* 0x00000004cb047c25 */ /* 0x000fe2000f8e0004 */
[C---:B------:R-:W-:Y:S02]  /*16890*/  IADD3 R13, P3, R20.reuse, 0x2000, RZ ;  /* 0x00002000140d7810 */ /* 0x040fe40007f7e0ff */
[----:B------:R-:W-:Y:S01]  /*168a0*/  IADD3 R29, P6, R20, 0x4000, RZ ;  /* 0x00004000141d7810 */ /* 0x000fe20007fde0ff */
[----:B------:R-:W-:Y:S01]  /*168b0*/  IMAD R6, R208, UR4, RZ ;  /* 0x00000004d0067c24 */ /* 0x000fe2000f8e02ff */
[----:B------:R-:W-:Y:S01]  /*168c0*/  IADD3 R4, P2, R3, R4, RZ ;  /* 0x0000000403047210 */ /* 0x000fe20007f5e0ff */
[----:B------:R-:W-:Y:S01]  /*168d0*/  IMAD R7, R51, R8, R11 ;  /* 0x0000000833077224 */ /* 0x000fe200078e020b */
[----:B------:R-:W-:Y:S01]  /*168e0*/  IADD3 R11, P0, R20, 0x1000, RZ ;  /* 0x00001000140b7810 */ /* 0x000fe20007f1e0ff */
[----:B------:R-:W-:Y:S01]  /*168f0*/  IMAD R6, R203, UR5, R6 ;  /* 0x00000005cb067c24 */ /* 0x000fe2000f8e0206 */
[----:B------:R-:W-:Y:S01]  /*16900*/  ULDC.64 UR4, c[0x0][0xb88] ;  /* 0x0002e20000047ab9 */ /* 0x000fe20000000a00 */
[----:B------:R-:W-:Y:S01]  /*16910*/  IMAD R50, R0, R51, RZ ;  /* 0x0000003300327224 */ /* 0x000fe200078e02ff */
[----:B------:R-:W-:-:S02]  /*16920*/  SHF.R.S32.HI R3, RZ, 0x1f, R7 ;  /* 0x0000001fff037819 */ /* 0x000fc40000011407 */
[----:B------:R-:W-:Y:S02]  /*16930*/  IADD3.X R5, R9, R5, R6, P2, !PT ;  /* 0x0000000509057210 */ /* 0x000fe400017fe406 */
[----:B------:R-:W-:Y:S01]  /*16940*/  LOP3.LUT R8, R11, 0x380, RZ, 0xc0, !PT ;  /* 0x000003800b087812 */ /* 0x000fe200078ec0ff */
[----:B------:R-:W-:Y:S01]  /*16950*/  IMAD R6, R3, UR4, RZ ;  /* 0x0000000403067c24 */ /* 0x000fe2000f8e02ff */
[----:B------:R-:W-:Y:S01]  /*16960*/  IADD3 R25, P2, R20, 0x3000, RZ ;  /* 0x0000300014197810 */ /* 0x000fe20007f5e0ff */
[----:B------:R-:W-:Y:S01]  /*16970*/  IMAD.WIDE.U32 R4, R7, UR4, R4 ;  /* 0x0000000407047c25 */ /* 0x000fe2000f8e0004 */
[----:B------:R-:W-:Y:S02]  /*16980*/  SHF.R.U64 R8, R8, 0x3, RZ ;  /* 0x0000000308087819 */ /* 0x000fe400000012ff */
[----:B------:R-:W-:Y:S01]  /*16990*/  LOP3.LUT R24, R25, 0x380, RZ, 0xc0, !PT ;  /* 0x0000038019187812 */ /* 0x000fe200078ec0ff */
[----:B------:R-:W-:Y:S01]  /*169a0*/  IMAD R3, R7, UR5, R6 ;  /* 0x0000000507037c24 */ /* 0x000fe2000f8e0206 */
[----:B------:R-:W-:Y:S01]  /*169b0*/  ULDC.64 UR4, c[0x0][0xb50] ;  /* 0x0002d40000047ab9 */ /* 0x000fe20000000a00 */
[----:B------:R-:W-:Y:S01]  /*169c0*/  LOP3.LUT R8, R8, R11, RZ, 0x3c, !PT ;  /* 0x0000000b08087212 */ /* 0x000fe200078e3cff */
[----:B------:R-:W-:Y:S01]  /*169d0*/  IMAD R11, R206, 0x80, R232 ;  /* 0x00000080ce0b7824 */ /* 0x000fe200078e02e8 */
[----:B------:R-:W-:Y:S01]  /*169e0*/  LEA R6, P4, R4, UR4, 0x2 ;  /* 0x0000000404067c11 */ /* 0x000fe2000f8810ff */
[----:B------:R-:W-:Y:S01]  /*169f0*/  IMAD.IADD R3, R5, 0x1, R3 ;  /* 0x0000000105037824 */ /* 0x000fe200078e0203 */
[----:B------:R-:W-:-:S02]  /*16a00*/  SHF.R.U64 R24, R24, 0x3, RZ ;  /* 0x0000000318187819 */ /* 0x000fc400000012ff */
[----:B------:R-:W-:Y:S01]  /*16a10*/  IADD3.X R9, RZ, R21, RZ, P0, !PT ;  /* 0x00000015ff097210 */ /* 0x000fe200007fe4ff */
[----:B------:R-:W-:Y:S01]  /*16a20*/  SHFL.IDX PT, R46, R6, RZ, 0x1c1f ;  /* 0x001c1fff062e7589 */ /* 0x000fe200000e0000 */
[----:B------:R-:W-:Y:S01]  /*16a30*/  LEA.HI.X R4, R4, UR5, R3, 0x2, P4 ;  /* 0x0000000504047c11 */ /* 0x000fe2000a0f1403 */
[----:B------:R-:W-:Y:S01]  /*16a40*/  VIADD R3, R11, 0x8 ;  /* 0x000000080b037836 */ /* 0x000fe20000000000 */
[----:B------:R-:W-:Y:S01]  /*16a50*/  LOP3.LUT P0, RZ, R214, 0x3, RZ, 0xc0, !PT ;  /* 0x00000003d6ff7812 */ /* 0x000fe2000780c0ff */
[----:B------:R-:W-:Y:S01]  /*16a60*/  SHFL.IDX PT, R48, R6, 0x1, 0x1c1f ;  /* 0x003c1f0006307f89 */ /* 0x000fe200000e0000 */
[----:B------:R-:W-:Y:S01]  /*16a70*/  LOP3.LUT R24, R24, R25, RZ, 0x3c, !PT ;  /* 0x0000001918187212 */ /* 0x000fe200078e3cff */
[----:B------:R-:W-:Y:S01]  /*16a80*/  ULDC.64 UR4, c[0x0][0xaa0] ;  /* 0x0002a80000047ab9 */ /* 0x000fe20000000a00 */
[----:B------:R-:W-:Y:S01]  /*16a90*/  IADD3.X R25, RZ, R21, RZ, P2, !PT ;  /* 0x00000015ff197210 */ /* 0x000fe200017fe4ff */
[----:B------:R-:W2:Y:S01]  /*16aa0*/  SHFL.IDX PT, R47, R4, RZ, 0x1c1f ;  /* 0x001c1fff042f7589 */ /* 0x000ea200000e0000 */
[----:B------:R-:W-:-:S02]  /*16ab0*/  LOP3.LUT R12, R13, 0x380, RZ, 0xc0, !PT ;  /* 0x000003800d0c7812 */ /* 0x000fc400078ec0ff */
[-C--:B------:R-:W-:Y:S01]  /*16ac0*/  ISETP.GE.OR P2, PT, R11, R50.reuse, P0 ;  /* 0x000000320b00720c */ /* 0x080fe20000746670 */
[----:B------:R-:W3:Y:S01]  /*16ad0*/  SHFL.IDX PT, R49, R4, 0x1, 0x1c1f ;  /* 0x003c1f0004317f89 */ /* 0x000ee200000e0000 */
[----:B------:R-:W-:Y:S02]  /*16ae0*/  SHF.R.U64 R12, R12, 0x3, RZ ;  /* 0x000000030c0c7819 */ /* 0x000fe400000012ff */
[----:B------:R-:W-:Y:S02]  /*16af0*/  ISETP.GE.OR P0, PT, R3, R50, P0 ;  /* 0x000000320300720c */ /* 0x000fe40000706670 */
[----:B------:R-:W-:Y:S01]  /*16b00*/  LOP3.LUT R12, R12, R13, RZ, 0x3c, !PT ;  /* 0x0000000d0c0c7212 */ /* 0x000fe200078e3cff */
[----:B------:R-:W-:Y:S01]  /*16b10*/  IMAD.X R13, RZ, RZ, R21, P3 ;  /* 0x000000ffff0d7224 */ /* 0x000fe200018e0615 */
[C---:B------:R-:W-:Y:S02]  /*16b20*/  IADD3 R33, P5, R20.reuse, 0x5000, RZ ;  /* 0x0000500014217810 */ /* 0x040fe40007fbe0ff */
[----:B------:R-:W-:-:S02]  /*16b30*/  IADD3 R37, P4, R20, 0x6000, RZ ;  /* 0x0000600014257810 */ /* 0x000fc40007f9e0ff */
[C---:B------:R-:W-:Y:S02]  /*16b40*/  LOP3.LUT R7, R20.reuse, 0x380, RZ, 0xc0, !PT ;  /* 0x0000038014077812 */ /* 0x040fe400078ec0ff */
[----:B------:R-:W-:Y:S02]  /*16b50*/  IADD3 R5, P3, R20, 0x7000, RZ ;  /* 0x0000700014057810 */ /* 0x000fe40007f7e0ff */
[----:B------:R-:W-:Y:S02]  /*16b60*/  LOP3.LUT R28, R29, 0x380, RZ, 0xc0, !PT ;  /* 0x000003801d1c7812 */ /* 0x000fe400078ec0ff */
[----:B------:R-:W-:Y:S01]  /*16b70*/  LOP3.LUT R32, R33, 0x380, RZ, 0xc0, !PT ;  /* 0x0000038021207812 */ /* 0x000fe200078ec0ff */
[----:B--2---:R2:W-:Y:S01]  /*16b80*/  @!P2 ST.E desc[UR40][R46.64], R88 ;  /* 0x000000582e00a985 */ /* 0x0045e2000c101928 */
[----:B------:R-:W-:Y:S01]  /*16b90*/  LOP3.LUT R36, R37, 0x380, RZ, 0xc0, !PT ;  /* 0x0000038025247812 */ /* 0x000fe200078ec0ff */
[----:B------:R-:W-:Y:S01]  /*16ba0*/  IMAD R3, R45, UR4, RZ ;  /* 0x000000042d037c24 */ /* 0x000fe2000f8e02ff */
[----:B------:R-:W-:Y:S01]  /*16bb0*/  SHF.R.U64 R7, R7, 0x3, RZ ;  /* 0x0000000307077819 */ /* 0x000fe200000012ff */
[----:B---3--:R3:W-:Y:S01]  /*16bc0*/  @!P0 ST.E desc[UR40][R48.64], R89 ;  /* 0x0000005930008985 */ /* 0x0087e2000c101928 */
[----:B------:R-:W-:Y:S01]  /*16bd0*/  LOP3.LUT R0, R5, 0x380, RZ, 0xc0, !PT ;  /* 0x0000038005007812 */ /* 0x000fe200078ec0ff */
[----:B------:R-:W-:Y:S01]  /*16be0*/  IMAD.X R41, RZ, RZ, R21, P3 ;  /* 0x000000ffff297224 */ /* 0x000fe200018e0615 */
[----:B------:R-:W-:-:S02]  /*16bf0*/  SHF.R.U64 R28, R28, 0x3, RZ ;  /* 0x000000031c1c7819 */ /* 0x000fc400000012ff */
[----:B------:R-:W-:Y:S02]  /*16c00*/  SHF.R.U64 R32, R32, 0x3, RZ ;  /* 0x0000000320207819 */ /* 0x000fe400000012ff */
[----:B------:R-:W-:Y:S01]  /*16c10*/  SHF.R.U64 R36, R36, 0x3, RZ ;  /* 0x0000000324247819 */ /* 0x000fe200000012ff */
[----:B--2---:R-:W2:Y:S01]  /*16c20*/  @P1 LDC R47, c[0x0][0xbec] ;  /* 0x0002fb00ff2f1b82 */ /* 0x004ea20000000800 */
[----:B------:R-:W-:Y:S01]  /*16c30*/  LOP3.LUT R20, R7, R20, RZ, 0x3c, !PT ;  /* 0x0000001407147212 */ /* 0x000fe200078e3cff */
[----:B------:R-:W-:Y:S01]  /*16c40*/  IMAD R3, R44, UR5, R3 ;  /* 0x000000052c037c24 */ /* 0x000fe2000f8e0203 */
[----:B------:R-:W-:Y:S01]  /*16c50*/  SHF.R.U64 R0, R0, 0x3, RZ ;  /* 0x0000000300007819 */ /* 0x000fe200000012ff */
[----:B------:R-:W5:Y:S01]  /*16c60*/  LD.E.128 R8, desc[UR40][R8.64] ;  /* 0x0000002808087980 */ /* 0x000f62000c101d00 */
[----:B------:R-:W-:Y:S01]  /*16c70*/  LOP3.LUT R28, R28, R29, RZ, 0x3c, !PT ;  /* 0x0000001d1c1c7212 */ /* 0x000fe200078e3cff */
[--C-:B------:R-:W-:Y:S01]  /*16c80*/  IMAD.X R29, RZ, RZ, R21.reuse, P6 ;  /* 0x000000ffff1d7224 */ /* 0x100fe200030e0615 */
[----:B------:R-:W-:Y:S01]  /*16c90*/  LOP3.LUT R32, R32, R33, RZ, 0x3c, !PT ;  /* 0x0000002120207212 */ /* 0x000fe200078e3cff */
[----:B---3--:R-:W3:Y:S01]  /*16ca0*/  @P1 LDC R49, c[0x0][0xbf0] ;  /* 0x0002fc00ff311b82 */ /* 0x008ee20000000800 */
[----:B------:R-:W-:Y:S01]  /*16cb0*/  LOP3.LUT R36, R36, R37, RZ, 0x3c, !PT ;  /* 0x0000002524247212 */ /* 0x000fe200078e3cff */
[----:B------:R-:W-:Y:S01]  /*16cc0*/  IMAD.X R33, RZ, RZ, R21, P5 ;  /* 0x000000ffff217224 */ /* 0x000fe200028e0615 */
[----:B------:R-:W-:Y:S01]  /*16cd0*/  LOP3.LUT R40, R0, R5, RZ, 0x3c, !PT ;  /* 0x0000000500287212 */ /* 0x000fe200078e3cff */
[----:B------:R-:W5:Y:S01]  /*16ce0*/  LD.E.128 R12, desc[UR40][R12.64] ;  /* 0x000000280c0c7980 */ /* 0x000f62000c101d00 */
[----:B------:R-:W-:-:S03]  /*16cf0*/  IADD3.X R37, RZ, R21, RZ, P4, !PT ;  /* 0x00000015ff257210 */ /* 0x000fc600027fe4ff */
[----:B------:R4:W5:Y:S04]  /*16d00*/  LD.E.128 R4, desc[UR40][R20.64] ;  /* 0x0000002814047980 */ /* 0x000968000c101d00 */
[----:B------:R-:W5:Y:S04]  /*16d10*/  LD.E.128 R24, desc[UR40][R24.64] ;  /* 0x0000002818187980 */ /* 0x000f68000c101d00 */
[----:B------:R-:W5:Y:S01]  /*16d20*/  LD.E.128 R28, desc[UR40][R28.64] ;  /* 0x000000281c1c7980 */ /* 0x000f62000c101d00 */
[----:B----4-:R-:W-:Y:S01]  /*16d30*/  IMAD.WIDE.U32 R20, R44, UR4, RZ ;  /* 0x000000042c147c25 */ /* 0x010fe2000f8e00ff */
[----:B------:R-:W-:-:S02]  /*16d40*/  ULDC.64 UR4, c[0x0][0xae8] ;  /* 0x0002ba0000047ab9 */ /* 0x000fc40000000a00 */
[----:B------:R-:W5:Y:S01]  /*16d50*/  LD.E.128 R32, desc[UR40][R32.64] ;  /* 0x0000002820207980 */ /* 0x000f62000c101d00 */
[----:B------:R-:W-:Y:S01]  /*16d60*/  IMAD.IADD R21, R21, 0x1, R3 ;  /* 0x0000000115157824 */ /* 0x000fe200078e0203 */
[----:B------:R-:W-:Y:S01]  /*16d70*/  LEA R3, R199, R207, 0x5 ;  /* 0x000000cfc7037211 */ /* 0x000fe200078e28ff */
[----:B------:R-:W-:Y:S01]  /*16d80*/  IMAD R45, R52, UR4, RZ ;  /* 0x00000004342d7c24 */ /* 0x000fe2000f8e02ff */
[----:B------:R-:W5:Y:S03]  /*16d90*/  LD.E.128 R36, desc[UR40][R36.64] ;  /* 0x0000002824247980 */ /* 0x000f66000c101d00 */
[----:B------:R-:W-:Y:S01]  /*16da0*/  IMAD R46, R206, 0x80, R3 ;  /* 0x00000080ce2e7824 */ /* 0x000fe200078e0203 */
[----:B------:R-:W5:Y:S01]  /*16db0*/  LD.E.128 R40, desc[UR40][R40.64] ;  /* 0x0000002828287980 */ /* 0x000f62000c101d00 */
[----:B------:R-:W-:Y:S02]  /*16dc0*/  IMAD R45, R200, UR5, R45 ;  /* 0x00000005c82d7c24 */ /* 0x000fe4000f8e022d */
[----:B--2---:R-:W-:Y:S01]  /*16dd0*/  @P1 IMAD.HI.U32 R0, R46, R47, RZ ;  /* 0x0000002f2e001227 */ /* 0x004fe200078e00ff */
[----:B------:R-:W-:Y:S01]  /*16de0*/  MOV R3, R46 ;  /* 0x0000002e00037202 */ /* 0x000fe20000000f00 */
[----:B------:R-:W-:Y:S01]  /*16df0*/  @!PT LDS RZ, [RZ] ;  /* 0x00000000fffff984 */ /* 0x000fe20000000800 */
[----:B------:R-:W-:Y:S01]  /*16e00*/  @!PT LDS RZ, [RZ] ;  /* 0x00000000fffff984 */ /* 0x000fe20000000800 */
[----:B------:R-:W-:Y:S01]  /*16e10*/  @!PT LDS RZ, [RZ] ;  /* 0x00000000fffff984 */ /* 0x000fe20000000800 */
[----:B------:R-:W-:Y:S01]  /*16e20*/  @!PT LDS RZ, [RZ] ;  /* 0x00000000fffff984 */ /* 0x000fe20000000800 */
[----:B------:R2:W-:Y:S06]  /*16e30*/  MEMBAR.ALL.CTA ;  /* 0x0000000000007992 */ /* 0x0005ec0000008000 */
[----:B--2---:R-:W2:Y:S01]  /*16e40*/  FENCE.VIEW.ASYNC.S ;  /* 0x00000000000073c6 */ /* 0x004ea20000000000 */
[----:B------:R-:W-:Y:S01]  /*16e50*/  IMAD.WIDE.U32 R20, R200, UR4, R20 ;  /* 0x00000004c8147c25 */ /* 0x000fe2000f8e0014 */
[----:B------:R-:W-:Y:S01]  /*16e60*/  ULDC.64 UR4, c[0x0][0xaf0] ;  /* 0x0002bc0000047ab9 */ /* 0x000fe20000000a00 */
[----:B---3--:R-:W-:-:S02]  /*16e70*/  @P1 SHF.R.U32.HI R3, RZ, R49, R0 ;  /* 0x00000031ff031219 */ /* 0x008fc40000011600 */
[----:B------:R-:W-:Y:S02]  /*16e80*/  IMAD.IADD R21, R21, 0x1, R45 ;  /* 0x0000000115157824 */ /* 0x000fe400078e022d */
[----:B------:R-:W-:Y:S01]  /*16e90*/  IMAD R44, R208, UR4, RZ ;  /* 0x00000004d02c7c24 */ /* 0x000fe2000f8e02ff */
[----:B------:R-:W-:Y:S01]  /*16ea0*/  SHF.R.S32.HI R0, RZ, 0x1f, R3 ;  /* 0x0000001fff007819 */ /* 0x000fe20000011403 */
[----:B------:R-:W-:-:S04]  /*16eb0*/  IMAD.WIDE.U32 R20, R203, UR4, R20 ;  /* 0x00000004cb147c25 */ /* 0x000fc8000f8e0014 */
[----:B------:R-:W-:Y:S01]  /*16ec0*/  IMAD R45, R203, UR5, R44 ;  /* 0x00000005cb2d7c24 */ /* 0x000fe2000f8e022c */
[----:B------:R-:W-:Y:S01]  /*16ed0*/  ULDC.64 UR4, c[0x0][0xae0] ;  /* 0x0002b80000047ab9 */ /* 0x000fe20000000a00 */
[----:B------:R-:W-:Y:S02]  /*16ee0*/  IMAD.MOV R44, RZ, RZ, -R3 ;  /* 0x000000ffff2c7224 */ /* 0x000fe400078e0a03 */
[----:B------:R-:W-:Y:S02]  /*16ef0*/  IMAD.IADD R21, R21, 0x1, R45 ;  /* 0x0000000115157824 */ /* 0x000fe400078e022d */
[----:B------:R-:W-:Y:S02]  /*16f00*/  IMAD R0, R0, UR4, RZ ;  /* 0x0000000400007c24 */ /* 0x000fe4000f8e02ff */
[----:B------:R-:W-:Y:S02]  /*16f10*/  IMAD R45, R51, R44, R46 ;  /* 0x0000002c332d7224 */ /* 0x000fe400078e022e */
[C---:B------:R-:W-:Y:S01]  /*16f20*/  IMAD R47, R3.reuse, UR5, R0 ;  /* 0x00000005032f7c24 */ /* 0x040fe2000f8e0200 */
[----:B------:R-:W-:Y:S01]  /*16f30*/  LEA R49, R206, R207, 0x7 ;  /* 0x000000cfce317211 */ /* 0x000fe200078e38ff */
[----:B------:R-:W-:Y:S01]  /*16f40*/  IMAD.WIDE.U32 R20, R3, UR4, R20 ;  /* 0x0000000403147c25 */ /* 0x000fe2000f8e0014 */
[----:B------:R-:W-:Y:S01]  /*16f50*/  SHF.R.S32.HI R0, RZ, 0x1f, R45 ;  /* 0x0000001fff007819 */ /* 0x000fe2000001142d */
[----:B------:R-:W-:-:S02]  /*16f60*/  ULDC.64 UR4, c[0x0][0xad8] ;  /* 0x0002b60000047ab9 */ /* 0x000fc40000000a00 */
[----:B------:R-:W-:Y:S02]  /*16f70*/  IMAD.IADD R21, R21, 0x1, R47 ;  /* 0x0000000115157824 */ /* 0x000fe400078e022f */
[----:B------:R-:W-:Y:S02]  /*16f80*/  IMAD R44, R0, UR4, RZ ;  /* 0x00000004002c7c24 */ /* 0x000fe4000f8e02ff */
[----:B------:R-:W-:Y:S02]  /*16f90*/  VIADD R0, R49, 0x20 ;  /* 0x0000002031007836 */ /* 0x000fe40000000000 */
[C---:B------:R-:W-:Y:S02]  /*16fa0*/  IMAD R47, R45.reuse, UR5, R44 ;  /* 0x000000052d2f7c24 */ /* 0x040fe4000f8e022c */
[----:B------:R-:W-:Y:S01]  /*16fb0*/  IMAD.WIDE.U32 R20, R45, UR4, R20 ;  /* 0x000000042d147c25 */ /* 0x000fe2000f8e0014 */
[CC--:B------:R-:W-:Y:S01]  /*16fc0*/  ISETP.GE.AND P2, PT, R49.reuse, R50.reuse, PT ;  /* 0x000000323100720c */ /* 0x0c0fe20003f46270 */
[----:B------:R-:W-:Y:S01]  /*16fd0*/  ULDC.64 UR4, c[0x0][0xa80] ;  /* 0x0002a00000047ab9 */ /* 0x000fe20000000a00 */
[----:B------:R-:W-:Y:S01]  /*16fe0*/  ISETP.GE.AND P0, PT, R0, R50, PT ;  /* 0x000000320000720c */ /* 0x000fe20003f06270 */
[----:B------:R-:W-:Y:S01]  /*16ff0*/  VIADD R3, R49, 0x40 ;  /* 0x0000004031037836 */ /* 0x000fe20000000000 */
[----:B------:R-:W-:Y:S01]  /*17000*/  IADD3 R0, R2, 0x34820, RZ ;  /* 0x0003482002007810 */ /* 0x000fe20007ffe0ff */
[----:B------:R-:W-:Y:S01]  /*17010*/  IMAD.IADD R21, R21, 0x1, R47 ;  /* 0x0000000115157824 */ /* 0x000fe200078e022f */
[----:B------:R-:W-:-:S02]  /*17020*/  LEA R46, P3, R20, UR4, 0x1 ;  /* 0x00000004142e7c11 */ /* 0x000fc4000f8608ff */
[----:B------:R-:W-:Y:S02]  /*17030*/  ISETP.GE.AND P1, PT, R3, R50, PT ;  /* 0x000000320300720c */ /* 0x000fe40003f26270 */
[----:B------:R-:W-:Y:S02]  /*17040*/  PRMT R0, RZ, 0x654, R0 ;  /* 0x00000654ff007816 */ /* 0x000fe40000000000 */
[----:B------:R-:W-:Y:S01]  /*17050*/  LEA.HI.X R3, R20, UR5, R21, 0x1, P3 ;  /* 0x0000000514037c11 */ /* 0x000fe200098f0c15 */
[----:B--2---:R2:W3:Y:S01]  /*17060*/  SHFL.IDX PT, R44, R46, RZ, 0x181f ;  /* 0x00181fff2e2c7589 */ /* 0x0044e200000e0000 */
[----:B------:R4:W-:Y:S01]  /*17070*/  SYNCS.ARRIVE.TRANS64.RED.A1T0 RZ, [R0+URZ], RZ ;  /* 0x000000ff00ff79a7 */ /* 0x0009e2000810043f */
[----:B------:R-:W-:Y:S02]  /*17080*/  BSSY B1, `(.L_x_801) ;  /* 0x000000c000017945 */ /* 0x000fe40003800000 */
[----:B----4-:R2:W4:Y:S02]  /*17090*/  SHFL.IDX PT, R0, R3, RZ, 0x181f ;  /* 0x00181fff03007589 */ /* 0x01052400000e0000 */
[----:B------:R-:W-:Y:S05]  /*170a0*/  @P2 BRA `(.L_x_802) ;  /* 0x0000000000242947 */ /* 0x000fea0003800000 */
[----:B------:R-:W-:Y:S02]  /*170b0*/  ULDC UR4, c[0x0][0xac8] ;  /* 0x0002b20000047ab9 */ /* 0x000fe40000000800 */
[----:B------:R-:W-:Y:S02]  /*170c0*/  ISETP.GE.AND P2, PT, R197, UR4, PT ;  /* 0x00000004c5007c0c */ /* 0x000fe4000bf46270 */
[----:B------:R-:W-:-:S11]  /*170d0*/  ISETP.GE.AND P3, PT, R198, UR4, PT ;  /* 0x00000004c6007c0c */ /* 0x000fd6000bf66270 */
[CC--:B---3--:R-:W-:Y:S02]  /*170e0*/  @!P2 LEA R20, P4, R197.reuse, R44.reuse, 0x1 ;  /* 0x0000002cc514a211 */ /* 0x0c8fe400078808ff */
[C---:B------:R-:W-:Y:S02]  /*170f0*/  @!P3 LEA R44, P5, R198.reuse, R44, 0x1 ;  /* 0x0000002cc62cb211 */ /* 0x040fe400078a08ff */
[-C--:B----4-:R-:W-:Y:S02]  /*17100*/  @!P2 LEA.HI.X R21, R197, R0.reuse, R237, 0x1, P4 ;  /* 0x00000000c515a211 */ /* 0x090fe400020f0ced */
[----:B------:R-:W-:-:S03]  /*17110*/  @!P3 LEA.HI.X R45, R198, R0, R236, 0x1, P5 ;  /* 0x00000000c62db211 */ /* 0x000fc600028f0cec */
[----:B-----5:R3:W-:Y:S04]  /*17120*/  @!P2 ST.E.128 desc[UR40][R20.64], R4 ;  /* 0x000000041400a985 */ /* 0x0207e8000c101d28 */
[----:B------:R3:W-:Y:S02]  /*17130*/  @!P3 ST.E.128 desc[UR40][R44.64], R28 ;  /* 0x0000001c2c00b985 */ /* 0x0007e4000c101d28 */
.L_x_802:
[----:B------:R-:W-:Y:S05]  /*17140*/  BSYNC B1 ;  /* 0x0000000000017941 */ /* 0x000fea0003800000 */
.L_x_801:
[----:B----4-:R4:W0:Y:S01]  /*17150*/  SHFL.IDX PT, R0, R3, 0x1, 0x181f ;  /* 0x00381f0003007f89 */ /* 0x01082200000e0000 */
[----:B------:R-:W-:Y:S03]  /*17160*/  BSSY B1, `(.L_x_803) ;  /* 0x000000c000017945 */ /* 0x000fe60003800000 */
[----:B---3-5:R4:W3:Y:S01]  /*17170*/  SHFL.IDX PT, R6, R46, 0x1, 0x181f ;  /* 0x00381f002e067f89 */ /* 0x0288e200000e0000 */
[----:B------:R-:W-:Y:S05]  /*17180*/  @P0 BRA `(.L_x_804) ;  /* 0x0000000000240947 */ /* 0x000fea0003800000 */
[----:B------:R-:W-:Y:S02]  /*17190*/  ULDC UR4, c[0x0][0xac8] ;  /* 0x0002b20000047ab9 */ /* 0x000fe40000000800 */
        /* <DEDUP_REMOVED lines=8> */
.L_x_804:
[----:B------:R-:W-:Y:S05]  /*17220*/  BSYNC B1 ;  /* 0x0000000000017941 */ /* 0x000fea0003800000 */
.L_x_803:
[----:B0-----:R0:W0:Y:S01]  /*17230*/  SHFL.IDX PT, R0, R3, 0x2, 0x181f ;  /* 0x00581f0003007f89 */ /* 0x00102200000e0000 */
[----:B------:R-:W-:Y:S03]  /*17240*/  BSSY B1, `(.L_x_805) ;  /* 0x000000c000017945 */ /* 0x000fe60003800000 */
[----:B---3--:R3:W0:Y:S01]  /*17250*/  SHFL.IDX PT, R6, R46, 0x2, 0x181f ;  /* 0x00581f002e067f89 */ /* 0x00862200000e0000 */
[----:B------:R-:W-:Y:S05]  /*17260*/  @P1 BRA `(.L_x_806) ;  /* 0x0000000000241947 */ /* 0x000fea0003800000 */
[----:B------:R-:W-:Y:S02]  /*17270*/  ULDC UR4, c[0x0][0xac8] ;  /* 0x0002b20000047ab9 */ /* 0x000fe40000000800 */
[----:B------:R-:W-:Y:S02]  /*17280*/  ISETP.GE.AND P2, PT, R197, UR4, PT ;  /* 0x00000004c5007c0c */ /* 0x000fe4000bf46270 */
[----:B------:R-:W-:-:S11]  /*17290*/  ISETP.GE.AND P3, PT, R198, UR4, PT ;  /* 0x00000004c6007c0c */ /* 0x000fd6000bf66270 */
[CC--:B0-----:R-:W-:Y:S02]  /*172a0*/  @!P2 LEA R4, P0, R197.reuse, R6.reuse, 0x1 ;  /* 0x00000006c504a211 */ /* 0x0c1fe400078008ff */
[C---:B------:R-:W-:Y:S02]  /*172b0*/  @!P3 LEA R6, P1, R198.reuse, R6, 0x1 ;  /* 0x00000006c606b211 */ /* 0x040fe400078208ff */
[-C--:B------:R-:W-:Y:S02]  /*172c0*/  @!P2 LEA.HI.X R5, R197, R0.reuse, R237, 0x1, P0 ;  /* 0x00000000c505a211 */ /* 0x080fe400000f0ced */
[----:B------:R-:W-:-:S03]  /*172d0*/  @!P3 LEA.HI.X R7, R198, R0, R236, 0x1, P1 ;  /* 0x00000000c607b211 */ /* 0x000fc600008f0cec */
[----:B------:R0:W-:Y:S04]  /*172e0*/  @!P2 ST.E.128 desc[UR40][R4.64], R12 ;  /* 0x0000000c0400a985 */ /* 0x0001e8000c101d28 */
[----:B------:R0:W-:Y:S02]  /*172f0*/  @!P3 ST.E.128 desc[UR40][R6.64], R36 ;  /* 0x000000240600b985 */ /* 0x0001e4000c101d28 */
.L_x_806:
[----:B------:R-:W-:Y:S05]  /*17300*/  BSYNC B1 ;  /* 0x0000000000017941 */ /* 0x000fea0003800000 */
.L_x_805:
[----:B0-----:R-:W-:Y:S01]  /*17310*/  IADD3 R0, R49, 0x60, RZ ;  /* 0x0000006031007810 */ /* 0x001fe20007ffe0ff */
[----:B--2-4-:R-:W0:Y:S03]  /*17320*/  SHFL.IDX PT, R3, R3, 0x3, 0x181f ;  /* 0x00781f0003037f89 */ /* 0x014e2600000e0000 */
[----:B------:R-:W-:Y:S01]  /*17330*/  ISETP.GE.AND P0, PT, R0, R50, PT ;  /* 0x000000320000720c */ /* 0x000fe20003f06270 */
[----:B---3--:R-:W2:-:S12]  /*17340*/  SHFL.IDX PT, R46, R46, 0x3, 0x181f ;  /* 0x00781f002e2e7f89 */ /* 0x008e9800000e0000 */
[----:B------:R-:W-:Y:S05]  /*17350*/  @P0 BRA `(.L_x_807) ;  /* 0x0000000800e40947 */ /* 0x000fea0003800000 */
[----:B------:R-:W-:Y:S02]  /*17360*/  ULDC UR4, c[0x0][0xac8] ;  /* 0x0002b20000047ab9 */ /* 0x000fe40000000800 */
[----:B------:R-:W-:-:S13]  /*17370*/  ISETP.GE.AND P1, PT, R197, UR4, PT ;  /* 0x00000004c5007c0c */ /* 0x000fda000bf26270 */
[----:B--2---:R-:W-:-:S04]  /*17380*/  @!P1 LEA R4, P0, R197, R46, 0x1 ;  /* 0x0000002ec5049211 */ /* 0x004fc800078008ff */
[----:B0-----:R-:W-:Y:S02]  /*17390*/  @!P1 LEA.HI.X R5, R197, R3, R237, 0x1, P0 ;  /* 0x00000003c5059211 */ /* 0x001fe400000f0ced */
[----:B------:R-:W-:-:S03]  /*173a0*/  ISETP.GE.AND P0, PT, R198, UR4, PT ;  /* 0x00000004c6007c0c */ /* 0x000fc6000bf06270 */
[----:B------:R3:W-:Y:S10]  /*173b0*/  @!P1 ST.E.128 desc[UR40][R4.64], R24 ;  /* 0x0000001804009985 */ /* 0x0007f4000c101d28 */
[----:B------:R-:W-:Y:S05]  /*173c0*/  @P0 BRA `(.L_x_807) ;  /* 0x0000000800c80947 */ /* 0x000fea0003800000 */
[----:B---3--:R-:W-:-:S04]  /*173d0*/  LEA R4, P0, R198, R46, 0x1 ;  /* 0x0000002ec6047211 */ /* 0x008fc800078008ff */
[----:B------:R-:W-:-:S05]  /*173e0*/  LEA.HI.X R5, R198, R3, R236, 0x1, P0 ;  /* 0x00000003c6057211 */ /* 0x000fca00000f0cec */
[----:B------:R4:W-:Y:S01]  /*173f0*/  ST.E.128 desc[UR40][R4.64], R40 ;  /* 0x0000002804007985 */ /* 0x0009e2000c101d28 */
[----:B------:R-:W-:Y:S05]  /*17400*/  BRA `(.L_x_807) ;  /* 0x0000000800b87947 */ /* 0x000fea0003800000 */
.L_x_799:
[----:B------:R-:W-:Y:S01]  /*17410*/  ULDC.64 UR4, c[0x0][0xc00] ;  /* 0x0003000000047ab9 */ /* 0x000fe20000000a00 */
[----:B------:R-:W-:Y:S01]  /*17420*/  IMAD.MOV.U32 R3, RZ, RZ, RZ ;  /* 0x000000ffff037224 */ /* 0x000fe200078e00ff */
[----:B------:R-:W-:Y:S01]  /*17430*/  ISETP.NE.U32.AND P0, PT, RZ, UR4, PT ;  /* 0x00000004ff007c0c */ /* 0x000fe2000bf05070 */
[----:B------:R-:W2:Y:S01]  /*17440*/  LDC R21, c[0x0][0xbe8] ;  /* 0x0002fa00ff157b82 */ /* 0x000ea20000000800 */
[----:B------:R-:W-:Y:S02]  /*17450*/  IADD3 R4, P1, R201, UR4, RZ ;  /* 0x00000004c9047c10 */ /* 0x000fe4000ff3e0ff */
[----:B------:R-:W-:Y:S02]  /*17460*/  ISETP.NE.AND.EX P0, PT, RZ, UR5, PT, P0 ;  /* 0x00000005ff007c0c */ /* 0x000fe4000bf05300 */
[----:B------:R-:W-:Y:S01]  /*17470*/  IADD3.X R5, R202, UR5, RZ, P1, !PT ;  /* 0x00000005ca057c10 */ /* 0x000fe20008ffe4ff */
[----:B------:R-:W-:Y:S02]  /*17480*/  ULDC.64 UR4, c[0x0][0xc08] ;  /* 0x0003020000047ab9 */ /* 0x000fe40000000a00 */
[----:B------:R-:W-:-:S04]  /*17490*/  ISETP.NE.U32.AND P1, PT, RZ, UR4, PT ;  /* 0x00000004ff007c0c */ /* 0x000fc8000bf25070 */
[----:B------:R-:W-:-:S04]  /*174a0*/  ISETP.NE.AND.EX P1, PT, RZ, UR5, PT, P1 ;  /* 0x00000005ff007c0c */ /* 0x000fc8000bf25310 */
[----:B------:R3:W5:Y:S09]  /*174b0*/  @P0 LDG.E R3, desc[UR40][R4.64] ;  /* 0x0000002804030981 */ /* 0x000772000c1e1900 */
[----:B------:R-:W-:Y:S01]  /*174c0*/  @P1 IADD3 R6, P2, R201, UR4, RZ ;  /* 0x00000004c9061c10 */ /* 0x000fe2000ff5e0ff */
[----:B------:R-:W-:-:S02]  /*174d0*/  ULDC UR4, c[0x0][0xa88] ;  /* 0x0002a20000047ab9 */ /* 0x000fc40000000800 */
[----:B------:R-:W-:Y:S01]  /*174e0*/  IMAD.U32 R0, RZ, RZ, UR4 ;  /* 0x00000004ff007e24 */ /* 0x000fe2000f8e00ff */
[----:B------:R-:W-:-:S05]  /*174f0*/  @P1 IADD3.X R7, R202, UR5, RZ, P2, !PT ;  /* 0x00000005ca071c10 */ /* 0x000fca00097fe4ff */
[----:B------:R3:W5:Y:S01]  /*17500*/  @P1 LDG.E R0, desc[UR40][R6.64] ;  /* 0x0000002806001981 */ /* 0x000762000c1e1900 */
[----:B--2---:R-:W-:Y:S01]  /*17510*/  ISETP.NE.AND P2, PT, R21, 0x1, PT ;  /* 0x000000011500780c */ /* 0x004fe20003f45270 */
[----:B------:R-:W2:-:S12]  /*17520*/  S2R R8, SR_TID.X ;  /* 0x0000000000087919 */ /* 0x000e980000002100 */
[----:B------:R-:W4:Y:S08]  /*17530*/  @P2 LDC R14, c[0x0][0xbec] ;  /* 0x0002fb00ff0e2b82 */ /* 0x000f300000000800 */
[----:B------:R-:W0:Y:S01]  /*17540*/  @P2 LDC R25, c[0x0][0xbf0] ;  /* 0x0002fc00ff192b82 */ /* 0x000e220000000800 */
[----:B--2---:R-:W-:-:S04]  /*17550*/  IADD3 R8, R8, -0x80, RZ ;  /* 0xffffff8008087810 */ /* 0x004fc80007ffe0ff */
[----:B------:R-:W-:Y:S01]  /*17560*/  ISETP.GE.AND P3, PT, R8, 0x80, PT ;  /* 0x000000800800780c */ /* 0x000fe20003f66270 */
[----:B---3--:R-:W-:-:S12]  /*17570*/  @P1 BRA `(.L_x_808) ;  /* 0x0000000000101947 */ /* 0x008fd80003800000 */
[----:B------:R-:W-:Y:S05]  /*17580*/  @!P0 BRA `(.L_x_808) ;  /* 0x00000000000c8947 */ /* 0x000fea0003800000 */
[----:B------:R-:W2:Y:S04]  /*17590*/  LDG.E R7, desc[UR40][R4.64] ;  /* 0x0000002804077981 */ /* 0x000ea8000c1e1900 */
[----:B-----5:R-:W2:Y:S02]  /*175a0*/  LDG.E R0, desc[UR40][R4.64+0x4] ;  /* 0x0000042804007981 */ /* 0x020ea4000c1e1900 */
[----:B--2---:R-:W-:-:S07]  /*175b0*/  IMAD.IADD R0, R0, 0x1, -R7 ;  /* 0x0000000100007824 */ /* 0x004fce00078e0a07 */
.L_x_808:
[----:B------:R-:W-:Y:S01]  /*175c0*/  BSSY B1, `(.L_x_809) ;  /* 0x000002e000017945 */ /* 0x000fe20003800000 */
[----:B------:R-:W-:Y:S02]  /*175d0*/  SHF.R.S32.HI R12, RZ, 0x1f, R200 ;  /* 0x0000001fff0c7819 */ /* 0x000fe400000114c8 */
[----:B------:R-:W-:Y:S02]  /*175e0*/  SEL R203, R203, RZ, !P0 ;  /* 0x000000ffcbcb7207 */ /* 0x000fe40004000000 */
[----:B------:R-:W-:Y:S02]  /*175f0*/  SEL R208, R208, RZ, !P0 ;  /* 0x000000ffd0d07207 */ /* 0x000fe40004000000 */
[----:B-----5:R-:W-:Y:S01]  /*17600*/  SHF.R.S32.HI R10, RZ, 0x1f, R3 ;  /* 0x0000001fff0a7819 */ /* 0x020fe20000011403 */
[----:B------:R-:W-:Y:S06]  /*17610*/  @P3 BRA `(.L_x_810) ;  /* 0x0000000000a03947 */ /* 0x000fec0003800000 */
[----:B------:R-:W2:Y:S01]  /*17620*/  S2R R5, SR_TID.X ;  /* 0x0000000000057919 */ /* 0x000ea20000002100 */
[----:B------:R-:W3:Y:S01]  /*17630*/  LDC R11, c[0x0][0xbe8] ;  /* 0x0002fa00ff0b7b82 */ /* 0x000ee20000000800 */
[----:B--2---:R-:W-:Y:S02]  /*17640*/  IMAD R4, R206, 0x80, R5 ;  /* 0x00000080ce047824 */ /* 0x004fe400078e0205 */
[----:B---3--:R-:W-:-:S03]  /*17650*/  IMAD R5, R0, R11, RZ ;  /* 0x0000000b00057224 */ /* 0x008fc600078e02ff */
[----:B------:R-:W-:-:S04]  /*17660*/  IADD3 R8, R4, -0x80, RZ ;  /* 0xffffff8004087810 */ /* 0x000fc80007ffe0ff */
[----:B------:R-:W-:-:S13]  /*17670*/  ISETP.GE.AND P0, PT, R8, R5, PT ;  /* 0x000000050800720c */ /* 0x000fda0003f06270 */
[----:B------:R-:W-:Y:S05]  /*17680*/  @P0 BRA `(.L_x_810) ;  /* 0x0000000000840947 */ /* 0x000fea0003800000 */
[----:B------:R-:W-:Y:S01]  /*17690*/  ISETP.NE.AND P0, PT, R11, 0x1, PT ;  /* 0x000000010b00780c */ /* 0x000fe20003f05270 */
[----:B------:R-:W-:Y:S01]  /*176a0*/  ULDC.64 UR4, c[0x0][0xb90] ;  /* 0x0002e40000047ab9 */ /* 0x000fe20000000a00 */
[----:B------:R-:W-:Y:S01]  /*176b0*/  MOV R5, R10 ;  /* 0x0000000a00057202 */ /* 0x000fe20000000f00 */
[----:B------:R-:W-:Y:S02]  /*176c0*/  IMAD R9, R12, UR4, RZ ;  /* 0x000000040c097c24 */ /* 0x000fe4000f8e02ff */
[----:B------:R-:W-:Y:S02]  /*176d0*/  IMAD.MOV.U32 R4, RZ, RZ, R3 ;  /* 0x000000ffff047224 */ /* 0x000fe400078e0003 */
[----:B------:R-:W-:Y:S02]  /*176e0*/  IMAD.MOV.U32 R7, RZ, RZ, R8 ;  /* 0x000000ffff077224 */ /* 0x000fe400078e0008 */
[----:B------:R-:W-:-:S04]  /*176f0*/  IMAD.WIDE.U32 R4, R200, UR4, R4 ;  /* 0x00000004c8047c25 */ /* 0x000fc8000f8e0004 */
[----:B------:R-:W2:Y:S01]  /*17700*/  @P0 LDC R13, c[0x0][0xbec] ;  /* 0x0002fb00ff0d0b82 */ /* 0x000ea20000000800 */
[----:B------:R-:W-:Y:S01]  /*17710*/  IMAD R9, R200, UR5, R9 ;  /* 0x00000005c8097c24 */ /* 0x000fe2000f8e0209 */
[----:B------:R-:W-:-:S03]  /*17720*/  ULDC.64 UR4, c[0x0][0xb98] ;  /* 0x0002e60000047ab9 */ /* 0x000fc60000000a00 */
[----:B------:R-:W-:-:S03]  /*17730*/  IMAD.IADD R5, R5, 0x1, R9 ;  /* 0x0000000105057824 */ /* 0x000fc600078e0209 */
[----:B------:R-:W3:Y:S01]  /*17740*/  @P0 LDC R15, c[0x0][0xbf0] ;  /* 0x0002fc00ff0f0b82 */ /* 0x000ee20000000800 */
[----:B------:R-:W-:-:S04]  /*17750*/  IMAD.WIDE.U32 R4, R203, UR4, R4 ;  /* 0x00000004cb047c25 */ /* 0x000fc8000f8e0004 */
[----:B--2---:R-:W-:-:S05]  /*17760*/  @P0 IMAD.HI.U32 R6, R8, R13, RZ ;  /* 0x0000000d08060227 */ /* 0x004fca00078e00ff */
[----:B---3--:R-:W-:Y:S01]  /*17770*/  @P0 SHF.R.U32.HI R7, RZ, R15, R6 ;  /* 0x0000000fff070219 */ /* 0x008fe20000011606 */
[----:B------:R-:W-:-:S03]  /*17780*/  IMAD R6, R208, UR4, RZ ;  /* 0x00000004d0067c24 */ /* 0x000fc6000f8e02ff */
[----:B------:R-:W-:Y:S01]  /*17790*/  IADD3 R4, P0, R7, R4, RZ ;  /* 0x0000000407047210 */ /* 0x000fe20007f1e0ff */
[----:B------:R-:W-:-:S04]  /*177a0*/  IMAD.MOV R9, RZ, RZ, -R7 ;  /* 0x000000ffff097224 */ /* 0x000fc800078e0a07 */
[----:B------:R-:W-:Y:S01]  /*177b0*/  IMAD R9, R11, R9, R8 ;  /* 0x000000090b097224 */ /* 0x000fe200078e0208 */
[----:B------:R-:W-:Y:S01]  /*177c0*/  SHF.R.S32.HI R11, RZ, 0x1f, R7 ;  /* 0x0000001fff0b7819 */ /* 0x000fe20000011407 */
[----:B------:R-:W-:Y:S01]  /*177d0*/  IMAD R8, R203, UR5, R6 ;  /* 0x00000005cb087c24 */ /* 0x000fe2000f8e0206 */
[----:B------:R-:W-:Y:S02]  /*177e0*/  ULDC.64 UR4, c[0x0][0xb88] ;  /* 0x0002e20000047ab9 */ /* 0x000fe40000000a00 */
[----:B------:R-:W-:Y:S02]  /*177f0*/  SHF.R.S32.HI R6, RZ, 0x1f, R9 ;  /* 0x0000001fff067819 */ /* 0x000fe40000011409 */
[----:B------:R-:W-:-:S03]  /*17800*/  IADD3.X R5, R11, R5, R8, P0, !PT ;  /* 0x000000050b057210 */ /* 0x000fc600007fe408 */
[----:B------:R-:W-:Y:S02]  /*17810*/  IMAD R6, R6, UR4, RZ ;  /* 0x0000000406067c24 */ /* 0x000fe4000f8e02ff */
[----:B------:R-:W-:-:S04]  /*17820*/  IMAD.WIDE.U32 R4, R9, UR4, R4 ;  /* 0x0000000409047c25 */ /* 0x000fc8000f8e0004 */
[----:B------:R-:W-:Y:S01]  /*17830*/  IMAD R7, R9, UR5, R6 ;  /* 0x0000000509077c24 */ /* 0x000fe2000f8e0206 */
[----:B------:R-:W-:Y:S02]  /*17840*/  ULDC.64 UR4, c[0x0][0xb50] ;  /* 0x0002d40000047ab9 */ /* 0x000fe40000000a00 */
[----:B------:R-:W-:Y:S02]  /*17850*/  LEA R6, P0, R4, UR4, 0x2 ;  /* 0x0000000404067c11 */ /* 0x000fe4000f8010ff */
[----:B------:R-:W-:-:S04]  /*17860*/  IADD3 R5, R5, R7, RZ ;  /* 0x0000000705057210 */ /* 0x000fc80007ffe0ff */
[----:B------:R-:W-:Y:S01]  /*17870*/  LEA.HI.X R7, R4, UR5, R5, 0x2, P0 ;  /* 0x0000000504077c11 */ /* 0x000fe200080f1405 */
[----:B------:R-:W-:-:S05]  /*17880*/  IMAD.MOV.U32 R5, RZ, RZ, -0x800000 ;  /* 0xff800000ff057424 */ /* 0x000fca00078e00ff */
[----:B------:R2:W-:Y:S02]  /*17890*/  STG.E desc[UR40][R6.64], R5 ;  /* 0x0000000506007986 */ /* 0x0005e4000c101928 */
.L_x_810:
[----:B------:R-:W-:Y:S05]  /*178a0*/  BSYNC B1 ;  /* 0x0000000000017941 */ /* 0x000fea0003800000 */
.L_x_809:
[----:B------:R-:W-:Y:S01]  /*178b0*/  ULDC.64 UR4, c[0x0][0xaa0] ;  /* 0x0002a80000047ab9 */ /* 0x000fe20000000a00 */
[----:B------:R-:W-:Y:S01]  /*178c0*/  BSSY B1, `(.L_x_811) ;  /* 0x0000038000017945 */ /* 0x000fe20003800000 */
[----:B------:R-:W-:-:S04]  /*178d0*/  IMAD R4, R10, UR4, RZ ;  /* 0x000000040a047c24 */ /* 0x000fc8000f8e02ff */
[C---:B--2---:R-:W-:Y:S02]  /*178e0*/  IMAD R7, R3.reuse, UR5, R4 ;  /* 0x0000000503077c24 */ /* 0x044fe4000f8e0204 */
[----:B------:R-:W-:Y:S01]  /*178f0*/  IMAD.WIDE.U32 R4, R3, UR4, RZ ;  /* 0x0000000403047c25 */ /* 0x000fe2000f8e00ff */
[----:B------:R-:W-:-:S03]  /*17900*/  ULDC.64 UR4, c[0x0][0xae8] ;  /* 0x0002ba0000047ab9 */ /* 0x000fc60000000a00 */
[----:B------:R-:W-:Y:S01]  /*17910*/  IMAD R3, R199, 0x20, R207 ;  /* 0x00000020c7037824 */ /* 0x000fe200078e02cf */
[----:B------:R-:W-:Y:S01]  /*17920*/  IADD3 R5, R5, R7, RZ ;  /* 0x0000000705057210 */ /* 0x000fe20007ffe0ff */
[----:B------:R-:W-:Y:S02]  /*17930*/  IMAD R7, R12, UR4, RZ ;  /* 0x000000040c077c24 */ /* 0x000fe4000f8e02ff */
[----:B------:R-:W-:Y:S02]  /*17940*/  IMAD R9, R206, 0x80, R3 ;  /* 0x00000080ce097824 */ /* 0x000fe400078e0203 */
[C---:B------:R-:W-:Y:S02]  /*17950*/  IMAD R7, R200.reuse, UR5, R7 ;  /* 0x00000005c8077c24 */ /* 0x040fe4000f8e0207 */
[----:B------:R-:W-:Y:S01]  /*17960*/  IMAD.WIDE.U32 R4, R200, UR4, R4 ;  /* 0x00000004c8047c25 */ /* 0x000fe2000f8e0004 */
[----:B------:R-:W-:-:S03]  /*17970*/  ULDC.64 UR4, c[0x0][0xaf0] ;  /* 0x0002bc0000047ab9 */ /* 0x000fc60000000a00 */
[----:B----4-:R-:W-:Y:S01]  /*17980*/  @P2 IMAD.HI.U32 R6, R9, R14, RZ ;  /* 0x0000000e09062227 */ /* 0x010fe200078e00ff */
[----:B------:R-:W-:-:S03]  /*17990*/  IADD3 R5, R5, R7, RZ ;  /* 0x0000000705057210 */ /* 0x000fc60007ffe0ff */
[----:B------:R-:W-:Y:S01]  /*179a0*/  IMAD.MOV.U32 R3, RZ, RZ, R9 ;  /* 0x000000ffff037224 */ /* 0x000fe200078e0009 */
[----:B0-----:R-:W-:Y:S01]  /*179b0*/  @P2 SHF.R.U32.HI R3, RZ, R25, R6 ;  /* 0x00000019ff032219 */ /* 0x001fe20000011606 */
[----:B------:R-:W-:Y:S02]  /*179c0*/  IMAD R8, R208, UR4, RZ ;  /* 0x00000004d0087c24 */ /* 0x000fe4000f8e02ff */
[----:B------:R-:W-:Y:S01]  /*179d0*/  IMAD.WIDE.U32 R4, R203, UR4, R4 ;  /* 0x00000004cb047c25 */ /* 0x000fe2000f8e0004 */
[----:B------:R-:W-:-:S03]  /*179e0*/  SHF.R.S32.HI R6, RZ, 0x1f, R3 ;  /* 0x0000001fff067819 */ /* 0x000fc60000011403 */
[----:B------:R-:W-:Y:S01]  /*179f0*/  IMAD R7, R203, UR5, R8 ;  /* 0x00000005cb077c24 */ /* 0x000fe2000f8e0208 */
[----:B------:R-:W-:Y:S01]  /*17a00*/  ULDC.64 UR4, c[0x0][0xae0] ;  /* 0x0002b80000047ab9 */ /* 0x000fe20000000a00 */
[----:B------:R-:W-:Y:S02]  /*17a10*/  IMAD.MOV R8, RZ, RZ, -R3 ;  /* 0x000000ffff087224 */ /* 0x000fe400078e0a03 */
[----:B------:R-:W-:Y:S02]  /*17a20*/  IMAD.IADD R5, R5, 0x1, R7 ;  /* 0x0000000105057824 */ /* 0x000fe400078e0207 */
[----:B------:R-:W-:Y:S02]  /*17a30*/  IMAD R6, R6, UR4, RZ ;  /* 0x0000000406067c24 */ /* 0x000fe4000f8e02ff */
[----:B------:R-:W-:Y:S02]  /*17a40*/  IMAD R7, R21, R8, R9 ;  /* 0x0000000815077224 */ /* 0x000fe400078e0209 */
[----:B------:R-:W-:-:S02]  /*17a50*/  IMAD R9, R3, UR5, R6 ;  /* 0x0000000503097c24 */ /* 0x000fc4000f8e0206 */
[----:B------:R-:W-:Y:S01]  /*17a60*/  IMAD.WIDE.U32 R4, R3, UR4, R4 ;  /* 0x0000000403047c25 */ /* 0x000fe2000f8e0004 */
[----:B------:R-:W-:Y:S01]  /*17a70*/  SHF.R.S32.HI R3, RZ, 0x1f, R7 ;  /* 0x0000001fff037819 */ /* 0x000fe20000011407 */
[----:B------:R-:W-:Y:S02]  /*17a80*/  ULDC.64 UR4, c[0x0][0xad8] ;  /* 0x0002b60000047ab9 */ /* 0x000fe40000000a00 */
[----:B------:R-:W-:Y:S01]  /*17a90*/  IMAD R8, R206, 0x80, R207 ;  /* 0x00000080ce087824 */ /* 0x000fe200078e02cf */
[----:B------:R-:W-:Y:S01]  /*17aa0*/  IADD3 R5, R5, R9, RZ ;  /* 0x0000000905057210 */ /* 0x000fe20007ffe0ff */
[----:B------:R-:W-:Y:S02]  /*17ab0*/  IMAD R6, R3, UR4, RZ ;  /* 0x0000000403067c24 */ /* 0x000fe4000f8e02ff */
[----:B------:R-:W-:Y:S02]  /*17ac0*/  IMAD R21, R0, R21, RZ ;  /* 0x0000001500157224 */ /* 0x000fe400078e02ff */
[----:B------:R-:W-:-:S02]  /*17ad0*/  IMAD R3, R7, UR5, R6 ;  /* 0x0000000507037c24 */ /* 0x000fc4000f8e0206 */
[----:B------:R-:W-:Y:S01]  /*17ae0*/  IMAD.WIDE.U32 R4, R7, UR4, R4 ;  /* 0x0000000407047c25 */ /* 0x000fe2000f8e0004 */
[C---:B------:R-:W-:Y:S01]  /*17af0*/  ISETP.GE.AND P2, PT, R8.reuse, R21, PT ;  /* 0x000000150800720c */ /* 0x040fe20003f46270 */
[----:B------:R-:W-:Y:S02]  /*17b00*/  ULDC.64 UR4, c[0x0][0xa80] ;  /* 0x0002a00000047ab9 */ /* 0x000fe40000000a00 */
[----:B------:R-:W-:Y:S01]  /*17b10*/  VIADD R0, R8, 0x20 ;  /* 0x0000002008007836 */ /* 0x000fe20000000000 */
[----:B------:R-:W-:Y:S01]  /*17b20*/  LEA R6, P3, R4, UR4, 0x1 ;  /* 0x0000000404067c11 */ /* 0x000fe2000f8608ff */
[----:B------:R-:W-:-:S03]  /*17b30*/  IMAD.IADD R3, R5, 0x1, R3 ;  /* 0x0000000105037824 */ /* 0x000fc600078e0203 */
[-C--:B------:R-:W-:Y:S02]  /*17b40*/  ISETP.GE.AND P1, PT, R0, R21.reuse, PT ;  /* 0x000000150000720c */ /* 0x080fe40003f26270 */
[----:B------:R-:W-:Y:S02]  /*17b50*/  IADD3 R0, R8, 0x40, RZ ;  /* 0x0000004008007810 */ /* 0x000fe40007ffe0ff */
[----:B------:R-:W-:Y:S02]  /*17b60*/  LEA.HI.X R3, R4, UR5, R3, 0x1, P3 ;  /* 0x0000000504037c11 */ /* 0x000fe400098f0c03 */
[----:B------:R-:W-:Y:S01]  /*17b70*/  ISETP.GE.AND P0, PT, R0, R21, PT ;  /* 0x000000150000720c */ /* 0x000fe20003f06270 */
[----:B------:R0:W2:Y:S04]  /*17b80*/  SHFL.IDX PT, R4, R6, RZ, 0x181f ;  /* 0x00181fff06047589 */ /* 0x0000a800000e0000 */
[----:B------:R0:W3:Y:S01]  /*17b90*/  SHFL.IDX PT, R0, R3, RZ, 0x181f ;  /* 0x00181fff03007589 */ /* 0x0000e200000e0000 */
[----:B------:R-:W-:Y:S07]  /*17ba0*/  @P2 BRA `(.L_x_812) ;  /* 0x0000000000242947 */ /* 0x000fee0003800000 */
[----:B------:R-:W-:Y:S02]  /*17bb0*/  ULDC UR4, c[0x0][0xac8] ;  /* 0x0002b20000047ab9 */ /* 0x000fe40000000800 */
[----:B------:R-:W-:Y:S02]  /*17bc0*/  ISETP.GE.AND P4, PT, R197, UR4, PT ;  /* 0x00000004c5007c0c */ /* 0x000fe4000bf86270 */
[----:B------:R-:W-:-:S11]  /*17bd0*/  ISETP.GE.AND P5, PT, R198, UR4, PT ;  /* 0x00000004c6007c0c */ /* 0x000fd6000bfa6270 */
[CC--:B--2---:R-:W-:Y:S02]  /*17be0*/  @!P4 LEA R10, P2, R197.reuse, R4.reuse, 0x1 ;  /* 0x00000004c50ac211 */ /* 0x0c4fe400078408ff */
[C---:B------:R-:W-:Y:S02]  /*17bf0*/  @!P5 LEA R4, P3, R198.reuse, R4, 0x1 ;  /* 0x00000004c604d211 */ /* 0x040fe400078608ff */
[-C--:B---3--:R-:W-:Y:S02]  /*17c00*/  @!P4 LEA.HI.X R11, R197, R0.reuse, R237, 0x1, P2 ;  /* 0x00000000c50bc211 */ /* 0x088fe400010f0ced */
[----:B------:R-:W-:-:S03]  /*17c10*/  @!P5 LEA.HI.X R5, R198, R0, R236, 0x1, P3 ;  /* 0x00000000c605d211 */ /* 0x000fc600018f0cec */
[----:B------:R4:W-:Y:S04]  /*17c20*/  @!P4 ST.E.128 desc[UR40][R10.64], RZ ;  /* 0x000000ff0a00c985 */ /* 0x0009e8000c101d28 */
[----:B------:R4:W-:Y:S02]  /*17c30*/  @!P5 ST.E.128 desc[UR40][R4.64], RZ ;  /* 0x000000ff0400d985 */ /* 0x0009e4000c101d28 */
.L_x_812:
[----:B------:R-:W-:Y:S05]  /*17c40*/  BSYNC B1 ;  /* 0x0000000000017941 */ /* 0x000fea0003800000 */
.L_x_811:
[----:B---3--:R3:W0:Y:S01]  /*17c50*/  SHFL.IDX PT, R0, R3, 0x1, 0x181f ;  /* 0x00381f0003007f89 */ /* 0x00862200000e0000 */
[----:B------:R-:W-:Y:S03]  /*17c60*/  BSSY B1, `(.L_x_813) ;  /* 0x000000c000017945 */ /* 0x000fe60003800000 */
[----:B--2-4-:R3:W2:Y:S01]  /*17c70*/  SHFL.IDX PT, R4, R6, 0x1, 0x181f ;  /* 0x00381f0006047f89 */ /* 0x0146a200000e0000 */
[----:B------:R-:W-:Y:S05]  /*17c80*/  @P1 BRA `(.L_x_814) ;  /* 0x0000000000241947 */ /* 0x000fea0003800000 */
[----:B------:R-:W-:Y:S02]  /*17c90*/  ULDC UR4, c[0x0][0xac8] ;  /* 0x0002b20000047ab9 */ /* 0x000fe40000000800 */
        /* <DEDUP_REMOVED lines=8> */
.L_x_814:
[----:B------:R-:W-:Y:S05]  /*17d20*/  BSYNC B1 ;  /* 0x0000000000017941 */ /* 0x000fea0003800000 */
.L_x_813:
[----:B0-----:R0:W0:Y:S01]  /*17d30*/  SHFL.IDX PT, R0, R3, 0x2, 0x181f ;  /* 0x00581f0003007f89 */ /* 0x00102200000e0000 */
[----:B------:R-:W-:Y:S03]  /*17d40*/  BSSY B1, `(.L_x_815) ;  /* 0x000000c000017945 */ /* 0x000fe60003800000 */
[----:B--2-4-:R2:W4:Y:S01]  /*17d50*/  SHFL.IDX PT, R4, R6, 0x2, 0x181f ;  /* 0x00581f0006047f89 */ /* 0x01452200000e0000 */
[----:B------:R-:W-:Y:S05]  /*17d60*/  @P0 BRA `(.L_x_816) ;  /* 0x0000000000240947 */ /* 0x000fea0003800000 */
[----:B------:R-:W-:Y:S02]  /*17d70*/  ULDC UR4, c[0x0][0xac8] ;  /* 0x0002b20000047ab9 */ /* 0x000fe40000000800 */
[----:B------:R-:W-:Y:S02]  /*17d80*/  ISETP.GE.AND P2, PT, R197, UR4, PT ;  /* 0x00000004c5007c0c */ /* 0x000fe4000bf46270 */
[----:B------:R-:W-:-:S11]  /*17d90*/  ISETP.GE.AND P3, PT, R198, UR4, PT ;  /* 0x00000004c6007c0c */ /* 0x000fd6000bf66270 */
[CC--:B----4-:R-:W-:Y:S02]  /*17da0*/  @!P2 LEA R10, P0, R197.reuse, R4.reuse, 0x1 ;  /* 0x00000004c50aa211 */ /* 0x0d0fe400078008ff */
[C---:B------:R-:W-:Y:S02]  /*17db0*/  @!P3 LEA R4, P1, R198.reuse, R4, 0x1 ;  /* 0x00000004c604b211 */ /* 0x040fe400078208ff */
[-C--:B0-----:R-:W-:Y:S02]  /*17dc0*/  @!P2 LEA.HI.X R11, R197, R0.reuse, R237, 0x1, P0 ;  /* 0x00000000c50ba211 */ /* 0x081fe400000f0ced */
[----:B------:R-:W-:-:S03]  /*17dd0*/  @!P3 LEA.HI.X R5, R198, R0, R236, 0x1, P1 ;  /* 0x00000000c605b211 */ /* 0x000fc600008f0cec */
[----:B------:R0:W-:Y:S04]  /*17de0*/  @!P2 ST.E.128 desc[UR40][R10.64], RZ ;  /* 0x000000ff0a00a985 */ /* 0x0001e8000c101d28 */
[----:B------:R0:W-:Y:S02]  /*17df0*/  @!P3 ST.E.128 desc[UR40][R4.64], RZ ;  /* 0x000000ff0400b985 */ /* 0x0001e4000c101d28 */
.L_x_816:
[----:B------:R-:W-:Y:S05]  /*17e00*/  BSYNC B1 ;  /* 0x0000000000017941 */ /* 0x000fea0003800000 */
.L_x_815:
[----:B0-----:R-:W-:Y:S01]  /*17e10*/  VIADD R0, R8, 0x60 ;  /* 0x0000006008007836 */ /* 0x001fe20000000000 */
[----:B---3--:R-:W0:Y:S04]  /*17e20*/  SHFL.IDX PT, R3, R3, 0x3, 0x181f ;  /* 0x00781f0003037f89 */ /* 0x008e2800000e0000 */
[----:B------:R-:W-:Y:S01]  /*17e30*/  ISETP.GE.AND P0, PT, R0, R21, PT ;  /* 0x000000150000720c */ /* 0x000fe20003f06270 */
[----:B----4-:R3:W4:-:S12]  /*17e40*/  SHFL.IDX PT, R4, R6, 0x3, 0x181f ;  /* 0x00781f0006047f89 */ /* 0x01071800000e0000 */
[----:B---3--:R-:W-:Y:S05]  /*17e50*/  @P0 BRA `(.L_x_807) ;  /* 0x0000000000240947 */ /* 0x008fea0003800000 */
[----:B------:R-:W-:Y:S02]  /*17e60*/  ULDC UR4, c[0x0][0xac8] ;  /* 0x0002b20000047ab9 */ /* 0x000fe40000000800 */
[----:B------:R-:W-:Y:S02]  /*17e70*/  ISETP.GE.AND P2, PT, R197, UR4, PT ;  /* 0x00000004c5007c0c */ /* 0x000fe4000bf46270 */
[----:B------:R-:W-:-:S11]  /*17e80*/  ISETP.GE.AND P3, PT, R198, UR4, PT ;  /* 0x00000004c6007c0c */ /* 0x000fd6000bf66270 */
[CC--:B--2-4-:R-:W-:Y:S02]  /*17e90*/  @!P2 LEA R6, P0, R197.reuse, R4.reuse, 0x1 ;  /* 0x00000004c506a211 */ /* 0x0d4fe400078008ff */
[C---:B------:R-:W-:Y:S02]  /*17ea0*/  @!P3 LEA R4, P1, R198.reuse, R4, 0x1 ;  /* 0x00000004c604b211 */ /* 0x040fe400078208ff */
[-C--:B0-----:R-:W-:Y:S02]  /*17eb0*/  @!P2 LEA.HI.X R7, R197, R3.reuse, R237, 0x1, P0 ;  /* 0x00000003c507a211 */ /* 0x081fe400000f0ced */
[----:B------:R-:W-:-:S03]  /*17ec0*/  @!P3 LEA.HI.X R5, R198, R3, R236, 0x1, P1 ;  /* 0x00000003c605b211 */ /* 0x000fc600008f0cec */
[----:B------:R0:W-:Y:S04]  /*17ed0*/  @!P2 ST.E.128 desc[UR40][R6.64], RZ ;  /* 0x000000ff0600a985 */ /* 0x0001e8000c101d28 */
[----:B------:R0:W-:Y:S02]  /*17ee0*/  @!P3 ST.E.128 desc[UR40][R4.64], RZ ;  /* 0x000000ff0400b985 */ /* 0x0001e4000c101d28 */
.L_x_807:
[----:B------:R-:W-:Y:S05]  /*17ef0*/  BSYNC B0 ;  /* 0x0000000000007941 */ /* 0x000fea0003800000 */
.L_x_798:
[----:B------:R-:W-:Y:S02]  /*17f00*/  ULDC UR4, c[0x0][0xc3c] ;  /* 0x00030f0000047ab9 */ /* 0x000fe40000000800 */
[----:B-1----:R-:W-:-:S13]  /*17f10*/  ISETP.GE.AND P0, PT, R127, UR4, PT ;  /* 0x000000047f007c0c */ /* 0x002fda000bf06270 */
[----:B------:R-:W-:Y:S05]  /*17f20*/  @!P0 BRA `(.L_x_817) ;  /* 0xfffffe9000f88947 */ /* 0x000fea000383ffff */
[----:B------:R-:W-:Y:S05]  /*17f30*/  BRA `(.L_x_612) ;  /* 0x0000007400ac7947 */ /* 0x000fea0003800000 */
.L_x_610:
[----:B------:R-:W-:-:S08]  /*17f40*/  NOP ;  /* 0x0000000000007918 */ /* 0x000fd00000000000 */
[----:B------:R-:W0:-:S00]  /*17f50*/  USETMAXREG.DEALLOC.CTAPOOL 0x18 ;  /* 0x00000018000079c8 */ /* 0x000e0000080e0500 */
[----:B0-----:R-:W2:Y:S01]  /*17f60*/  LDL.LU R3, [R1+0x10] ;  /* 0x0000100001037983 */ /* 0x001ea20000300800 */
[----:B------:R-:W-:Y:S02]  /*17f70*/  LOP3.LUT R2, R2, 0x3, RZ, 0xc0, !PT ;  /* 0x0000000302027812 */ /* 0x000fe400078ec0ff */
[----:B------:R-:W-:-:S04]  /*17f80*/  MOV R4, RZ ;  /* 0x000000ff00047202 */ /* 0x000fc80000000f00 */
[----:B------:R-:W0:Y:S02]  /*17f90*/  SHFL.IDX PT, R2, R2, RZ, 0x1f ;  /* 0x00001fff02027589 */ /* 0x000e2400000e0000 */
[----:B0-----:R-:W-:Y:S02]  /*17fa0*/  ISETP.NE.AND P0, PT, R2, RZ, PT ;  /* 0x000000ff0200720c */ /* 0x001fe40003f05270 */
        /* <DEDUP_REMOVED lines=11> */
.L_x_818:
[----:B------:R-:W-:Y:S01]  /*18060*/  LOP3.LUT R5, R0, 0x1f, RZ, 0xc0, !PT ;  /* 0x0000001f00057812 */ /* 0x000fe200078ec0ff */
[----:B------:R-:W-:Y:S01]  /*18070*/  ULDC UR4, c[0x0][0xc3c] ;  /* 0x00030f0000047ab9 */ /* 0x000fe20000000800 */
[----:B------:R-:W1:Y:S01]  /*18080*/  S2UR UR6, SR_CTAID.X ;  /* 0x00000000000679c3 */ /* 0x000e620000002500 */
[----:B------:R-:W-:Y:S01]  /*18090*/  ULDC UR5, c[0x0][0xc38] ;  /* 0x00030e0000057ab9 */ /* 0x000fe20000000800 */
[----:B------:R-:W-:-:S04]  /*180a0*/  ISETP.NE.AND P0, PT, R5, 0x1f, PT ;  /* 0x0000001f0500780c */ /* 0x000fc80003f05270 */
[----:B------:R-:W-:-:S13]  /*180b0*/  ISETP.GE.OR P1, PT, R5, UR4, !P0 ;  /* 0x0000000405007c0c */ /* 0x000fda000c726670 */
[----:B0-----:R-:W0:Y:S02]  /*180c0*/  @!P1 LDC.64 R2, c[0x0][0xc80] ;  /* 0x00032000ff029b82 */ /* 0x001e240000000a00 */
[----:B0-----:R-:W-:-:S05]  /*180d0*/  @!P1 IMAD.WIDE.U32 R2, R5, 0x4, R2 ;  /* 0x0000000405029825 */ /* 0x001fca00078e0002 */
[----:B------:R-:W2:Y:S01]  /*180e0*/  @!P1 LDG.E R4, desc[UR40][R2.64] ;  /* 0x0000002802049981 */ /* 0x000ea2000c1e1900 */
[C---:B------:R-:W-:Y:S01]  /*180f0*/  ISETP.NE.AND P1, PT, R5.reuse, RZ, PT ;  /* 0x000000ff0500720c */ /* 0x040fe20003f25270 */
[----:B------:R-:W-:Y:S01]  /*18100*/  UMOV UR4, URZ ;  /* 0x0000003f00047c82 */ /* 0x000fe20008000000 */
[C---:B------:R-:W-:Y:S02]  /*18110*/  ISETP.GE.U32.AND P2, PT, R5.reuse, 0x2, PT ;  /* 0x000000020500780c */ /* 0x040fe40003f46070 */
[C---:B------:R-:W-:Y:S02]  /*18120*/  ISETP.GE.U32.AND P3, PT, R5.reuse, 0x4, PT ;  /* 0x000000040500780c */ /* 0x040fe40003f66070 */
[C---:B------:R-:W-:Y:S02]  /*18130*/  ISETP.GE.U32.AND P4, PT, R5.reuse, 0x8, PT ;  /* 0x000000080500780c */ /* 0x040fe40003f86070 */
[----:B------:R-:W-:Y:S02]  /*18140*/  ISETP.GE.U32.AND P5, PT, R5, 0x10, PT ;  /* 0x000000100500780c */ /* 0x000fe40003fa6070 */
[----:B------:R-:W-:Y:S01]  /*18150*/  MOV R16, RZ ;  /* 0x000000ff00107202 */ /* 0x000fe20000000f00 */
[----:B--2---:R-:W0:Y:S02]  /*18160*/  SHFL.UP PT, R6, R4, 0x1, RZ ;  /* 0x0420000004067989 */ /* 0x004e2400000e00ff */
[----:B0-----:R-:W-:-:S05]  /*18170*/  SEL R7, R6, RZ, P1 ;  /* 0x000000ff06077207 */ /* 0x001fca0000800000 */
[----:B------:R-:W-:-:S05]  /*18180*/  IMAD.IADD R7, R4, 0x1, R7 ;  /* 0x0000000104077824 */ /* 0x000fca00078e0207 */
[----:B------:R-:W0:Y:S02]  /*18190*/  SHFL.UP PT, R6, R7, 0x2, RZ ;  /* 0x0440000007067989 */ /* 0x000e2400000e00ff */
[----:B0-----:R-:W-:-:S05]  /*181a0*/  SEL R6, R6, RZ, P2 ;  /* 0x000000ff06067207 */ /* 0x001fca0001000000 */
[----:B------:R-:W-:-:S05]  /*181b0*/  IMAD.IADD R6, R7, 0x1, R6 ;  /* 0x0000000107067824 */ /* 0x000fca00078e0206 */
[----:B------:R-:W0:Y:S02]  /*181c0*/  SHFL.UP PT, R8, R6, 0x4, RZ ;  /* 0x0480000006087989 */ /* 0x000e2400000e00ff */
[----:B0-----:R-:W-:-:S04]  /*181d0*/  SEL R3, R8, RZ, P3 ;  /* 0x000000ff08037207 */ /* 0x001fc80001800000 */
[----:B------:R-:W-:-:S05]  /*181e0*/  IADD3 R3, R6, R3, RZ ;  /* 0x0000000306037210 */ /* 0x000fca0007ffe0ff */
        /* <DEDUP_REMOVED lines=8> */
[----:B------:R-:W-:Y:S01]  /*18270*/  IMAD.MOV.U32 R3, RZ, RZ, R6 ;  /* 0x000000ffff037224 */ /* 0x000fe200078e0006 */
[----:B-1----:R-:W-:-:S13]  /*18280*/  ISETP.GT.AND P6, PT, R6, UR6, PT ;  /* 0x0000000606007c0c */ /* 0x002fda000bfc4270 */
[----:B------:R-:W-:Y:S05]  /*18290*/  @P6 BRA `(.L_x_820) ;  /* 0x00000000009c6947 */ /* 0x000fea0003800000 */
[----:B------:R-:W0:Y:S01]  /*182a0*/  LDC R7, c[0x0][0xc3c] ;  /* 0x00030f00ff077b82 */ /* 0x000e220000000800 */
[----:B------:R-:W-:Y:S01]  /*182b0*/  IMAD.MOV.U32 R6, RZ, RZ, R3 ;  /* 0x000000ffff067224 */ /* 0x000fe200078e0003 */
[----:B------:R-:W-:Y:S01]  /*182c0*/  UMOV UR4, URZ ;  /* 0x0000003f00047c82 */ /* 0x000fe20008000000 */
[----:B------:R-:W-:Y:S01]  /*182d0*/  ULDC UR7, c[0x0][0xc3c] ;  /* 0x00030f0000077ab9 */ /* 0x000fe20000000800 */
[----:B------:R-:W-:-:S05]  /*182e0*/  ULDC UR5, c[0x0][0xc38] ;  /* 0x00030e0000057ab9 */ /* 0x000fca0000000800 */
.L_x_824:
[----:B------:R-:W-:Y:S01]  /*182f0*/  UIADD3 UR4, UR4, 0x1f, URZ ;  /* 0x0000001f04047890 */ /* 0x000fe2000fffe03f */
[----:B------:R-:W-:-:S05]  /*18300*/  MOV R19, UR7 ;  /* 0x0000000700137c02 */ /* 0x000fca0008000f00 */
[----:B0-----:R-:W-:-:S13]  /*18310*/  ISETP.LE.AND P6, PT, R7, UR4, PT ;  /* 0x0000000407007c0c */ /* 0x001fda000bfc3270 */
[----:B------:R-:W-:Y:S05]  /*18320*/  @P6 BRA `(.L_x_821) ;  /* 0x00000004001c6947 */ /* 0x000fea0003800000 */
[----:B------:R-:W-:Y:S01]  /*18330*/  VIADD R8, R5, UR4 ;  /* 0x0000000405087c36 */ /* 0x000fe20008000000 */
[----:B------:R-:W-:Y:S01]  /*18340*/  BSSY B0, `(.L_x_822) ;  /* 0x0000007000007945 */ /* 0x000fe20003800000 */
[----:B------:R-:W-:-:S03]  /*18350*/  IMAD.MOV.U32 R4, RZ, RZ, RZ ;  /* 0x000000ffff047224 */ /* 0x000fc600078e00ff */
[----:B------:R-:W-:-:S13]  /*18360*/  ISETP.GE.OR P6, PT, R8, R7, !P0 ;  /* 0x000000070800720c */ /* 0x000fda00047c6670 */
[----:B------:R-:W-:Y:S05]  /*18370*/  @P6 BRA `(.L_x_823) ;  /* 0x00000000000c6947 */ /* 0x000fea0003800000 */
[----:B------:R-:W0:Y:S02]  /*18380*/  LDC.64 R2, c[0x0][0xc80] ;  /* 0x00032000ff027b82 */ /* 0x000e240000000a00 */
[----:B0-----:R-:W-:-:S05]  /*18390*/  IMAD.WIDE R2, R8, 0x4, R2 ;  /* 0x0000000408027825 */ /* 0x001fca00078e0202 */
[----:B------:R0:W5:Y:S02]  /*183a0*/  LDG.E R4, desc[UR40][R2.64] ;  /* 0x0000002802047981 */ /* 0x000164000c1e1900 */
.L_x_823:
[----:B------:R-:W-:Y:S05]  /*183b0*/  BSYNC B0 ;  /* 0x0000000000007941 */ /* 0x000fea0003800000 */
.L_x_822:
[----:B0----5:R-:W0:Y:S02]  /*183c0*/  SHFL.UP PT, R2, R4, 0x1, RZ ;  /* 0x0420000004027989 */ /* 0x021e2400000e00ff */
        /* <DEDUP_REMOVED lines=19> */
[----:B------:R-:W-:-:S07]  /*18500*/  MOV R2, R11 ;  /* 0x0000000b00027202 */ /* 0x000fce0000000f00 */
.L_x_820:
        /* <DEDUP_REMOVED lines=12> */
[----:B0-----:R-:W-:Y:S01]  /*185d0*/  IADD3 R11, RZ, -R3, RZ ;  /* 0x80000003ff0b7210 */ /* 0x001fe20007ffe0ff */
[----:B------:R-:W-:Y:S06]  /*185e0*/  @!P0 BRA `(.L_x_825) ;  /* 0x0000000000088947 */ /* 0x000fec0003800000 */
[----:B------:R-:W-:-:S05]  /*185f0*/  VIADD R9, R19, 0xffffffff ;  /* 0xffffffff13097836 */ /* 0x000fca0000000000 */
[----:B------:R0:W1:Y:S02]  /*18600*/  SHFL.IDX PT, R16, R2, R9, 0x1f ;  /* 0x00001f0902107589 */ /* 0x00006400000e0000 */
.L_x_825:
[----:B-1----:R-:W-:Y:S01]  /*18610*/  IMAD R16, R16, UR5, R7 ;  /* 0x0000000510107c24 */ /* 0x002fe2000f8e0207 */
[----:B------:R-:W-:Y:S01]  /*18620*/  IADD3 R19, R19, UR4, RZ ;  /* 0x0000000413137c10 */ /* 0x000fe2000fffe0ff */
[----:B------:R-:W-:Y:S02]  /*18630*/  IMAD R7, R11, R6, RZ ;  /* 0x000000060b077224 */ /* 0x000fe400078e02ff */
[----:B0-----:R-:W-:Y:S01]  /*18640*/  IMAD.MOV.U32 R2, RZ, RZ, RZ ;  /* 0x000000ffff027224 */ /* 0x001fe200078e00ff */
[----:B------:R-:W-:-:S03]  /*18650*/  IADD3 R9, -R16, UR6, RZ ;  /* 0x0000000610097c10 */ /* 0x000fc6000fffe1ff */
[----:B------:R-:W-:Y:S01]  /*18660*/  IMAD.HI.U32 R2, R3, R7, R2 ;  /* 0x0000000703027227 */ /* 0x000fe200078e0002 */
[----:B------:R-:W-:Y:S02]  /*18670*/  IABS R7, R4 ;  /* 0x0000000400077213 */ /* 0x000fe40000000000 */
[----:B------:R-:W-:Y:S02]  /*18680*/  IABS R3, R9 ;  /* 0x0000000900037213 */ /* 0x000fe40000000000 */
[----:B------:R-:W-:-:S03]  /*18690*/  IADD3 R7, RZ, -R7, RZ ;  /* 0x80000007ff077210 */ /* 0x000fc60007ffe0ff */
        /* <DEDUP_REMOVED lines=9> */
[----:B------:R-:W-:-:S06]  /*18730*/  @P0 IADD3 R2, R2, 0x1, RZ ;  /* 0x0000000102020810 */ /* 0x000fcc0007ffe0ff */
[----:B------:R-:W-:Y:S01]  /*18740*/  @!P2 IMAD.MOV R2, RZ, RZ, -R2 ;  /* 0x000000ffff02a224 */ /* 0x000fe200078e0a02 */
[----:B------:R-:W-:-:S05]  /*18750*/  @!P1 LOP3.LUT R2, RZ, R4, RZ, 0x33, !PT ;  /* 0x00000004ff029212 */ /* 0x000fca00078e33ff */
[--C-:B------:R-:W-:Y:S02]  /*18760*/  IMAD.MOV R17, RZ, RZ, -R2.reuse ;  /* 0x000000ffff117224 */ /* 0x100fe400078e0a02 */
[----:B------:R-:W-:Y:S02]  /*18770*/  IMAD.MOV.U32 R18, RZ, RZ, R2 ;  /* 0x000000ffff127224 */ /* 0x000fe400078e0002 */
[----:B------:R-:W-:Y:S01]  /*18780*/  IMAD R17, R4, R17, R9 ;  /* 0x0000001104117224 */ /* 0x000fe200078e0209 */
[----:B------:R-:W-:Y:S06]  /*18790*/  BRA `(.L_x_826) ;  /* 0x00000000000c7947 */ /* 0x000fec0003800000 */
.L_x_821:
[----:B------:R-:W-:Y:S01]  /*187a0*/  IMAD.MOV.U32 R17, RZ, RZ, RZ ;  /* 0x000000ffff117224 */ /* 0x000fe200078e00ff */
[----:B------:R-:W-:Y:S01]  /*187b0*/  MOV R16, UR6 ;  /* 0x0000000600107c02 */ /* 0x000fe20008000f00 */
[----:B------:R-:W-:-:S07]  /*187c0*/  IMAD.MOV.U32 R18, RZ, RZ, RZ ;  /* 0x000000ffff127224 */ /* 0x000fce00078e00ff */
.L_x_826:
[----:B------:R-:W-:-:S13]  /*187d0*/  ISETP.NE.AND P0, PT, R5, RZ, PT ;  /* 0x000000ff0500720c */ /* 0x000fda0003f05270 */
[----:B------:R-:W0:Y:S01]  /*187e0*/  @!P0 S2R R3, SR_CgaCtaId ;  /* 0x0000000000038919 */ /* 0x000e220000008800 */
[----:B------:R-:W-:-:S04]  /*187f0*/  @!P0 MOV R2, 0x400 ;  /* 0x0000040000028802 */ /* 0x000fc80000000f00 */
[----:B0-----:R-:W-:-:S05]  /*18800*/  @!P0 LEA R2, R3, R2, 0x18 ;  /* 0x0000000203028211 */ /* 0x001fca00078ec0ff */
[----:B------:R2:W-:Y:S01]  /*18810*/  @!P0 STS.128 [R2+0x348d0], R16 ;  /* 0x0348d01002008388 */ /* 0x0005e20000000c00 */
[----:B------:R-:W-:Y:S06]  /*18820*/  BAR.ARV 0x5, 0x180 ;  /* 0x0146000000007b1d */ /* 0x000fec0000002000 */
.L_x_819:
[----:B--2---:R-:W-:Y:S01]  /*18830*/  IMAD.MOV.U32 R2, RZ, RZ, 0x1 ;  /* 0x00000001ff027424 */ /* 0x004fe200078e00ff */
[----:B------:R2:W-:Y:S01]  /*18840*/  STL [R1+0x58], RZ ;  /* 0x000058ff01007387 */ /* 0x0005e20000100800 */
[----:B------:R-:W-:Y:S02]  /*18850*/  ULDC UR4, c[0x0][0xc3c] ;  /* 0x00030f0000047ab9 */ /* 0x000fe40000000800 */
[----:B-1----:R-:W-:Y:S01]  /*18860*/  ISETP.GE.AND P0, PT, R19, UR4, PT ;  /* 0x0000000413007c0c */ /* 0x002fe2000bf06270 */
[----:B------:R2:W-:Y:S04]  /*18870*/  STL [R1+0x18], R2 ;  /* 0x0000180201007387 */ /* 0x0005e80000100800 */
[----:B------:R2:W-:Y:S08]  /*18880*/  STL [R1+0x8], RZ ;  /* 0x000008ff01007387 */ /* 0x0005f00000100800 */
[----:B--2---:R-:W-:Y:S05]  /*18890*/  @P0 BRA `(.L_x_827) ;  /* 0x00000068006c0947 */ /* 0x004fea0003800000 */
[----:B------:R-:W1:Y:S01]  /*188a0*/  S2UR UR5, SR_CgaCtaId ;  /* 0x00000000000579c3 */ /* 0x000e620000008800 */
[C---:B------:R-:W-:Y:S01]  /*188b0*/  SHF.L.U32 R2, R0.reuse, 0x3, RZ ;  /* 0x0000000300027819 */ /* 0x040fe200000006ff */
[----:B------:R-:W-:Y:S01]  /*188c0*/  UMOV UR4, 0x400 ;  /* 0x0000040000047882 */ /* 0x000fe20000000000 */
[----:B------:R-:W-:Y:S01]  /*188d0*/  LOP3.LUT R5, R0, 0x7f, RZ, 0xc0, !PT ;  /* 0x0000007f00057812 */ /* 0x000fe200078ec0ff */
[----:B------:R-:W-:Y:S01]  /*188e0*/  BSSY B8, `(.L_x_827) ;  /* 0x0000696000087945 */ /* 0x000fe20003800000 */
[C---:B0-----:R-:W-:Y:S01]  /*188f0*/  LOP3.LUT R3, R2.reuse, 0x1f8, RZ, 0xc0, !PT ;  /* 0x000001f802037812 */ /* 0x041fe200078ec0ff */
[----:B------:R-:W-:Y:S01]  /*18900*/  ULDC.64 UR36, c[0x0][0x198] ;  /* 0x0000660000247ab9 */ /* 0x000fe20000000a00 */
[----:B------:R-:W-:Y:S01]  /*18910*/  LOP3.LUT R2, R2, 0x38, RZ, 0xc0, !PT ;  /* 0x0000003802027812 */ /* 0x000fe200078ec0ff */
[----:B------:R-:W-:Y:S01]  /*18920*/  ULDC UR38, c[0x0][0xc] ;  /* 0x0000030000267ab9 */ /* 0x000fe20000000800 */
[----:B------:R-:W-:Y:S01]  /*18930*/  LOP3.LUT R4, R3, 0x38, R0, 0x78, !PT ;  /* 0x0000003803047812 */ /* 0x000fe200078e7800 */
[----:B------:R-:W-:Y:S01]  /*18940*/  IMAD.SHL.U32 R3, R5, 0x8, RZ ;  /* 0x0000000805037824 */ /* 0x000fe200078e00ff */
[----:B------:R-:W-:Y:S01]  /*18950*/  SHF.R.U32.HI R5, RZ, 0x3, R5 ;  /* 0x00000003ff057819 */ /* 0x000fe20000011605 */
[----:B------:R-:W-:-:S03]  /*18960*/  IMAD.SHL.U32 R0, R0, 0x10, RZ ;  /* 0x0000001000007824 */ /* 0x000fc600078e00ff */
[----:B------:R-:W-:Y:S02]  /*18970*/  LOP3.LUT R3, R4, 0x200, R3, 0xf8, !PT ;  /* 0x0000020004037812 */ /* 0x000fe400078ef803 */
[----:B------:R-:W-:Y:S01]  /*18980*/  LOP3.LUT R0, R5, 0x70, R0, 0xf8, !PT ;  /* 0x0000007005007812 */ /* 0x000fe200078ef800 */
[----:B------:R-:W-:Y:S01]  /*18990*/  IMAD.MOV.U32 R0, RZ, RZ, 0x1 ;  /* 0x00000001ff007424 */ /* 0x000fe200078e00ff */
[----:B-1----:R-:W-:-:S06]  /*189a0*/  ULEA UR4, UR5, UR4, 0x18 ;  /* 0x0000000405047291 */ /* 0x002fcc000f8ec03f */
[----:B------:R-:W-:-:S05]  /*189b0*/  MOV R4, UR4 ;  /* 0x0000000400047c02 */ /* 0x000fca0008000f00 */
[----:B------:R-:W-:Y:S01]  /*189c0*/  IMAD R3, R3, 0x2, R4 ;  /* 0x0000000203037824 */ /* 0x000fe200078e0204 */
[----:B------:R-:W-:Y:S04]  /*189d0*/  STL [R1+0x4], R4 ;  /* 0x0000040401007387 */ /* 0x000fe80000100800 */
[----:B------:R0:W-:Y:S04]  /*189e0*/  STL [R1+0x2c], R3 ;  /* 0x00002c0301007387 */ /* 0x0001e80000100800 */
[----:B------:R-:W-:Y:S04]  /*189f0*/  STL [R1+0x8], RZ ;  /* 0x000008ff01007387 */ /* 0x000fe80000100800 */
[----:B------:R-:W-:Y:S01]  /*18a00*/  STL [R1+0x18], R0 ;  /* 0x0000180001007387 */ /* 0x000fe20000100800 */
[----:B0-----:R-:W-:-:S03]  /*18a10*/  LOP3.LUT R3, R2, 0x40, RZ, 0xfc, !PT ;  /* 0x0000004002037812 */ /* 0x001fc600078efcff */
[----:B------:R-:W-:Y:S04]  /*18a20*/  STL [R1+0xc], RZ ;  /* 0x00000cff01007387 */ /* 0x000fe80000100800 */
[----:B------:R0:W-:Y:S04]  /*18a30*/  STL [R1+0x24], R0 ;  /* 0x0000240001007387 */ /* 0x0001e80000100800 */
[----:B------:R1:W-:Y:S01]  /*18a40*/  STL [R1+0x58], RZ ;  /* 0x000058ff01007387 */ /* 0x0003e20000100800 */
[----:B0-----:R-:W-:-:S07]  /*18a50*/  LOP3.LUT R0, R2, 0x80, RZ, 0xfc, !PT ;  /* 0x0000008002007812 */ /* 0x001fce00078efcff */
.L_x_967:
[----:B--2---:R-:W0:Y:S02]  /*18a60*/  LDC.64 R2, c[0x0][0xc88] ;  /* 0x00032200ff027b82 */ /* 0x004e240000000a00 */
[----:B0-----:R-:W-:-:S05]  /*18a70*/  IMAD.WIDE R2, R19, 0x4, R2 ;  /* 0x0000000413027825 */ /* 0x001fca00078e0202 */
[----:B------:R-:W2:Y:S01]  /*18a80*/  LDG.E R15, desc[UR40][R2.64] ;  /* 0x00000028020f7981 */ /* 0x000ea2000c1e1900 */
[----:B------:R-:W-:Y:S05]  /*18a90*/  YIELD ;  /* 0x0000000000007946 */ /* 0x000fea0003800000 */
[----:B------:R-:W-:Y:S01]  /*18aa0*/  ULDC.64 UR4, c[0x0][0xa28] ;  /* 0x00028a0000047ab9 */ /* 0x000fe20000000a00 */
[----:B---3--:R-:W-:Y:S01]  /*18ab0*/  MOV R0, RZ ;  /* 0x000000ff00007202 */ /* 0x008fe20000000f00 */
[----:B----45:R-:W-:Y:S01]  /*18ac0*/  IMAD.MOV.U32 R8, RZ, RZ, RZ ;  /* 0x000000ffff087224 */ /* 0x030fe200078e00ff */
[----:B------:R-:W-:Y:S01]  /*18ad0*/  ISETP.NE.U32.AND P0, PT, RZ, UR4, PT ;  /* 0x00000004ff007c0c */ /* 0x000fe2000bf05070 */
[----:B------:R-:W-:Y:S01]  /*18ae0*/  ULDC.64 UR10, c[0x0][0xa18] ;  /* 0x00028600000a7ab9 */ /* 0x000fe20000000a00 */
[----:B------:R-:W-:Y:S01]  /*18af0*/  ULDC.64 UR8, c[0x0][0xa10] ;  /* 0x0002840000087ab9 */ /* 0x000fe20000000a00 */
[----:B------:R-:W-:Y:S01]  /*18b00*/  ULDC.64 UR6, c[0x0][0xa08] ;  /* 0x0002820000067ab9 */ /* 0x000fe20000000a00 */
[----:B------:R-:W-:-:S02]  /*18b10*/  ISETP.NE.AND.EX P0, PT, RZ, UR5, PT, P0 ;  /* 0x00000005ff007c0c */ /* 0x000fc4000bf05300 */
        /* <DEDUP_REMOVED lines=9> */
[----:B------:R2:W5:Y:S01]  /*18bb0*/  @P0 LDG.E R0, desc[UR40][R2.64] ;  /* 0x0000002802000981 */ /* 0x000562000c1e1900 */
[----:B------:R-:W-:Y:S02]  /*18bc0*/  ISETP.NE.AND.EX P2, PT, RZ, UR5, PT, P2 ;  /* 0x00000005ff007c0c */ /* 0x000fe4000bf45320 */
[----:B------:R-:W-:Y:S02]  /*18bd0*/  CS2R R10, SRZ ;  /* 0x00000000000a7805 */ /* 0x000fe4000001ff00 */
[----:B------:R-:W-:Y:S01]  /*18be0*/  ISETP.NE.U32.AND P3, PT, RZ, UR10, PT ;  /* 0x0000000aff007c0c */ /* 0x000fe2000bf65070 */
[----:B------:R-:W-:Y:S01]  /*18bf0*/  STL [R1], R14 ;  /* 0x0000000e01007387 */ /* 0x000fe20000100800 */
[----:B------:R-:W-:Y:S02]  /*18c00*/  ISETP.NE.U32.AND P0, PT, RZ, UR6, PT ;  /* 0x00000006ff007c0c */ /* 0x000fe4000bf05070 */
[----:B------:R-:W-:Y:S01]  /*18c10*/  ISETP.NE.AND.EX P3, PT, RZ, UR11, PT, P3 ;  /* 0x0000000bff007c0c */ /* 0x000fe2000bf65330 */
[----:B------:R-:W-:Y:S01]  /*18c20*/  STL [R1+0x28], R13 ;  /* 0x0000280d01007387 */ /* 0x000fe20000100800 */
[----:B------:R-:W-:-:S02]  /*18c30*/  ISETP.NE.U32.AND P1, PT, RZ, UR8, PT ;  /* 0x00000008ff007c0c */ /* 0x000fc4000bf25070 */
[C---:B--2---:R-:W-:Y:S02]  /*18c40*/  IADD3 R2, P4, R14.reuse, UR4, RZ ;  /* 0x000000040e027c10 */ /* 0x044fe4000ff9e0ff */
[----:B------:R-:W-:Y:S02]  /*18c50*/  ISETP.NE.AND.EX P0, PT, RZ, UR7, PT, P0 ;  /* 0x00000007ff007c0c */ /* 0x000fe4000bf05300 */
[C---:B------:R-:W-:Y:S02]  /*18c60*/  IADD3.X R3, R13.reuse, UR5, RZ, P4, !PT ;  /* 0x000000050d037c10 */ /* 0x040fe4000a7fe4ff */
[C---:B0-----:R-:W-:Y:S02]  /*18c70*/  IADD3 R4, P4, R14.reuse, UR8, RZ ;  /* 0x000000080e047c10 */ /* 0x041fe4000ff9e0ff */
[----:B------:R-:W-:Y:S01]  /*18c80*/  ISETP.NE.AND.EX P1, PT, RZ, UR9, PT, P1 ;  /* 0x00000009ff007c0c */ /* 0x000fe2000bf25310 */
[----:B------:R-:W2:Y:S01]  /*18c90*/  @P2 LDG.E R8, desc[UR40][R2.64] ;  /* 0x0000002802082981 */ /* 0x000ea2000c1e1900 */
[----:B------:R-:W-:Y:S01]  /*18ca0*/  IADD3.X R5, R13, UR9, RZ, P4, !PT ;  /* 0x000000090d057c10 */ /* 0x000fe2000a7fe4ff */
[----:B------:R-:W-:Y:S01]  /*18cb0*/  ULDC UR4, c[0x0][0x288] ;  /* 0x0000a20000047ab9 */ /* 0x000fe20000000800 */
[----:B------:R-:W-:-:S02]  /*18cc0*/  IADD3 R6, P5, R14, UR6, RZ ;  /* 0x000000060e067c10 */ /* 0x000fc4000ffbe0ff */
[----:B------:R-:W-:Y:S01]  /*18cd0*/  MOV R12, UR4 ;  /* 0x00000004000c7c02 */ /* 0x000fe20008000f00 */
[----:B------:R-:W-:Y:S01]  /*18ce0*/  ULDC.64 UR4, c[0x0][0x418] ;  /* 0x0001060000047ab9 */ /* 0x000fe20000000a00 */
[----:B------:R-:W-:-:S05]  /*18cf0*/  IADD3.X R7, R13, UR7, RZ, P5, !PT ;  /* 0x000000070d077c10 */ /* 0x000fca000affe4ff */
[----:B------:R-:W5:Y:S04]  /*18d00*/  @P0 LDG.E R11, desc[UR40][R6.64] ;  /* 0x00000028060b0981 */ /* 0x000f68000c1e1900 */
        /* <DEDUP_REMOVED lines=10> */
[----:B------:R-:W-:-:S03]  /*18db0*/  UIMAD UR4, UR4, UR5, URZ ;  /* 0x00000005040472a4 */ /* 0x000fc6000f8e023f */
[----:B------:R-:W-:Y:S02]  /*18dc0*/  ULDC UR5, c[0x0][0x348] ;  /* 0x0000d20000057ab9 */ /* 0x000fe40000000800 */
[----:B0-----:R-:W-:Y:S02]  /*18dd0*/  IMAD.U32 R9, RZ, RZ, UR5 ;  /* 0x00000005ff097e24 */ /* 0x001fe4000f8e00ff */
[----:B------:R-:W-:Y:S01]  /*18de0*/  IMAD.U32 R8, RZ, RZ, UR4 ;  /* 0x00000004ff087e24 */ /* 0x000fe2000f8e00ff */
[----:B--2---:R0:W-:Y:S01]  /*18df0*/  STL [R1+0x54], R12 ;  /* 0x0000540c01007387 */ /* 0x0041e20000100800 */
[----:B------:R-:W-:Y:S05]  /*18e00*/  @P3 BRA `(.L_x_828) ;  /* 0x0000000000143947 */ /* 0x000fea0003800000 */
[----:B------:R-:W-:Y:S05]  /*18e10*/  @!P2 BRA `(.L_x_828) ;  /* 0x000000000010a947 */ /* 0x000fea0003800000 */
[----:B0-----:R-:W2:Y:S04]  /*18e20*/  LDG.E R12, desc[UR40][R2.64] ;  /* 0x00000028020c7981 */ /* 0x001ea8000c1e1900 */
[----:B------:R-:W2:Y:S02]  /*18e30*/  LDG.E R2, desc[UR40][R2.64+0x4] ;  /* 0x0000042802027981 */ /* 0x000ea4000c1e1900 */
[----:B--2---:R-:W-:-:S05]  /*18e40*/  IADD3 R2, -R12, R2, RZ ;  /* 0x000000020c027210 */ /* 0x004fca0007ffe1ff */
[----:B------:R2:W-:Y:S02]  /*18e50*/  STL [R1+0x54], R2 ;  /* 0x0000540201007387 */ /* 0x0005e40000100800 */
.L_x_828:
[----:B0-----:R-:W-:Y:S01]  /*18e60*/  IMAD.MOV.U32 R12, RZ, RZ, R15 ;  /* 0x000000ffff0c7224 */ /* 0x001fe200078e000f */
[----:B------:R-:W-:Y:S01]  /*18e70*/  ULDC.64 UR4, c[0x0][0xa20] ;  /* 0x0002880000047ab9 */ /* 0x000fe20000000a00 */
[----:B--2--5:R-:W-:Y:S01]  /*18e80*/  IMAD.IADD R2, R11, 0x1, R0 ;  /* 0x000000010b027824 */ /* 0x024fe200078e0200 */
[----:B------:R-:W-:Y:S02]  /*18e90*/  ISETP.NE.U32.AND P2, PT, RZ, UR4, PT ;  /* 0x00000004ff007c0c */ /* 0x000fe4000bf45070 */
[----:B------:R0:W-:Y:S02]  /*18ea0*/  STL [R1+0x14], R12 ;  /* 0x0000140c01007387 */ /* 0x0001e40000100800 */
[----:B------:R-:W-:Y:S02]  /*18eb0*/  ISETP.NE.AND.EX P2, PT, RZ, UR5, PT, P2 ;  /* 0x00000005ff007c0c */ /* 0x000fe4000bf45320 */
[----:B------:R0:W-:Y:S11]  /*18ec0*/  STL [R1+0x20], R2 ;  /* 0x0000200201007387 */ /* 0x0001f60000100800 */
[----:B0-----:R-:W-:Y:S05]  /*18ed0*/  @!P2 BRA `(.L_x_829) ;  /* 0x000000000010a947 */ /* 0x001fea0003800000 */
[----:B------:R-:W-:-:S04]  /*18ee0*/  IADD3 R2, P0, R14, UR4, RZ ;  /* 0x000000040e027c10 */ /* 0x000fc8000ff1e0ff */
[----:B------:R-:W-:-:S05]  /*18ef0*/  IADD3.X R3, R13, UR5, RZ, P0, !PT ;  /* 0x000000050d037c10 */ /* 0x000fca00087fe4ff */
[----:B------:R0:W5:Y:S01]  /*18f00*/  LDG.E R8, desc[UR40][R2.64] ;  /* 0x0000002802087981 */ /* 0x000162000c1e1900 */
[----:B------:R-:W-:Y:S05]  /*18f10*/  BRA `(.L_x_830) ;  /* 0x0000000000107947 */ /* 0x000fea0003800000 */
.L_x_829:
[----:B------:R-:W-:Y:S05]  /*18f20*/  @!P0 BRA `(.L_x_830) ;  /* 0x00000000000c8947 */ /* 0x000fea0003800000 */
[----:B------:R-:W2:Y:S04]  /*18f30*/  LDG.E R8, desc[UR40][R6.64] ;  /* 0x0000002806087981 */ /* 0x000ea8000c1e1900 */
[----:B------:R-:W2:Y:S02]  /*18f40*/  LDG.E R6, desc[UR40][R6.64+0x4] ;  /* 0x0000042806067981 */ /* 0x000ea4000c1e1900 */
[----:B--2---:R-:W-:-:S07]  /*18f50*/  IADD3 R8, -R8, R6, RZ ;  /* 0x0000000608087210 */ /* 0x004fce0007ffe1ff */
.L_x_830:
[----:B0-----:R-:W2:Y:S01]  /*18f60*/  @P1 LDG.E R2, desc[UR40][R4.64] ;  /* 0x0000002804021981 */ /* 0x001ea2000c1e1900 */
[----:B-----5:R-:W-:-:S03]  /*18f70*/  IMAD.IADD R0, R8, 0x1, -R0 ;  /* 0x0000000108007824 */ /* 0x020fc600078e0a00 */
[----:B------:R-:W2:Y:S01]  /*18f80*/  @P1 LDG.E R4, desc[UR40][R4.64+0x4] ;  /* 0x0000042804041981 */ /* 0x000ea2000c1e1900 */
[----:B------:R-:W-:Y:S01]  /*18f90*/  BSSY B0, `(.L_x_831) ;  /* 0x0000154000007945 */ /* 0x000fe20003800000 */
[----:B--2---:R-:W-:-:S05]  /*18fa0*/  @P1 IMAD.IADD R9, R4, 0x1, -R2 ;  /* 0x0000000104091824 */ /* 0x004fca00078e0a02 */
[----:B------:R-:W-:-:S05]  /*18fb0*/  IADD3 R3, R0, R9, RZ ;  /* 0x0000000900037210 */ /* 0x000fca0007ffe0ff */
[----:B------:R-:W-:Y:S01]  /*18fc0*/  VIADD R2, R3, 0x7f ;  /* 0x0000007f03027836 */ /* 0x000fe20000000000 */
[----:B------:R0:W-:Y:S04]  /*18fd0*/  STL [R1+0x50], R3 ;  /* 0x0000500301007387 */ /* 0x0001e80000100800 */
[----:B0-----:R-:W-:-:S04]  /*18fe0*/  SHF.R.S32.HI R3, RZ, 0x1f, R2 ;  /* 0x0000001fff037819 */ /* 0x001fc80000011402 */
[----:B------:R-:W-:-:S04]  /*18ff0*/  LEA.HI R2, R3, R2, RZ, 0x7 ;  /* 0x0000000203027211 */ /* 0x000fc800078f38ff */
[----:B------:R-:W-:-:S04]  /*19000*/  LOP3.LUT R3, R2, 0xffffff80, RZ, 0xc0, !PT ;  /* 0xffffff8002037812 */ /* 0x000fc800078ec0ff */
[----:B------:R-:W-:Y:S01]  /*19010*/  VIADDMNMX R9, R3, -R0, R9, PT ;  /* 0x8000000003097246 */ /* 0x000fe20003800109 */
[----:B------:R-:W-:-:S05]  /*19020*/  IMAD.MOV R3, RZ, RZ, -R0 ;  /* 0x000000ffff037224 */ /* 0x000fca00078e0a00 */
[----:B------:R-:W-:-:S04]  /*19030*/  VIMNMX R3, RZ, R3, !PT ;  /* 0x00000003ff037248 */ /* 0x000fc80007fe0100 */
[----:B------:R-:W-:-:S13]  /*19040*/  ISETP.GT.AND P0, PT, R9, R3, PT ;  /* 0x000000030900720c */ /* 0x000fda0003f04270 */
[----:B------:R-:W-:Y:S02]  /*19050*/  @P0 IADD3 R0, R9, 0x7f, RZ ;  /* 0x0000007f09000810 */ /* 0x000fe40007ffe0ff */
[----:B------:R-:W-:Y:S02]  /*19060*/  SHF.R.U32.HI R9, RZ, 0x7, R3 ;  /* 0x00000007ff097819 */ /* 0x000fe40000011603 */
[----:B------:R-:W-:-:S04]  /*19070*/  @P0 SHF.R.S32.HI R3, RZ, 0x1f, R0 ;  /* 0x0000001fff030819 */ /* 0x000fc80000011400 */
[----:B------:R-:W-:Y:S01]  /*19080*/  @P0 LEA.HI R0, R3, R0, RZ, 0x7 ;  /* 0x0000000003000211 */ /* 0x000fe200078f38ff */
[----:B------:R-:W-:-:S03]  /*19090*/  IMAD.MOV.U32 R6, RZ, RZ, R9 ;  /* 0x000000ffff067224 */ /* 0x000fc600078e0009 */
[----:B------:R-:W-:Y:S02]  /*190a0*/  @P0 SHF.R.S32.HI R6, RZ, 0x7, R0 ;  /* 0x00000007ff060819 */ /* 0x000fe40000011400 */
[----:B------:R-:W-:-:S05]  /*190b0*/  SHF.R.S32.HI R0, RZ, 0x7, R2 ;  /* 0x00000007ff007819 */ /* 0x000fca0000011402 */
[----:B------:R0:W-:Y:S01]  /*190c0*/  STL [R1+0x3c], R0 ;  /* 0x00003c0001007387 */ /* 0x0001e20000100800 */
[----:B------:R-:W-:Y:S02]  /*190d0*/  ISETP.GT.AND P2, PT, R6, R9, PT ;  /* 0x000000090600720c */ /* 0x000fe40003f44270 */
[----:B------:R-:W-:-:S11]  /*190e0*/  PLOP3.LUT P0, PT, PT, PT, PT, 0x80, 0x0 ;  /* 0x000000000000781c */ /* 0x000fd60003f0f070 */
[----:B0-----:R-:W-:Y:S05]  /*190f0*/  @!P2 BRA `(.L_x_832) ;  /* 0x0000001000f4a947 */ /* 0x001fea0003800000 */
[----:B------:R-:W-:Y:S01]  /*19100*/  UMOV UR4, 0xffffffff ;  /* 0xffffffff00047882 */ /* 0x000fe20000000000 */
[----:B------:R-:W-:Y:S02]  /*19110*/  SEL R0, R12, RZ, !P1 ;  /* 0x000000ff0c007207 */ /* 0x000fe40004800000 */
[----:B------:R-:W-:Y:S05]  /*19120*/  BRA.DIV UR4, `(.L_x_833) ;  /* 0x0000006a04ec7947 */ /* 0x000fea000b800000 */
[----:B------:R-:W0:Y:S02]  /*19130*/  S2R R2, SR_TID.X ;  /* 0x0000000000027919 */ /* 0x000e240000002100 */
[----:B0-----:R-:W-:-:S04]  /*19140*/  SHF.R.U32.HI R2, RZ, 0x5, R2 ;  /* 0x00000005ff027819 */ /* 0x001fc80000011602 */
[----:B------:R-:W-:-:S05]  /*19150*/  LOP3.LUT R2, R2, 0x3, RZ, 0xc0, !PT ;  /* 0x0000000302027812 */ /* 0x000fca00078ec0ff */
[----:B------:R0:W2:Y:S02]  /*19160*/  SHFL.IDX PT, R14, R2, RZ, 0x1f ;  /* 0x00001fff020e7589 */ /* 0x0000a400000e0000 */
.L_x_998:
[----:B--2---:R-:W-:Y:S02]  /*19170*/  ISETP.NE.AND P0, PT, R14, RZ, PT ;  /* 0x000000ff0e00720c */ /* 0x004fe40003f05270 */
[----:B------:R-:W-:-:S11]  /*19180*/  PLOP3.LUT P6, PT, PT, PT, PT, 0x8, 0x0 ;  /* 0x000000000000781c */ /* 0x000fd60003fce170 */
[----:B------:R-:W-:Y:S05]  /*19190*/  @P0 BRA `(.L_x_834) ;  /* 0x00000000000c0947 */ /* 0x000fea0003800000 */
[----:B------:R-:W-:-:S03]  /*191a0*/  UMOV UR4, 0xffffffff ;  /* 0xffffffff00047882 */ /* 0x000fc60000000000 */
[----:B------:R-:W-:Y:S05]  /*191b0*/  BRA.DIV UR4, `(.L_x_835) ;  /* 0x0000006a04fc7947 */ /* 0x000fea000b800000 */
[----:B------:R-:W-:-:S13]  /*191c0*/  ELECT P6, URZ, PT ;  /* 0x00000000003f782f */ /* 0x000fda00038c0000 */
.L_x_834:
[----:B0-----:R-:W2:Y:S04]  /*191d0*/  LDL R2, [R1+0x58] ;  /* 0x0000580001027983 */ /* 0x001ea80000100800 */
[----:B------:R-:W3:Y:S01]  /*191e0*/  LDL R4, [R1+0x4] ;  /* 0x0000040001047983 */ /* 0x000ee20000100800 */
[----:B------:R-:W-:Y:S01]  /*191f0*/  BSSY B1, `(.L_x_836) ;  /* 0x0000008000017945 */ /* 0x000fe20003800000 */
[----:B--2---:R-:W-:-:S05]  /*19200*/  VIADD R2, R2, 0x1 ;  /* 0x0000000102027836 */ /* 0x004fca0000000000 */
[----:B------:R-:W-:-:S04]  /*19210*/  LEA.HI R3, R2, R2, RZ, 0x1 ;  /* 0x0000000202037211 */ /* 0x000fc800078f08ff */
[----:B------:R-:W-:-:S04]  /*19220*/  LOP3.LUT R3, R3, 0xfffffffe, RZ, 0xc0, !PT ;  /* 0xfffffffe03037812 */ /* 0x000fc800078ec0ff */
[----:B------:R-:W-:-:S04]  /*19230*/  IADD3 R2, R2, -R3, RZ ;  /* 0x8000000302027210 */ /* 0x000fc80007ffe0ff */
[----:B------:R-:W-:-:S04]  /*19240*/  SHF.L.U32 R2, R2, 0x1f, RZ ;  /* 0x0000001f02027819 */ /* 0x000fc800000006ff */
[----:B---3--:R-:W0:Y:S02]  /*19250*/  SYNCS.PHASECHK.TRANS64.TRYWAIT P0, [R4+URZ+0x34820], R2 ;  /* 0x03482002040075a7 */ /* 0x008e24000800017f */
[----:B0-----:R-:W-:Y:S05]  /*19260*/  @!P0 BRA `(.L_x_837) ;  /* 0x0000006800f08947 */ /* 0x001fea0003800000 */
.L_x_1001:
[----:B------:R-:W-:Y:S05]  /*19270*/  BSYNC B1 ;  /* 0x0000000000017941 */ /* 0x000fea0003800000 */
.L_x_836:
[----:B------:R-:W-:Y:S04]  /*19280*/  BSSY B1, `(.L_x_838) ;  /* 0x0000087000017945 */ /* 0x000fe80003800000 */
[----:B------:R-:W-:Y:S05]  /*19290*/  @!P6 BRA `(.L_x_839) ;  /* 0x000000080014e947 */ /* 0x000fea0003800000 */
[----:B------:R-:W2:Y:S04]  /*192a0*/  LDL R7, [R1+0x4] ;  /* 0x0000040001077983 */ /* 0x000ea80000100800 */
[----:B------:R-:W2:Y:S04]  /*192b0*/  LDL R4, [R1+0xc] ;  /* 0x00000c0001047983 */ /* 0x000ea80000100800 */
[----:B------:R-:W3:Y:S01]  /*192c0*/  LDL R5, [R1+0x24] ;  /* 0x0000240001057983 */ /* 0x000ee20000100800 */
[----:B------:R-:W-:Y:S01]  /*192d0*/  BSSY B2, `(.L_x_840) ;  /* 0x0000008000027945 */ /* 0x000fe20003800000 */
[----:B0-----:R-:W0:Y:S02]  /*192e0*/  S2R R3, SR_TID.X ;  /* 0x0000000000037919 */ /* 0x001e240000002100 */
[----:B0-----:R-:W-:-:S04]  /*192f0*/  LOP3.LUT R3, R3, 0x7f, RZ, 0xc0, !PT ;  /* 0x0000007f03037812 */ /* 0x001fc800078ec0ff */
[----:B------:R-:W-:Y:S01]  /*19300*/  ISETP.NE.AND P1, PT, R3, RZ, PT ;  /* 0x000000ff0300720c */ /* 0x000fe20003f25270 */
[----:B--2---:R-:W-:Y:S01]  /*19310*/  IMAD R4, R4, 0x8, R7 ;  /* 0x0000000804047824 */ /* 0x004fe200078e0207 */
[----:B---3--:R-:W-:-:S04]  /*19320*/  SHF.L.U32 R8, R5, 0x1f, RZ ;  /* 0x0000001f05087819 */ /* 0x008fc800000006ff */
[----:B------:R-:W0:Y:S02]  /*19330*/  SYNCS.PHASECHK.TRANS64.TRYWAIT P0, [R4+URZ+0x348a0], R8 ;  /* 0x0348a008040075a7 */ /* 0x000e24000800017f */
[----:B0-----:R-:W-:Y:S05]  /*19340*/  @!P0 BRA `(.L_x_841) ;  /* 0x0000006800d08947 */ /* 0x001fea0003800000 */
.L_x_1002:
[----:B------:R-:W-:Y:S05]  /*19350*/  BSYNC B2 ;  /* 0x0000000000027941 */ /* 0x000fea0003800000 */
.L_x_840:
[----:B------:R-:W-:Y:S04]  /*19360*/  BSSY B2, `(.L_x_842) ;  /* 0x0000009000027945 */ /* 0x000fe80003800000 */
[----:B------:R-:W-:Y:S05]  /*19370*/  @P1 BRA `(.L_x_843) ;  /* 0x00000000001c1947 */ /* 0x000fea0003800000 */
[----:B------:R-:W2:Y:S01]  /*19380*/  S2R R3, SR_TID.X ;  /* 0x0000000000037919 */ /* 0x000ea20000002100 */
[----:B------:R-:W-:-:S04]  /*19390*/  IMAD.MOV.U32 R2, RZ, RZ, 0xc000 ;  /* 0x0000c000ff027424 */ /* 0x000fc800078e00ff */
[----:B------:R3:W-:Y:S01]  /*193a0*/  SYNCS.ARRIVE.TRANS64 RZ, [R4+URZ+0x34890], R2 ;  /* 0x0348900204ff79a7 */ /* 0x0007e2000800003f */
[----:B--2---:R-:W-:-:S04]  /*193b0*/  LOP3.LUT R3, R3, 0x1f, RZ, 0xc0, !PT ;  /* 0x0000001f03037812 */ /* 0x004fc800078ec0ff */
[----:B------:R-:W-:-:S13]  /*193c0*/  ISETP.NE.AND P0, PT, R3, RZ, PT ;  /* 0x000000ff0300720c */ /* 0x000fda0003f05270 */
[----:B---3--:R-:W-:Y:S05]  /*193d0*/  @!P0 BRA `(.L_x_843) ;  /* 0x0000000000048947 */ /* 0x008fea0003800000 */
[----:B------:R-:W-:Y:S01]  /*193e0*/  BPT.TRAP 0x1 ;  /* 0x000000040000795c */ /* 0x000fe20000300000 */
.L_x_843:
[----:B------:R-:W-:Y:S05]  /*193f0*/  BSYNC B2 ;  /* 0x0000000000027941 */ /* 0x000fea0003800000 */
.L_x_842:
[----:B------:R-:W2:Y:S04]  /*19400*/  LDL R5, [R1+0x4] ;  /* 0x0000040001057983 */ /* 0x000ea80000100800 */
[----:B------:R-:W2:Y:S01]  /*19410*/  LDL R2, [R1+0xc] ;  /* 0x00000c0001027983 */ /* 0x000ea20000100800 */
[----:B------:R-:W-:Y:S01]  /*19420*/  MOV R11, RZ ;  /* 0x000000ff000b7202 */ /* 0x000fe20000000f00 */
[----:B------:R-:W-:Y:S01]  /*19430*/  IMAD R3, R6, 0x80, R10 ;  /* 0x0000008006037824 */ /* 0x000fe200078e020a */
[----:B------:R-:W-:Y:S01]  /*19440*/  UIADD3 UR4, UP0, UR36, 0x570, URZ ;  /* 0x0000057024047890 */ /* 0x000fe2000ff1e03f */
[----:B------:R-:W-:Y:S01]  /*19450*/  PLOP3.LUT P0, PT, PT, PT, PT, 0x80, 0x0 ;  /* 0x000000000000781c */ /* 0x000fe20003f0f070 */
[----:B------:R-:W-:Y:S01]  /*19460*/  UMOV UR6, 0x0 ;  /* 0x0000000000067882 */ /* 0x000fe20000000000 */
[----:B------:R-:W-:Y:S01]  /*19470*/  R2UR UR10, R11 ;  /* 0x000000000b0a72ca */ /* 0x000fe200000e0000 */
[----:B------:R-:W-:Y:S01]  /*19480*/  VIADD R3, R3, 0xffffff80 ;  /* 0xffffff8003037836 */ /* 0x000fe20000000000 */
[----:B------:R-:W-:Y:S01]  /*19490*/  UIADD3.X UR5, URZ, UR37, URZ, UP0, !UPT ;  /* 0x000000253f057290 */ /* 0x000fe200087fe43f */
[----:B------:R-:W-:Y:S01]  /*194a0*/  UMOV UR7, 0x12f00000 ;  /* 0x12f0000000077882 */ /* 0x000fe20000000000 */
[----:B--2---:R-:W-:Y:S01]  /*194b0*/  IMAD R7, R2, 0xc000, R5 ;  /* 0x0000c00002077824 */ /* 0x004fe200078e0205 */
[----:B------:R-:W-:-:S03]  /*194c0*/  IADD3 R2, R4, 0x34890, RZ ;  /* 0x0003489004027810 */ /* 0x000fc60007ffe0ff */
[----:B------:R-:W-:-:S07]  /*194d0*/  VIADD R5, R7, 0x1c400 ;  /* 0x0001c40007057836 */ /* 0x000fce0000000000 */
.L_x_844:
        /* <DEDUP_REMOVED lines=12> */
[----:B------:R-:W-:Y:S01]  /*195a0*/  UMOV UR6, 0x0 ;  /* 0x0000000000067882 */ /* 0x000fe20000000000 */
[----:B------:R-:W-:Y:S01]  /*195b0*/  IADD3 R5, R7, 0x20400, RZ ;  /* 0x0002040007057810 */ /* 0x000fe20007ffe0ff */
[----:B------:R-:W-:Y:S01]  /*195c0*/  UMOV UR7, 0x12f00000 ;  /* 0x12f0000000077882 */ /* 0x000fe20000000000 */
[----:B------:R-:W-:-:S15]  /*195d0*/  R2UR UR10, R14 ;  /* 0x000000000e0a72ca */ /* 0x000fde00000e0000 */
.L_x_845:
        /* <DEDUP_REMOVED lines=15> */
.L_x_846:
        /* <DEDUP_REMOVED lines=10> */
[----:B------:R-:W2:Y:S01]  /*19770*/  SYNCS.PHASECHK.TRANS64.TRYWAIT P0, [R4+URZ+0x348c0], R8 ;  /* 0x0348c008040075a7 */ /* 0x000ea2000800017f */
[----:B------:R-:W-:Y:S04]  /*19780*/  BSSY B2, `(.L_x_847) ;  /* 0x0000002000027945 */ /* 0x000fe80003800000 */
[----:B--2---:R-:W-:Y:S05]  /*19790*/  @!P0 BRA `(.L_x_848) ;  /* 0x0000006400d08947 */ /* 0x004fea0003800000 */
.L_x_1003:
[----:B------:R-:W-:Y:S05]  /*197a0*/  BSYNC B2 ;  /* 0x0000000000027941 */ /* 0x000fea0003800000 */
.L_x_847:
[----:B------:R-:W-:Y:S01]  /*197b0*/  BSSY B2, `(.L_x_849) ;  /* 0x000000b000027945 */ /* 0x000fe20003800000 */
[----:B------:R-:W-:Y:S01]  /*197c0*/  IMAD.MOV.U32 R12, RZ, RZ, 0x0 ;  /* 0x00000000ff0c7424 */ /* 0x000fe200078e00ff */
[----:B------:R-:W-:Y:S02]  /*197d0*/  MOV R13, 0x12f00000 ;  /* 0x12f00000000d7802 */ /* 0x000fe40000000f00 */
[----:B------:R-:W-:Y:S05]  /*197e0*/  @P1 BRA `(.L_x_850) ;  /* 0x00000000001c1947 */ /* 0x000fea0003800000 */
[----:B------:R-:W3:Y:S01]  /*197f0*/  S2R R5, SR_TID.X ;  /* 0x0000000000057919 */ /* 0x000ee20000002100 */
[----:B------:R-:W-:-:S04]  /*19800*/  IMAD.MOV.U32 R2, RZ, RZ, 0x8000 ;  /* 0x00008000ff027424 */ /* 0x000fc800078e00ff */
[----:B------:R4:W-:Y:S01]  /*19810*/  SYNCS.ARRIVE.TRANS64 RZ, [R4+URZ+0x348b0], R2 ;  /* 0x0348b00204ff79a7 */ /* 0x0009e2000800003f */
[----:B---3--:R-:W-:-:S04]  /*19820*/  LOP3.LUT R5, R5, 0x1f, RZ, 0xc0, !PT ;  /* 0x0000001f05057812 */ /* 0x008fc800078ec0ff */
[----:B------:R-:W-:-:S13]  /*19830*/  ISETP.NE.AND P0, PT, R5, RZ, PT ;  /* 0x000000ff0500720c */ /* 0x000fda0003f05270 */
[----:B----4-:R-:W-:Y:S05]  /*19840*/  @!P0 BRA `(.L_x_850) ;  /* 0x0000000000048947 */ /* 0x010fea0003800000 */
[----:B------:R-:W-:Y:S01]  /*19850*/  BPT.TRAP 0x1 ;  /* 0x000000040000795c */ /* 0x000fe20000300000 */
.L_x_850:
[----:B------:R-:W-:Y:S05]  /*19860*/  BSYNC B2 ;  /* 0x0000000000027941 */ /* 0x000fea0003800000 */
.L_x_849:
[----:B------:R-:W3:Y:S04]  /*19870*/  LDL R5, [R1+0x4] ;  /* 0x0000040001057983 */ /* 0x000ee80000100800 */
[----:B------:R-:W4:Y:S01]  /*19880*/  LDL R2, [R1+0xc] ;  /* 0x00000c0001027983 */ /* 0x000f220000100800 */
[----:B------:R-:W-:Y:S01]  /*19890*/  R2UR UR10, R11 ;  /* 0x000000000b0a72ca */ /* 0x000fe200000e0000 */
[----:B------:R-:W-:Y:S01]  /*198a0*/  UIADD3 UR4, UP0, UR36, 0x670, URZ ;  /* 0x0000067024047890 */ /* 0x000fe2000ff1e03f */
[----:B------:R-:W-:Y:S02]  /*198b0*/  R2UR UR6, R12 ;  /* 0x000000000c0672ca */ /* 0x000fe400000e0000 */
[----:B------:R-:W-:Y:S01]  /*198c0*/  R2UR UR7, R13 ;  /* 0x000000000d0772ca */ /* 0x000fe200000e0000 */
[----:B------:R-:W-:Y:S01]  /*198d0*/  UIADD3.X UR5, URZ, UR37, URZ, UP0, !UPT ;  /* 0x000000253f057290 */ /* 0x000fe200087fe43f */
[----:B------:R-:W-:-:S02]  /*198e0*/  PLOP3.LUT P0, PT, PT, PT, PT, 0x80, 0x0 ;  /* 0x000000000000781c */ /* 0x000fc40003f0f070 */
[----:B0-2---:R-:W-:Y:S01]  /*198f0*/  IADD3 R4, R4, 0x348b0, RZ ;  /* 0x000348b004047810 */ /* 0x005fe20007ffe0ff */
[----:B---3--:R-:W-:-:S04]  /*19900*/  VIADD R5, R5, 0x400 ;  /* 0x0000040005057836 */ /* 0x008fc80000000000 */
[----:B----4-:R-:W-:-:S07]  /*19910*/  IMAD R2, R2, 0x8000, R5 ;  /* 0x0000800002027824 */ /* 0x010fce00078e0205 */
.L_x_851:
        /* <DEDUP_REMOVED lines=10> */
[----:B------:R-:W2:Y:S01]  /*199c0*/  LDL R7, [R1+0xc] ;  /* 0x00000c0001077983 */ /* 0x000ea20000100800 */
[----:B------:R-:W-:Y:S01]  /*199d0*/  IMAD.MOV.U32 R2, RZ, RZ, 0x6000 ;  /* 0x00006000ff027424 */ /* 0x000fe200078e00ff */
[----:B------:R-:W-:Y:S02]  /*199e0*/  R2UR UR10, R14 ;  /* 0x000000000e0a72ca */ /* 0x000fe400000e0000 */
[----:B------:R-:W-:Y:S02]  /*199f0*/  R2UR UR6, R12 ;  /* 0x000000000c0672ca */ /* 0x000fe400000e0000 */
[----:B------:R-:W-:Y:S02]  /*19a00*/  R2UR UR7, R13 ;  /* 0x000000000d0772ca */ /* 0x000fe400000e0000 */
[----:B------:R-:W-:Y:S01]  /*19a10*/  PLOP3.LUT P0, PT, PT, PT, PT, 0x80, 0x0 ;  /* 0x000000000000781c */ /* 0x000fe20003f0f070 */
[----:B--2---:R-:W-:-:S04]  /*19a20*/  IMAD R2, R7, R2, 0x2000 ;  /* 0x0000200007027424 */ /* 0x004fc800078e0202 */
[----:B------:R-:W-:-:S05]  /*19a30*/  IMAD R2, R7, -0x2000, R2 ;  /* 0xffffe00007027824 */ /* 0x000fca00078e0202 */
[----:B------:R-:W-:-:S07]  /*19a40*/  LEA R2, R2, R5, 0x1 ;  /* 0x0000000502027211 */ /* 0x000fce00078e08ff */
.L_x_852:
        /* <DEDUP_REMOVED lines=10> */
.L_x_839:
[----:B------:R-:W-:Y:S05]  /*19af0*/  BSYNC B1 ;  /* 0x0000000000017941 */ /* 0x000fea0003800000 */
.L_x_838:
[----:B------:R-:W0:Y:S04]  /*19b00*/  LDL.LU R7, [R1+0xc] ;  /* 0x00000c0001077983 */ /* 0x000e280000300800 */
[----:B------:R-:W2:Y:S01]  /*19b10*/  LDL.LU R5, [R1+0x24] ;  /* 0x0000240001057983 */ /* 0x000ea20000300800 */
[----:B------:R-:W-:Y:S01]  /*19b20*/  PLOP3.LUT P0, PT, PT, PT, PT, 0x8, 0x0 ;  /* 0x000000000000781c */ /* 0x000fe20003f0e170 */
[----:B0-----:R-:W-:Y:S02]  /*19b30*/  VIADD R2, R7, 0x1 ;  /* 0x0000000107027836 */ /* 0x001fe40000000000 */
[----:B------:R-:W-:-:S03]  /*19b40*/  VIADD R7, R6, 0xfffffffe ;  /* 0xfffffffe06077836 */ /* 0x000fc60000000000 */
[C---:B------:R-:W-:Y:S02]  /*19b50*/  ISETP.NE.AND P1, PT, R2.reuse, 0x2, PT ;  /* 0x000000020200780c */ /* 0x040fe40003f25270 */
[----:B------:R-:W-:Y:S02]  /*19b60*/  ISETP.GE.AND P2, PT, R7, R9, PT ;  /* 0x000000090700720c */ /* 0x000fe40003f46270 */
[----:B------:R-:W-:Y:S02]  /*19b70*/  SEL R3, RZ, 0x1, P1 ;  /* 0x00000001ff037807 */ /* 0x000fe40000800000 */
[----:B------:R-:W-:Y:S02]  /*19b80*/  SEL R2, R2, RZ, P1 ;  /* 0x000000ff02027207 */ /* 0x000fe40000800000 */
[----:B--2---:R-:W-:-:S03]  /*19b90*/  LOP3.LUT R5, R5, R3, RZ, 0x3c, !PT ;  /* 0x0000000305057212 */ /* 0x004fc600078e3cff */
[----:B------:R0:W-:Y:S04]  /*19ba0*/  STL [R1+0xc], R2 ;  /* 0x00000c0201007387 */ /* 0x0001e80000100800 */
[----:B------:R0:W-:Y:S01]  /*19bb0*/  STL [R1+0x24], R5 ;  /* 0x0000240501007387 */ /* 0x0001e20000100800 */
[----:B------:R-:W-:Y:S05]  /*19bc0*/  @!P2 BRA `(.L_x_832) ;  /* 0x000000080040a947 */ /* 0x000fea0003800000 */
.L_x_868:
[----:B------:R-:W-:Y:S05]  /*19bd0*/  YIELD ;  /* 0x0000000000007946 */ /* 0x000fea0003800000 */
[----:B------:R-:W-:Y:S04]  /*19be0*/  BSSY B1, `(.L_x_853) ;  /* 0x0000082000017945 */ /* 0x000fe80003800000 */
[----:B--2---:R-:W-:Y:S05]  /*19bf0*/  @!P6 BRA `(.L_x_854) ;  /* 0x000000080000e947 */ /* 0x004fea0003800000 */
[----:B0-----:R-:W2:Y:S04]  /*19c00*/  LDL R5, [R1+0x4] ;  /* 0x0000040001057983 */ /* 0x001ea80000100800 */
[----:B------:R-:W2:Y:S04]  /*19c10*/  LDL R4, [R1+0xc] ;  /* 0x00000c0001047983 */ /* 0x000ea80000100800 */
[----:B------:R-:W3:Y:S01]  /*19c20*/  LDL R3, [R1+0x24] ;  /* 0x0000240001037983 */ /* 0x000ee20000100800 */
[----:B------:R-:W-:Y:S01]  /*19c30*/  BSSY B2, `(.L_x_855) ;  /* 0x0000008000027945 */ /* 0x000fe20003800000 */
[----:B------:R-:W0:Y:S02]  /*19c40*/  S2R R2, SR_TID.X ;  /* 0x0000000000027919 */ /* 0x000e240000002100 */
[----:B0-----:R-:W-:-:S04]  /*19c50*/  LOP3.LUT R2, R2, 0x7f, RZ, 0xc0, !PT ;  /* 0x0000007f02027812 */ /* 0x001fc800078ec0ff */
[----:B------:R-:W-:Y:S02]  /*19c60*/  ISETP.NE.AND P2, PT, R2, RZ, PT ;  /* 0x000000ff0200720c */ /* 0x000fe40003f45270 */
[----:B--2---:R-:W-:Y:S02]  /*19c70*/  LEA R6, R4, R5, 0x3 ;  /* 0x0000000504067211 */ /* 0x004fe400078e18ff */
[----:B---3--:R-:W-:-:S04]  /*19c80*/  SHF.L.U32 R5, R3, 0x1f, RZ ;  /* 0x0000001f03057819 */ /* 0x008fc800000006ff */
[----:B------:R-:W0:Y:S02]  /*19c90*/  SYNCS.PHASECHK.TRANS64.TRYWAIT P1, [R6+URZ+0x348a0], R5 ;  /* 0x0348a005060075a7 */ /* 0x000e24000802017f */
[----:B0-----:R-:W-:Y:S05]  /*19ca0*/  @!P1 BRA `(.L_x_856) ;  /* 0x0000006000a09947 */ /* 0x001fea0003800000 */
.L_x_1004:
[----:B------:R-:W-:Y:S05]  /*19cb0*/  BSYNC B2 ;  /* 0x0000000000027941 */ /* 0x000fea0003800000 */
.L_x_855:
        /* <DEDUP_REMOVED lines=9> */
.L_x_858:
[----:B------:R-:W-:Y:S05]  /*19d50*/  BSYNC B2 ;  /* 0x0000000000027941 */ /* 0x000fea0003800000 */
.L_x_857:
[----:B------:R-:W2:Y:S04]  /*19d60*/  LDL R3, [R1+0x4] ;  /* 0x0000040001037983 */ /* 0x000ea80000100800 */
[----:B------:R-:W2:Y:S01]  /*19d70*/  LDL R2, [R1+0xc] ;  /* 0x00000c0001027983 */ /* 0x000ea20000100800 */
[----:B------:R-:W-:Y:S01]  /*19d80*/  IMAD.MOV.U32 R11, RZ, RZ, RZ ;  /* 0x000000ffff0b7224 */ /* 0x000fe200078e00ff */
[----:B------:R-:W-:Y:S01]  /*19d90*/  UIADD3 UR4, UP0, UR36, 0x570, URZ ;  /* 0x0000057024047890 */ /* 0x000fe2000ff1e03f */
[----:B------:R-:W-:Y:S01]  /*19da0*/  PLOP3.LUT P1, PT, PT, PT, PT, 0x80, 0x0 ;  /* 0x000000000000781c */ /* 0x000fe20003f2f070 */
[----:B------:R-:W-:Y:S01]  /*19db0*/  UMOV UR6, 0x0 ;  /* 0x0000000000067882 */ /* 0x000fe20000000000 */
[----:B------:R-:W-:Y:S01]  /*19dc0*/  UMOV UR7, 0x12f00000 ;  /* 0x12f0000000077882 */ /* 0x000fe20000000000 */
[----:B------:R-:W-:Y:S01]  /*19dd0*/  R2UR UR10, R11 ;  /* 0x000000000b0a72ca */ /* 0x000fe200000e0000 */
[----:B------:R-:W-:Y:S01]  /*19de0*/  UIADD3.X UR5, URZ, UR37, URZ, UP0, !UPT ;  /* 0x000000253f057290 */ /* 0x000fe200087fe43f */
[----:B--2---:R-:W-:Y:S01]  /*19df0*/  IMAD R4, R2, 0xc000, R3 ;  /* 0x0000c00002047824 */ /* 0x004fe200078e0203 */
[----:B------:R-:W-:Y:S01]  /*19e00*/  LEA R3, R7, R10, 0x7 ;  /* 0x0000000a07037211 */ /* 0x000fe200078e38ff */
[----:B------:R-:W-:-:S02]  /*19e10*/  VIADD R2, R6, 0x34890 ;  /* 0x0003489006027836 */ /* 0x000fc40000000000 */
[----:B------:R-:W-:-:S09]  /*19e20*/  VIADD R8, R4, 0x1c400 ;  /* 0x0001c40004087836 */ /* 0x000fd20000000000 */
.L_x_859:
        /* <DEDUP_REMOVED lines=10> */
[----:B------:R-:W-:Y:S01]  /*19ed0*/  MOV R12, 0x40 ;  /* 0x00000040000c7802 */ /* 0x000fe20000000f00 */
[----:B------:R-:W-:Y:S01]  /*19ee0*/  VIADD R8, R4, 0x20400 ;  /* 0x0002040004087836 */ /* 0x000fe20000000000 */
[----:B------:R-:W-:Y:S01]  /*19ef0*/  PLOP3.LUT P1, PT, PT, PT, PT, 0x80, 0x0 ;  /* 0x000000000000781c */ /* 0x000fe20003f2f070 */
[----:B------:R-:W-:Y:S01]  /*19f00*/  UMOV UR6, 0x0 ;  /* 0x0000000000067882 */ /* 0x000fe20000000000 */
[----:B------:R-:W-:Y:S01]  /*19f10*/  R2UR UR10, R12 ;  /* 0x000000000c0a72ca */ /* 0x000fe200000e0000 */
[----:B------:R-:W-:-:S14]  /*19f20*/  UMOV UR7, 0x12f00000 ;  /* 0x12f0000000077882 */ /* 0x000fdc0000000000 */
.L_x_860:
        /* <DEDUP_REMOVED lines=15> */
.L_x_861:
        /* <DEDUP_REMOVED lines=13> */
.L_x_1005:
[----:B------:R-:W-:Y:S05]  /*1a0f0*/  BSYNC B2 ;  /* 0x0000000000027941 */ /* 0x000fea0003800000 */
.L_x_862:
[----:B------:R-:W-:Y:S01]  /*1a100*/  BSSY B2, `(.L_x_864) ;  /* 0x000000b000027945 */ /* 0x000fe20003800000 */
[----:B------:R-:W-:Y:S01]  /*1a110*/  MOV R4, 0x0 ;  /* 0x0000000000047802 */ /* 0x000fe20000000f00 */
[----:B0-2---:R-:W-:Y:S02]  /*1a120*/  IMAD.MOV.U32 R5, RZ, RZ, 0x12f00000 ;  /* 0x12f00000ff057424 */ /* 0x005fe400078e00ff */
[----:B------:R-:W-:Y:S05]  /*1a130*/  @P2 BRA `(.L_x_865) ;  /* 0x00000000001c2947 */ /* 0x000fea0003800000 */
[----:B------:R-:W0:Y:S01]  /*1a140*/  S2R R8, SR_TID.X ;  /* 0x0000000000087919 */ /* 0x000e220000002100 */
[----:B------:R-:W-:-:S04]  /*1a150*/  IMAD.MOV.U32 R2, RZ, RZ, 0x8000 ;  /* 0x00008000ff027424 */ /* 0x000fc800078e00ff */
[----:B------:R2:W-:Y:S01]  /*1a160*/  SYNCS.ARRIVE.TRANS64 RZ, [R6+URZ+0x348b0], R2 ;  /* 0x0348b00206ff79a7 */ /* 0x0005e2000800003f */
[----:B0-----:R-:W-:-:S04]  /*1a170*/  LOP3.LUT R8, R8, 0x1f, RZ, 0xc0, !PT ;  /* 0x0000001f08087812 */ /* 0x001fc800078ec0ff */
[----:B------:R-:W-:-:S13]  /*1a180*/  ISETP.NE.AND P1, PT, R8, RZ, PT ;  /* 0x000000ff0800720c */ /* 0x000fda0003f25270 */
[----:B--2---:R-:W-:Y:S05]  /*1a190*/  @!P1 BRA `(.L_x_865) ;  /* 0x0000000000049947 */ /* 0x004fea0003800000 */
[----:B------:R-:W-:Y:S01]  /*1a1a0*/  BPT.TRAP 0x1 ;  /* 0x000000040000795c */ /* 0x000fe20000300000 */
.L_x_865:
[----:B------:R-:W-:Y:S05]  /*1a1b0*/  BSYNC B2 ;  /* 0x0000000000027941 */ /* 0x000fea0003800000 */
.L_x_864:
[----:B------:R-:W2:Y:S04]  /*1a1c0*/  LDL R2, [R1+0x4] ;  /* 0x0000040001027983 */ /* 0x000ea80000100800 */
[----:B------:R-:W3:Y:S01]  /*1a1d0*/  LDL R8, [R1+0xc] ;  /* 0x00000c0001087983 */ /* 0x000ee20000100800 */
[----:B------:R-:W-:Y:S01]  /*1a1e0*/  R2UR UR10, R11 ;  /* 0x000000000b0a72ca */ /* 0x000fe200000e0000 */
[----:B------:R-:W-:Y:S01]  /*1a1f0*/  UIADD3 UR4, UP0, UR36, 0x670, URZ ;  /* 0x0000067024047890 */ /* 0x000fe2000ff1e03f */
[----:B------:R-:W-:Y:S01]  /*1a200*/  R2UR UR6, R4 ;  /* 0x00000000040672ca */ /* 0x000fe200000e0000 */
[----:B------:R-:W-:Y:S01]  /*1a210*/  VIADD R6, R6, 0x348b0 ;  /* 0x000348b006067836 */ /* 0x000fe20000000000 */
[----:B------:R-:W-:Y:S01]  /*1a220*/  R2UR UR7, R5 ;  /* 0x00000000050772ca */ /* 0x000fe200000e0000 */
[----:B------:R-:W-:Y:S01]  /*1a230*/  UIADD3.X UR5, URZ, UR37, URZ, UP0, !UPT ;  /* 0x000000253f057290 */ /* 0x000fe200087fe43f */
[----:B------:R-:W-:-:S02]  /*1a240*/  PLOP3.LUT P1, PT, PT, PT, PT, 0x80, 0x0 ;  /* 0x000000000000781c */ /* 0x000fc40003f2f070 */
[----:B--2---:R-:W-:-:S05]  /*1a250*/  IADD3 R2, R2, 0x400, RZ ;  /* 0x0000040002027810 */ /* 0x004fca0007ffe0ff */
[----:B---3--:R-:W-:-:S07]  /*1a260*/  IMAD R2, R8, 0x8000, R2 ;  /* 0x0000800008027824 */ /* 0x008fce00078e0202 */
.L_x_866:
        /* <DEDUP_REMOVED lines=10> */
[----:B------:R-:W-:Y:S02]  /*1a310*/  R2UR UR10, R12 ;  /* 0x000000000c0a72ca */ /* 0x000fe400000e0000 */
[----:B------:R-:W-:Y:S02]  /*1a320*/  R2UR UR6, R4 ;  /* 0x00000000040672ca */ /* 0x000fe400000e0000 */
[----:B------:R-:W-:Y:S02]  /*1a330*/  R2UR UR7, R5 ;  /* 0x00000000050772ca */ /* 0x000fe400000e0000 */
[----:B------:R-:W-:Y:S02]  /*1a340*/  PLOP3.LUT P1, PT, PT, PT, PT, 0x80, 0x0 ;  /* 0x000000000000781c */ /* 0x000fe40003f2f070 */
[----:B------:R-:W-:-:S11]  /*1a350*/  IADD3 R2, R2, 0x4000, RZ ;  /* 0x0000400002027810 */ /* 0x000fd60007ffe0ff */
.L_x_867:
        /* <DEDUP_REMOVED lines=10> */
.L_x_854:
[----:B------:R-:W-:Y:S05]  /*1a400*/  BSYNC B1 ;  /* 0x0000000000017941 */ /* 0x000fea0003800000 */
.L_x_853:
[----:B0-----:R-:W2:Y:S04]  /*1a410*/  LDL.LU R5, [R1+0xc] ;  /* 0x00000c0001057983 */ /* 0x001ea80000300800 */
[----:B------:R-:W3:Y:S01]  /*1a420*/  LDL.LU R4, [R1+0x24] ;  /* 0x0000240001047983 */ /* 0x000ee20000300800 */
[C---:B------:R-:W-:Y:S01]  /*1a430*/  ISETP.GT.AND P2, PT, R7.reuse, R9, PT ;  /* 0x000000090700720c */ /* 0x040fe20003f44270 */
[----:B------:R-:W-:Y:S02]  /*1a440*/  VIADD R7, R7, 0xffffffff ;  /* 0xffffffff07077836 */ /* 0x000fe40000000000 */
[----:B--2---:R-:W-:-:S05]  /*1a450*/  VIADD R2, R5, 0x1 ;  /* 0x0000000105027836 */ /* 0x004fca0000000000 */
[----:B------:R-:W-:-:S04]  /*1a460*/  ISETP.NE.AND P1, PT, R2, 0x2, PT ;  /* 0x000000020200780c */ /* 0x000fc80003f25270 */
[----:B------:R-:W-:Y:S02]  /*1a470*/  SEL R3, RZ, 0x1, P1 ;  /* 0x00000001ff037807 */ /* 0x000fe40000800000 */
[----:B------:R-:W-:Y:S02]  /*1a480*/  SEL R2, R2, RZ, P1 ;  /* 0x000000ff02027207 */ /* 0x000fe40000800000 */
[----:B---3--:R-:W-:-:S05]  /*1a490*/  LOP3.LUT R4, R4, R3, RZ, 0x3c, !PT ;  /* 0x0000000304047212 */ /* 0x008fca00078e3cff */
[----:B------:R2:W-:Y:S04]  /*1a4a0*/  STL [R1+0x24], R4 ;  /* 0x0000240401007387 */ /* 0x0005e80000100800 */
[----:B------:R2:W-:Y:S01]  /*1a4b0*/  STL [R1+0xc], R2 ;  /* 0x00000c0201007387 */ /* 0x0005e20000100800 */
[----:B------:R-:W-:Y:S05]  /*1a4c0*/  @P2 BRA `(.L_x_868) ;  /* 0xfffffff400c02947 */ /* 0x000fea000383ffff */
.L_x_832:
[----:B------:R-:W-:Y:S05]  /*1a4d0*/  BSYNC B0 ;  /* 0x0000000000007941 */ /* 0x000fea0003800000 */
.L_x_831:
[----:B0-2---:R-:W2:Y:S01]  /*1a4e0*/  LDL R2, [R1+0x50] ;  /* 0x0000500001027983 */ /* 0x005ea20000100800 */
[----:B------:R-:W-:Y:S05]  /*1a4f0*/  @!P0 WARPSYNC.ALL ;  /* 0x0000000000008948 */ /* 0x000fea0003800000 */
[----:B------:R-:W-:Y:S06]  /*1a500*/  @!P0 BAR.SYNC.DEFER_BLOCKING 0xc, 0x180 ;  /* 0x0306000000008b1d */ /* 0x000fec0000010000 */
[----:B------:R-:W-:Y:S01]  /*1a510*/  BSSY B7, `(.L_x_869) ;  /* 0x0000430000077945 */ /* 0x000fe20003800000 */
[----:B--2---:R-:W-:-:S13]  /*1a520*/  ISETP.GT.AND P0, PT, R2, RZ, PT ;  /* 0x000000ff0200720c */ /* 0x004fda0003f04270 */
[----:B------:R-:W-:Y:S05]  /*1a530*/  @P0 BRA `(.L_x_870) ;  /* 0x0000000000440947 */ /* 0x000fea0003800000 */
[----:B------:R-:W0:Y:S02]  /*1a540*/  S2R R2, SR_TID.X ;  /* 0x0000000000027919 */ /* 0x000e240000002100 */
[----:B0-----:R-:W-:-:S04]  /*1a550*/  LOP3.LUT R2, R2, 0x7f, RZ, 0xc0, !PT ;  /* 0x0000007f02027812 */ /* 0x001fc800078ec0ff */
[----:B------:R-:W-:-:S13]  /*1a560*/  ISETP.NE.AND P0, PT, R2, RZ, PT ;  /* 0x000000ff0200720c */ /* 0x000fda0003f05270 */
[----:B------:R-:W-:Y:S05]  /*1a570*/  @P0 BRA `(.L_x_871) ;  /* 0x0000004000a40947 */ /* 0x000fea0003800000 */
[----:B------:R-:W0:Y:S01]  /*1a580*/  S2R R3, SR_LANEID ;  /* 0x0000000000037919 */ /* 0x000e220000000000 */
[----:B------:R-:W-:Y:S01]  /*1a590*/  VOTEU.ANY UR4, UPT, PT ;  /* 0x0000000000047886 */ /* 0x000fe200038e0100 */
[----:B------:R-:W2:Y:S01]  /*1a5a0*/  LDC.64 R4, c[0x0][0xc60] ;  /* 0x00031800ff047b82 */ /* 0x000ea20000000a00 */
[----:B------:R-:W0:Y:S08]  /*1a5b0*/  FLO.U32 R0, UR4 ;  /* 0x0000000400007d00 */ /* 0x000e3000080e0000 */
[----:B------:R-:W2:Y:S01]  /*1a5c0*/  POPC R2, UR4 ;  /* 0x0000000400027d09 */ /* 0x000ea20008000000 */
[----:B0-----:R-:W-:-:S13]  /*1a5d0*/  ISETP.EQ.U32.AND P0, PT, R0, R3, PT ;  /* 0x000000030000720c */ /* 0x001fda0003f02070 */
[----:B--2---:R-:W2:Y:S01]  /*1a5e0*/  @P0 ATOMG.E.ADD.STRONG.GPU PT, R5, desc[UR40][R4.64], R2 ;  /* 0x00000002040509a8 */ /* 0x004ea200081ee1e8 */
[----:B------:R-:W0:Y:S02]  /*1a5f0*/  S2R R3, SR_LTMASK ;  /* 0x0000000000037919 */ /* 0x000e240000003900 */
[----:B0-----:R-:W-:-:S06]  /*1a600*/  LOP3.LUT R3, R3, UR4, RZ, 0xc0, !PT ;  /* 0x0000000403037c12 */ /* 0x001fcc000f8ec0ff */
[----:B------:R-:W0:Y:S01]  /*1a610*/  POPC R3, R3 ;  /* 0x0000000300037309 */ /* 0x000e220000000000 */
[----:B--2---:R-:W0:Y:S02]  /*1a620*/  SHFL.IDX PT, R0, R5, R0, 0x1f ;  /* 0x00001f0005007589 */ /* 0x004e2400000e0000 */
[----:B0-----:R-:W-:Y:S01]  /*1a630*/  IADD3 R16, R0, UR38, R3 ;  /* 0x0000002600107c10 */ /* 0x001fe2000fffe003 */
[----:B------:R-:W-:Y:S06]  /*1a640*/  BRA `(.L_x_871) ;  /* 0x0000004000707947 */ /* 0x000fec0003800000 */
.L_x_870:
[----:B------:R-:W2:Y:S01]  /*1a650*/  LDL R0, [R1+0x4] ;  /* 0x0000040001007983 */ /* 0x000ea20000100800 */
[----:B------:R-:W-:Y:S01]  /*1a660*/  BSSY B6, `(.L_x_872) ;  /* 0x0000014000067945 */ /* 0x000fe20003800000 */
[----:B--2---:R-:W-:-:S04]  /*1a670*/  IADD3 R0, R0, 0x1c400, RZ ;  /* 0x0001c40000007810 */ /* 0x004fc80007ffe0ff */
[----:B------:R-:W-:-:S13]  /*1a680*/  LOP3.LUT P0, RZ, R0, 0x3ff, RZ, 0xc0, !PT ;  /* 0x000003ff00ff7812 */ /* 0x000fda000780c0ff */
[----:B------:R-:W-:Y:S05]  /*1a690*/  @!P0 BRA `(.L_x_873) ;  /* 0x0000000000408947 */ /* 0x000fea0003800000 */
[----:B------:R-:W-:Y:S01]  /*1a6a0*/  MOV R2, 0x0 ;  /* 0x0000000000027802 */ /* 0x000fe20000000f00 */
[----:B------:R-:W-:Y:S01]  /*1a6b0*/  ULDC.64 UR6, c[0x4][0xb8] ;  /* 0x01002e0000067ab9 */ /* 0x000fe20000000a00 */
[----:B------:R-:W-:Y:S01]  /*1a6c0*/  ULDC.64 UR8, c[0x4][0xc0] ;  /* 0x0100300000087ab9 */ /* 0x000fe20000000a00 */
[----:B------:R-:W-:Y:S01]  /*1a6d0*/  ULDC.64 UR4, c[0x4][0x8] ;  /* 0x0100020000047ab9 */ /* 0x000fe20000000a00 */
[----:B------:R-:W-:Y:S01]  /*1a6e0*/  IMAD.U32 R4, RZ, RZ, UR6 ;  /* 0x00000006ff047e24 */ /* 0x000fe2000f8e00ff */
[----:B------:R-:W-:Y:S01]  /*1a6f0*/  MOV R6, UR8 ;  /* 0x0000000800067c02 */ /* 0x000fe20008000f00 */
[----:B------:R-:W0:Y:S01]  /*1a700*/  LDC.64 R2, c[0x4][R2] ;  /* 0x0100000002027b82 */ /* 0x000e220000000a00 */
[----:B------:R-:W-:Y:S01]  /*1a710*/  IMAD.U32 R5, RZ, RZ, UR7 ;  /* 0x00000007ff057e24 */ /* 0x000fe2000f8e00ff */
[----:B------:R-:W-:Y:S01]  /*1a720*/  MOV R11, UR5 ;  /* 0x00000005000b7c02 */ /* 0x000fe20008000f00 */
[----:B------:R-:W-:Y:S01]  /*1a730*/  IMAD.U32 R7, RZ, RZ, UR9 ;  /* 0x00000009ff077e24 */ /* 0x000fe2000f8e00ff */
[----:B------:R-:W-:Y:S01]  /*1a740*/  MOV R13, RZ ;  /* 0x000000ff000d7202 */ /* 0x000fe20000000f00 */
[----:B------:R-:W-:-:S02]  /*1a750*/  IMAD.U32 R10, RZ, RZ, UR4 ;  /* 0x00000004ff0a7e24 */ /* 0x000fc4000f8e00ff */
[----:B------:R-:W-:Y:S02]  /*1a760*/  IMAD.MOV.U32 R8, RZ, RZ, 0x70 ;  /* 0x00000070ff087424 */ /* 0x000fe400078e00ff */
[----:B------:R-:W-:-:S07]  /*1a770*/  IMAD.MOV.U32 R12, RZ, RZ, 0x1 ;  /* 0x00000001ff0c7424 */ /* 0x000fce00078e00ff */
[----:B------:R-:W-:-:S07]  /*1a780*/  LEPC R20, `(.L_x_873) ;  /* 0x000000001014794e */ /* 0x000fce0000000000 */
[----:B01----:R-:W-:Y:S05]  /*1a790*/  CALL.ABS.NOINC R2 ;  /* 0x0000000002007343 */ /* 0x003fea0003c00000 */
.L_x_873:
[----:B------:R-:W-:Y:S05]  /*1a7a0*/  BSYNC B6 ;  /* 0x0000000000067941 */ /* 0x000fea0003800000 */
.L_x_872:
        /* <DEDUP_REMOVED lines=9> */
[----:B------:R0:W2:Y:S01]  /*1a840*/  LDC.64 R2, c[0x4][R0] ;  /* 0x0100000000027b82 */ /* 0x0000a20000000a00 */
[----:B------:R-:W-:Y:S01]  /*1a850*/  IMAD.U32 R4, RZ, RZ, UR6 ;  /* 0x00000006ff047e24 */ /* 0x000fe2000f8e00ff */
[----:B------:R-:W-:Y:S01]  /*1a860*/  MOV R5, UR7 ;  /* 0x0000000700057c02 */ /* 0x000fe20008000f00 */
        /* <DEDUP_REMOVED lines=8> */
[----:B-12---:R-:W-:Y:S05]  /*1a8f0*/  CALL.ABS.NOINC R2 ;  /* 0x0000000002007343 */ /* 0x006fea0003c00000 */
.L_x_876:
        /* <DEDUP_REMOVED lines=10> */
[----:B------:R-:W-:Y:S01]  /*1a9a0*/  MOV R12, 0x1 ;  /* 0x00000001000c7802 */ /* 0x000fe20000000f00 */
[----:B------:R-:W-:-:S02]  /*1a9b0*/  IMAD.U32 R11, RZ, RZ, UR9 ;  /* 0x00000009ff0b7e24 */ /* 0x000fc4000f8e00ff */
[----:B------:R-:W-:Y:S02]  /*1a9c0*/  IMAD.MOV.U32 R8, RZ, RZ, 0x70 ;  /* 0x00000070ff087424 */ /* 0x000fe400078e00ff */
[----:B------:R-:W-:-:S07]  /*1a9d0*/  IMAD.MOV.U32 R13, RZ, RZ, RZ ;  /* 0x000000ffff0d7224 */ /* 0x000fce00078e00ff */
[----:B------:R-:W-:-:S07]  /*1a9e0*/  LEPC R20, `(.L_x_875) ;  /* 0x000000001014794e */ /* 0x000fce0000000000 */
[----:B0-----:R-:W-:Y:S05]  /*1a9f0*/  CALL.ABS.NOINC R2 ;  /* 0x0000000002007343 */ /* 0x001fea0003c00000 */
.L_x_875:
[----:B------:R-:W-:Y:S05]  /*1aa00*/  BSYNC B6 ;  /* 0x0000000000067941 */ /* 0x000fea0003800000 */
.L_x_874:
[----:B------:R-:W2:Y:S01]  /*1aa10*/  LDL.LU R2, [R1] ;  /* 0x0000000001027983 */ /* 0x000ea20000300800 */
[----:B------:R-:W-:-:S03]  /*1aa20*/  ULDC.64 UR4, c[0x0][0x9f8] ;  /* 0x00027e0000047ab9 */ /* 0x000fc60000000a00 */
[----:B------:R-:W3:Y:S04]  /*1aa30*/  LDL.LU R4, [R1+0x28] ;  /* 0x0000280001047983 */ /* 0x000ee80000300800 */
[----:B------:R-:W4:Y:S01]  /*1aa40*/  LDL R7, [R1+0x14] ;  /* 0x0000140001077983 */ /* 0x000f220000100800 */
[----:B------:R-:W-:-:S03]  /*1aa50*/  ISETP.NE.U32.AND P0, PT, RZ, UR4, PT ;  /* 0x00000004ff007c0c */ /* 0x000fc6000bf05070 */
[----:B------:R-:W5:Y:S01]  /*1aa60*/  LDL R0, [R1+0x3c] ;  /* 0x00003c0001007983 */ /* 0x000f620000100800 */
[----:B------:R-:W-:-:S13]  /*1aa70*/  ISETP.NE.AND.EX P0, PT, RZ, UR5, PT, P0 ;  /* 0x00000005ff007c0c */ /* 0x000fda000bf05300 */
[----:B--2---:R-:W-:-:S04]  /*1aa80*/  @P0 IADD3 R2, P1, R2, UR4, RZ ;  /* 0x0000000402020c10 */ /* 0x004fc8000ff3e0ff */
[----:B---3--:R-:W-:Y:S01]  /*1aa90*/  @P0 IADD3.X R3, R4, UR5, RZ, P1, !PT ;  /* 0x0000000504030c10 */ /* 0x008fe20008ffe4ff */
[----:B------:R-:W-:-:S04]  /*1aaa0*/  ULDC.64 UR4, c[0x0][0xa08] ;  /* 0x0002820000047ab9 */ /* 0x000fc80000000a00 */
[----:B----4-:R0:W2:Y:S01]  /*1aab0*/  @P0 LDG.E R7, desc[UR40][R2.64] ;  /* 0x0000002802070981 */ /* 0x0100a2000c1e1900 */
[----:B-----5:R-:W-:Y:S01]  /*1aac0*/  VIADD R9, R0, 0xffffffff ;  /* 0xffffffff00097836 */ /* 0x020fe20000000000 */
[----:B0-----:R-:W0:Y:S01]  /*1aad0*/  LDC.64 R2, c[0x0][0x418] ;  /* 0x00010600ff027b82 */ /* 0x001e220000000a00 */
[----:B--2---:R-:W-:Y:S01]  /*1aae0*/  SHF.R.S32.HI R8, RZ, 0x1f, R7 ;  /* 0x0000001fff087819 */ /* 0x004fe20000011407 */
[----:B------:R2:W-:Y:S04]  /*1aaf0*/  @P0 STL [R1+0x14], R7 ;  /* 0x0000140701000387 */ /* 0x0005e80000100800 */
[----:B------:R2:W-:Y:S04]  /*1ab00*/  STL [R1+0x38], R9 ;  /* 0x0000380901007387 */ /* 0x0005e80000100800 */
[----:B------:R2:W-:Y:S01]  /*1ab10*/  STL [R1+0x28], R8 ;  /* 0x0000280801007387 */ /* 0x0005e20000100800 */
[----:B0-----:R-:W-:Y:S01]  /*1ab20*/  LOP3.LUT P0, RZ, R2, UR4, RZ, 0xfc, !PT ;  /* 0x0000000402ff7c12 */ /* 0x001fe2000f80fcff */
[----:B------:R-:W-:-:S03]  /*1ab30*/  UMOV UR4, 0xffffffff ;  /* 0xffffffff00047882 */ /* 0x000fc60000000000 */
[----:B------:R-:W-:-:S04]  /*1ab40*/  LOP3.LUT P0, RZ, R3, UR5, RZ, 0xfc, P0 ;  /* 0x0000000503ff7c12 */ /* 0x000fc8000800fcff */
[----:B------:R-:W-:Y:S01]  /*1ab50*/  SEL R0, R7, RZ, !P0 ;  /* 0x000000ff07007207 */ /* 0x000fe20004000000 */
[----:B--2---:R-:W-:Y:S08]  /*1ab60*/  BRA.DIV UR4, `(.L_x_877) ;  /* 0x0000005604187947 */ /* 0x004ff0000b800000 */
[----:B------:R-:W0:Y:S02]  /*1ab70*/  S2R R4, SR_TID.X ;  /* 0x0000000000047919 */ /* 0x000e240000002100 */
[----:B0-----:R-:W-:-:S04]  /*1ab80*/  SHF.R.U32.HI R4, RZ, 0x5, R4 ;  /* 0x00000005ff047819 */ /* 0x001fc80000011604 */
[----:B------:R-:W-:-:S05]  /*1ab90*/  LOP3.LUT R4, R4, 0x3, RZ, 0xc0, !PT ;  /* 0x0000000304047812 */ /* 0x000fca00078ec0ff */
[----:B------:R0:W2:Y:S02]  /*1aba0*/  SHFL.IDX PT, R14, R4, RZ, 0x1f ;  /* 0x00001fff040e7589 */ /* 0x0000a400000e0000 */
.L_x_1008:
[----:B0-----:R-:W3:Y:S01]  /*1abb0*/  LDL.LU R4, [R1+0x10] ;  /* 0x0000100001047983 */ /* 0x001ee20000300800 */
        /* <DEDUP_REMOVED lines=10> */
.L_x_1011:
[----:B------:R-:W-:Y:S05]  /*1ac60*/  @!P6 BRA `(.L_x_878) ;  /* 0x000000040040e947 */ /* 0x000fea0003800000 */
[----:B------:R2:W-:Y:S01]  /*1ac70*/  STL [R1+0x1c], R9 ;  /* 0x00001c0901007387 */ /* 0x0005e20000100800 */
[----:B------:R-:W-:-:S04]  /*1ac80*/  ISETP.NE.U32.AND P0, PT, R2, RZ, PT ;  /* 0x000000ff0200720c */ /* 0x000fc80003f05070 */
[----:B------:R-:W-:-:S13]  /*1ac90*/  ISETP.NE.AND.EX P0, PT, R3, RZ, PT, P0 ;  /* 0x000000ff0300720c */ /* 0x000fda0003f05300 */
[----:B--2---:R-:W-:Y:S05]  /*1aca0*/  @!P0 BRA `(.L_x_880) ;  /* 0x0000000000508947 */ /* 0x004fea0003800000 */
[----:B------:R-:W2:Y:S01]  /*1acb0*/  LDC R6, c[0x0][0x43c] ;  /* 0x00010f00ff067b82 */ /* 0x000ea20000000800 */
[----:B0-----:R-:W-:Y:S01]  /*1acc0*/  MOV R0, R9 ;  /* 0x0000000900007202 */ /* 0x001fe20000000f00 */
[----:B------:R-:W-:Y:S01]  /*1acd0*/  ULDC.64 UR4, c[0x0][0x428] ;  /* 0x00010a0000047ab9 */ /* 0x000fe20000000a00 */
[----:B--2---:R-:W-:-:S13]  /*1ace0*/  ISETP.NE.AND P0, PT, R6, 0x1, PT ;  /* 0x000000010600780c */ /* 0x004fda0003f05270 */
[----:B------:R-:W0:Y:S02]  /*1acf0*/  @P0 LDC.64 R4, c[0x0][0x440] ;  /* 0x00011000ff040b82 */ /* 0x000e240000000a00 */
[----:B0-----:R-:W-:-:S05]  /*1ad00*/  @P0 IMAD.HI.U32 R4, R9, R4, RZ ;  /* 0x0000000409040227 */ /* 0x001fca00078e00ff */
        /* <DEDUP_REMOVED lines=8> */
[----:B0-----:R-:W-:-:S04]  /*1ad90*/  IMAD R6, R8, UR4, RZ ;  /* 0x0000000408067c24 */ /* 0x001fc8000f8e02ff */
[----:B------:R-:W-:-:S05]  /*1ada0*/  IMAD R0, R7, UR5, R6 ;  /* 0x0000000507007c24 */ /* 0x000fca000f8e0206 */
[----:B------:R-:W-:-:S04]  /*1adb0*/  IADD3 R0, R5, R0, RZ ;  /* 0x0000000005007210 */ /* 0x000fc80007ffe0ff */
[----:B------:R-:W-:-:S05]  /*1adc0*/  LEA.HI.X R3, R4, R3, R0, 0x2, P0 ;  /* 0x0000000304037211 */ /* 0x000fca00000f1400 */
[----:B------:R-:W2:Y:S04]  /*1add0*/  LDG.E R0, desc[UR40][R2.64] ;  /* 0x0000002802007981 */ /* 0x000ea8000c1e1900 */
[----:B--2---:R2:W-:Y:S02]  /*1ade0*/  STL [R1], R0 ;  /* 0x0000000001007387 */ /* 0x0045e40000100800 */
.L_x_880:
[----:B------:R-:W3:Y:S04]  /*1adf0*/  LDL R7, [R1+0x4] ;  /* 0x0000040001077983 */ /* 0x000ee80000100800 */
[----:B0-2---:R-:W3:Y:S04]  /*1ae00*/  LDL R0, [R1+0x8] ;  /* 0x0000080001007983 */ /* 0x005ee80000100800 */
[----:B------:R-:W2:Y:S01]  /*1ae10*/  LDL R2, [R1+0x18] ;  /* 0x0000180001027983 */ /* 0x000ea20000100800 */
[----:B---3--:R-:W-:Y:S01]  /*1ae20*/  IMAD R0, R0, 0x8, R7 ;  /* 0x0000000800007824 */ /* 0x008fe200078e0207 */
[----:B--2---:R-:W-:-:S04]  /*1ae30*/  SHF.L.U32 R2, R2, 0x1f, RZ ;  /* 0x0000001f02027819 */ /* 0x004fc800000006ff */
[----:B------:R-:W0:Y:S02]  /*1ae40*/  SYNCS.PHASECHK.TRANS64.TRYWAIT P0, [R0+URZ+0x34840], R2 ;  /* 0x03484002000075a7 */ /* 0x000e24000800017f */
[----:B0-----:R-:W-:Y:S05]  /*1ae50*/  @!P0 BRA `(.L_x_881) ;  /* 0x0000005000b08947 */ /* 0x001fea0003800000 */
.L_x_1012:
[----:B------:R-:W2:Y:S02]  /*1ae60*/  S2R R3, SR_TID.X ;  /* 0x0000000000037919 */ /* 0x000ea40000002100 */
[----:B--2---:R-:W-:-:S04]  /*1ae70*/  LOP3.LUT R3, R3, 0x7f, RZ, 0xc0, !PT ;  /* 0x0000007f03037812 */ /* 0x004fc800078ec0ff */
[----:B------:R-:W-:-:S13]  /*1ae80*/  ISETP.NE.AND P0, PT, R3, RZ, PT ;  /* 0x000000ff0300720c */ /* 0x000fda0003f05270 */
        /* <DEDUP_REMOVED lines=8> */
.L_x_882:
[----:B------:R-:W2:Y:S04]  /*1af10*/  LDL R7, [R1+0x4] ;  /* 0x0000040001077983 */ /* 0x000ea80000100800 */
[----:B------:R-:W2:Y:S04]  /*1af20*/  LDL R6, [R1+0x8] ;  /* 0x0000080001067983 */ /* 0x000ea80000100800 */
[----:B------:R-:W3:Y:S04]  /*1af30*/  LDL R5, [R1+0x1c] ;  /* 0x00001c0001057983 */ /* 0x000ee80000100800 */
[----:B------:R-:W4:Y:S04]  /*1af40*/  LDL R4, [R1+0x20] ;  /* 0x0000200001047983 */ /* 0x000f280000100800 */
[----:B------:R-:W5:Y:S04]  /*1af50*/  LDL R3, [R1] ;  /* 0x0000000001037983 */ /* 0x000f680000100800 */
[----:B0-----:R-:W5:Y:S01]  /*1af60*/  LDL.LU R2, [R1+0x10] ;  /* 0x0000100001027983 */ /* 0x001f620000300800 */
        /* <DEDUP_REMOVED lines=25> */
[----:B0-----:R-:W-:Y:S01]  /*1b100*/  UMOV UR8, UR15 ;  /* 0x0000000f00087c82 */ /* 0x001fe20008000000 */
[----:B------:R-:W-:Y:S02]  /*1b110*/  UMOV UR10, UR17 ;  /* 0x00000011000a7c82 */ /* 0x000fe40008000000 */
[----:B------:R0:W-:Y:S02]  /*1b120*/  UTMALDG.4D [UR8], [UR4], desc[UR6] ;  /* 0x00000608040075b4 */ /* 0x0001e40008019000 */
[----:B0-----:R-:W-:Y:S01]  /*1b130*/  UMOV UR8, UR16 ;  /* 0x0000001000087c82 */ /* 0x001fe20008000000 */
[----:B------:R-:W-:-:S02]  /*1b140*/  UMOV UR10, UR14 ;  /* 0x0000000e000a7c82 */ /* 0x000fc40008000000 */
[----:B------:R2:W-:Y:S02]  /*1b150*/  UTMALDG.4D [UR8], [UR4], desc[UR6] ;  /* 0x00000608040075b4 */ /* 0x0005e40008019000 */
[----:B--2---:R-:W-:Y:S01]  /*1b160*/  NOP ;  /* 0x0000000000007918 */ /* 0x004fe20000000000 */
.L_x_878:
[----:B------:R-:W2:Y:S04]  /*1b170*/  LDL R2, [R1+0x4] ;  /* 0x0000040001027983 */ /* 0x000ea80000100800 */
[----:B------:R-:W3:Y:S04]  /*1b180*/  LDL.LU R3, [R1+0x40] ;  /* 0x0000400001037983 */ /* 0x000ee80000300800 */
[----:B------:R-:W4:Y:S04]  /*1b190*/  LDL.LU R5, [R1+0x30] ;  /* 0x0000300001057983 */ /* 0x000f280000300800 */
[----:B0-----:R-:W5:Y:S01]  /*1b1a0*/  LDL.LU R4, [R1+0x44] ;  /* 0x0000440001047983 */ /* 0x001f620000300800 */
[----:B------:R-:W-:Y:S05]  /*1b1b0*/  WARPSYNC.ALL ;  /* 0x0000000000007948 */ /* 0x000fea0003800000 */
[----:B------:R-:W-:Y:S01]  /*1b1c0*/  ULDC.64 UR4, c[0x0][0x298] ;  /* 0x0000a60000047ab9 */ /* 0x000fe20000000a00 */
[----:B------:R-:W-:Y:S01]  /*1b1d0*/  ULDC.64 UR6, c[0x0][0xa00] ;  /* 0x0002800000067ab9 */ /* 0x000fe20000000a00 */
[----:B------:R-:W-:Y:S01]  /*1b1e0*/  BSSY B6, `(.L_x_883) ;  /* 0x0000024000067945 */ /* 0x000fe20003800000 */
[----:B------:R-:W-:Y:S01]  /*1b1f0*/  BAR.SYNC.DEFER_BLOCKING 0x8, 0x180 ;  /* 0x0206000000007b1d */ /* 0x000fe20000010000 */
[----:B------:R-:W-:-:S04]  /*1b200*/  ISETP.NE.U32.AND P0, PT, RZ, UR6, PT ;  /* 0x00000006ff007c0c */ /* 0x000fc8000bf05070 */
[----:B------:R-:W-:Y:S02]  /*1b210*/  ISETP.NE.AND.EX P0, PT, RZ, UR7, PT, P0 ;  /* 0x00000007ff007c0c */ /* 0x000fe4000bf05300 */
[----:B--2---:R-:W-:Y:S02]  /*1b220*/  IADD3 R2, R2, 0x10400, RZ ;  /* 0x0001040002027810 */ /* 0x004fe40007ffe0ff */
[----:B---3--:R-:W-:Y:S02]  /*1b230*/  SHF.R.S32.HI R0, RZ, 0x1f, R3 ;  /* 0x0000001fff007819 */ /* 0x008fe40000011403 */
        /* <DEDUP_REMOVED lines=9> */
[----:B0-----:R-:W-:Y:S01]  /*1b2d0*/  IMAD.IADD R2, R3, 0x1, R0 ;  /* 0x0000000103027824 */ /* 0x001fe200078e0200 */
        /* <DEDUP_REMOVED lines=19> */
[----:B01----:R-:W-:Y:S05]  /*1b410*/  CALL.ABS.NOINC R2 ;  /* 0x0000000002007343 */ /* 0x003fea0003c00000 */
.L_x_884:
[----:B------:R-:W-:Y:S05]  /*1b420*/  BSYNC B6 ;  /* 0x0000000000067941 */ /* 0x000fea0003800000 */
.L_x_883:
[----:B------:R-:W3:Y:S01]  /*1b430*/  LDL.LU R6, [R1+0x40] ;  /* 0x0000400001067983 */ /* 0x000ee20000300800 */
[----:B------:R-:W-:Y:S01]  /*1b440*/  ULDC.64 UR4, c[0x0][0x2d8] ;  /* 0x0000b60000047ab9 */ /* 0x000fe20000000a00 */
[----:B------:R-:W0:Y:S01]  /*1b450*/  LDC R7, c[0x0][0x448] ;  /* 0x00011200ff077b82 */ /* 0x000e220000000800 */
[----:B------:R-:W-:Y:S01]  /*1b460*/  SHF.L.U32 R17, R17, 0x7, RZ ;  /* 0x0000000711117819 */ /* 0x000fe200000006ff */
[----:B--2---:R-:W3:Y:S01]  /*1b470*/  LDL.LU.64 R2, [R1+0x48] ;  /* 0x0000480001027983 */ /* 0x004ee20000300a00 */
[----:B------:R-:W-:-:S03]  /*1b480*/  ULDC.64 UR6, c[0x0][0x280] ;  /* 0x0000a00000067ab9 */ /* 0x000fc60000000a00 */
[----:B------:R-:W2:Y:S04]  /*1b490*/  LDL.LU R0, [R1+0x44] ;  /* 0x0000440001007983 */ /* 0x000ea80000300800 */
[----:B------:R-:W4:Y:S04]  /*1b4a0*/  LDL.LU R5, [R1+0x5c] ;  /* 0x00005c0001057983 */ /* 0x000f280000300800 */
[----:B------:R-:W4:Y:S01]  /*1b4b0*/  LDL.LU R4, [R1+0x30] ;  /* 0x0000300001047983 */ /* 0x000f220000300800 */
[----:B------:R-:W1:Y:S01]  /*1b4c0*/  S2R R10, SR_TID.X ;  /* 0x00000000000a7919 */ /* 0x000e620000002100 */
[----:B0-----:R-:W-:Y:S01]  /*1b4d0*/  ISETP.NE.AND P0, PT, R7, 0x1, PT ;  /* 0x000000010700780c */ /* 0x001fe20003f05270 */
[----:B-1----:R-:W-:-:S05]  /*1b4e0*/  IMAD.SHL.U32 R10, R10, 0x8, RZ ;  /* 0x000000080a0a7824 */ /* 0x002fca00078e00ff */
[----:B------:R-:W-:-:S04]  /*1b4f0*/  LOP3.LUT R10, R10, 0x38, RZ, 0xc0, !PT ;  /* 0x000000380a0a7812 */ /* 0x000fc800078ec0ff */
[C---:B------:R-:W-:Y:S02]  /*1b500*/  LOP3.LUT R9, R10.reuse, 0x40, RZ, 0xfc, !PT ;  /* 0x000000400a097812 */ /* 0x040fe400078efcff */
[----:B------:R-:W-:Y:S01]  /*1b510*/  LOP3.LUT R8, R10, 0x80, RZ, 0xfc, !PT ;  /* 0x000000800a087812 */ /* 0x000fe200078efcff */
[----:B---3--:R-:W-:Y:S02]  /*1b520*/  IMAD.MOV.U32 R3, RZ, RZ, R6 ;  /* 0x000000ffff037224 */ /* 0x008fe400078e0006 */
[----:B------:R-:W0:Y:S01]  /*1b530*/  @P0 LDC R6, c[0x0][0x450] ;  /* 0x00011400ff060b82 */ /* 0x000e220000000800 */
[----:B--2---:R-:W-:Y:S02]  /*1b540*/  IMAD R0, R0, UR4, RZ ;  /* 0x0000000400007c24 */ /* 0x004fe4000f8e02ff */
[----:B------:R-:W-:-:S04]  /*1b550*/  IMAD.WIDE.U32 R2, R18, UR4, R2 ;  /* 0x0000000412027c25 */ /* 0x000fc8000f8e0002 */
[----:B------:R-:W-:Y:S01]  /*1b560*/  IMAD R0, R18, UR5, R0 ;  /* 0x0000000512007c24 */ /* 0x000fe2000f8e0200 */
[----:B------:R-:W-:-:S04]  /*1b570*/  ULDC.64 UR4, c[0x0][0x2e0] ;  /* 0x0000b80000047ab9 */ /* 0x000fc80000000a00 */
[----:B------:R-:W-:Y:S01]  /*1b580*/  IADD3 R3, R3, R0, RZ ;  /* 0x0000000003037210 */ /* 0x000fe20007ffe0ff */
[----:B----4-:R-:W-:-:S04]  /*1b590*/  IMAD R0, R5, UR4, RZ ;  /* 0x0000000405007c24 */ /* 0x010fc8000f8e02ff */
[C---:B------:R-:W-:Y:S02]  /*1b5a0*/  IMAD R0, R4.reuse, UR5, R0 ;  /* 0x0000000504007c24 */ /* 0x040fe4000f8e0200 */
[----:B------:R-:W-:Y:S01]  /*1b5b0*/  IMAD.WIDE.U32 R2, R4, UR4, R2 ;  /* 0x0000000404027c25 */ /* 0x000fe2000f8e0002 */
[----:B------:R-:W-:Y:S01]  /*1b5c0*/  ULDC.64 UR4, c[0x0][0x2d0] ;  /* 0x0000b40000047ab9 */ /* 0x000fe20000000a00 */
[----:B------:R-:W1:Y:S02]  /*1b5d0*/  S2R R4, SR_TID.X ;  /* 0x0000000000047919 */ /* 0x000e640000002100 */
[----:B------:R-:W-:Y:S01]  /*1b5e0*/  IMAD.IADD R3, R3, 0x1, R0 ;  /* 0x0000000103037824 */ /* 0x000fe200078e0200 */
[----:B-1----:R-:W-:-:S04]  /*1b5f0*/  LOP3.LUT R4, R4, 0x7f, RZ, 0xc0, !PT ;  /* 0x0000007f04047812 */ /* 0x002fc800078ec0ff */
[----:B------:R-:W-:Y:S02]  /*1b600*/  SHF.R.U32.HI R5, RZ, 0x3, R4 ;  /* 0x00000003ff057819 */ /* 0x000fe40000011604 */
[----:B------:R-:W1:Y:S02]  /*1b610*/  S2R R4, SR_TID.X ;  /* 0x0000000000047919 */ /* 0x000e640000002100 */
[----:B-1----:R-:W-:-:S05]  /*1b620*/  IMAD.SHL.U32 R4, R4, 0x10, RZ ;  /* 0x0000001004047824 */ /* 0x002fca00078e00ff */
[----:B------:R-:W-:Y:S02]  /*1b630*/  LOP3.LUT R4, R5, 0x70, R4, 0xf8, !PT ;  /* 0x0000007005047812 */ /* 0x000fe400078ef804 */
[----:B------:R-:W1:Y:S02]  /*1b640*/  @P0 LDC R5, c[0x0][0x44c] ;  /* 0x00011300ff050b82 */ /* 0x000e640000000800 */
[----:B------:R-:W-:-:S05]  /*1b650*/  LOP3.LUT R4, R4, R17, RZ, 0xfc, !PT ;  /* 0x0000001104047212 */ /* 0x000fca00078efcff */
[----:B------:R-:W-:Y:S02]  /*1b660*/  IMAD.MOV.U32 R0, RZ, RZ, R4 ;  /* 0x000000ffff007224 */ /* 0x000fe400078e0004 */
[----:B-1----:R-:W-:-:S05]  /*1b670*/  @P0 IMAD.HI.U32 R5, R4, R5, RZ ;  /* 0x0000000504050227 */ /* 0x002fca00078e00ff */
[----:B0-----:R-:W-:-:S05]  /*1b680*/  @P0 SHF.R.U32.HI R0, RZ, R6, R5 ;  /* 0x00000006ff000219 */ /* 0x001fca0000011605 */
[----:B------:R-:W-:Y:S02]  /*1b690*/  IMAD.MOV R5, RZ, RZ, -R0 ;  /* 0x000000ffff057224 */ /* 0x000fe400078e0a00 */
[----:B------:R-:W-:-:S04]  /*1b6a0*/  IMAD.WIDE.U32 R2, R0, UR4, R2 ;  /* 0x0000000400027c25 */ /* 0x000fc8000f8e0002 */
[----:B------:R-:W-:Y:S01]  /*1b6b0*/  IMAD R4, R7, R5, R4 ;  /* 0x0000000507047224 */ /* 0x000fe200078e0204 */
[----:B------:R-:W-:-:S05]  /*1b6c0*/  SHF.R.S32.HI R5, RZ, 0x1f, R0 ;  /* 0x0000001fff057819 */ /* 0x000fca0000011400 */
[----:B------:R-:W-:-:S04]  /*1b6d0*/  IMAD R5, R5, UR4, RZ ;  /* 0x0000000405057c24 */ /* 0x000fc8000f8e02ff */
[----:B------:R-:W-:Y:S01]  /*1b6e0*/  IMAD R0, R0, UR5, R5 ;  /* 0x0000000500007c24 */ /* 0x000fe2000f8e0205 */
[----:B------:R-:W-:-:S04]  /*1b6f0*/  ULDC.64 UR4, c[0x0][0x2c8] ;  /* 0x0000b20000047ab9 */ /* 0x000fc80000000a00 */
[----:B------:R-:W-:Y:S02]  /*1b700*/  IADD3 R3, R3, R0, RZ ;  /* 0x0000000003037210 */ /* 0x000fe40007ffe0ff */
        /* <DEDUP_REMOVED lines=17> */
[----:B------:R-:W2:Y:S02]  /*1b820*/  LDL.LU R6, [R1+0x54] ;  /* 0x0000540001067983 */ /* 0x000ea40000300800 */
[----:B------:R-:W-:Y:S01]  /*1b830*/  IADD3 R0, R8, R17, RZ ;  /* 0x0000001108007210 */ /* 0x000fe20007ffe0ff */
[----:B------:R-:W0:Y:S04]  /*1b840*/  S2R R11, SR_TID.X ;  /* 0x00000000000b7919 */ /* 0x000e280000002100 */
[----:B------:R-:W-:Y:S01]  /*1b850*/  VIADD R5, R0, 0x10 ;  /* 0x0000001000057836 */ /* 0x000fe20000000000 */
[----:B------:R-:W-:Y:S01]  /*1b860*/  SHFL.IDX PT, R9, R3, 0x1, 0x181f ;  /* 0x00381f0003097f89 */ /* 0x000fe200000e0000 */
[----:B0-----:R-:W-:-:S05]  /*1b870*/  IMAD.SHL.U32 R11, R11, 0x8, RZ ;  /* 0x000000080b0b7824 */ /* 0x001fca00078e00ff */
[----:B------:R-:W-:Y:S01]  /*1b880*/  LOP3.LUT R11, R11, 0x38, RZ, 0xc0, !PT ;  /* 0x000000380b0b7812 */ /* 0x000fe200078ec0ff */
[----:B--2---:R-:W-:Y:S02]  /*1b890*/  IMAD R2, R6, R7, RZ ;  /* 0x0000000706027224 */ /* 0x004fe400078e02ff */
[----:B------:R-:W0:Y:S03]  /*1b8a0*/  SHFL.IDX PT, R7, R4, RZ, 0x181f ;  /* 0x00181fff04077589 */ /* 0x000e2600000e0000 */
[-C--:B------:R-:W-:Y:S01]  /*1b8b0*/  ISETP.GE.AND P4, PT, R0, R2.reuse, PT ;  /* 0x000000020000720c */ /* 0x080fe20003f86270 */
[----:B------:R-:W1:Y:S01]  /*1b8c0*/  SHFL.IDX PT, R6, R3, RZ, 0x181f ;  /* 0x00181fff03067589 */ /* 0x000e6200000e0000 */
[----:B------:R-:W-:-:S03]  /*1b8d0*/  ISETP.GE.AND P3, PT, R5, R2, PT ;  /* 0x000000020500720c */ /* 0x000fc60003f66270 */
[----:B------:R-:W2:Y:S08]  /*1b8e0*/  SHFL.IDX PT, R5, R4, 0x1, 0x181f ;  /* 0x00381f0004057f89 */ /* 0x000eb000000e0000 */
[----:B0-----:R-:W-:-:S04]  /*1b8f0*/  @!P4 LEA R7, P5, R11, R7, 0x1 ;  /* 0x000000070b07c211 */ /* 0x001fc800078a08ff */
[----:B-1----:R-:W-:-:S04]  /*1b900*/  @!P4 IADD3.X R6, RZ, R6, RZ, P5, !PT ;  /* 0x00000006ff06c210 */ /* 0x002fc80002ffe4ff */
[-C--:B------:R-:W-:Y:S02]  /*1b910*/  @!P4 LOP3.LUT R7, R7, R6.reuse, RZ, 0x3c, !PT ;  /* 0x000000060707c212 */ /* 0x080fe400078e3cff */
[----:B--2---:R-:W-:Y:S02]  /*1b920*/  @!P3 LEA R8, P5, R11, R5, 0x1 ;  /* 0x000000050b08b211 */ /* 0x004fe400078a08ff */
[----:B------:R-:W-:-:S03]  /*1b930*/  @!P4 LOP3.LUT R6, R7, R6, RZ, 0x3c, !PT ;  /* 0x000000060706c212 */ /* 0x000fc600078e3cff */
[----:B------:R-:W-:Y:S01]  /*1b940*/  @!P3 IMAD.X R5, RZ, RZ, R9, P5 ;  /* 0x000000ffff05b224 */ /* 0x000fe200028e0609 */
[----:B------:R-:W-:-:S05]  /*1b950*/  @!P4 LOP3.LUT R7, R7, R6, RZ, 0x3c, !PT ;  /* 0x000000060707c212 */ /* 0x000fca00078e3cff */
[----:B-----5:R-:W-:Y:S04]  /*1b960*/  @!P4 LDGSTS.E.BYPASS.LTC128B.128 [R10+0x10400], desc[UR40][R6.64], !P2 ;  /* 0x10400000060acfae */ /* 0x020fe8000d101d68 */
[----:B------:R-:W-:Y:S04]  /*1b970*/  @!P4 LDGSTS.E.BYPASS.LTC128B.128 [R10+0x14400], desc[UR40][R6.64+0x80], !P1 ;  /* 0x14400080060acfae */ /* 0x000fe8000c901d68 */
[----:B------:R0:W-:Y:S02]  /*1b980*/  @!P4 LDGSTS.E.BYPASS.LTC128B.128 [R10+0x18400], desc[UR40][R6.64+0x100], !P0 ;  /* 0x18400100060acfae */ /* 0x0001e4000c101d68 */
[----:B0-----:R-:W-:Y:S01]  /*1b990*/  @!P3 IMAD.MOV.U32 R6, RZ, RZ, R8 ;  /* 0x000000ffff06b224 */ /* 0x001fe200078e0008 */
[----:B------:R-:W-:Y:S01]  /*1b9a0*/  @!P3 MOV R7, R5 ;  /* 0x000000050007b202 */ /* 0x000fe20000000f00 */
[----:B------:R-:W-:Y:S01]  /*1b9b0*/  VIADD R5, R0, 0x20 ;  /* 0x0000002000057836 */ /* 0x000fe20000000000 */
[----:B------:R-:W-:Y:S04]  /*1b9c0*/  SHFL.IDX PT, R8, R3, 0x2, 0x181f ;  /* 0x00581f0003087f89 */ /* 0x000fe800000e0000 */
[----:B------:R-:W-:Y:S04]  /*1b9d0*/  @!P3 LDGSTS.E.BYPASS.LTC128B.128 [R10+0x10c00], desc[UR40][R6.64], !P2 ;  /* 0x10c00000060abfae */ /* 0x000fe8000d101d68 */
[----:B------:R-:W-:Y:S04]  /*1b9e0*/  @!P3 LDGSTS.E.BYPASS.LTC128B.128 [R10+0x14c00], desc[UR40][R6.64+0x80], !P1 ;  /* 0x14c00080060abfae */ /* 0x000fe8000c901d68 */
[----:B------:R0:W-:Y:S01]  /*1b9f0*/  @!P3 LDGSTS.E.BYPASS.LTC128B.128 [R10+0x18c00], desc[UR40][R6.64+0x100], !P0 ;  /* 0x18c00100060abfae */ /* 0x0001e2000c101d68 */
[----:B------:R-:W-:-:S03]  /*1ba00*/  ISETP.GE.AND P3, PT, R5, R2, PT ;  /* 0x000000020500720c */ /* 0x000fc60003f66270 */
[----:B------:R-:W1:Y:S10]  /*1ba10*/  SHFL.IDX PT, R5, R4, 0x2, 0x181f ;  /* 0x00581f0004057f89 */ /* 0x000e7400000e0000 */
[----:B-1----:R-:W-:-:S05]  /*1ba20*/  @!P3 LEA R5, P4, R11, R5, 0x1 ;  /* 0x000000050b05b211 */ /* 0x002fca00078808ff */
[----:B0-----:R-:W-:-:S05]  /*1ba30*/  @!P3 IMAD.X R6, RZ, RZ, R8, P4 ;  /* 0x000000ffff06b224 */ /* 0x001fca00020e0608 */
[----:B------:R-:W-:Y:S01]  /*1ba40*/  @!P3 MOV R7, R6 ;  /* 0x000000060007b202 */ /* 0x000fe20000000f00 */
        /* <DEDUP_REMOVED lines=8> */
[----:B-1----:R-:W-:-:S04]  /*1bad0*/  @!P3 LEA R5, P4, R11, R5, 0x1 ;  /* 0x000000050b05b211 */ /* 0x002fc800078808ff */
[----:B0-----:R-:W-:-:S05]  /*1bae0*/  @!P3 IADD3.X R6, RZ, R6, RZ, P4, !PT ;  /* 0x00000006ff06b210 */ /* 0x001fca00027fe4ff */
[----:B------:R-:W-:Y:S02]  /*1baf0*/  @!P3 IMAD.MOV.U32 R7, RZ, RZ, R6 ;  /* 0x000000ffff07b224 */ /* 0x000fe400078e0006 */
[----:B------:R-:W-:Y:S01]  /*1bb00*/  @!P3 IMAD.MOV.U32 R6, RZ, RZ, R5 ;  /* 0x000000ffff06b224 */ /* 0x000fe200078e0005 */
[----:B------:R-:W-:-:S04]  /*1bb10*/  IADD3 R5, R0, 0x40, RZ ;  /* 0x0000004000057810 */ /* 0x000fc80007ffe0ff */
        /* <DEDUP_REMOVED lines=8> */
[----:B------:R-:W-:Y:S01]  /*1bba0*/  @!P3 IMAD.MOV.U32 R7, RZ, RZ, R6 ;  /* 0x000000ffff07b224 */ /* 0x000fe200078e0006 */
[----:B------:R-:W-:Y:S01]  /*1bbb0*/  @!P3 MOV R6, R5 ;  /* 0x000000050006b202 */ /* 0x000fe20000000f00 */
[----:B------:R-:W-:-:S04]  /*1bbc0*/  VIADD R5, R0, 0x50 ;  /* 0x0000005000057836 */ /* 0x000fc80000000000 */
[----:B------:R-:W-:Y:S04]  /*1bbd0*/  @!P3 LDGSTS.E.BYPASS.LTC128B.128 [R10+0x12400], desc[UR40][R6.64], !P2 ;  /* 0x12400000060abfae */ /* 0x000fe8000d101d68 */
[----:B------:R-:W-:Y:S04]  /*1bbe0*/  @!P3 LDGSTS.E.BYPASS.LTC128B.128 [R10+0x16400], desc[UR40][R6.64+0x80], !P1 ;  /* 0x16400080060abfae */ /* 0x000fe8000c901d68 */
[----:B------:R0:W-:Y:S01]  /*1bbf0*/  @!P3 LDGSTS.E.BYPASS.LTC128B.128 [R10+0x1a400], desc[UR40][R6.64+0x100], !P0 ;  /* 0x1a400100060abfae */ /* 0x0001e2000c101d68 */
[----:B------:R-:W-:-:S03]  /*1bc00*/  ISETP.GE.AND P3, PT, R5, R2, PT ;  /* 0x000000020500720c */ /* 0x000fc60003f66270 */
[----:B------:R-:W1:Y:S04]  /*1bc10*/  SHFL.IDX PT, R5, R4, 0x5, 0x181f ;  /* 0x00b81f0004057f89 */ /* 0x000e6800000e0000 */
[----:B0-----:R-:W0:Y:S06]  /*1bc20*/  SHFL.IDX PT, R6, R3, 0x5, 0x181f ;  /* 0x00b81f0003067f89 */ /* 0x001e2c00000e0000 */
[----:B-1----:R-:W-:-:S05]  /*1bc30*/  @!P3 LEA R5, P4, R11, R5, 0x1 ;  /* 0x000000050b05b211 */ /* 0x002fca00078808ff */
[----:B0-----:R-:W-:-:S05]  /*1bc40*/  @!P3 IMAD.X R6, RZ, RZ, R6, P4 ;  /* 0x000000ffff06b224 */ /* 0x001fca00020e0606 */
[----:B------:R-:W-:Y:S01]  /*1bc50*/  @!P3 MOV R7, R6 ;  /* 0x000000060007b202 */ /* 0x000fe20000000f00 */
[----:B------:R-:W-:Y:S02]  /*1bc60*/  @!P3 IMAD.MOV.U32 R6, RZ, RZ, R5 ;  /* 0x000000ffff06b224 */ /* 0x000fe400078e0005 */
[----:B------:R-:W-:-:S03]  /*1bc70*/  VIADD R5, R0, 0x60 ;  /* 0x0000006000057836 */ /* 0x000fc60000000000 */
[----:B------:R-:W-:Y:S02]  /*1bc80*/  @!P3 LDGSTS.E.BYPASS.LTC128B.128 [R10+0x12c00], desc[UR40][R6.64], !P2 ;  /* 0x12c00000060abfae */ /* 0x000fe4000d101d68 */
[----:B------:R-:W-:Y:S02]  /*1bc90*/  ISETP.GE.AND P4, PT, R5, R2, PT ;  /* 0x000000020500720c */ /* 0x000fe40003f86270 */
[----:B------:R-:W0:Y:S04]  /*1bca0*/  SHFL.IDX PT, R5, R4, 0x6, 0x181f ;  /* 0x00d81f0004057f89 */ /* 0x000e2800000e0000 */
[----:B------:R-:W-:Y:S04]  /*1bcb0*/  @!P3 LDGSTS.E.BYPASS.LTC128B.128 [R10+0x16c00], desc[UR40][R6.64+0x80], !P1 ;  /* 0x16c00080060abfae */ /* 0x000fe8000c901d68 */
[----:B------:R1:W-:Y:S04]  /*1bcc0*/  @!P3 LDGSTS.E.BYPASS.LTC128B.128 [R10+0x1ac00], desc[UR40][R6.64+0x100], !P0 ;  /* 0x1ac00100060abfae */ /* 0x0003e8000c101d68 */
[----:B-1----:R-:W1:Y:S01]  /*1bcd0*/  SHFL.IDX PT, R6, R3, 0x6, 0x181f ;  /* 0x00d81f0003067f89 */ /* 0x002e6200000e0000 */
[----:B0-----:R-:W-:-:S04]  /*1bce0*/  @!P4 LEA R5, P3, R11, R5, 0x1 ;  /* 0x000000050b05c211 */ /* 0x001fc800078608ff */
[----:B-1----:R-:W-:-:S05]  /*1bcf0*/  @!P4 IADD3.X R6, RZ, R6, RZ, P3, !PT ;  /* 0x00000006ff06c210 */ /* 0x002fca0001ffe4ff */
[----:B------:R-:W-:Y:S02]  /*1bd00*/  @!P4 IMAD.MOV.U32 R7, RZ, RZ, R6 ;  /* 0x000000ffff07c224 */ /* 0x000fe400078e0006 */
[----:B------:R-:W-:Y:S02]  /*1bd10*/  @!P4 IMAD.MOV.U32 R6, RZ, RZ, R5 ;  /* 0x000000ffff06c224 */ /* 0x000fe400078e0005 */
[----:B------:R1:W2:Y:S04]  /*1bd20*/  SHFL.IDX PT, R5, R3, 0x7, 0x181f ;  /* 0x00f81f0003057f89 */ /* 0x0002a800000e0000 */
[----:B------:R1:W-:Y:S04]  /*1bd30*/  @!P4 LDGSTS.E.BYPASS.LTC128B.128 [R10+0x13400], desc[UR40][R6.64], !P2 ;  /* 0x13400000060acfae */ /* 0x0003e8000d101d68 */
[----:B------:R1:W-:Y:S04]  /*1bd40*/  @!P4 LDGSTS.E.BYPASS.LTC128B.128 [R10+0x17400], desc[UR40][R6.64+0x80], !P1 ;  /* 0x17400080060acfae */ /* 0x0003e8000c901d68 */
[----:B------:R1:W-:Y:S04]  /*1bd50*/  @!P4 LDGSTS.E.BYPASS.LTC128B.128 [R10+0x1b400], desc[UR40][R6.64+0x100], !P0 ;  /* 0x1b400100060acfae */ /* 0x0003e8000c101d68 */
[----:B------:R1:W3:Y:S02]  /*1bd60*/  SHFL.IDX PT, R3, R4, 0x7, 0x181f ;  /* 0x00f81f0004037f89 */ /* 0x0002e400000e0000 */
.L_x_1029:
[----:B------:R-:W-:Y:S01]  /*1bd70*/  IADD3 R0, R0, 0x70, RZ ;  /* 0x0000007000007810 */ /* 0x000fe20007ffe0ff */
[----:B------:R-:W-:Y:S03]  /*1bd80*/  BSSY B0, `(.L_x_886) ;  /* 0x000000e000007945 */ /* 0x000fe60003800000 */
[----:B------:R-:W-:-:S13]  /*1bd90*/  ISETP.GE.AND P3, PT, R0, R2, PT ;  /* 0x000000020000720c */ /* 0x000fda0003f66270 */
[----:B------:R-:W-:Y:S05]  /*1bda0*/  @P3 BRA `(.L_x_887) ;  /* 0x00000000002c3947 */ /* 0x000fea0003800000 */
[----:B-1----:R-:W1:Y:S02]  /*1bdb0*/  S2R R4, SR_TID.X ;  /* 0x0000000000047919 */ /* 0x002e640000002100 */
[----:B-1----:R-:W-:-:S05]  /*1bdc0*/  IMAD.SHL.U32 R4, R4, 0x8, RZ ;  /* 0x0000000804047824 */ /* 0x002fca00078e00ff */
[----:B------:R-:W-:-:S04]  /*1bdd0*/  LOP3.LUT R4, R4, 0x38, RZ, 0xc0, !PT ;  /* 0x0000003804047812 */ /* 0x000fc800078ec0ff */
[----:B---3--:R-:W-:-:S05]  /*1bde0*/  LEA R2, P3, R4, R3, 0x1 ;  /* 0x0000000304027211 */ /* 0x008fca00078608ff */
[----:B--2---:R-:W-:-:S05]  /*1bdf0*/  IMAD.X R3, RZ, RZ, R5, P3 ;  /* 0x000000ffff037224 */ /* 0x004fca00018e0605 */
[----:B------:R-:W-:Y:S01]  /*1be00*/  @!PT LDS RZ, [RZ] ;  /* 0x00000000fffff984 */ /* 0x000fe20000000800 */
[----:B------:R-:W-:Y:S01]  /*1be10*/  @!PT LDS RZ, [RZ] ;  /* 0x00000000fffff984 */ /* 0x000fe20000000800 */
[----:B------:R-:W-:Y:S01]  /*1be20*/  @!PT LDS RZ, [RZ] ;  /* 0x00000000fffff984 */ /* 0x000fe20000000800 */
[----:B------:R4:W-:Y:S04]  /*1be30*/  LDGSTS.E.BYPASS.LTC128B.128 [R10+0x13c00], desc[UR40][R2.64], !P2 ;  /* 0x13c00000020a7fae */ /* 0x0009e8000d101d68 */
[----:B------:R4:W-:Y:S04]  /*1be40*/  LDGSTS.E.BYPASS.LTC128B.128 [R10+0x17c00], desc[UR40][R2.64+0x80], !P1 ;  /* 0x17c00080020a7fae */ /* 0x0009e8000c901d68 */
[----:B------:R4:W-:Y:S02]  /*1be50*/  LDGSTS.E.BYPASS.LTC128B.128 [R10+0x1bc00], desc[UR40][R2.64+0x100], !P0 ;  /* 0x1bc00100020a7fae */ /* 0x0009e4000c101d68 */
.L_x_887:
[----:B------:R-:W-:Y:S05]  /*1be60*/  BSYNC B0 ;  /* 0x0000000000007941 */ /* 0x000fea0003800000 */
.L_x_886:
[----:B01--4-:R-:W4:Y:S01]  /*1be70*/  LDL R10, [R1+0x4] ;  /* 0x00000400010a7983 */ /* 0x013f220000100800 */
[----:B------:R-:W-:Y:S01]  /*1be80*/  PLOP3.LUT P0, PT, PT, PT, PT, 0x80, 0x0 ;  /* 0x000000000000781c */ /* 0x000fe20003f0f070 */
[----:B------:R-:W-:Y:S01]  /*1be90*/  NOP ;  /* 0x0000000000007918 */ /* 0x000fe20000000000 */
[----:B----4-:R-:W-:-:S11]  /*1bea0*/  IADD3 R10, R10, 0x34800, RZ ;  /* 0x000348000a0a7810 */ /* 0x010fd60007ffe0ff */
.L_x_888:
[----:B------:R-:W4:Y:S01]  /*1beb0*/  LDL R2, [R1+0x4] ;  /* 0x0000040001027983 */ /* 0x000f220000100800 */
[----:B------:R-:W-:Y:S02]  /*1bec0*/  PLOP3.LUT P1, PT, P1, P0, PT, 0xa2, 0x0 ;  /* 0x000000000000781c */ /* 0x000fe40000f21472 */
[----:B----4-:R-:W-:-:S08]  /*1bed0*/  @P0 R2UR P1, UR4, R2 ;  /* 0x00000000020402ca */ /* 0x010fd00000020000 */
[----:B------:R-:W-:-:S05]  /*1bee0*/  @P0 PLOP3.LUT P0, PT, P1, PT, PT, 0x80, 0x0 ;  /* 0x000000000000081c */ /* 0x000fca0000f0f070 */
[----:B------:R-:W-:Y:S01]  /*1bef0*/  @!P1 SYNCS.ARRIVE.TRANS64.RED.A0T1 RZ, [UR4+0x34800], RZ ;  /* 0x034800ffffff99a7 */ /* 0x000fe20008200404 */
[----:B------:R-:W-:Y:S07]  /*1bf00*/  @!P1 ARRIVES.LDGSTSBAR.64.TRANSCNT [UR4+0x34800] ;  /* 0x03480000ff0099b0 */ /* 0x000fee0008000a84 */
[----:B------:R-:W-:Y:S05]  /*1bf10*/  @P0 BRA.U.ANY `(.L_x_888) ;  /* 0xfffffffd00e40947 */ /* 0x000fea000393ffff */
[----:B---3--:R-:W3:Y:S02]  /*1bf20*/  LDL.LU R3, [R1+0x58] ;  /* 0x0000580001037983 */ /* 0x008ee40000300800 */
[----:B---3--:R-:W-:-:S05]  /*1bf30*/  VIADD R3, R3, 0x1 ;  /* 0x0000000103037836 */ /* 0x008fca0000000000 */
        /* <DEDUP_REMOVED lines=10> */
.L_x_1030:
[----:B------:R-:W-:Y:S05]  /*1bfe0*/  BSYNC B0 ;  /* 0x0000000000007941 */ /* 0x000fea0003800000 */
.L_x_889:
[----:B0-----:R-:W3:Y:S01]  /*1bff0*/  LDL.LU R2, [R1+0x50] ;  /* 0x0000500001027983 */ /* 0x001ee20000300800 */
[----:B------:R-:W-:Y:S01]  /*1c000*/  BSSY B0, `(.L_x_891) ;  /* 0x0000223000007945 */ /* 0x000fe20003800000 */
[----:B---3--:R-:W-:-:S13]  /*1c010*/  ISETP.GE.AND P0, PT, R2, 0x81, PT ;  /* 0x000000810200780c */ /* 0x008fda0003f06270 */
[----:B------:R-:W-:Y:S05]  /*1c020*/  @!P0 BRA `(.L_x_892) ;  /* 0x0000002000808947 */ /* 0x000fea0003800000 */
[----:B------:R-:W3:Y:S01]  /*1c030*/  LDL R2, [R1+0x3c] ;  /* 0x00003c0001027983 */ /* 0x000ee20000100800 */
[----:B------:R-:W-:Y:S01]  /*1c040*/  IMAD.MOV.U32 R0, RZ, RZ, 0x1 ;  /* 0x00000001ff007424 */ /* 0x000fe200078e00ff */
[----:B------:R-:W-:Y:S01]  /*1c050*/  BSSY B2, `(.L_x_893) ;  /* 0x00000bb000027945 */ /* 0x000fe20003800000 */
[----:B---3--:R-:W-:-:S04]  /*1c060*/  IADD3 R8, -R2, RZ, RZ ;  /* 0x000000ff02087210 */ /* 0x008fc80007ffe1ff */
[----:B------:R-:W-:-:S05]  /*1c070*/  VIADDMNMX R8, R8, R0, 0xffffffff, !PT ;  /* 0xffffffff08087446 */ /* 0x000fca0007800100 */
[----:B------:R-:W-:-:S05]  /*1c080*/  IMAD.IADD R0, R2, 0x1, R8 ;  /* 0x0000000102007824 */ /* 0x000fca00078e0208 */
[----:B------:R-:W-:-:S04]  /*1c090*/  LOP3.LUT R0, R0, 0x1, RZ, 0xc0, !PT ;  /* 0x0000000100007812 */ /* 0x000fc800078ec0ff */
[----:B------:R-:W-:Y:S02]  /*1c0a0*/  ISETP.NE.U32.AND P0, PT, R0, 0x1, PT ;  /* 0x000000010000780c */ /* 0x000fe40003f05070 */
[----:B------:R-:W-:-:S11]  /*1c0b0*/  IADD3 R0, R2, -0x2, RZ ;  /* 0xfffffffe02007810 */ /* 0x000fd60007ffe0ff */
[----:B------:R-:W-:Y:S05]  /*1c0c0*/  @P0 BRA `(.L_x_894) ;  /* 0x0000000800cc0947 */ /* 0x000fea0003800000 */
[----:B------:R-:W3:Y:S04]  /*1c0d0*/  LDL R4, [R1+0x10] ;  /* 0x0000100001047983 */ /* 0x000ee80000100800 */
[----:B------:R-:W4:Y:S04]  /*1c0e0*/  LDL R3, [R1+0x8] ;  /* 0x0000080001037983 */ /* 0x000f280000100800 */
[----:B------:R-:W5:Y:S01]  /*1c0f0*/  LDL R2, [R1+0x18] ;  /* 0x0000180001027983 */ /* 0x000f620000100800 */
[----:B------:R-:W-:Y:S01]  /*1c100*/  BSSY B1, `(.L_x_895) ;  /* 0x00000ab000017945 */ /* 0x000fe20003800000 */
[----:B---3--:R-:W-:Y:S01]  /*1c110*/  LOP3.LUT P1, RZ, R4, 0x1, RZ, 0xc0, !PT ;  /* 0x0000000104ff7812 */ /* 0x008fe2000782c0ff */
[----:B----4-:R-:W-:-:S05]  /*1c120*/  VIADD R7, R3, 0x1 ;  /* 0x0000000103077836 */ /* 0x010fca0000000000 */
[----:B------:R-:W-:-:S04]  /*1c130*/  ISETP.NE.AND P0, PT, R7, 0x2, PT ;  /* 0x000000020700780c */ /* 0x000fc80003f05270 */
[----:B------:R-:W-:Y:S02]  /*1c140*/  SEL R9, RZ, 0x1, P0 ;  /* 0x00000001ff097807 */ /* 0x000fe40000000000 */
[----:B------:R-:W-:Y:S02]  /*1c150*/  SEL R7, R7, RZ, P0 ;  /* 0x000000ff07077207 */ /* 0x000fe40000000000 */
[----:B-----5:R-:W-:Y:S01]  /*1c160*/  LOP3.LUT R9, R2, R9, RZ, 0x3c, !PT ;  /* 0x0000000902097212 */ /* 0x020fe200078e3cff */
[----:B------:R-:W-:Y:S06]  /*1c170*/  @!P1 BRA `(.L_x_896) ;  /* 0x00000008008c9947 */ /* 0x000fec0003800000 */
[----:B------:R0:W5:Y:S01]  /*1c180*/  LDL R4, [R1] ;  /* 0x0000000001047983 */ /* 0x0001620000100800 */
[----:B------:R-:W-:Y:S02]  /*1c190*/  ULDC.64 UR4, c[0x0][0x418] ;  /* 0x0001060000047ab9 */ /* 0x000fe40000000a00 */
[----:B------:R-:W-:-:S04]  /*1c1a0*/  ISETP.NE.U32.AND P0, PT, RZ, UR4, PT ;  /* 0x00000004ff007c0c */ /* 0x000fc8000bf05070 */
[----:B------:R-:W-:-:S13]  /*1c1b0*/  ISETP.NE.AND.EX P0, PT, RZ, UR5, PT, P0 ;  /* 0x00000005ff007c0c */ /* 0x000fda000bf05300 */
[----:B0-----:R-:W-:Y:S05]  /*1c1c0*/  @!P0 BRA `(.L_x_897) ;  /* 0x00000000004c8947 */ /* 0x001fea0003800000 */
[----:B------:R-:W3:Y:S01]  /*1c1d0*/  LDL R11, [R1+0x28] ;  /* 0x00002800010b7983 */ /* 0x000ee20000100800 */
[----:B--2---:R-:W0:Y:S01]  /*1c1e0*/  LDC R5, c[0x0][0x43c] ;  /* 0x00010f00ff057b82 */ /* 0x004e220000000800 */
[----:B------:R-:W-:Y:S02]  /*1c1f0*/  ULDC.64 UR6, c[0x0][0x428] ;  /* 0x00010a0000067ab9 */ /* 0x000fe40000000a00 */
[----:B------:R-:W2:Y:S01]  /*1c200*/  LDL R6, [R1+0x14] ;  /* 0x0000140001067983 */ /* 0x000ea20000100800 */
[----:B0-----:R-:W-:-:S13]  /*1c210*/  ISETP.NE.AND P0, PT, R5, 0x1, PT ;  /* 0x000000010500780c */ /* 0x001fda0003f05270 */
[----:B------:R-:W0:Y:S02]  /*1c220*/  @P0 LDC.64 R2, c[0x0][0x440] ;  /* 0x00011000ff020b82 */ /* 0x000e240000000a00 */
[----:B0----5:R-:W-:-:S04]  /*1c230*/  @P0 IMAD.HI.U32 R4, R0, R2, RZ ;  /* 0x0000000200040227 */ /* 0x021fc800078e00ff */
[----:B------:R-:W-:Y:S01]  /*1c240*/  IMAD.MOV.U32 R2, RZ, RZ, R0 ;  /* 0x000000ffff027224 */ /* 0x000fe200078e0000 */
[----:B------:R-:W-:-:S04]  /*1c250*/  @P0 SHF.R.U32.HI R2, RZ, R3, R4 ;  /* 0x00000003ff020219 */ /* 0x000fc80000011604 */
[----:B------:R-:W-:-:S05]  /*1c260*/  IADD3 R3, -R2, RZ, RZ ;  /* 0x000000ff02037210 */ /* 0x000fca0007ffe1ff */
[----:B------:R-:W-:Y:S01]  /*1c270*/  IMAD R0, R5, R3, R0 ;  /* 0x0000000305007224 */ /* 0x000fe200078e0200 */
[----:B------:R-:W-:Y:S01]  /*1c280*/  SHF.R.S32.HI R3, RZ, 0x1f, R2 ;  /* 0x0000001fff037819 */ /* 0x000fe20000011402 */
[----:B---3--:R-:W-:-:S04]  /*1c290*/  IMAD R4, R11, UR6, RZ ;  /* 0x000000060b047c24 */ /* 0x008fc8000f8e02ff */
[C---:B--2---:R-:W-:Y:S02]  /*1c2a0*/  IMAD R4, R6.reuse, UR7, R4 ;  /* 0x0000000706047c24 */ /* 0x044fe4000f8e0204 */
[----:B------:R-:W-:-:S04]  /*1c2b0*/  IMAD.WIDE.U32 R2, R6, UR6, R2 ;  /* 0x0000000606027c25 */ /* 0x000fc8000f8e0002 */
[----:B------:R-:W-:Y:S01]  /*1c2c0*/  IMAD.IADD R3, R4, 0x1, R3 ;  /* 0x0000000104037824 */ /* 0x000fe200078e0203 */
[----:B------:R-:W-:-:S04]  /*1c2d0*/  LEA R4, P0, R2, UR4, 0x2 ;  /* 0x0000000402047c11 */ /* 0x000fc8000f8010ff */
[----:B------:R-:W-:-:S05]  /*1c2e0*/  LEA.HI.X R5, R2, UR5, R3, 0x2, P0 ;  /* 0x0000000502057c11 */ /* 0x000fca00080f1403 */
[----:B------:R0:W5:Y:S04]  /*1c2f0*/  LDG.E R4, desc[UR40][R4.64] ;  /* 0x0000002804047981 */ /* 0x000168000c1e1900 */
.L_x_897:
[----:B------:R-:W3:Y:S01]  /*1c300*/  LDL R2, [R1+0x4] ;  /* 0x0000040001027983 */ /* 0x000ee20000100800 */
[----:B------:R-:W-:Y:S01]  /*1c310*/  BSSY B3, `(.L_x_898) ;  /* 0x0000005000037945 */ /* 0x000fe20003800000 */
[----:B---3--:R-:W-:Y:S01]  /*1c320*/  IMAD R3, R7, 0x8, R2 ;  /* 0x0000000807037824 */ /* 0x008fe200078e0202 */
[----:B------:R-:W-:-:S04]  /*1c330*/  SHF.L.U32 R2, R9, 0x1f, RZ ;  /* 0x0000001f09027819 */ /* 0x000fc800000006ff */
[----:B------:R-:W1:Y:S02]  /*1c340*/  SYNCS.PHASECHK.TRANS64.TRYWAIT P0, [R3+URZ+0x34840], R2 ;  /* 0x03484002030075a7 */ /* 0x000e64000800017f */
[----:B-1----:R-:W-:Y:S05]  /*1c350*/  @!P0 BRA `(.L_x_899) ;  /* 0x0000004800948947 */ /* 0x002fea0003800000 */
.L_x_1031:
[----:B------:R-:W-:Y:S05]  /*1c360*/  BSYNC B3 ;  /* 0x0000000000037941 */ /* 0x000fea0003800000 */
.L_x_898:
[----:B0-2---:R-:W0:Y:S01]  /*1c370*/  S2R R5, SR_TID.X ;  /* 0x0000000000057919 */ /* 0x005e220000002100 */
[----:B------:R-:W-:Y:S01]  /*1c380*/  BSSY B3, `(.L_x_900) ;  /* 0x000000b000037945 */ /* 0x000fe20003800000 */
[----:B0-----:R-:W-:-:S04]  /*1c390*/  LOP3.LUT R5, R5, 0x7f, RZ, 0xc0, !PT ;  /* 0x0000007f05057812 */ /* 0x001fc800078ec0ff */
[----:B------:R-:W-:-:S13]  /*1c3a0*/  ISETP.NE.AND P1, PT, R5, RZ, PT ;  /* 0x000000ff0500720c */ /* 0x000fda0003f25270 */
[----:B------:R-:W-:Y:S05]  /*1c3b0*/  @P1 BRA `(.L_x_901) ;  /* 0x00000000001c1947 */ /* 0x000fea0003800000 */
[----:B------:R-:W0:Y:S01]  /*1c3c0*/  S2R R5, SR_TID.X ;  /* 0x0000000000057919 */ /* 0x000e220000002100 */
[----:B-1----:R-:W-:-:S04]  /*1c3d0*/  MOV R2, 0xc000 ;  /* 0x0000c00000027802 */ /* 0x002fc80000000f00 */
[----:B------:R2:W-:Y:S01]  /*1c3e0*/  SYNCS.ARRIVE.TRANS64 RZ, [R3+URZ+0x34830], R2 ;  /* 0x0348300203ff79a7 */ /* 0x0005e2000800003f */
[----:B0-----:R-:W-:-:S04]  /*1c3f0*/  LOP3.LUT R5, R5, 0x1f, RZ, 0xc0, !PT ;  /* 0x0000001f05057812 */ /* 0x001fc800078ec0ff */
[----:B------:R-:W-:-:S13]  /*1c400*/  ISETP.NE.AND P0, PT, R5, RZ, PT ;  /* 0x000000ff0500720c */ /* 0x000fda0003f05270 */
[----:B--2---:R-:W-:Y:S05]  /*1c410*/  @!P0 BRA `(.L_x_901) ;  /* 0x0000000000048947 */ /* 0x004fea0003800000 */
[----:B------:R-:W-:Y:S01]  /*1c420*/  BPT.TRAP 0x1 ;  /* 0x000000040000795c */ /* 0x000fe20000300000 */
.L_x_901:
[----:B------:R-:W-:Y:S05]  /*1c430*/  BSYNC B3 ;  /* 0x0000000000037941 */ /* 0x000fea0003800000 */
.L_x_900:
        /* <DEDUP_REMOVED lines=10> */
[----:B--2---:R-:W-:Y:S01]  /*1c4e0*/  IMAD R6, R7, 0xc000, R5 ;  /* 0x0000c00007067824 */ /* 0x004fe200078e0205 */
[----:B---3--:R-:W-:-:S03]  /*1c4f0*/  LEA R2, R0, R2, 0x7 ;  /* 0x0000000200027211 */ /* 0x008fc600078e38ff */
[----:B------:R-:W-:-:S08]  /*1c500*/  VIADD R5, R6, 0x1c400 ;  /* 0x0001c40006057836 */ /* 0x000fd00000000000 */
.L_x_902:
        /* <DEDUP_REMOVED lines=12> */
[----:B------:R-:W-:Y:S01]  /*1c5d0*/  UMOV UR6, 0x0 ;  /* 0x0000000000067882 */ /* 0x000fe20000000000 */
[----:B------:R-:W-:Y:S01]  /*1c5e0*/  IADD3 R5, R6, 0x20400, RZ ;  /* 0x0002040006057810 */ /* 0x000fe20007ffe0ff */
[----:B------:R-:W-:Y:S01]  /*1c5f0*/  UMOV UR7, 0x14f00000 ;  /* 0x14f0000000077882 */ /* 0x000fe20000000000 */
[----:B------:R-:W-:-:S15]  /*1c600*/  R2UR UR10, R14 ;  /* 0x000000000e0a72ca */ /* 0x000fde00000e0000 */
.L_x_903:
        /* <DEDUP_REMOVED lines=15> */
.L_x_904:
        /* <DEDUP_REMOVED lines=17> */
.L_x_1032:
[----:B------:R-:W-:Y:S05]  /*1c810*/  BSYNC B3 ;  /* 0x0000000000037941 */ /* 0x000fea0003800000 */
.L_x_905:
[----:B------:R1:W5:Y:S04]  /*1c820*/  LDL R15, [R1+0x4] ;  /* 0x00000400010f7983 */ /* 0x0003680000100800 */
[----:B------:R1:W5:Y:S01]  /*1c830*/  LDL R6, [R1+0x8] ;  /* 0x0000080001067983 */ /* 0x0003620000100800 */
[----:B------:R-:W-:Y:S01]  /*1c840*/  BSSY B3, `(.L_x_907) ;  /* 0x000000c000037945 */ /* 0x000fe20003800000 */
[----:B------:R-:W-:Y:S01]  /*1c850*/  MOV R12, 0x0 ;  /* 0x00000000000c7802 */ /* 0x000fe20000000f00 */
[----:B------:R-:W-:Y:S02]  /*1c860*/  IMAD.MOV.U32 R13, RZ, RZ, 0x14f00000 ;  /* 0x14f00000ff0d7424 */ /* 0x000fe400078e00ff */
[----:B------:R-:W-:Y:S05]  /*1c870*/  @P1 BRA `(.L_x_908) ;  /* 0x0000000000201947 */ /* 0x000fea0003800000 */
[----:B------:R-:W2:Y:S01]  /*1c880*/  S2R R5, SR_TID.X ;  /* 0x0000000000057919 */ /* 0x000ea20000002100 */
[----:B0----5:R-:W-:Y:S01]  /*1c890*/  IMAD R2, R6, 0x8, R15 ;  /* 0x0000000806027824 */ /* 0x021fe200078e020f */
[----:B------:R-:W-:-:S04]  /*1c8a0*/  MOV R3, 0x8000 ;  /* 0x0000800000037802 */ /* 0x000fc80000000f00 */
[----:B------:R3:W-:Y:S01]  /*1c8b0*/  SYNCS.ARRIVE.TRANS64 RZ, [R2+URZ+0x34850], R3 ;  /* 0x0348500302ff79a7 */ /* 0x0007e2000800003f */
[----:B--2---:R-:W-:-:S04]  /*1c8c0*/  LOP3.LUT R5, R5, 0x1f, RZ, 0xc0, !PT ;  /* 0x0000001f05057812 */ /* 0x004fc800078ec0ff */
[----:B------:R-:W-:-:S13]  /*1c8d0*/  ISETP.NE.AND P0, PT, R5, RZ, PT ;  /* 0x000000ff0500720c */ /* 0x000fda0003f05270 */
[----:B---3--:R-:W-:Y:S05]  /*1c8e0*/  @!P0 BRA `(.L_x_908) ;  /* 0x0000000000048947 */ /* 0x008fea0003800000 */
[----:B------:R-:W-:Y:S01]  /*1c8f0*/  BPT.TRAP 0x1 ;  /* 0x000000040000795c */ /* 0x000fe20000300000 */
.L_x_908:
[----:B------:R-:W-:Y:S05]  /*1c900*/  BSYNC B3 ;  /* 0x0000000000037941 */ /* 0x000fea0003800000 */
.L_x_907:
[----:B------:R-:W2:Y:S04]  /*1c910*/  LDL R5, [R1+0x20] ;  /* 0x0000200001057983 */ /* 0x000ea80000100800 */
[----:B0-----:R-:W2:Y:S01]  /*1c920*/  LDL.LU R3, [R1+0x1c] ;  /* 0x00001c0001037983 */ /* 0x001ea20000300800 */
[----:B------:R-:W-:Y:S01]  /*1c930*/  R2UR UR10, R11 ;  /* 0x000000000b0a72ca */ /* 0x000fe200000e0000 */
[--C-:B-----5:R-:W-:Y:S01]  /*1c940*/  IMAD R2, R6, 0x8, R15.reuse ;  /* 0x0000000806027824 */ /* 0x120fe200078e020f */
[----:B------:R-:W-:Y:S01]  /*1c950*/  R2UR UR6, R12 ;  /* 0x000000000c0672ca */ /* 0x000fe200000e0000 */
[----:B------:R-:W-:Y:S01]  /*1c960*/  IMAD R6, R6, 0x8000, R15 ;  /* 0x0000800006067824 */ /* 0x000fe200078e020f */
[----:B------:R-:W-:Y:S01]  /*1c970*/  R2UR UR7, R13 ;  /* 0x000000000d0772ca */ /* 0x000fe200000e0000 */
[----:B------:R-:W-:Y:S01]  /*1c980*/  UIADD3 UR4, UP0, UR36, 0x470, URZ ;  /* 0x0000047024047890 */ /* 0x000fe2000ff1e03f */
[----:B------:R-:W-:Y:S01]  /*1c990*/  PLOP3.LUT P0, PT, PT, PT, PT, 0x80, 0x0 ;  /* 0x000000000000781c */ /* 0x000fe20003f0f070 */
[----:B------:R-:W-:-:S02]  /*1c9a0*/  VIADD R2, R2, 0x34850 ;  /* 0x0003485002027836 */ /* 0x000fc40000000000 */
[----:B------:R-:W-:Y:S01]  /*1c9b0*/  UIADD3.X UR5, URZ, UR37, URZ, UP0, !UPT ;  /* 0x000000253f057290 */ /* 0x000fe200087fe43f */
[----:B--2---:R-:W-:Y:S01]  /*1c9c0*/  LEA R3, R3, R5, 0x7 ;  /* 0x0000000503037211 */ /* 0x004fe200078e38ff */
[----:B------:R-:W-:-:S10]  /*1c9d0*/  VIADD R5, R6, 0x400 ;  /* 0x0000040006057836 */ /* 0x000fd40000000000 */
.L_x_909:
        /* <DEDUP_REMOVED lines=11> */
[----:B------:R-:W-:Y:S02]  /*1ca90*/  R2UR UR10, R14 ;  /* 0x000000000e0a72ca */ /* 0x000fe400000e0000 */
[----:B------:R-:W-:Y:S02]  /*1caa0*/  R2UR UR6, R12 ;  /* 0x000000000c0672ca */ /* 0x000fe400000e0000 */
[----:B------:R-:W-:Y:S02]  /*1cab0*/  R2UR UR7, R13 ;  /* 0x000000000d0772ca */ /* 0x000fe400000e0000 */
[----:B------:R-:W-:Y:S02]  /*1cac0*/  PLOP3.LUT P0, PT, PT, PT, PT, 0x80, 0x0 ;  /* 0x000000000000781c */ /* 0x000fe40003f0f070 */
[----:B------:R-:W-:-:S11]  /*1cad0*/  IADD3 R5, R6, 0x4400, RZ ;  /* 0x0000440006057810 */ /* 0x000fd60007ffe0ff */
.L_x_910:
        /* <DEDUP_REMOVED lines=13> */
.L_x_896:
[----:B------:R-:W-:Y:S05]  /*1cbb0*/  BSYNC B1 ;  /* 0x0000000000017941 */ /* 0x000fea0003800000 */
.L_x_895:
[----:B0-----:R-:W3:Y:S04]  /*1cbc0*/  LDL.LU R0, [R1+0x3c] ;  /* 0x00003c0001007983 */ /* 0x001ee80000300800 */
[----:B------:R0:W-:Y:S04]  /*1cbd0*/  STL [R1+0x8], R7 ;  /* 0x0000080701007387 */ /* 0x0001e80000100800 */
[----:B------:R0:W-:Y:S02]  /*1cbe0*/  STL [R1+0x18], R9 ;  /* 0x0000180901007387 */ /* 0x0001e40000100800 */
[----:B0--3--:R-:W-:-:S07]  /*1cbf0*/  VIADD R0, R0, 0xfffffffd ;  /* 0xfffffffd00007836 */ /* 0x009fce0000000000 */
.L_x_894:
[----:B------:R-:W-:Y:S05]  /*1cc00*/  BSYNC B2 ;  /* 0x0000000000027941 */ /* 0x000fea0003800000 */
.L_x_893:
[----:B------:R-:W3:Y:S01]  /*1cc10*/  LDL.LU R2, [R1+0x38] ;  /* 0x0000380001027983 */ /* 0x000ee20000300800 */
[----:B------:R-:W-:-:S05]  /*1cc20*/  IMAD.MOV R8, RZ, RZ, -R8 ;  /* 0x000000ffff087224 */ /* 0x000fca00078e0a08 */
[----:B---3--:R-:W-:-:S13]  /*1cc30*/  ISETP.NE.AND P0, PT, R2, R8, PT ;  /* 0x000000080200720c */ /* 0x008fda0003f05270 */
[----:B------:R-:W-:Y:S05]  /*1cc40*/  @!P0 BRA `(.L_x_892) ;  /* 0x0000001400788947 */ /* 0x000fea0003800000 */
[----:B------:R0:W5:Y:S02]  /*1cc50*/  LDL R8, [R1] ;  /* 0x0000000001087983 */ /* 0x0001640000100800 */
.L_x_943:
[----:B---3--:R-:W3:Y:S04]  /*1cc60*/  LDL R4, [R1+0x10] ;  /* 0x0000100001047983 */ /* 0x008ee80000100800 */
[----:B----4-:R-:W4:Y:S04]  /*1cc70*/  LDL R3, [R1+0x8] ;  /* 0x0000080001037983 */ /* 0x010f280000100800 */
[----:B--2---:R-:W2:Y:S01]  /*1cc80*/  LDL R2, [R1+0x18] ;  /* 0x0000180001027983 */ /* 0x004ea20000100800 */
[----:B------:R-:W-:Y:S05]  /*1cc90*/  YIELD ;  /* 0x0000000000007946 */ /* 0x000fea0003800000 */
[----:B------:R-:W-:Y:S01]  /*1cca0*/  BSSY B1, `(.L_x_911) ;  /* 0x00000a9000017945 */ /* 0x000fe20003800000 */
[----:B---3--:R-:W-:-:S02]  /*1ccb0*/  LOP3.LUT P1, RZ, R4, 0x1, RZ, 0xc0, !PT ;  /* 0x0000000104ff7812 */ /* 0x008fc4000782c0ff */
[----:B----4-:R-:W-:-:S04]  /*1ccc0*/  IADD3 R4, R3, 0x1, RZ ;  /* 0x0000000103047810 */ /* 0x010fc80007ffe0ff */
[----:B------:R-:W-:-:S04]  /*1ccd0*/  ISETP.NE.AND P0, PT, R4, 0x2, PT ;  /* 0x000000020400780c */ /* 0x000fc80003f05270 */
[----:B--2---:R-:W-:Y:S02]  /*1cce0*/  SEL R5, RZ, 0x1, P0 ;  /* 0x00000001ff057807 */ /* 0x004fe40000000000 */
[----:B------:R-:W-:Y:S02]  /*1ccf0*/  SEL R4, R4, RZ, P0 ;  /* 0x000000ff04047207 */ /* 0x000fe40000000000 */
[----:B------:R-:W-:Y:S01]  /*1cd00*/  LOP3.LUT R5, R2, R5, RZ, 0x3c, !PT ;  /* 0x0000000502057212 */ /* 0x000fe200078e3cff */
[----:B------:R-:W-:Y:S06]  /*1cd10*/  @!P1 BRA `(.L_x_912) ;  /* 0x0000000800849947 */ /* 0x000fec0003800000 */
[----:B------:R-:W-:Y:S01]  /*1cd20*/  ULDC.64 UR4, c[0x0][0x418] ;  /* 0x0001060000047ab9 */ /* 0x000fe20000000a00 */
[----:B------:R-:W-:Y:S01]  /*1cd30*/  IMAD.MOV.U32 R6, RZ, RZ, R0 ;  /* 0x000000ffff067224 */ /* 0x000fe200078e0000 */
[----:B------:R-:W-:-:S04]  /*1cd40*/  ISETP.NE.U32.AND P0, PT, RZ, UR4, PT ;  /* 0x00000004ff007c0c */ /* 0x000fc8000bf05070 */
[----:B------:R-:W-:-:S13]  /*1cd50*/  ISETP.NE.AND.EX P0, PT, RZ, UR5, PT, P0 ;  /* 0x00000005ff007c0c */ /* 0x000fda000bf05300 */
[----:B------:R-:W-:Y:S05]  /*1cd60*/  @!P0 BRA `(.L_x_913) ;  /* 0x00000000004c8947 */ /* 0x000fea0003800000 */
[----:B------:R-:W2:Y:S01]  /*1cd70*/  LDL R11, [R1+0x28] ;  /* 0x00002800010b7983 */ /* 0x000ea20000100800 */
[----:B------:R-:W3:Y:S01]  /*1cd80*/  LDC R7, c[0x0][0x43c] ;  /* 0x00010f00ff077b82 */ /* 0x000ee20000000800 */
[----:B------:R-:W-:Y:S02]  /*1cd90*/  ULDC.64 UR6, c[0x0][0x428] ;  /* 0x00010a0000067ab9 */ /* 0x000fe40000000a00 */
[----:B------:R-:W4:Y:S01]  /*1cda0*/  LDL R9, [R1+0x14] ;  /* 0x0000140001097983 */ /* 0x000f220000100800 */
[----:B---3--:R-:W-:-:S13]  /*1cdb0*/  ISETP.NE.AND P0, PT, R7, 0x1, PT ;  /* 0x000000010700780c */ /* 0x008fda0003f05270 */
[----:B------:R-:W3:Y:S02]  /*1cdc0*/  @P0 LDC.64 R2, c[0x0][0x440] ;  /* 0x00011000ff020b82 */ /* 0x000ee40000000a00 */
[----:B---3--:R-:W-:-:S04]  /*1cdd0*/  @P0 IMAD.HI.U32 R6, R0, R2, RZ ;  /* 0x0000000200060227 */ /* 0x008fc800078e00ff */
[----:B------:R-:W-:Y:S01]  /*1cde0*/  IMAD.MOV.U32 R2, RZ, RZ, R0 ;  /* 0x000000ffff027224 */ /* 0x000fe200078e0000 */
[----:B------:R-:W-:-:S04]  /*1cdf0*/  @P0 SHF.R.U32.HI R2, RZ, R3, R6 ;  /* 0x00000003ff020219 */ /* 0x000fc80000011606 */
[----:B------:R-:W-:Y:S02]  /*1ce00*/  IADD3 R6, -R2, RZ, RZ ;  /* 0x000000ff02067210 */ /* 0x000fe40007ffe1ff */
[----:B------:R-:W-:-:S03]  /*1ce10*/  SHF.R.S32.HI R3, RZ, 0x1f, R2 ;  /* 0x0000001fff037819 */ /* 0x000fc60000011402 */
[----:B------:R-:W-:Y:S02]  /*1ce20*/  IMAD R6, R7, R6, R0 ;  /* 0x0000000607067224 */ /* 0x000fe400078e0200 */
[----:B--2---:R-:W-:-:S04]  /*1ce30*/  IMAD R7, R11, UR6, RZ ;  /* 0x000000060b077c24 */ /* 0x004fc8000f8e02ff */
[C---:B----4-:R-:W-:Y:S02]  /*1ce40*/  IMAD R7, R9.reuse, UR7, R7 ;  /* 0x0000000709077c24 */ /* 0x050fe4000f8e0207 */
[----:B------:R-:W-:-:S04]  /*1ce50*/  IMAD.WIDE.U32 R2, R9, UR6, R2 ;  /* 0x0000000609027c25 */ /* 0x000fc8000f8e0002 */
[----:B------:R-:W-:Y:S01]  /*1ce60*/  IMAD.IADD R3, R7, 0x1, R3 ;  /* 0x0000000107037824 */ /* 0x000fe200078e0203 */
[----:B-----5:R-:W-:-:S04]  /*1ce70*/  LEA R8, P0, R2, UR4, 0x2 ;  /* 0x0000000402087c11 */ /* 0x020fc8000f8010ff */
[----:B------:R-:W-:-:S05]  /*1ce80*/  LEA.HI.X R9, R2, UR5, R3, 0x2, P0 ;  /* 0x0000000502097c11 */ /* 0x000fca00080f1403 */
[----:B------:R2:W5:Y:S04]  /*1ce90*/  LDG.E R8, desc[UR40][R8.64] ;  /* 0x0000002808087981 */ /* 0x000568000c1e1900 */
.L_x_913:
[----:B------:R-:W3:Y:S01]  /*1cea0*/  LDL R2, [R1+0x4] ;  /* 0x0000040001027983 */ /* 0x000ee20000100800 */
[----:B------:R-:W-:Y:S01]  /*1ceb0*/  BSSY B2, `(.L_x_914) ;  /* 0x0000005000027945 */ /* 0x000fe20003800000 */
[----:B---3--:R-:W-:Y:S01]  /*1cec0*/  IMAD R3, R4, 0x8, R2 ;  /* 0x0000000804037824 */ /* 0x008fe200078e0202 */
[----:B------:R-:W-:-:S04]  /*1ced0*/  SHF.L.U32 R2, R5, 0x1f, RZ ;  /* 0x0000001f05027819 */ /* 0x000fc800000006ff */
[----:B------:R-:W3:Y:S02]  /*1cee0*/  SYNCS.PHASECHK.TRANS64.TRYWAIT P0, [R3+URZ+0x34840], R2 ;  /* 0x03484002030075a7 */ /* 0x000ee4000800017f */
[----:B---3--:R-:W-:Y:S05]  /*1cef0*/  @!P0 BRA `(.L_x_915) ;  /* 0x0000003c00d48947 */ /* 0x008fea0003800000 */
.L_x_1033:
[----:B------:R-:W-:Y:S05]  /*1cf00*/  BSYNC B2 ;  /* 0x0000000000027941 */ /* 0x000fea0003800000 */
.L_x_914:
[----:B------:R-:W4:Y:S01]  /*1cf10*/  S2R R7, SR_TID.X ;  /* 0x0000000000077919 */ /* 0x000f220000002100 */
[----:B------:R-:W-:Y:S01]  /*1cf20*/  BSSY B2, `(.L_x_916) ;  /* 0x000000b000027945 */ /* 0x000fe20003800000 */
[----:B----4-:R-:W-:-:S04]  /*1cf30*/  LOP3.LUT R7, R7, 0x7f, RZ, 0xc0, !PT ;  /* 0x0000007f07077812 */ /* 0x010fc800078ec0ff */
[----:B------:R-:W-:-:S13]  /*1cf40*/  ISETP.NE.AND P1, PT, R7, RZ, PT ;  /* 0x000000ff0700720c */ /* 0x000fda0003f25270 */
[----:B------:R-:W-:Y:S05]  /*1cf50*/  @P1 BRA `(.L_x_917) ;  /* 0x00000000001c1947 */ /* 0x000fea0003800000 */
[----:B------:R-:W4:Y:S01]  /*1cf60*/  S2R R7, SR_TID.X ;  /* 0x0000000000077919 */ /* 0x000f220000002100 */
[----:B---3--:R-:W-:-:S04]  /*1cf70*/  MOV R2, 0xc000 ;  /* 0x0000c00000027802 */ /* 0x008fc80000000f00 */
[----:B------:R3:W-:Y:S01]  /*1cf80*/  SYNCS.ARRIVE.TRANS64 RZ, [R3+URZ+0x34830], R2 ;  /* 0x0348300203ff79a7 */ /* 0x0007e2000800003f */
[----:B----4-:R-:W-:-:S04]  /*1cf90*/  LOP3.LUT R7, R7, 0x1f, RZ, 0xc0, !PT ;  /* 0x0000001f07077812 */ /* 0x010fc800078ec0ff */
[----:B------:R-:W-:-:S13]  /*1cfa0*/  ISETP.NE.AND P0, PT, R7, RZ, PT ;  /* 0x000000ff0700720c */ /* 0x000fda0003f05270 */
[----:B---3--:R-:W-:Y:S05]  /*1cfb0*/  @!P0 BRA `(.L_x_917) ;  /* 0x0000000000048947 */ /* 0x008fea0003800000 */
[----:B------:R-:W-:Y:S01]  /*1cfc0*/  BPT.TRAP 0x1 ;  /* 0x000000040000795c */ /* 0x000fe20000300000 */
.L_x_917:
[----:B------:R-:W-:Y:S05]  /*1cfd0*/  BSYNC B2 ;  /* 0x0000000000027941 */ /* 0x000fea0003800000 */
.L_x_916:
[----:B------:R-:W4:Y:S04]  /*1cfe0*/  LDL R7, [R1+0x4] ;  /* 0x0000040001077983 */ /* 0x000f280000100800 */
        /* <DEDUP_REMOVED lines=9> */
[----:B----4-:R-:W-:Y:S01]  /*1d080*/  IMAD R7, R4, 0xc000, R7 ;  /* 0x0000c00004077824 */ /* 0x010fe200078e0207 */
[----:B---3--:R-:W-:-:S03]  /*1d090*/  LEA R2, R6, R2, 0x7 ;  /* 0x0000000206027211 */ /* 0x008fc600078e38ff */
[----:B--2---:R-:W-:-:S08]  /*1d0a0*/  VIADD R9, R7, 0x1c400 ;  /* 0x0001c40007097836 */ /* 0x004fd00000000000 */
.L_x_918:
        /* <DEDUP_REMOVED lines=16> */
.L_x_919:
        /* <DEDUP_REMOVED lines=15> */
.L_x_920:
        /* <DEDUP_REMOVED lines=17> */
.L_x_1034:
[----:B------:R-:W-:Y:S05]  /*1d3b0*/  BSYNC B2 ;  /* 0x0000000000027941 */ /* 0x000fea0003800000 */
.L_x_921:
[----:B------:R-:W-:Y:S01]  /*1d3c0*/  BSSY B2, `(.L_x_923) ;  /* 0x000000b000027945 */ /* 0x000fe20003800000 */
[----:B------:R-:W-:Y:S01]  /*1d3d0*/  MOV R12, 0x0 ;  /* 0x00000000000c7802 */ /* 0x000fe20000000f00 */
[----:B------:R-:W-:Y:S02]  /*1d3e0*/  IMAD.MOV.U32 R13, RZ, RZ, 0x14f00000 ;  /* 0x14f00000ff0d7424 */ /* 0x000fe400078e00ff */
[----:B------:R-:W-:Y:S05]  /*1d3f0*/  @P1 BRA `(.L_x_924) ;  /* 0x00000000001c1947 */ /* 0x000fea0003800000 */
[----:B------:R-:W3:Y:S01]  /*1d400*/  S2R R7, SR_TID.X ;  /* 0x0000000000077919 */ /* 0x000ee20000002100 */
[----:B--2---:R-:W-:-:S04]  /*1d410*/  IMAD.MOV.U32 R3, RZ, RZ, 0x8000 ;  /* 0x00008000ff037424 */ /* 0x004fc800078e00ff */
[----:B------:R4:W-:Y:S01]  /*1d420*/  SYNCS.ARRIVE.TRANS64 RZ, [R2+URZ+0x50], R3 ;  /* 0x0000500302ff79a7 */ /* 0x0009e2000800003f */
[----:B---3--:R-:W-:-:S04]  /*1d430*/  LOP3.LUT R7, R7, 0x1f, RZ, 0xc0, !PT ;  /* 0x0000001f07077812 */ /* 0x008fc800078ec0ff */
[----:B------:R-:W-:-:S13]  /*1d440*/  ISETP.NE.AND P0, PT, R7, RZ, PT ;  /* 0x000000ff0700720c */ /* 0x000fda0003f05270 */
[----:B----4-:R-:W-:Y:S05]  /*1d450*/  @!P0 BRA `(.L_x_924) ;  /* 0x0000000000048947 */ /* 0x010fea0003800000 */
[----:B------:R-:W-:Y:S01]  /*1d460*/  BPT.TRAP 0x1 ;  /* 0x000000040000795c */ /* 0x000fe20000300000 */
.L_x_924:
[----:B------:R-:W-:Y:S05]  /*1d470*/  BSYNC B2 ;  /* 0x0000000000027941 */ /* 0x000fea0003800000 */
.L_x_923:
        /* <DEDUP_REMOVED lines=10> */
[----:B------:R-:W-:-:S02]  /*1d520*/  PLOP3.LUT P0, PT, PT, PT, PT, 0x80, 0x0 ;  /* 0x000000000000781c */ /* 0x000fc40003f0f070 */
[----:B---3--:R-:W-:Y:S01]  /*1d530*/  LEA R3, R3, R15, 0xf ;  /* 0x0000000f03037211 */ /* 0x008fe200078e78ff */
[----:B--2---:R-:W-:-:S03]  /*1d540*/  IMAD R7, R7, 0x80, R9 ;  /* 0x0000008007077824 */ /* 0x004fc600078e0209 */
[----:B------:R-:W-:-:S07]  /*1d550*/  IADD3 R9, R3, 0x400, RZ ;  /* 0x0000040003097810 */ /* 0x000fce0007ffe0ff */
.L_x_925:
        /* <DEDUP_REMOVED lines=16> */
.L_x_926:
        /* <DEDUP_REMOVED lines=13> */
.L_x_912:
[----:B------:R-:W-:Y:S05]  /*1d730*/  BSYNC B1 ;  /* 0x0000000000017941 */ /* 0x000fea0003800000 */
.L_x_911:
        /* <DEDUP_REMOVED lines=12> */
[----:B--2---:R-:W-:Y:S02]  /*1d800*/  IADD3 R6, R0, -0x1, RZ ;  /* 0xffffffff00067810 */ /* 0x004fe40007ffe0ff */
[----:B------:R-:W-:-:S04]  /*1d810*/  ISETP.NE.U32.AND P0, PT, RZ, UR4, PT ;  /* 0x00000004ff007c0c */ /* 0x000fc8000bf05070 */
[----:B------:R-:W-:-:S13]  /*1d820*/  ISETP.NE.AND.EX P0, PT, RZ, UR5, PT, P0 ;  /* 0x00000005ff007c0c */ /* 0x000fda000bf05300 */
[----:B------:R-:W-:Y:S05]  /*1d830*/  @!P0 BRA `(.L_x_929) ;  /* 0x00000000004c8947 */ /* 0x000fea0003800000 */
[----:B------:R-:W2:Y:S01]  /*1d840*/  LDL R13, [R1+0x28] ;  /* 0x00002800010d7983 */ /* 0x000ea20000100800 */
[----:B-----5:R-:W4:Y:S01]  /*1d850*/  LDC R8, c[0x0][0x43c] ;  /* 0x00010f00ff087b82 */ /* 0x020f220000000800 */
[----:B------:R-:W-:Y:S02]  /*1d860*/  ULDC.64 UR6, c[0x0][0x428] ;  /* 0x00010a0000067ab9 */ /* 0x000fe40000000a00 */
[----:B------:R-:W3:Y:S01]  /*1d870*/  LDL R9, [R1+0x14] ;  /* 0x0000140001097983 */ /* 0x000ee20000100800 */
[----:B----4-:R-:W-:-:S13]  /*1d880*/  ISETP.NE.AND P0, PT, R8, 0x1, PT ;  /* 0x000000010800780c */ /* 0x010fda0003f05270 */
[----:B------:R-:W4:Y:S02]  /*1d890*/  @P0 LDC.64 R2, c[0x0][0x440] ;  /* 0x00011000ff020b82 */ /* 0x000f240000000a00 */
[----:B----4-:R-:W-:-:S04]  /*1d8a0*/  @P0 IMAD.HI.U32 R7, R6, R2, RZ ;  /* 0x0000000206070227 */ /* 0x010fc800078e00ff */
[----:B------:R-:W-:Y:S01]  /*1d8b0*/  IMAD.MOV.U32 R2, RZ, RZ, R6 ;  /* 0x000000ffff027224 */ /* 0x000fe200078e0006 */
[----:B------:R-:W-:-:S05]  /*1d8c0*/  @P0 SHF.R.U32.HI R2, RZ, R3, R7 ;  /* 0x00000003ff020219 */ /* 0x000fca0000011607 */
[----:B------:R-:W-:-:S04]  /*1d8d0*/  IMAD.MOV R3, RZ, RZ, -R2 ;  /* 0x000000ffff037224 */ /* 0x000fc800078e0a02 */
[----:B------:R-:W-:Y:S01]  /*1d8e0*/  IMAD R6, R8, R3, R6 ;  /* 0x0000000308067224 */ /* 0x000fe200078e0206 */
[----:B------:R-:W-:Y:S01]  /*1d8f0*/  SHF.R.S32.HI R3, RZ, 0x1f, R2 ;  /* 0x0000001fff037819 */ /* 0x000fe20000011402 */
[----:B--2---:R-:W-:-:S04]  /*1d900*/  IMAD R7, R13, UR6, RZ ;  /* 0x000000060d077c24 */ /* 0x004fc8000f8e02ff */
[C---:B---3--:R-:W-:Y:S02]  /*1d910*/  IMAD R7, R9.reuse, UR7, R7 ;  /* 0x0000000709077c24 */ /* 0x048fe4000f8e0207 */
[----:B------:R-:W-:-:S05]  /*1d920*/  IMAD.WIDE.U32 R2, R9, UR6, R2 ;  /* 0x0000000609027c25 */ /* 0x000fca000f8e0002 */
[----:B------:R-:W-:Y:S02]  /*1d930*/  IADD3 R3, R7, R3, RZ ;  /* 0x0000000307037210 */ /* 0x000fe40007ffe0ff */
[----:B------:R-:W-:-:S04]  /*1d940*/  LEA R8, P0, R2, UR4, 0x2 ;  /* 0x0000000402087c11 */ /* 0x000fc8000f8010ff */
[----:B------:R-:W-:-:S05]  /*1d950*/  LEA.HI.X R9, R2, UR5, R3, 0x2, P0 ;  /* 0x0000000502097c11 */ /* 0x000fca00080f1403 */
[----:B------:R2:W5:Y:S04]  /*1d960*/  LDG.E R8, desc[UR40][R8.64] ;  /* 0x0000002808087981 */ /* 0x000568000c1e1900 */
.L_x_929:
[----:B------:R-:W4:Y:S01]  /*1d970*/  LDL R2, [R1+0x4] ;  /* 0x0000040001027983 */ /* 0x000f220000100800 */
[----:B------:R-:W-:Y:S01]  /*1d980*/  SHF.L.U32 R3, R11, 0x1f, RZ ;  /* 0x0000001f0b037819 */ /* 0x000fe200000006ff */
[----:B------:R-:W-:Y:S01]  /*1d990*/  BSSY B2, `(.L_x_930) ;  /* 0x0000004000027945 */ /* 0x000fe20003800000 */
[----:B----4-:R-:W-:-:S04]  /*1d9a0*/  IMAD R2, R12, 0x8, R2 ;  /* 0x000000080c027824 */ /* 0x010fc800078e0202 */
[----:B------:R-:W4:Y:S02]  /*1d9b0*/  SYNCS.PHASECHK.TRANS64.TRYWAIT P0, [R2+URZ+0x34840], R3 ;  /* 0x03484003020075a7 */ /* 0x000f24000800017f */
[----:B----4-:R-:W-:Y:S05]  /*1d9c0*/  @!P0 BRA `(.L_x_931) ;  /* 0x0000003400488947 */ /* 0x010fea0003800000 */
.L_x_1035:
[----:B------:R-:W-:Y:S05]  /*1d9d0*/  BSYNC B2 ;  /* 0x0000000000027941 */ /* 0x000fea0003800000 */
.L_x_930:
[----:B------:R-:W0:Y:S01]  /*1d9e0*/  S2R R7, SR_TID.X ;  /* 0x0000000000077919 */ /* 0x000e220000002100 */
[----:B------:R-:W-:Y:S01]  /*1d9f0*/  BSSY B2, `(.L_x_932) ;  /* 0x000000b000027945 */ /* 0x000fe20003800000 */
[----:B0-----:R-:W-:-:S04]  /*1da00*/  LOP3.LUT R7, R7, 0x7f, RZ, 0xc0, !PT ;  /* 0x0000007f07077812 */ /* 0x001fc800078ec0ff */
[----:B------:R-:W-:-:S13]  /*1da10*/  ISETP.NE.AND P1, PT, R7, RZ, PT ;  /* 0x000000ff0700720c */ /* 0x000fda0003f25270 */
[----:B------:R-:W-:Y:S05]  /*1da20*/  @P1 BRA `(.L_x_933) ;  /* 0x00000000001c1947 */ /* 0x000fea0003800000 */
[----:B------:R-:W0:Y:S01]  /*1da30*/  S2R R7, SR_TID.X ;  /* 0x0000000000077919 */ /* 0x000e220000002100 */
[----:B----4-:R-:W-:-:S04]  /*1da40*/  IMAD.MOV.U32 R3, RZ, RZ, 0xc000 ;  /* 0x0000c000ff037424 */ /* 0x010fc800078e00ff */
[----:B------:R4:W-:Y:S01]  /*1da50*/  SYNCS.ARRIVE.TRANS64 RZ, [R2+URZ+0x34830], R3 ;  /* 0x0348300302ff79a7 */ /* 0x0009e2000800003f */
[----:B0-----:R-:W-:-:S04]  /*1da60*/  LOP3.LUT R7, R7, 0x1f, RZ, 0xc0, !PT ;  /* 0x0000001f07077812 */ /* 0x001fc800078ec0ff */
[----:B------:R-:W-:-:S13]  /*1da70*/  ISETP.NE.AND P0, PT, R7, RZ, PT ;  /* 0x000000ff0700720c */ /* 0x000fda0003f05270 */
[----:B----4-:R-:W-:Y:S05]  /*1da80*/  @!P0 BRA `(.L_x_933) ;  /* 0x0000000000048947 */ /* 0x010fea0003800000 */
[----:B------:R-:W-:Y:S01]  /*1da90*/  BPT.TRAP 0x1 ;  /* 0x000000040000795c */ /* 0x000fe20000300000 */
.L_x_933:
[----:B------:R-:W-:Y:S05]  /*1daa0*/  BSYNC B2 ;  /* 0x0000000000027941 */ /* 0x000fea0003800000 */
.L_x_932:
[----:B------:R-:W3:Y:S04]  /*1dab0*/  LDL R7, [R1+0x8] ;  /* 0x0000080001077983 */ /* 0x000ee80000100800 */
[----:B--2---:R-:W2:Y:S04]  /*1dac0*/  LDL R9, [R1+0x4] ;  /* 0x0000040001097983 */ /* 0x004ea80000100800 */
[----:B----4-:R-:W4:Y:S01]  /*1dad0*/  LDL R2, [R1+0x20] ;  /* 0x0000200001027983 */ /* 0x010f220000100800 */
[----:B---3--:R-:W-:-:S04]  /*1dae0*/  MOV R11, RZ ;  /* 0x000000ff000b7202 */ /* 0x008fc80000000f00 */
[----:B------:R-:W-:Y:S01]  /*1daf0*/  R2UR UR10, R11 ;  /* 0x000000000b0a72ca */ /* 0x000fe200000e0000 */
[----:B------:R-:W-:Y:S01]  /*1db00*/  UIADD3 UR4, UP0, UR36, 0x370, URZ ;  /* 0x0000037024047890 */ /* 0x000fe2000ff1e03f */
[----:B------:R-:W-:Y:S01]  /*1db10*/  PLOP3.LUT P0, PT, PT, PT, PT, 0x80, 0x0 ;  /* 0x000000000000781c */ /* 0x000fe20003f0f070 */
[----:B------:R-:W-:Y:S01]  /*1db20*/  UMOV UR6, 0x0 ;  /* 0x0000000000067882 */ /* 0x000fe20000000000 */
[----:B------:R-:W-:Y:S01]  /*1db30*/  UMOV UR7, 0x14f00000 ;  /* 0x14f0000000077882 */ /* 0x000fe20000000000 */
[----:B------:R-:W-:Y:S01]  /*1db40*/  UIADD3.X UR5, URZ, UR37, URZ, UP0, !UPT ;  /* 0x000000253f057290 */ /* 0x000fe200087fe43f */
[C---:B------:R-:W-:Y:S02]  /*1db50*/  IMAD R3, R7.reuse, 0x8, R10 ;  /* 0x0000000807037824 */ /* 0x040fe400078e020a */
[----:B--2---:R-:W-:Y:S02]  /*1db60*/  IMAD R7, R7, 0xc000, R9 ;  /* 0x0000c00007077824 */ /* 0x004fe400078e0209 */
[----:B------:R-:W-:Y:S01]  /*1db70*/  VIADD R3, R3, 0x30 ;  /* 0x0000003003037836 */ /* 0x000fe20000000000 */
[----:B----4-:R-:W-:Y:S01]  /*1db80*/  LEA R2, R6, R2, 0x7 ;  /* 0x0000000206027211 */ /* 0x010fe200078e38ff */
[----:B------:R-:W-:-:S07]  /*1db90*/  VIADD R9, R7, 0x1c400 ;  /* 0x0001c40007097836 */ /* 0x000fce0000000000 */
.L_x_934:
        /* <DEDUP_REMOVED lines=16> */
.L_x_935:
        /* <DEDUP_REMOVED lines=15> */
.L_x_936:
        /* <DEDUP_REMOVED lines=15> */
.L_x_1036:
[----:B------:R-:W-:Y:S05]  /*1de80*/  BSYNC B2 ;  /* 0x0000000000027941 */ /* 0x000fea0003800000 */
.L_x_937:
[----:B------:R-:W-:Y:S01]  /*1de90*/  BSSY B2, `(.L_x_939) ;  /* 0x000000b000027945 */ /* 0x000fe20003800000 */
[----:B------:R-:W-:Y:S01]  /*1dea0*/  MOV R12, 0x0 ;  /* 0x00000000000c7802 */ /* 0x000fe20000000f00 */
[----:B------:R-:W-:Y:S02]  /*1deb0*/  IMAD.MOV.U32 R13, RZ, RZ, 0x14f00000 ;  /* 0x14f00000ff0d7424 */ /* 0x000fe400078e00ff */
        /* <DEDUP_REMOVED lines=8> */
.L_x_940:
[----:B------:R-:W-:Y:S05]  /*1df40*/  BSYNC B2 ;  /* 0x0000000000027941 */ /* 0x000fea0003800000 */
.L_x_939:
[----:B------:R-:W2:Y:S04]  /*1df50*/  LDL R7, [R1+0x4] ;  /* 0x0000040001077983 */ /* 0x000ea80000100800 */
[----:B0-----:R-:W3:Y:S04]  /*1df60*/  LDL R5, [R1+0x20] ;  /* 0x0000200001057983 */ /* 0x001ee80000100800 */
[----:B------:R-:W3:Y:S01]  /*1df70*/  LDL.LU R3, [R1+0x1c] ;  /* 0x00001c0001037983 */ /* 0x000ee20000300800 */
[----:B------:R-:W-:Y:S01]  /*1df80*/  R2UR UR10, R11 ;  /* 0x000000000b0a72ca */ /* 0x000fe200000e0000 */
[----:B------:R-:W-:Y:S01]  /*1df90*/  UIADD3 UR4, UP0, UR36, 0x470, URZ ;  /* 0x0000047024047890 */ /* 0x000fe2000ff1e03f */
[----:B------:R-:W-:Y:S01]  /*1dfa0*/  R2UR UR6, R12 ;  /* 0x000000000c0672ca */ /* 0x000fe200000e0000 */
[----:B------:R-:W-:Y:S01]  /*1dfb0*/  VIADD R2, R2, 0x50 ;  /* 0x0000005002027836 */ /* 0x000fe20000000000 */
[----:B------:R-:W-:Y:S01]  /*1dfc0*/  R2UR UR7, R13 ;  /* 0x000000000d0772ca */ /* 0x000fe200000e0000 */
[----:B------:R-:W-:Y:S01]  /*1dfd0*/  UIADD3.X UR5, URZ, UR37, URZ, UP0, !UPT ;  /* 0x000000253f057290 */ /* 0x000fe200087fe43f */
[----:B------:R-:W-:-:S02]  /*1dfe0*/  PLOP3.LUT P0, PT, PT, PT, PT, 0x80, 0x0 ;  /* 0x000000000000781c */ /* 0x000fc40003f0f070 */
[----:B--2---:R-:W-:Y:S01]  /*1dff0*/  LEA R4, R4, R7, 0xf ;  /* 0x0000000704047211 */ /* 0x004fe200078e78ff */
[----:B---3--:R-:W-:-:S03]  /*1e000*/  IMAD R3, R3, 0x80, R5 ;  /* 0x0000008003037824 */ /* 0x008fc600078e0205 */
[----:B------:R-:W-:-:S07]  /*1e010*/  IADD3 R5, R4, 0x400, RZ ;  /* 0x0000040004057810 */ /* 0x000fce0007ffe0ff */
.L_x_941:
        /* <DEDUP_REMOVED lines=16> */
.L_x_942:
        /* <DEDUP_REMOVED lines=11> */
[----:B------:R4:W-:Y:S04]  /*1e1d0*/  STL [R1+0x1c], R6 ;  /* 0x00001c0601007387 */ /* 0x0009e80000100800 */
[----:B------:R4:W-:Y:S02]  /*1e1e0*/  STL [R1], R8 ;  /* 0x0000000801007387 */ /* 0x0009e40000100800 */
.L_x_928:
[----:B------:R-:W-:Y:S05]  /*1e1f0*/  BSYNC B1 ;  /* 0x0000000000017941 */ /* 0x000fea0003800000 */
.L_x_927:
[C---:B------:R-:W-:Y:S01]  /*1e200*/  ISETP.GT.AND P0, PT, R0.reuse, 0x1, PT ;  /* 0x000000010000780c */ /* 0x040fe20003f04270 */
[----:B------:R-:W-:-:S12]  /*1e210*/  VIADD R0, R0, 0xfffffffe ;  /* 0xfffffffe00007836 */ /* 0x000fd80000000000 */
[----:B------:R-:W-:Y:S05]  /*1e220*/  @P0 BRA `(.L_x_943) ;  /* 0xffffffe8008c0947 */ /* 0x000fea000383ffff */
.L_x_892:
[----:B------:R-:W-:Y:S05]  /*1e230*/  BSYNC B0 ;  /* 0x0000000000007941 */ /* 0x000fea0003800000 */
.L_x_891:
[----:B------:R-:W0:Y:S01]  /*1e240*/  S2R R3, SR_TID.X ;  /* 0x0000000000037919 */ /* 0x000e220000002100 */
[----:B------:R-:W-:Y:S01]  /*1e250*/  BSSY B0, `(.L_x_944) ;  /* 0x0000010000007945 */ /* 0x000fe20003800000 */
[----:B0-----:R-:W-:-:S04]  /*1e260*/  LOP3.LUT R3, R3, 0x7f, RZ, 0xc0, !PT ;  /* 0x0000007f03037812 */ /* 0x001fc800078ec0ff */
[----:B------:R-:W-:-:S13]  /*1e270*/  ISETP.NE.AND P0, PT, R3, RZ, PT ;  /* 0x000000ff0300720c */ /* 0x000fda0003f05270 */
[----:B------:R-:W-:Y:S05]  /*1e280*/  @P0 BRA `(.L_x_945) ;  /* 0x0000000000300947 */ /* 0x000fea0003800000 */
[----:B------:R-:W0:Y:S01]  /*1e290*/  S2R R2, SR_LANEID ;  /* 0x0000000000027919 */ /* 0x000e220000000000 */
[----:B------:R-:W-:Y:S01]  /*1e2a0*/  VOTEU.ANY UR4, UPT, PT ;  /* 0x0000000000047886 */ /* 0x000fe200038e0100 */
[----:B--2---:R-:W2:Y:S01]  /*1e2b0*/  LDC.64 R4, c[0x0][0xc60] ;  /* 0x00031800ff047b82 */ /* 0x004ea20000000a00 */
[----:B------:R-:W0:Y:S02]  /*1e2c0*/  FLO.U32 R0, UR4 ;  /* 0x0000000400007d00 */ /* 0x000e2400080e0000 */
[----:B0-----:R-:W-:-:S06]  /*1e2d0*/  ISETP.EQ.U32.AND P0, PT, R0, R2, PT ;  /* 0x000000020000720c */ /* 0x001fcc0003f02070 */
[----:B------:R-:W2:Y:S07]  /*1e2e0*/  POPC R2, UR4 ;  /* 0x0000000400027d09 */ /* 0x000eae0008000000 */
[----:B--2---:R-:W2:Y:S04]  /*1e2f0*/  @P0 ATOMG.E.ADD.STRONG.GPU PT, R2, desc[UR40][R4.64], R2 ;  /* 0x00000002040209a8 */ /* 0x004ea800081ee1e8 */
[----:B--2---:R0:W2:Y:S02]  /*1e300*/  SHFL.IDX PT, R2, R2, R0, 0x1f ;  /* 0x00001f0002027589 */ /* 0x0040a400000e0000 */
[----:B0-----:R-:W0:Y:S02]  /*1e310*/  S2R R0, SR_LTMASK ;  /* 0x0000000000007919 */ /* 0x001e240000003900 */
[----:B0-----:R-:W-:-:S06]  /*1e320*/  LOP3.LUT R0, R0, UR4, RZ, 0xc0, !PT ;  /* 0x0000000400007c12 */ /* 0x001fcc000f8ec0ff */
[----:B------:R-:W2:Y:S02]  /*1e330*/  POPC R0, R0 ;  /* 0x0000000000007309 */ /* 0x000ea40000000000 */
[----:B--2---:R-:W-:-:S07]  /*1e340*/  IADD3 R16, R2, UR38, R0 ;  /* 0x0000002602107c10 */ /* 0x004fce000fffe000 */
.L_x_945:
[----:B------:R-:W-:Y:S05]  /*1e350*/  BSYNC B0 ;  /* 0x0000000000007941 */ /* 0x000fea0003800000 */
.L_x_944:
        /* <DEDUP_REMOVED lines=8> */
[----:B------:R-:W-:-:S02]  /*1e3e0*/  ISETP.NE.AND P1, PT, R3, RZ, PT ;  /* 0x000000ff0300720c */ /* 0x000fc40003f25270 */
[----:B--2---:R-:W-:Y:S02]  /*1e3f0*/  LEA R0, R0, R4, 0x3 ;  /* 0x0000000400007211 */ /* 0x004fe400078e18ff */
[----:B---3--:R-:W-:-:S04]  /*1e400*/  SHF.L.U32 R2, R2, 0x1f, RZ ;  /* 0x0000001f02027819 */ /* 0x008fc800000006ff */
[----:B------:R-:W0:Y:S02]  /*1e410*/  SYNCS.PHASECHK.TRANS64.TRYWAIT P0, [R0+URZ+0x34860], R2 ;  /* 0x03486002000075a7 */ /* 0x000e24000800017f */
[----:B0-----:R-:W-:Y:S05]  /*1e420*/  @!P0 BRA `(.L_x_949) ;  /* 0x0000002800d88947 */ /* 0x001fea0003800000 */
.L_x_1037:
[----:B------:R-:W-:Y:S05]  /*1e430*/  BSYNC B1 ;  /* 0x0000000000017941 */ /* 0x000fea0003800000 */
.L_x_948:
        /* <DEDUP_REMOVED lines=9> */
.L_x_951:
[----:B------:R-:W-:Y:S05]  /*1e4d0*/  BSYNC B1 ;  /* 0x0000000000017941 */ /* 0x000fea0003800000 */
.L_x_950:
        /* <DEDUP_REMOVED lines=11> */
[----:B---3--:R-:W-:Y:S01]  /*1e590*/  LEA R2, R2, R4, 0xf ;  /* 0x0000000402027211 */ /* 0x008fe200078e78ff */
[----:B--2---:R-:W-:-:S04]  /*1e5a0*/  IMAD R3, R3, 0x80, R5 ;  /* 0x0000008003037824 */ /* 0x004fc800078e0205 */
[----:B------:R-:W-:-:S07]  /*1e5b0*/  VIADD R4, R2, 0x400 ;  /* 0x0000040002047836 */ /* 0x000fce0000000000 */
.L_x_952:
        /* <DEDUP_REMOVED lines=12> */
[----:B------:R-:W-:Y:S01]  /*1e680*/  UMOV UR6, 0x0 ;  /* 0x0000000000067882 */ /* 0x000fe20000000000 */
[----:B------:R-:W-:Y:S01]  /*1e690*/  IADD3 R2, R2, 0x4400, RZ ;  /* 0x0000440002027810 */ /* 0x000fe20007ffe0ff */
[----:B------:R-:W-:Y:S01]  /*1e6a0*/  UMOV UR7, 0x14f00000 ;  /* 0x14f0000000077882 */ /* 0x000fe20000000000 */
[----:B------:R-:W-:-:S09]  /*1e6b0*/  UMOV UR10, 0x40 ;  /* 0x00000040000a7882 */ /* 0x000fd20000000000 */
.L_x_953:
        /* <DEDUP_REMOVED lines=11> */
.L_x_947:
[----:B------:R-:W-:Y:S05]  /*1e770*/  BSYNC B0 ;  /* 0x0000000000007941 */ /* 0x000fea0003800000 */
.L_x_946:
        /* <DEDUP_REMOVED lines=9> */
.L_x_871:
[----:B------:R-:W-:Y:S05]  /*1e810*/  BSYNC B7 ;  /* 0x0000000000077941 */ /* 0x000fea0003800000 */
.L_x_869:
        /* <DEDUP_REMOVED lines=9> */
[----:B------:R3:W0:Y:S04]  /*1e8b0*/  LDS.128 R16, [R0+0x348d0] ;  /* 0x0348d00000107984 */ /* 0x0006280000000c00 */
[----:B------:R3:W-:Y:S01]  /*1e8c0*/  STL [R1+0x4], R0 ;  /* 0x0000040001007387 */ /* 0x0007e20000100800 */
[----:B------:R-:W-:Y:S06]  /*1e8d0*/  BAR.ARV 0x4, 0x180 ;  /* 0x0106000000007b1d */ /* 0x000fec0000002000 */
[----:B------:R-:W-:Y:S05]  /*1e8e0*/  BRA `(.L_x_955) ;  /* 0x0000000800487947 */ /* 0x000fea0003800000 */
.L_x_954:
[----:B------:R-:W0:Y:S01]  /*1e8f0*/  S2R R7, SR_TID.X ;  /* 0x0000000000077919 */ /* 0x000e220000002100 */
[----:B------:R-:W-:Y:S01]  /*1e900*/  UMOV UR4, 0xffffffff ;  /* 0xffffffff00047882 */ /* 0x000fe20000000000 */
[----:B0-----:R-:W-:-:S04]  /*1e910*/  LOP3.LUT R7, R7, 0x1f, RZ, 0xc0, !PT ;  /* 0x0000001f07077812 */ /* 0x001fc800078ec0ff */
[----:B------:R-:W-:Y:S01]  /*1e920*/  ISETP.NE.AND P0, PT, R7, 0x1f, PT ;  /* 0x0000001f0700780c */ /* 0x000fe20003f05270 */
[----:B------:R-:W-:-:S12]  /*1e930*/  BRA.DIV UR4, `(.L_x_956) ;  /* 0x0000002604a87947 */ /* 0x000fd8000b800000 */
[----:B------:R-:W-:Y:S01]  /*1e940*/  IADD3 R0, R19, R7, RZ ;  /* 0x0000000713007210 */ /* 0x000fe20007ffe0ff */
[----:B------:R-:W-:-:S03]  /*1e950*/  ULDC UR4, c[0x0][0xc3c] ;  /* 0x00030f0000047ab9 */ /* 0x000fc60000000800 */
[----:B------:R-:W-:-:S13]  /*1e960*/  ISETP.GE.OR P1, PT, R0, UR4, !P0 ;  /* 0x0000000400007c0c */ /* 0x000fda000c726670 */
[----:B------:R-:W0:Y:S02]  /*1e970*/  @!P1 LDC.64 R2, c[0x0][0xc80] ;  /* 0x00032000ff029b82 */ /* 0x000e240000000a00 */
[----:B0-----:R-:W-:-:S06]  /*1e980*/  @!P1 IMAD.WIDE R2, R0, 0x4, R2 ;  /* 0x0000000400029825 */ /* 0x001fcc00078e0202 */
[----:B------:R0:W2:Y:S01]  /*1e990*/  @!P1 LDG.E R3, desc[UR40][R2.64] ;  /* 0x0000002802039981 */ /* 0x0000a2000c1e1900 */
[C---:B------:R-:W-:Y:S02]  /*1e9a0*/  ISETP.GE.U32.AND P2, PT, R7.reuse, 0x2, PT ;  /* 0x000000020700780c */ /* 0x040fe40003f46070 */
[C---:B------:R-:W-:Y:S01]  /*1e9b0*/  ISETP.GE.U32.AND P3, PT, R7.reuse, 0x4, PT ;  /* 0x000000040700780c */ /* 0x040fe20003f66070 */
[----:B------:R-:W-:Y:S01]  /*1e9c0*/  SHFL.IDX PT, R0, R16, RZ, 0x1f ;  /* 0x00001fff10007589 */ /* 0x000fe200000e0000 */
[C---:B------:R-:W-:Y:S02]  /*1e9d0*/  ISETP.GE.U32.AND P4, PT, R7.reuse, 0x8, PT ;  /* 0x000000080700780c */ /* 0x040fe40003f86070 */
[C---:B------:R-:W-:Y:S01]  /*1e9e0*/  ISETP.GE.U32.AND P5, PT, R7.reuse, 0x10, PT ;  /* 0x000000100700780c */ /* 0x040fe20003fa6070 */
[----:B------:R-:W-:Y:S01]  /*1e9f0*/  SHFL.IDX PT, R4, R16, 0x1, 0x1f ;  /* 0x00201f0010047f89 */ /* 0x000fe200000e0000 */
[----:B0-----:R-:W-:Y:S02]  /*1ea00*/  IMAD.MOV.U32 R2, RZ, RZ, RZ ;  /* 0x000000ffff027224 */ /* 0x001fe400078e00ff */
[----:B--2---:R-:W-:Y:S01]  /*1ea10*/  @!P1 IMAD.MOV.U32 R2, RZ, RZ, R3 ;  /* 0x000000ffff029224 */ /* 0x004fe200078e0003 */
[----:B------:R-:W-:-:S04]  /*1ea20*/  ISETP.NE.AND P1, PT, R7, RZ, PT ;  /* 0x000000ff0700720c */ /* 0x000fc80003f25270 */
        /* <DEDUP_REMOVED lines=15> */
[----:B----4-:R0:W2:Y:S02]  /*1eb20*/  SHFL.IDX PT, R6, R5, 0x1f, 0x1f ;  /* 0x03e01f0005067f89 */ /* 0x0100a400000e0000 */
.L_x_1047:
[----:B------:R-:W-:Y:S02]  /*1eb30*/  ULDC UR4, c[0x0][0xc38] ;  /* 0x00030e0000047ab9 */ /* 0x000fe40000000800 */
[----:B------:R-:W-:-:S04]  /*1eb40*/  IMAD.U32 R16, RZ, RZ, UR4 ;  /* 0x00000004ff107e24 */ /* 0x000fc8000f8e00ff */
[----:B--2---:R-:W-:-:S05]  /*1eb50*/  IMAD R6, R6, R16, RZ ;  /* 0x0000001006067224 */ /* 0x004fca00078e02ff */
[----:B------:R-:W-:-:S04]  /*1eb60*/  IADD3 R4, R4, R6, RZ ;  /* 0x0000000604047210 */ /* 0x000fc80007ffe0ff */
[----:B------:R-:W-:-:S13]  /*1eb70*/  ISETP.GT.AND P6, PT, R4, R0, PT ;  /* 0x000000000400720c */ /* 0x000fda0003fc4270 */
[----:B------:R-:W-:Y:S05]  /*1eb80*/  @P6 BRA `(.L_x_957) ;  /* 0x00000000009c6947 */ /* 0x000fea0003800000 */
.L_x_962:
[----:B------:R-:W2:Y:S01]  /*1eb90*/  LDC R2, c[0x0][0xc3c] ;  /* 0x00030f00ff027b82 */ /* 0x000ea20000000800 */
[----:B------:R-:W-:-:S05]  /*1eba0*/  VIADD R19, R19, 0x1f ;  /* 0x0000001f13137836 */ /* 0x000fca0000000000 */
[----:B--2---:R-:W-:-:S13]  /*1ebb0*/  ISETP.GE.AND P6, PT, R19, R2, PT ;  /* 0x000000021300720c */ /* 0x004fda0003fc6270 */
[----:B------:R-:W-:Y:S05]  /*1ebc0*/  @P6 BRA `(.L_x_958) ;  /* 0x0000000400446947 */ /* 0x000fea0003800000 */
[----:B------:R-:W2:Y:S01]  /*1ebd0*/  S2R R3, SR_TID.X ;  /* 0x0000000000037919 */ /* 0x000ea20000002100 */
[----:B------:R-:W-:Y:S01]  /*1ebe0*/  BSSY B0, `(.L_x_959) ;  /* 0x0000009000007945 */ /* 0x000fe20003800000 */
[----:B--2---:R-:W-:-:S05]  /*1ebf0*/  LOP3.LUT R3, R3, 0x1f, RZ, 0xc0, !PT ;  /* 0x0000001f03037812 */ /* 0x004fca00078ec0ff */
[----:B0-----:R-:W-:-:S05]  /*1ec00*/  IMAD.IADD R5, R19, 0x1, R3 ;  /* 0x0000000113057824 */ /* 0x001fca00078e0203 */
[----:B------:R-:W-:Y:S02]  /*1ec10*/  ISETP.GE.OR P6, PT, R5, R2, !P0 ;  /* 0x000000020500720c */ /* 0x000fe400047c6670 */
[----:B------:R-:W-:-:S11]  /*1ec20*/  MOV R2, RZ ;  /* 0x000000ff00027202 */ /* 0x000fd60000000f00 */
[----:B------:R-:W-:Y:S05]  /*1ec30*/  @P6 BRA `(.L_x_960) ;  /* 0x00000000000c6947 */ /* 0x000fea0003800000 */
[----:B------:R-:W0:Y:S02]  /*1ec40*/  LDC.64 R2, c[0x0][0xc80] ;  /* 0x00032000ff027b82 */ /* 0x000e240000000a00 */
[----:B0-----:R-:W-:-:S06]  /*1ec50*/  IMAD.WIDE R2, R5, 0x4, R2 ;  /* 0x0000000405027825 */ /* 0x001fcc00078e0202 */
[----:B------:R0:W5:Y:S02]  /*1ec60*/  LDG.E R2, desc[UR40][R2.64] ;  /* 0x0000002802027981 */ /* 0x000164000c1e1900 */
.L_x_960:
[----:B------:R-:W-:Y:S05]  /*1ec70*/  BSYNC B0 ;  /* 0x0000000000007941 */ /* 0x000fea0003800000 */
.L_x_959:
[----:B------:R-:W-:-:S03]  /*1ec80*/  UMOV UR4, 0xffffffff ;  /* 0xffffffff00047882 */ /* 0x000fc60000000000 */
[----:B------:R-:W-:Y:S05]  /*1ec90*/  BRA.DIV UR4, `(.L_x_961) ;  /* 0x0000002a040c7947 */ /* 0x000fea000b800000 */
[----:B0----5:R-:W0:Y:S02]  /*1eca0*/  SHFL.UP PT, R3, R2, 0x1, RZ ;  /* 0x0420000002037989 */ /* 0x021e2400000e00ff */
        /* <DEDUP_REMOVED lines=14> */
[----:B------:R0:W2:Y:S02]  /*1ed90*/  SHFL.IDX PT, R6, R5, 0x1f, 0x1f ;  /* 0x03e01f0005067f89 */ /* 0x0000a400000e0000 */
.L_x_1055:
[----:B------:R-:W-:Y:S02]  /*1eda0*/  ULDC UR4, c[0x0][0xc38] ;  /* 0x00030e0000047ab9 */ /* 0x000fe40000000800 */
[----:B------:R-:W-:-:S05]  /*1edb0*/  MOV R16, UR4 ;  /* 0x0000000400107c02 */ /* 0x000fca0008000f00 */
[----:B--2---:R-:W-:-:S04]  /*1edc0*/  IMAD R6, R6, R16, RZ ;  /* 0x0000001006067224 */ /* 0x004fc800078e02ff */
[----:B------:R-:W-:-:S05]  /*1edd0*/  IMAD.IADD R4, R6, 0x1, R4 ;  /* 0x0000000106047824 */ /* 0x000fca00078e0204 */
[----:B------:R-:W-:-:S13]  /*1ede0*/  ISETP.GT.AND P6, PT, R4, R0, PT ;  /* 0x000000000400720c */ /* 0x000fda0003fc4270 */
[----:B------:R-:W-:Y:S05]  /*1edf0*/  @!P6 BRA `(.L_x_962) ;  /* 0xfffffffc0064e947 */ /* 0x000fea000383ffff */
.L_x_957:
[----:B------:R-:W-:Y:S01]  /*1ee00*/  IMAD.IADD R6, R4, 0x1, -R6 ;  /* 0x0000000104067824 */ /* 0x000fe200078e0a06 */
[----:B------:R-:W-:-:S03]  /*1ee10*/  UMOV UR4, 0xffffffff ;  /* 0xffffffff00047882 */ /* 0x000fc60000000000 */
[----:B------:R-:W-:-:S05]  /*1ee20*/  IMAD R3, R5, R16, R6 ;  /* 0x0000001005037224 */ /* 0x000fca00078e0206 */
[----:B------:R-:W-:Y:S01]  /*1ee30*/  ISETP.GT.AND P6, PT, R3, R0, PT ;  /* 0x000000000300720c */ /* 0x000fe20003fc4270 */
[----:B------:R-:W-:-:S12]  /*1ee40*/  BRA.DIV UR4, `(.L_x_963) ;  /* 0x0000002a04787947 */ /* 0x000fd8000b800000 */
[----:B------:R-:W-:-:S04]  /*1ee50*/  VOTE.ANY R3, PT, !P6 ;  /* 0x0000000000037806 */ /* 0x000fc800070e0100 */
[----:B------:R-:W2:Y:S02]  /*1ee60*/  POPC R4, R3 ;  /* 0x0000000300047309 */ /* 0x000ea40000000000 */
[----:B--2---:R2:W3:Y:S02]  /*1ee70*/  SHFL.IDX PT, R17, R2, R4, 0x1f ;  /* 0x00001f0402117589 */ /* 0x0044e400000e0000 */
.L_x_1059:
[----:B------:R-:W-:Y:S02]  /*1ee80*/  ISETP.NE.AND P0, PT, R3, RZ, PT ;  /* 0x000000ff0300720c */ /* 0x000fe40003f05270 */
[----:B--2---:R-:W-:-:S11]  /*1ee90*/  MOV R2, RZ ;  /* 0x000000ff00027202 */ /* 0x004fd60000000f00 */
[----:B------:R-:W-:Y:S05]  /*1eea0*/  @!P0 BRA `(.L_x_964) ;  /* 0x0000000000108947 */ /* 0x000fea0003800000 */
[----:B------:R-:W-:Y:S01]  /*1eeb0*/  UMOV UR4, 0xffffffff ;  /* 0xffffffff00047882 */ /* 0x000fe20000000000 */
[----:B------:R-:W-:Y:S02]  /*1eec0*/  VIADD R12, R4, 0xffffffff ;  /* 0xffffffff040c7836 */ /* 0x000fe40000000000 */
[----:B------:R-:W-:Y:S05]  /*1eed0*/  BRA.DIV UR4, `(.L_x_965) ;  /* 0x0000002a049c7947 */ /* 0x000fea000b800000 */
[----:B------:R2:W4:Y:S02]  /*1eee0*/  SHFL.IDX PT, R2, R5, R12, 0x1f ;  /* 0x00001f0c05027589 */ /* 0x00052400000e0000 */
.L_x_964:
[----:B0-23--:R-:W-:Y:S01]  /*1eef0*/  IABS R5, R17 ;  /* 0x0000001100057213 */ /* 0x00dfe20000000000 */
[----:B----4-:R-:W-:Y:S01]  /*1ef00*/  IMAD R16, R2, R16, R6 ;  /* 0x0000001002107224 */ /* 0x010fe200078e0206 */
[----:B------:R-:W-:Y:S02]  /*1ef10*/  IADD3 R19, R4, R19, RZ ;  /* 0x0000001304137210 */ /* 0x000fe40007ffe0ff */
[----:B------:R-:W0:Y:S01]  /*1ef20*/  I2F.RP R2, R5 ;  /* 0x0000000500027306 */ /* 0x000e220000209400 */
[----:B------:R-:W-:-:S07]  /*1ef30*/  IMAD.IADD R0, R0, 0x1, -R16 ;  /* 0x0000000100007824 */ /* 0x000fce00078e0a10 */
[----:B0-----:R-:W0:Y:S02]  /*1ef40*/  MUFU.RCP R2, R2 ;  /* 0x0000000200027308 */ /* 0x001e240000001000 */
[----:B0-----:R-:W-:-:S06]  /*1ef50*/  VIADD R2, R2, 0xffffffe ;  /* 0x0ffffffe02027836 */ /* 0x001fcc0000000000 */
[----:B------:R-:W0:Y:S02]  /*1ef60*/  F2I.FTZ.U32.TRUNC.NTZ R3, R2 ;  /* 0x0000000200037305 */ /* 0x000e24000021f000 */
[----:B0-----:R-:W-:-:S05]  /*1ef70*/  IADD3 R2, RZ, -R3, RZ ;  /* 0x80000003ff027210 */ /* 0x001fca0007ffe0ff */
[----:B------:R-:W-:Y:S02]  /*1ef80*/  IMAD R6, R2, R5, RZ ;  /* 0x0000000502067224 */ /* 0x000fe400078e02ff */
[----:B------:R-:W-:-:S04]  /*1ef90*/  IMAD.MOV.U32 R2, RZ, RZ, RZ ;  /* 0x000000ffff027224 */ /* 0x000fc800078e00ff */
        /* <DEDUP_REMOVED lines=20> */
.L_x_958:
[----:B------:R-:W-:Y:S01]  /*1f0e0*/  UMOV UR4, URZ ;  /* 0x0000003f00047c82 */ /* 0x000fe20008000000 */
[----:B------:R-:W-:Y:S01]  /*1f0f0*/  UMOV UR5, URZ ;  /* 0x0000003f00057c82 */ /* 0x000fe20008000000 */
[----:B------:R-:W-:Y:S01]  /*1f100*/  ULDC UR6, c[0x0][0xc3c] ;  /* 0x00030f0000067ab9 */ /* 0x000fe20000000800 */
[----:B------:R-:W-:Y:S01]  /*1f110*/  IMAD.MOV.U32 R16, RZ, RZ, R0 ;  /* 0x000000ffff107224 */ /* 0x000fe200078e0000 */
[----:B------:R-:W-:Y:S01]  /*1f120*/  MOV R17, UR4 ;  /* 0x0000000400117c02 */ /* 0x000fe20008000f00 */
[----:B------:R-:W-:Y:S02]  /*1f130*/  IMAD.U32 R18, RZ, RZ, UR5 ;  /* 0x00000005ff127e24 */ /* 0x000fe4000f8e00ff */
[----:B------:R-:W-:-:S07]  /*1f140*/  IMAD.U32 R19, RZ, RZ, UR6 ;  /* 0x00000006ff137e24 */ /* 0x000fce000f8e00ff */
.L_x_966:
[----:B------:R2:W3:Y:S01]  /*1f150*/  LDL R3, [R1+0x4] ;  /* 0x0000040001037983 */ /* 0x0004e20000100800 */
[----:B------:R-:W4:Y:S01]  /*1f160*/  S2R R0, SR_TID.X ;  /* 0x0000000000007919 */ /* 0x000f220000002100 */
[----:B------:R-:W-:Y:S05]  /*1f170*/  WARPSYNC.ALL ;  /* 0x0000000000007948 */ /* 0x000fea0003800000 */
[----:B----4-:R-:W-:Y:S01]  /*1f180*/  LOP3.LUT R0, R0, 0x1f, RZ, 0xc0, !PT ;  /* 0x0000001f00007812 */ /* 0x010fe200078ec0ff */
[----:B------:R-:W-:Y:S03]  /*1f190*/  BAR.SYNC.DEFER_BLOCKING 0x4, 0x180 ;  /* 0x0106000000007b1d */ /* 0x000fe60000010000 */
[----:B------:R-:W-:-:S13]  /*1f1a0*/  ISETP.NE.AND P0, PT, R0, RZ, PT ;  /* 0x000000ff0000720c */ /* 0x000fda0003f05270 */
[----:B------:R-:W3:Y:S01]  /*1f1b0*/  @!P0 S2R R0, SR_CgaCtaId ;  /* 0x0000000000008919 */ /* 0x000ee20000008800 */
[----:B------:R-:W-:-:S04]  /*1f1c0*/  @!P0 MOV R2, 0x400 ;  /* 0x0000040000028802 */ /* 0x000fc80000000f00 */
[----:B---3--:R-:W-:-:S05]  /*1f1d0*/  @!P0 LEA R3, R0, R2, 0x18 ;  /* 0x0000000200038211 */ /* 0x008fca00078ec0ff */
[----:B------:R2:W-:Y:S04]  /*1f1e0*/  @!P0 STS.128 [R3+0x348d0], R16 ;  /* 0x0348d01003008388 */ /* 0x0005e80000000c00 */
[----:B------:R2:W-:Y:S01]  /*1f1f0*/  @!P0 STL [R1+0x4], R3 ;  /* 0x0000040301008387 */ /* 0x0005e20000100800 */
[----:B------:R-:W-:Y:S06]  /*1f200*/  BAR.ARV 0x5, 0x180 ;  /* 0x0146000000007b1d */ /* 0x000fec0000002000 */
.L_x_955:
[----:B------:R-:W-:Y:S02]  /*1f210*/  ULDC UR4, c[0x0][0xc3c] ;  /* 0x00030f0000047ab9 */ /* 0x000fe40000000800 */
[----:B0-----:R-:W-:-:S13]  /*1f220*/  ISETP.GE.AND P0, PT, R19, UR4, PT ;  /* 0x0000000413007c0c */ /* 0x001fda000bf06270 */
[----:B------:R-:W-:Y:S05]  /*1f230*/  @!P0 BRA `(.L_x_967) ;  /* 0xffffff9800088947 */ /* 0x000fea000383ffff */
[----:B------:R-:W-:Y:S05]  /*1f240*/  BSYNC B8 ;  /* 0x0000000000087941 */ /* 0x000fea0003800000 */
.L_x_827:
[----:B---3--:R-:W3:Y:S01]  /*1f250*/  LDL.LU R0, [R1+0x58] ;  /* 0x0000580001007983 */ /* 0x008ee20000300800 */
[----:B------:R-:W-:Y:S01]  /*1f260*/  BSSY B0, `(.L_x_968) ;  /* 0x000000b000007945 */ /* 0x000fe20003800000 */
[----:B------:R-:W1:Y:S01]  /*1f270*/  S2R R5, SR_CgaCtaId ;  /* 0x0000000000057919 */ /* 0x000e620000008800 */
[----:B---3--:R-:W-:-:S04]  /*1f280*/  IADD3 R0, R0, 0x1, RZ ;  /* 0x0000000100007810 */ /* 0x008fc80007ffe0ff */
[----:B------:R-:W-:-:S04]  /*1f290*/  LEA.HI R2, R0, R0, RZ, 0x1 ;  /* 0x0000000000027211 */ /* 0x000fc800078f08ff */
[----:B0-2---:R-:W-:-:S05]  /*1f2a0*/  LOP3.LUT R3, R2, 0xfffffffe, RZ, 0xc0, !PT ;  /* 0xfffffffe02037812 */ /* 0x005fca00078ec0ff */
[----:B------:R-:W-:Y:S01]  /*1f2b0*/  IMAD.IADD R3, R0, 0x1, -R3 ;  /* 0x0000000100037824 */ /* 0x000fe200078e0a03 */
[----:B------:R-:W-:-:S04]  /*1f2c0*/  MOV R0, 0x400 ;  /* 0x0000040000007802 */ /* 0x000fc80000000f00 */
[----:B-1----:R-:W-:Y:S02]  /*1f2d0*/  LEA R0, R5, R0, 0x18 ;  /* 0x0000000005007211 */ /* 0x002fe400078ec0ff */
[----:B------:R-:W-:-:S04]  /*1f2e0*/  SHF.L.U32 R3, R3, 0x1f, RZ ;  /* 0x0000001f03037819 */ /* 0x000fc800000006ff */
[----:B------:R-:W0:Y:S02]  /*1f2f0*/  SYNCS.PHASECHK.TRANS64.TRYWAIT P0, [R0+URZ+0x34820], R3 ;  /* 0x03482003000075a7 */ /* 0x000e24000800017f */
[----:B0-----:R-:W-:Y:S05]  /*1f300*/  @!P0 BRA `(.L_x_969) ;  /* 0x0000002400b88947 */ /* 0x001fea0003800000 */
.L_x_1062:
[----:B------:R-:W-:Y:S05]  /*1f310*/  BSYNC B0 ;  /* 0x0000000000007941 */ /* 0x000fea0003800000 */
.L_x_968:
[----:B------:R-:W-:-:S03]  /*1f320*/  UMOV UR4, 0xffffffff ;  /* 0xffffffff00047882 */ /* 0x000fc60000000000 */
[----:B------:R-:W-:Y:S05]  /*1f330*/  BRA.DIV UR4, `(.L_x_970) ;  /* 0x0000002604c07947 */ /* 0x000fea000b800000 */
[----:B------:R-:W1:Y:S02]  /*1f340*/  S2R R2, SR_TID.X ;  /* 0x0000000000027919 */ /* 0x000e640000002100 */
[----:B-1----:R-:W-:-:S04]  /*1f350*/  SHF.R.U32.HI R2, RZ, 0x5, R2 ;  /* 0x00000005ff027819 */ /* 0x002fc80000011602 */
[----:B------:R-:W-:-:S05]  /*1f360*/  LOP3.LUT R2, R2, 0x3, RZ, 0xc0, !PT ;  /* 0x0000000302027812 */ /* 0x000fca00078ec0ff */
[----:B------:R1:W2:Y:S02]  /*1f370*/  SHFL.IDX PT, R14, R2, RZ, 0x1f ;  /* 0x00001fff020e7589 */ /* 0x0002a400000e0000 */
.L_x_1065:
[----:B--2---:R-:W-:-:S13]  /*1f380*/  ISETP.NE.AND P0, PT, R14, RZ, PT ;  /* 0x000000ff0e00720c */ /* 0x004fda0003f05270 */
[----:B------:R-:W-:Y:S05]  /*1f390*/  @P0 BRA `(.L_x_612) ;  /* 0x0000000000940947 */ /* 0x000fea0003800000 */
[----:B------:R-:W-:-:S03]  /*1f3a0*/  UMOV UR4, 0xffffffff ;  /* 0xffffffff00047882 */ /* 0x000fc60000000000 */
[----:B------:R-:W-:Y:S05]  /*1f3b0*/  BRA.DIV UR4, `(.L_x_971) ;  /* 0x0000002604d47947 */ /* 0x000fea000b800000 */
[----:B------:R-:W-:-:S13]  /*1f3c0*/  ELECT P6, URZ, PT ;  /* 0x00000000003f782f */ /* 0x000fda00038c0000 */
.L_x_1068:
[----:B------:R-:W-:Y:S05]  /*1f3d0*/  @!P6 BRA `(.L_x_612) ;  /* 0x000000000084e947 */ /* 0x000fea0003800000 */
[----:B------:R-:W-:-:S06]  /*1f3e0*/  ULOP3.LUT UR4, UR61, 0x2, URZ, 0xfc, !UPT ;  /* 0x000000023d047892 */ /* 0x000fcc000f8efc3f */
[----:B-1----:R-:W-:-:S05]  /*1f3f0*/  IMAD.U32 R2, RZ, RZ, UR4 ;  /* 0x00000004ff027e24 */ /* 0x002fca000f8e00ff */
[----:B------:R-:W-:-:S13]  /*1f400*/  ISETP.NE.AND P2, PT, R2, 0x3, PT ;  /* 0x000000030200780c */ /* 0x000fda0003f45270 */
[----:B------:R-:W-:Y:S05]  /*1f410*/  @!P2 BRA `(.L_x_972) ;  /* 0x000000000004a947 */ /* 0x000fea0003800000 */
[----:B------:R-:W-:Y:S01]  /*1f420*/  BPT.TRAP 0x1 ;  /* 0x000000040000795c */ /* 0x000fe20000300000 */
.L_x_972:
[----:B0-----:R-:W4:Y:S04]  /*1f430*/  LDL R3, [R1+0x8] ;  /* 0x0000080001037983 */ /* 0x001f280000100800 */
[----:B------:R-:W2:Y:S01]  /*1f440*/  LDL.LU R7, [R1+0x18] ;  /* 0x0000180001077983 */ /* 0x000ea20000300800 */
[----:B------:R-:W-:-:S05]  /*1f450*/  IADD3 R2, R0, 0x34840, RZ ;  /* 0x0003484000027810 */ /* 0x000fca0007ffe0ff */
[C---:B----4-:R-:W-:Y:S02]  /*1f460*/  IMAD R6, R3.reuse, 0x8, R2 ;  /* 0x0000000803067824 */ /* 0x050fe400078e0202 */
[----:B------:R-:W-:Y:S01]  /*1f470*/  VIADD R3, R3, 0x1 ;  /* 0x0000000103037836 */ /* 0x000fe20000000000 */
[----:B--2---:R-:W-:-:S04]  /*1f480*/  SHF.L.U32 R5, R7, 0x1f, RZ ;  /* 0x0000001f07057819 */ /* 0x004fc800000006ff */
[C---:B------:R-:W-:Y:S01]  /*1f490*/  ISETP.NE.AND P1, PT, R3.reuse, 0x2, PT ;  /* 0x000000020300780c */ /* 0x040fe20003f25270 */
[----:B------:R-:W0:Y:S03]  /*1f4a0*/  SYNCS.PHASECHK.TRANS64.TRYWAIT P0, [R6+URZ], R5 ;  /* 0x00000005060075a7 */ /* 0x000e26000800017f */
[----:B------:R-:W-:Y:S02]  /*1f4b0*/  SEL R4, RZ, 0x1, P1 ;  /* 0x00000001ff047807 */ /* 0x000fe40000800000 */
[----:B------:R-:W-:Y:S02]  /*1f4c0*/  SEL R3, R3, RZ, P1 ;  /* 0x000000ff03037207 */ /* 0x000fe40000800000 */
[----:B------:R-:W-:Y:S02]  /*1f4d0*/  LOP3.LUT R4, R7, R4, RZ, 0x3c, !PT ;  /* 0x0000000407047212 */ /* 0x000fe400078e3cff */
[----:B------:R-:W-:-:S02]  /*1f4e0*/  LEA R7, R3, R2, 0x3 ;  /* 0x0000000203077211 */ /* 0x000fc400078e18ff */
[----:B------:R-:W-:Y:S01]  /*1f4f0*/  SHF.L.U32 R2, R4, 0x1f, RZ ;  /* 0x0000001f04027819 */ /* 0x000fe200000006ff */
[----:B0-----:R-:W-:Y:S06]  /*1f500*/  @!P0 BRA `(.L_x_973) ;  /* 0x0000002400a08947 */ /* 0x001fec0003800000 */
.L_x_1069:
[----:B------:R-:W1:Y:S02]  /*1f510*/  SYNCS.PHASECHK.TRANS64.TRYWAIT P0, [R7+URZ], R2 ;  /* 0x00000002070075a7 */ /* 0x000e64000800017f */
[----:B-1----:R-:W-:Y:S05]  /*1f520*/  @!P0 BRA `(.L_x_974) ;  /* 0x0000002400ac8947 */ /* 0x002fea0003800000 */
.L_x_1070:
[----:B------:R-:W-:Y:S05]  /*1f530*/  @!P2 BRA `(.L_x_975) ;  /* 0x000000000004a947 */ /* 0x000fea0003800000 */
[----:B------:R-:W-:Y:S01]  /*1f540*/  BPT.TRAP 0x1 ;  /* 0x000000040000795c */ /* 0x000fe20000300000 */
.L_x_975:
[----:B------:R-:W2:Y:S01]  /*1f550*/  LDL.LU R4, [R1+0x8] ;  /* 0x0000080001047983 */ /* 0x000ea20000300800 */
[----:B------:R-:W-:-:S04]  /*1f560*/  VIADD R0, R0, 0x34860 ;  /* 0x0003486000007836 */ /* 0x000fc80000000000 */
[----:B--2---:R-:W-:-:S04]  /*1f570*/  IMAD R4, R4, 0x8, R0 ;  /* 0x0000000804047824 */ /* 0x004fc800078e0200 */
[----:B------:R-:W2:Y:S02]  /*1f580*/  SYNCS.PHASECHK.TRANS64.TRYWAIT P0, [R4+URZ], R5 ;  /* 0x00000005040075a7 */ /* 0x000ea4000800017f */
[----:B--2---:R-:W-:Y:S05]  /*1f590*/  @!P0 BRA `(.L_x_976) ;  /* 0x0000002400a48947 */ /* 0x004fea0003800000 */
.L_x_1071:
[----:B------:R-:W-:-:S07]  /*1f5a0*/  LEA R3, R3, R0, 0x3 ;  /* 0x0000000003037211 */ /* 0x000fce00078e18ff */
.L_x_977:
[----:B---3--:R3:W4:Y:S02]  /*1f5b0*/  SYNCS.PHASECHK.TRANS64.TRYWAIT P0, [R3+URZ], R2 ;  /* 0x00000002030075a7 */ /* 0x008724000800017f */
[----:B----4-:R-:W-:Y:S05]  /*1f5c0*/  @!P0 NANOSLEEP.SYNCS 0x989680 ;  /* 0x009896800000895d */ /* 0x010fea0003900000 */
[----:B------:R-:W4:Y:S02]  /*1f5d0*/  @!P0 SYNCS.PHASECHK.TRANS64 P0, [R3+URZ], R2 ;  /* 0x00000002030085a7 */ /* 0x000f24000800007f */
[----:B----4-:R-:W-:Y:S05]  /*1f5e0*/  @!P0 BRA `(.L_x_977) ;  /* 0xfffffffc00f08947 */ /* 0x010fea000383ffff */
.L_x_612:
[----:B------:R-:W-:Y:S05]  /*1f5f0*/  BSYNC B9 ;  /* 0x0000000000097941 */ /* 0x000fea0003800000 */
.L_x_609:
[----:B------:R-:W-:Y:S05]  /*1f600*/  EXIT ;  /* 0x000000000000794d */ /* 0x000fea0003800000 */
.L_x_630:
[----:B-1----:R1:W2:Y:S02]  /*1f610*/  SYNCS.PHASECHK.TRANS64.TRYWAIT P5, [R3+URZ+0x34890], R0 ;  /* 0x03489000030075a7 */ /* 0x0022a400080a017f */
[----:B--2---:R-:W-:Y:S05]  /*1f620*/  @!P5 NANOSLEEP.SYNCS 0x989680 ;  /* 0x009896800000d95d */ /* 0x004fea0003900000 */
[----:B------:R-:W2:Y:S02]  /*1f630*/  @!P5 SYNCS.PHASECHK.TRANS64 P5, [R3+URZ+0x34890], R0 ;  /* 0x034890000300d5a7 */ /* 0x000ea400080a007f */
[----:B--2---:R-:W-:Y:S05]  /*1f640*/  @!P5 BRA `(.L_x_630) ;  /* 0xfffffffc00f0d947 */ /* 0x004fea000383ffff */
[----:B------:R-:W-:Y:S05]  /*1f650*/  BRA `(.L_x_978) ;  /* 0xfffffe4000307947 */ /* 0x000fea000383ffff */
.L_x_684:
[----:B-1----:R1:W3:Y:S02]  /*1f660*/  SYNCS.PHASECHK.TRANS64.TRYWAIT P5, [R3+URZ+0x34890], R0 ;  /* 0x03489000030075a7 */ /* 0x0022e400080a017f */
[----:B---3--:R-:W-:Y:S05]  /*1f670*/  @!P5 NANOSLEEP.SYNCS 0x989680 ;  /* 0x009896800000d95d */ /* 0x008fea0003900000 */
[----:B------:R-:W3:Y:S02]  /*1f680*/  @!P5 SYNCS.PHASECHK.TRANS64 P5, [R3+URZ+0x34890], R0 ;  /* 0x034890000300d5a7 */ /* 0x000ee400080a007f */
[----:B---3--:R-:W-:Y:S05]  /*1f690*/  @!P5 BRA `(.L_x_684) ;  /* 0xfffffffc00f0d947 */ /* 0x008fea000383ffff */
[----:B------:R-:W-:Y:S05]  /*1f6a0*/  BRA `(.L_x_979) ;  /* 0xfffffe7000b07947 */ /* 0x000fea000383ffff */
.L_x_709:
[----:B-1----:R1:W2:Y:S02]  /*1f6b0*/  SYNCS.PHASECHK.TRANS64.TRYWAIT P4, [R3+URZ+0x34890], R0 ;  /* 0x03489000030075a7 */ /* 0x0022a4000808017f */
[----:B--2---:R-:W-:Y:S05]  /*1f6c0*/  @!P4 NANOSLEEP.SYNCS 0x989680 ;  /* 0x009896800000c95d */ /* 0x004fea0003900000 */
[----:B------:R-:W2:Y:S02]  /*1f6d0*/  @!P4 SYNCS.PHASECHK.TRANS64 P4, [R3+URZ+0x34890], R0 ;  /* 0x034890000300c5a7 */ /* 0x000ea4000808007f */
[----:B--2---:R-:W-:Y:S05]  /*1f6e0*/  @!P4 BRA `(.L_x_709) ;  /* 0xfffffffc00f0c947 */ /* 0x004fea000383ffff */
[----:B------:R-:W-:Y:S05]  /*1f6f0*/  BRA `(.L_x_980) ;  /* 0xfffffea000b87947 */ /* 0x000fea000383ffff */
.L_x_715:
[----:B0-----:R0:W2:Y:S02]  /*1f700*/  SYNCS.PHASECHK.TRANS64.TRYWAIT P4, [R3+URZ+0x348b0], R0 ;  /* 0x0348b000030075a7 */ /* 0x0010a4000808017f */
[----:B--2---:R-:W-:Y:S05]  /*1f710*/  @!P4 NANOSLEEP.SYNCS 0x989680 ;  /* 0x009896800000c95d */ /* 0x004fea0003900000 */
[----:B------:R-:W2:Y:S02]  /*1f720*/  @!P4 SYNCS.PHASECHK.TRANS64 P4, [R3+URZ+0x348b0], R0 ;  /* 0x0348b0000300c5a7 */ /* 0x000ea4000808007f */
[----:B--2---:R-:W-:Y:S05]  /*1f730*/  @!P4 BRA `(.L_x_715) ;  /* 0xfffffffc00f0c947 */ /* 0x004fea000383ffff */
[----:B------:R-:W-:Y:S05]  /*1f740*/  BRA `(.L_x_981) ;  /* 0xfffffea400bc7947 */ /* 0x000fea000383ffff */
.L_x_733:
[----:B------:R-:W-:Y:S01]  /*1f750*/  BSSY B1, `(.L_x_982) ;  /* 0x0000008000017945 */ /* 0x000fe20003800000 */
[----:B------:R-:W-:Y:S01]  /*1f760*/  IMAD.MOV.U32 R13, RZ, RZ, R25 ;  /* 0x000000ffff0d7224 */ /* 0x000fe200078e0019 */
[----:B------:R-:W-:Y:S01]  /*1f770*/  MOV R11, 0x1c1f ;  /* 0x00001c1f000b7802 */ /* 0x000fe20000000f00 */
[----:B------:R-:W-:Y:S02]  /*1f780*/  IMAD.MOV.U32 R12, RZ, RZ, RZ ;  /* 0x000000ffff0c7224 */ /* 0x000fe400078e00ff */
[----:B------:R-:W-:-:S07]  /*1f790*/  IMAD.MOV.U32 R15, RZ, RZ, -0x1 ;  /* 0xffffffffff0f7424 */ /* 0x000fce00078e00ff */
[----:B------:R-:W-:Y:S05]  /*1f7a0*/  WARPSYNC.COLLECTIVE R15, `(.L_x_983) ;  /* 0x000000000f087348 */ /* 0x000fea0003c00000 */
[----:B------:R0:W1:Y:S02]  /*1f7b0*/  SHFL.IDX P6, R14, R13, R12, R11 ;  /* 0x0000000c0d0e7389 */ /* 0x00006400000c000b */
[----:B01----:R-:W-:Y:S01]  /*1f7c0*/  ENDCOLLECTIVE ;  /* 0x000000000000791b */ /* 0x003fe20003800000 */
.L_x_983:
[----:B------:R-:W-:Y:S05]  /*1f7d0*/  BSYNC B1 ;  /* 0x0000000000017941 */ /* 0x000fea0003800000 */
.L_x_982:
[----:B------:R-:W-:Y:S01]  /*1f7e0*/  MOV R13, R24 ;  /* 0x00000018000d7202 */ /* 0x000fe20000000f00 */
[----:B------:R-:W-:Y:S01]  /*1f7f0*/  IMAD.MOV.U32 R12, RZ, RZ, RZ ;  /* 0x000000ffff0c7224 */ /* 0x000fe200078e00ff */
[----:B------:R-:W-:Y:S01]  /*1f800*/  MOV R15, 0xffffffff ;  /* 0xffffffff000f7802 */ /* 0x000fe20000000f00 */
[----:B------:R-:W-:Y:S02]  /*1f810*/  IMAD.MOV.U32 R11, RZ, RZ, 0x1c1f ;  /* 0x00001c1fff0b7424 */ /* 0x000fe400078e00ff */
[----:B------:R-:W-:-:S07]  /*1f820*/  IMAD.MOV.U32 R0, RZ, RZ, R14 ;  /* 0x000000ffff007224 */ /* 0x000fce00078e000e */
[----:B------:R-:W-:Y:S05]  /*1f830*/  WARPSYNC.COLLECTIVE R15, `(.L_x_984) ;  /* 0x000000000f087348 */ /* 0x000fea0003c00000 */
[----:B------:R0:W1:Y:S02]  /*1f840*/  SHFL.IDX P6, R14, R13, R12, R11 ;  /* 0x0000000c0d0e7389 */ /* 0x00006400000c000b */
[----:B01----:R-:W-:Y:S01]  /*1f850*/  ENDCOLLECTIVE ;  /* 0x000000000000791b */ /* 0x003fe20003800000 */
.L_x_984:
[----:B------:R-:W-:Y:S02]  /*1f860*/  IMAD.MOV.U32 R13, RZ, RZ, R27 ;  /* 0x000000ffff0d7224 */ /* 0x000fe400078e001b */
[----:B------:R-:W-:-:S07]  /*1f870*/  IMAD.MOV.U32 R3, RZ, RZ, R14 ;  /* 0x000000ffff037224 */ /* 0x000fce00078e000e */
[----:B------:R-:W-:Y:S05]  /*1f880*/  WARPSYNC.COLLECTIVE R15, `(.L_x_985) ;  /* 0x000000000f087348 */ /* 0x000fea0003c00000 */
[----:B------:R0:W1:Y:S02]  /*1f890*/  SHFL.IDX P6, R14, R13, R12, R11 ;  /* 0x0000000c0d0e7389 */ /* 0x00006400000c000b */
[----:B01----:R-:W-:Y:S01]  /*1f8a0*/  ENDCOLLECTIVE ;  /* 0x000000000000791b */ /* 0x003fe20003800000 */
.L_x_985:
[----:B------:R-:W-:Y:S01]  /*1f8b0*/  IMAD.MOV.U32 R13, RZ, RZ, R26 ;  /* 0x000000ffff0d7224 */ /* 0x000fe200078e001a */
[----:B------:R-:W-:-:S07]  /*1f8c0*/  MOV R4, R14 ;  /* 0x0000000e00047202 */ /* 0x000fce0000000f00 */
[----:B------:R-:W-:Y:S05]  /*1f8d0*/  WARPSYNC.COLLECTIVE R15, `(.L_x_986) ;  /* 0x000000000f087348 */ /* 0x000fea0003c00000 */
[----:B------:R0:W1:Y:S02]  /*1f8e0*/  SHFL.IDX P6, R14, R13, R12, R11 ;  /* 0x0000000c0d0e7389 */ /* 0x00006400000c000b */
[----:B01----:R-:W-:Y:S01]  /*1f8f0*/  ENDCOLLECTIVE ;  /* 0x000000000000791b */ /* 0x003fe20003800000 */
.L_x_986:
[----:B------:R-:W-:Y:S01]  /*1f900*/  IMAD.MOV.U32 R5, RZ, RZ, R14 ;  /* 0x000000ffff057224 */ /* 0x000fe200078e000e */
[----:B------:R-:W-:Y:S06]  /*1f910*/  BRA `(.L_x_987) ;  /* 0xfffffeb000887947 */ /* 0x000fec000383ffff */
.L_x_737:
[----:B0-----:R0:W1:Y:S02]  /*1f920*/  SYNCS.PHASECHK.TRANS64.TRYWAIT P0, [R2+URZ+0x34800], R5 ;  /* 0x03480005020075a7 */ /* 0x001064000800017f */
[----:B-1----:R-:W-:Y:S05]  /*1f930*/  @!P0 NANOSLEEP.SYNCS 0x989680 ;  /* 0x009896800000895d */ /* 0x002fea0003900000 */
[----:B------:R-:W1:Y:S02]  /*1f940*/  @!P0 SYNCS.PHASECHK.TRANS64 P0, [R2+URZ+0x34800], R5 ;  /* 0x03480005020085a7 */ /* 0x000e64000800007f */
[----:B-1----:R-:W-:Y:S05]  /*1f950*/  @!P0 BRA `(.L_x_737) ;  /* 0xfffffffc00f08947 */ /* 0x002fea000383ffff */
[----:B------:R-:W-:Y:S05]  /*1f960*/  BRA `(.L_x_988) ;  /* 0xfffffebc00047947 */ /* 0x000fea000383ffff */
.L_x_761:
[----:B------:R-:W-:Y:S01]  /*1f970*/  BSSY B1, `(.L_x_989) ;  /* 0x0000008000017945 */ /* 0x000fe20003800000 */
[----:B------:R-:W-:Y:S01]  /*1f980*/  MOV R13, R25 ;  /* 0x00000019000d7202 */ /* 0x000fe20000000f00 */
[----:B------:R-:W-:Y:S01]  /*1f990*/  IMAD.MOV.U32 R12, RZ, RZ, RZ ;  /* 0x000000ffff0c7224 */ /* 0x000fe200078e00ff */
[----:B------:R-:W-:Y:S01]  /*1f9a0*/  MOV R15, 0xffffffff ;  /* 0xffffffff000f7802 */ /* 0x000fe20000000f00 */
[----:B------:R-:W-:-:S07]  /*1f9b0*/  IMAD.MOV.U32 R11, RZ, RZ, 0x1c1f ;  /* 0x00001c1fff0b7424 */ /* 0x000fce00078e00ff */
[----:B------:R-:W-:Y:S05]  /*1f9c0*/  WARPSYNC.COLLECTIVE R15, `(.L_x_990) ;  /* 0x000000000f087348 */ /* 0x000fea0003c00000 */
[----:B------:R0:W1:Y:S02]  /*1f9d0*/  SHFL.IDX P6, R14, R13, R12, R11 ;  /* 0x0000000c0d0e7389 */ /* 0x00006400000c000b */
[----:B01----:R-:W-:Y:S01]  /*1f9e0*/  ENDCOLLECTIVE ;  /* 0x000000000000791b */ /* 0x003fe20003800000 */
.L_x_990:
[----:B------:R-:W-:Y:S05]  /*1f9f0*/  BSYNC B1 ;  /* 0x0000000000017941 */ /* 0x000fea0003800000 */
.L_x_989:
[----:B------:R-:W-:Y:S01]  /*1fa00*/  IMAD.MOV.U32 R13, RZ, RZ, R24 ;  /* 0x000000ffff0d7224 */ /* 0x000fe200078e0018 */
[----:B------:R-:W-:Y:S01]  /*1fa10*/  MOV R12, RZ ;  /* 0x000000ff000c7202 */ /* 0x000fe20000000f00 */
[----:B------:R-:W-:Y:S02]  /*1fa20*/  IMAD.MOV.U32 R11, RZ, RZ, 0x1c1f ;  /* 0x00001c1fff0b7424 */ /* 0x000fe400078e00ff */
[----:B------:R-:W-:Y:S02]  /*1fa30*/  IMAD.MOV.U32 R15, RZ, RZ, -0x1 ;  /* 0xffffffffff0f7424 */ /* 0x000fe400078e00ff */
[----:B------:R-:W-:-:S07]  /*1fa40*/  IMAD.MOV.U32 R3, RZ, RZ, R14 ;  /* 0x000000ffff037224 */ /* 0x000fce00078e000e */
[----:B------:R-:W-:Y:S05]  /*1fa50*/  WARPSYNC.COLLECTIVE R15, `(.L_x_991) ;  /* 0x000000000f087348 */ /* 0x000fea0003c00000 */
[----:B------:R0:W1:Y:S02]  /*1fa60*/  SHFL.IDX P6, R14, R13, R12, R11 ;  /* 0x0000000c0d0e7389 */ /* 0x00006400000c000b */
[----:B01----:R-:W-:Y:S01]  /*1fa70*/  ENDCOLLECTIVE ;  /* 0x000000000000791b */ /* 0x003fe20003800000 */
.L_x_991:
[----:B------:R-:W-:Y:S02]  /*1fa80*/  IMAD.MOV.U32 R43, RZ, RZ, R3 ;  /* 0x000000ffff2b7224 */ /* 0x000fe400078e0003 */
[----:B------:R-:W-:Y:S01]  /*1fa90*/  IMAD.MOV.U32 R13, RZ, RZ, R27 ;  /* 0x000000ffff0d7224 */ /* 0x000fe200078e001b */
[----:B------:R-:W-:-:S07]  /*1faa0*/  MOV R0, R14 ;  /* 0x0000000e00007202 */ /* 0x000fce0000000f00 */
[----:B------:R-:W-:Y:S05]  /*1fab0*/  WARPSYNC.COLLECTIVE R15, `(.L_x_992) ;  /* 0x000000000f087348 */ /* 0x000fea0003c00000 */
[----:B------:R0:W1:Y:S02]  /*1fac0*/  SHFL.IDX P6, R14, R13, R12, R11 ;  /* 0x0000000c0d0e7389 */ /* 0x00006400000c000b */
[----:B01----:R-:W-:Y:S01]  /*1fad0*/  ENDCOLLECTIVE ;  /* 0x000000000000791b */ /* 0x003fe20003800000 */
.L_x_992:
[----:B------:R-:W-:Y:S01]  /*1fae0*/  IMAD.MOV.U32 R42, RZ, RZ, R0 ;  /* 0x000000ffff2a7224 */ /* 0x000fe200078e0000 */
[----:B------:R-:W-:Y:S01]  /*1faf0*/  MOV R13, R26 ;  /* 0x0000001a000d7202 */ /* 0x000fe20000000f00 */
[----:B------:R-:W-:-:S07]  /*1fb00*/  IMAD.MOV.U32 R5, RZ, RZ, R14 ;  /* 0x000000ffff057224 */ /* 0x000fce00078e000e */
[----:B------:R-:W-:Y:S05]  /*1fb10*/  WARPSYNC.COLLECTIVE R15, `(.L_x_993) ;  /* 0x000000000f087348 */ /* 0x000fea0003c00000 */
[----:B------:R0:W1:Y:S02]  /*1fb20*/  SHFL.IDX P6, R14, R13, R12, R11 ;  /* 0x0000000c0d0e7389 */ /* 0x00006400000c000b */
[----:B01----:R-:W-:Y:S01]  /*1fb30*/  ENDCOLLECTIVE ;  /* 0x000000000000791b */ /* 0x003fe20003800000 */
.L_x_993:
[----:B------:R-:W-:Y:S05]  /*1fb40*/  BRA `(.L_x_994) ;  /* 0xfffffed800a47947 */ /* 0x000fea000383ffff */
.L_x_765:
[----:B0-----:R0:W1:Y:S02]  /*1fb50*/  SYNCS.PHASECHK.TRANS64.TRYWAIT P0, [R2+URZ+0x34800], R5 ;  /* 0x03480005020075a7 */ /* 0x001064000800017f */
[----:B-1----:R-:W-:Y:S05]  /*1fb60*/  @!P0 NANOSLEEP.SYNCS 0x989680 ;  /* 0x009896800000895d */ /* 0x002fea0003900000 */
[----:B------:R-:W1:Y:S02]  /*1fb70*/  @!P0 SYNCS.PHASECHK.TRANS64 P0, [R2+URZ+0x34800], R5 ;  /* 0x03480005020085a7 */ /* 0x000e64000800007f */
[----:B-1----:R-:W-:Y:S05]  /*1fb80*/  @!P0 BRA `(.L_x_765) ;  /* 0xfffffffc00f08947 */ /* 0x002fea000383ffff */
[----:B------:R-:W-:Y:S05]  /*1fb90*/  BRA `(.L_x_995) ;  /* 0xfffffee000a47947 */ /* 0x000fea000383ffff */
.L_x_779:
[----:B-1----:R1:W2:Y:S02]  /*1fba0*/  SYNCS.PHASECHK.TRANS64.TRYWAIT P2, [R4+URZ+0x34830], R3 ;  /* 0x03483003040075a7 */ /* 0x0022a4000804017f */
[----:B--2---:R-:W-:Y:S05]  /*1fbb0*/  @!P2 NANOSLEEP.SYNCS 0x989680 ;  /* 0x009896800000a95d */ /* 0x004fea0003900000 */
[----:B------:R-:W2:Y:S02]  /*1fbc0*/  @!P2 SYNCS.PHASECHK.TRANS64 P2, [R4+URZ+0x34830], R3 ;  /* 0x034830030400a5a7 */ /* 0x000ea4000804007f */
[----:B--2---:R-:W-:Y:S05]  /*1fbd0*/  @!P2 BRA `(.L_x_779) ;  /* 0xfffffffc00f0a947 */ /* 0x004fea000383ffff */
[----:B------:R-:W-:Y:S05]  /*1fbe0*/  BRA `(.L_x_778) ;  /* 0xffffff0400a47947 */ /* 0x000fea000383ffff */
.L_x_786:
[----:B-1----:R1:W2:Y:S02]  /*1fbf0*/  SYNCS.PHASECHK.TRANS64.TRYWAIT P2, [R15+URZ+0x34830], R0 ;  /* 0x034830000f0075a7 */ /* 0x0022a4000804017f */
[----:B--2---:R-:W-:Y:S05]  /*1fc00*/  @!P2 NANOSLEEP.SYNCS 0x989680 ;  /* 0x009896800000a95d */ /* 0x004fea0003900000 */
[----:B------:R-:W2:Y:S02]  /*1fc10*/  @!P2 SYNCS.PHASECHK.TRANS64 P2, [R15+URZ+0x34830], R0 ;  /* 0x034830000f00a5a7 */ /* 0x000ea4000804007f */
[----:B--2---:R-:W-:Y:S05]  /*1fc20*/  @!P2 BRA `(.L_x_786) ;  /* 0xfffffffc00f0a947 */ /* 0x004fea000383ffff */
[----:B------:R-:W-:Y:S05]  /*1fc30*/  BRA `(.L_x_785) ;  /* 0xffffff3000447947 */ /* 0x000fea000383ffff */
.L_x_791:
[----:B-1----:R1:W2:Y:S02]  /*1fc40*/  SYNCS.PHASECHK.TRANS64.TRYWAIT P2, [R20+URZ+0x34850], R0 ;  /* 0x03485000140075a7 */ /* 0x0022a4000804017f */
[----:B--2---:R-:W-:Y:S05]  /*1fc50*/  @!P2 NANOSLEEP.SYNCS 0x989680 ;  /* 0x009896800000a95d */ /* 0x004fea0003900000 */
[----:B------:R-:W2:Y:S02]  /*1fc60*/  @!P2 SYNCS.PHASECHK.TRANS64 P2, [R20+URZ+0x34850], R0 ;  /* 0x034850001400a5a7 */ /* 0x000ea4000804007f */
[----:B--2---:R-:W-:Y:S05]  /*1fc70*/  @!P2 BRA `(.L_x_791) ;  /* 0xfffffffc00f0a947 */ /* 0x004fea000383ffff */
[----:B------:R-:W-:Y:S05]  /*1fc80*/  BRA `(.L_x_790) ;  /* 0xffffff3c00207947 */ /* 0x000fea000383ffff */
.L_x_797:
[----:B-1----:R1:W2:Y:S02]  /*1fc90*/  SYNCS.PHASECHK.TRANS64.TRYWAIT P0, [R13+URZ+0x34850], R4 ;  /* 0x034850040d0075a7 */ /* 0x0022a4000800017f */
[----:B--2---:R-:W-:Y:S05]  /*1fca0*/  @!P0 NANOSLEEP.SYNCS 0x989680 ;  /* 0x009896800000895d */ /* 0x004fea0003900000 */
[----:B------:R-:W2:Y:S02]  /*1fcb0*/  @!P0 SYNCS.PHASECHK.TRANS64 P0, [R13+URZ+0x34850], R4 ;  /* 0x034850040d0085a7 */ /* 0x000ea4000800007f */
[----:B--2---:R-:W-:Y:S05]  /*1fcc0*/  @!P0 BRA `(.L_x_797) ;  /* 0xfffffffc00f08947 */ /* 0x004fea000383ffff */
[----:B------:R-:W-:Y:S05]  /*1fcd0*/  BRA `(.L_x_796) ;  /* 0xffffff5800407947 */ /* 0x000fea000383ffff */
.L_x_833:
[----:B------:R-:W0:Y:S01]  /*1fce0*/  S2R R7, SR_TID.X ;  /* 0x0000000000077919 */ /* 0x000e220000002100 */
[----:B------:R-:W-:Y:S01]  /*1fcf0*/  BSSY B1, `(.L_x_996) ;  /* 0x000000a000017945 */ /* 0x000fe20003800000 */
[----:B------:R-:W-:Y:S01]  /*1fd00*/  IMAD.MOV.U32 R12, RZ, RZ, RZ ;  /* 0x000000ffff0c7224 */ /* 0x000fe200078e00ff */
[----:B------:R-:W-:Y:S01]  /*1fd10*/  MOV R15, 0xffffffff ;  /* 0xffffffff000f7802 */ /* 0x000fe20000000f00 */
[----:B------:R-:W-:Y:S01]  /*1fd20*/  IMAD.MOV.U32 R11, RZ, RZ, 0x1f ;  /* 0x0000001fff0b7424 */ /* 0x000fe200078e00ff */
[----:B0-----:R-:W-:-:S04]  /*1fd30*/  SHF.R.U32.HI R7, RZ, 0x5, R7 ;  /* 0x00000005ff077819 */ /* 0x001fc80000011607 */
[----:B------:R-:W-:-:S04]  /*1fd40*/  LOP3.LUT R7, R7, 0x3, RZ, 0xc0, !PT ;  /* 0x0000000307077812 */ /* 0x000fc800078ec0ff */
[----:B------:R-:W-:-:S07]  /*1fd50*/  MOV R13, R7 ;  /* 0x00000007000d7202 */ /* 0x000fce0000000f00 */
[----:B-1----:R-:W-:Y:S05]  /*1fd60*/  WARPSYNC.COLLECTIVE R15, `(.L_x_997) ;  /* 0x000000000f087348 */ /* 0x002fea0003c00000 */
[----:B------:R0:W2:Y:S02]  /*1fd70*/  SHFL.IDX P6, R14, R13, R12, R11 ;  /* 0x0000000c0d0e7389 */ /* 0x0000a400000c000b */
[----:B012---:R-:W-:Y:S01]  /*1fd80*/  ENDCOLLECTIVE ;  /* 0x000000000000791b */ /* 0x007fe20003800000 */
.L_x_997:
[----:B------:R-:W-:Y:S05]  /*1fd90*/  BSYNC B1 ;  /* 0x0000000000017941 */ /* 0x000fea0003800000 */
.L_x_996:
[----:B------:R-:W-:Y:S05]  /*1fda0*/  BRA `(.L_x_998) ;  /* 0xffffff9000f07947 */ /* 0x000fea000383ffff */
.L_x_835:
[----:B------:R-:W-:Y:S01]  /*1fdb0*/  BSSY B1, `(.L_x_999) ;  /* 0x0000006000017945 */ /* 0x000fe20003800000 */
[----:B------:R-:W-:-:S07]  /*1fdc0*/  IMAD.MOV.U32 R15, RZ, RZ, -0x1 ;  /* 0xffffffffff0f7424 */ /* 0x000fce00078e00ff */
[----:B01----:R-:W-:Y:S05]  /*1fdd0*/  WARPSYNC.COLLECTIVE R15, `(.L_x_1000) ;  /* 0x000000000f0c7348 */ /* 0x003fea0003c00000 */
[----:B------:R-:W-:Y:S02]  /*1fde0*/  ELECT P6, UR62, PT ;  /* 0x00000000003e782f */ /* 0x000fe400038c0000 */
[----:B------:R-:W-:Y:S01]  /*1fdf0*/  MOV R14, UR62 ;  /* 0x0000003e000e7c02 */ /* 0x000fe20008000f00 */
[----:B01----:R-:W-:Y:S10]  /*1fe00*/  ENDCOLLECTIVE ;  /* 0x000000000000791b */ /* 0x003ff40003800000 */
.L_x_1000:
[----:B------:R-:W-:Y:S05]  /*1fe10*/  BSYNC B1 ;  /* 0x0000000000017941 */ /* 0x000fea0003800000 */
.L_x_999:
[----:B------:R-:W-:Y:S05]  /*1fe20*/  BRA `(.L_x_834) ;  /* 0xffffff9000e87947 */ /* 0x000fea000383ffff */
.L_x_837:
[----:B0-----:R-:W2:Y:S02]  /*1fe30*/  LDL R3, [R1+0x4] ;  /* 0x0000040001037983 */ /* 0x001ea40000100800 */
[----:B--2---:R0:W2:Y:S02]  /*1fe40*/  SYNCS.PHASECHK.TRANS64.TRYWAIT P0, [R3+URZ+0x34820], R2 ;  /* 0x03482002030075a7 */ /* 0x0040a4000800017f */
[----:B--2---:R-:W-:Y:S05]  /*1fe50*/  @!P0 NANOSLEEP.SYNCS 0x989680 ;  /* 0x009896800000895d */ /* 0x004fea0003900000 */
[----:B------:R-:W2:Y:S02]  /*1fe60*/  @!P0 SYNCS.PHASECHK.TRANS64 P0, [R3+URZ+0x34820], R2 ;  /* 0x03482002030085a7 */ /* 0x000ea4000800007f */
[----:B--2---:R-:W-:Y:S05]  /*1fe70*/  @!P0 BRA `(.L_x_837) ;  /* 0xfffffffc00ec8947 */ /* 0x004fea000383ffff */
[----:B------:R-:W-:Y:S05]  /*1fe80*/  BRA `(.L_x_1001) ;  /* 0xffffff9000f87947 */ /* 0x000fea000383ffff */
.L_x_841:
[----:B0-----:R0:W2:Y:S02]  /*1fe90*/  SYNCS.PHASECHK.TRANS64.TRYWAIT P0, [R4+URZ+0x348a0], R8 ;  /* 0x0348a008040075a7 */ /* 0x0010a4000800017f */
[----:B--2---:R-:W-:Y:S05]  /*1fea0*/  @!P0 NANOSLEEP.SYNCS 0x989680 ;  /* 0x009896800000895d */ /* 0x004fea0003900000 */
[----:B------:R-:W2:Y:S02]  /*1feb0*/  @!P0 SYNCS.PHASECHK.TRANS64 P0, [R4+URZ+0x348a0], R8 ;  /* 0x0348a008040085a7 */ /* 0x000ea4000800007f */
[----:B--2---:R-:W-:Y:S05]  /*1fec0*/  @!P0 BRA `(.L_x_841) ;  /* 0xfffffffc00f08947 */ /* 0x004fea000383ffff */
[----:B------:R-:W-:Y:S05]  /*1fed0*/  BRA `(.L_x_1002) ;  /* 0xffffff94001c7947 */ /* 0x000fea000383ffff */
.L_x_848:
[----:B--2---:R2:W3:Y:S02]  /*1fee0*/  SYNCS.PHASECHK.TRANS64.TRYWAIT P0, [R4+URZ+0x348c0], R8 ;  /* 0x0348c008040075a7 */ /* 0x0044e4000800017f */
[----:B---3--:R-:W-:Y:S05]  /*1fef0*/  @!P0 NANOSLEEP.SYNCS 0x989680 ;  /* 0x009896800000895d */ /* 0x008fea0003900000 */
[----:B------:R-:W3:Y:S02]  /*1ff00*/  @!P0 SYNCS.PHASECHK.TRANS64 P0, [R4+URZ+0x348c0], R8 ;  /* 0x0348c008040085a7 */ /* 0x000ee4000800007f */
[----:B---3--:R-:W-:Y:S05]  /*1ff10*/  @!P0 BRA `(.L_x_848) ;  /* 0xfffffffc00f08947 */ /* 0x008fea000383ffff */
[----:B------:R-:W-:Y:S05]  /*1ff20*/  BRA `(.L_x_1003) ;  /* 0xffffff98001c7947 */ /* 0x000fea000383ffff */
.L_x_856:
[----:B0-----:R0:W2:Y:S02]  /*1ff30*/  SYNCS.PHASECHK.TRANS64.TRYWAIT P1, [R6+URZ+0x348a0], R5 ;  /* 0x0348a005060075a7 */ /* 0x0010a4000802017f */
[----:B--2---:R-:W-:Y:S05]  /*1ff40*/  @!P1 NANOSLEEP.SYNCS 0x989680 ;  /* 0x009896800000995d */ /* 0x004fea0003900000 */
[----:B------:R-:W2:Y:S02]  /*1ff50*/  @!P1 SYNCS.PHASECHK.TRANS64 P1, [R6+URZ+0x348a0], R5 ;  /* 0x0348a005060095a7 */ /* 0x000ea4000802007f */
[----:B--2---:R-:W-:Y:S05]  /*1ff60*/  @!P1 BRA `(.L_x_856) ;  /* 0xfffffffc00f09947 */ /* 0x004fea000383ffff */
[----:B------:R-:W-:Y:S05]  /*1ff70*/  BRA `(.L_x_1004) ;  /* 0xffffff9c004c7947 */ /* 0x000fea000383ffff */
.L_x_863:
[----:B--2---:R2:W3:Y:S02]  /*1ff80*/  SYNCS.PHASECHK.TRANS64.TRYWAIT P1, [R6+URZ+0x348c0], R5 ;  /* 0x0348c005060075a7 */ /* 0x0044e4000802017f */
[----:B---3--:R-:W-:Y:S05]  /*1ff90*/  @!P1 NANOSLEEP.SYNCS 0x989680 ;  /* 0x009896800000995d */ /* 0x008fea0003900000 */
[----:B------:R-:W3:Y:S02]  /*1ffa0*/  @!P1 SYNCS.PHASECHK.TRANS64 P1, [R6+URZ+0x348c0], R5 ;  /* 0x0348c005060095a7 */ /* 0x000ee4000802007f */
[----:B---3--:R-:W-:Y:S05]  /*1ffb0*/  @!P1 BRA `(.L_x_863) ;  /* 0xfffffffc00f09947 */ /* 0x008fea000383ffff */
[----:B------:R-:W-:Y:S05]  /*1ffc0*/  BRA `(.L_x_1005) ;  /* 0xffffffa000487947 */ /* 0x000fea000383ffff */
.L_x_877:
[----:B------:R-:W0:Y:S01]  /*1ffd0*/  S2R R4, SR_TID.X ;  /* 0x0000000000047919 */ /* 0x000e220000002100 */
[----:B------:R-:W-:Y:S01]  /*1ffe0*/  BSSY B0, `(.L_x_1006) ;  /* 0x000000a000007945 */ /* 0x000fe20003800000 */
[----:B------:R-:W-:Y:S01]  /*1fff0*/  MOV R12, RZ ;  /* 0x000000ff000c7202 */ /* 0x000fe20000000f00 */
        /* <DEDUP_REMOVED lines=8> */
.L_x_1007:
[----:B------:R-:W-:Y:S05]  /*20080*/  BSYNC B0 ;  /* 0x0000000000007941 */ /* 0x000fea0003800000 */
.L_x_1006:
[----:B------:R-:W-:Y:S05]  /*20090*/  BRA `(.L_x_1008) ;  /* 0xffffffa800c47947 */ /* 0x000fea000383ffff */
.L_x_879:
[----:B------:R-:W-:Y:S01]  /*200a0*/  BSSY B0, `(.L_x_1009) ;  /* 0x0000006000007945 */ /* 0x000fe20003800000 */
[----:B------:R-:W-:-:S07]  /*200b0*/  MOV R15, 0xffffffff ;  /* 0xffffffff000f7802 */ /* 0x000fce0000000f00 */
[----:B01----:R-:W-:Y:S05]  /*200c0*/  WARPSYNC.COLLECTIVE R15, `(.L_x_1010) ;  /* 0x000000000f0c7348 */ /* 0x003fea0003c00000 */
[----:B------:R-:W-:Y:S02]  /*200d0*/  ELECT P6, UR62, PT ;  /* 0x00000000003e782f */ /* 0x000fe400038c0000 */
[----:B------:R-:W-:Y:S01]  /*200e0*/  MOV R14, UR62 ;  /* 0x0000003e000e7c02 */ /* 0x000fe20008000f00 */
[----:B01----:R-:W-:Y:S10]  /*200f0*/  ENDCOLLECTIVE ;  /* 0x000000000000791b */ /* 0x003ff40003800000 */
.L_x_1010:
[----:B------:R-:W-:Y:S05]  /*20100*/  BSYNC B0 ;  /* 0x0000000000007941 */ /* 0x000fea0003800000 */
.L_x_1009:
[----:B------:R-:W-:Y:S05]  /*20110*/  BRA `(.L_x_1011) ;  /* 0xffffffa800d07947 */ /* 0x000fea000383ffff */
.L_x_881:
[----:B0-----:R0:W2:Y:S02]  /*20120*/  SYNCS.PHASECHK.TRANS64.TRYWAIT P0, [R0+URZ+0x34840], R2 ;  /* 0x03484002000075a7 */ /* 0x0010a4000800017f */
[----:B--2---:R-:W-:Y:S05]  /*20130*/  @!P0 NANOSLEEP.SYNCS 0x989680 ;  /* 0x009896800000895d */ /* 0x004fea0003900000 */
[----:B------:R-:W2:Y:S02]  /*20140*/  @!P0 SYNCS.PHASECHK.TRANS64 P0, [R0+URZ+0x34840], R2 ;  /* 0x03484002000085a7 */ /* 0x000ea4000800007f */
[----:B--2---:R-:W-:Y:S05]  /*20150*/  @!P0 BRA `(.L_x_881) ;  /* 0xfffffffc00f08947 */ /* 0x004fea000383ffff */
[----:B------:R-:W-:Y:S05]  /*20160*/  BRA `(.L_x_1012) ;  /* 0xffffffac003c7947 */ /* 0x000fea000383ffff */
.L_x_885:
[----:B------:R0:W5:Y:S01]  /*20170*/  LDL.LU R8, [R1+0x54] ;  /* 0x0000540001087983 */ /* 0x0001620000300800 */
[----:B------:R-:W-:Y:S01]  /*20180*/  IMAD.MOV.U32 R13, RZ, RZ, R3 ;  /* 0x000000ffff0d7224 */ /* 0x000fe200078e0003 */
[----:B------:R-:W-:Y:S01]  /*20190*/  MOV R11, 0x181f ;  /* 0x0000181f000b7802 */ /* 0x000fe20000000f00 */
[----:B------:R-:W-:Y:S02]  /*201a0*/  IMAD.MOV.U32 R12, RZ, RZ, RZ ;  /* 0x000000ffff0c7224 */ /* 0x000fe400078e00ff */
[----:B------:R-:W-:-:S07]  /*201b0*/  IMAD.MOV.U32 R15, RZ, RZ, -0x1 ;  /* 0xffffffffff0f7424 */ /* 0x000fce00078e00ff */
[----:B0----5:R-:W-:Y:S05]  /*201c0*/  WARPSYNC.COLLECTIVE R15, `(.L_x_1013) ;  /* 0x000000000f087348 */ /* 0x021fea0003c00000 */
[----:B------:R1:W2:Y:S02]  /*201d0*/  SHFL.IDX P6, R14, R13, R12, R11 ;  /* 0x0000000c0d0e7389 */ /* 0x0002a400000c000b */
[----:B012--5:R-:W-:Y:S01]  /*201e0*/  ENDCOLLECTIVE ;  /* 0x000000000000791b */ /* 0x027fe20003800000 */
.L_x_1013:
[----:B------:R-:W-:Y:S01]  /*201f0*/  MOV R13, R4 ;  /* 0x00000004000d7202 */ /* 0x000fe20000000f00 */
[----:B------:R-:W-:-:S07]  /*20200*/  IMAD.MOV.U32 R6, RZ, RZ, R14 ;  /* 0x000000ffff067224 */ /* 0x000fce00078e000e */
[----:B------:R-:W-:Y:S05]  /*20210*/  WARPSYNC.COLLECTIVE R15, `(.L_x_1014) ;  /* 0x000000000f087348 */ /* 0x000fea0003c00000 */
[----:B------:R0:W1:Y:S02]  /*20220*/  SHFL.IDX P6, R14, R13, R12, R11 ;  /* 0x0000000c0d0e7389 */ /* 0x00006400000c000b */
[----:B01----:R-:W-:Y:S01]  /*20230*/  ENDCOLLECTIVE ;  /* 0x000000000000791b */ /* 0x003fe20003800000 */
.L_x_1014:
[----:B------:R-:W-:Y:S01]  /*20240*/  MOV R13, R3 ;  /* 0x00000003000d7202 */ /* 0x000fe20000000f00 */
[----:B------:R-:W-:Y:S02]  /*20250*/  IMAD.MOV.U32 R12, RZ, RZ, 0x1 ;  /* 0x00000001ff0c7424 */ /* 0x000fe400078e00ff */
[----:B------:R-:W-:Y:S02]  /*20260*/  IMAD R2, R8, R7, RZ ;  /* 0x0000000708027224 */ /* 0x000fe400078e02ff */
[----:B------:R-:W0:Y:S01]  /*20270*/  S2R R8, SR_TID.X ;  /* 0x0000000000087919 */ /* 0x000e220000002100 */
[----:B------:R-:W-:-:S07]  /*20280*/  IMAD.MOV.U32 R7, RZ, RZ, R14 ;  /* 0x000000ffff077224 */ /* 0x000fce00078e000e */
[----:B0-----:R-:W-:Y:S05]  /*20290*/  WARPSYNC.COLLECTIVE R15, `(.L_x_1015) ;  /* 0x000000000f087348 */ /* 0x001fea0003c00000 */
[----:B------:R1:W2:Y:S02]  /*202a0*/  SHFL.IDX P6, R14, R13, R12, R11 ;  /* 0x0000000c0d0e7389 */ /* 0x0002a400000c000b */
[----:B012---:R-:W-:Y:S01]  /*202b0*/  ENDCOLLECTIVE ;  /* 0x000000000000791b */ /* 0x007fe20003800000 */
.L_x_1015:
[----:B------:R-:W-:Y:S01]  /*202c0*/  MOV R13, R4 ;  /* 0x00000004000d7202 */ /* 0x000fe20000000f00 */
[----:B------:R-:W-:-:S07]  /*202d0*/  IMAD.MOV.U32 R9, RZ, RZ, R14 ;  /* 0x000000ffff097224 */ /* 0x000fce00078e000e */
[----:B------:R-:W-:Y:S05]  /*202e0*/  WARPSYNC.COLLECTIVE R15, `(.L_x_1016) ;  /* 0x000000000f087348 */ /* 0x000fea0003c00000 */
[----:B------:R0:W1:Y:S02]  /*202f0*/  SHFL.IDX P6, R14, R13, R12, R11 ;  /* 0x0000000c0d0e7389 */ /* 0x00006400000c000b */
[----:B01----:R-:W-:Y:S01]  /*20300*/  ENDCOLLECTIVE ;  /* 0x000000000000791b */ /* 0x003fe20003800000 */
.L_x_1016:
[----:B------:R-:W-:-:S04]  /*20310*/  LOP3.LUT R8, R8, 0x7f, RZ, 0xc0, !PT ;  /* 0x0000007f08087812 */ /* 0x000fc800078ec0ff */
[----:B------:R-:W-:-:S05]  /*20320*/  SHF.R.U32.HI R5, RZ, 0x3, R8 ;  /* 0x00000003ff057819 */ /* 0x000fca0000011608 */
[----:B------:R-:W-:Y:S02]  /*20330*/  IMAD.IADD R0, R5, 0x1, R17 ;  /* 0x0000000105007824 */ /* 0x000fe400078e0211 */
[----:B------:R-:W0:Y:S01]  /*20340*/  S2R R17, SR_TID.X ;  /* 0x0000000000117919 */ /* 0x000e220000002100 */
[----:B------:R-:W-:Y:S01]  /*20350*/  MOV R13, R3 ;  /* 0x00000003000d7202 */ /* 0x000fe20000000f00 */
[C---:B------:R-:W-:Y:S01]  /*20360*/  VIADD R5, R0.reuse, 0x10 ;  /* 0x0000001000057836 */ /* 0x040fe20000000000 */
[----:B------:R-:W-:Y:S01]  /*20370*/  ISETP.GE.AND P3, PT, R0, R2, PT ;  /* 0x000000020000720c */ /* 0x000fe20003f66270 */
[----:B------:R-:W-:Y:S01]  /*20380*/  IMAD.MOV.U32 R12, RZ, RZ, 0x2 ;  /* 0x00000002ff0c7424 */ /* 0x000fe200078e00ff */
[----:B0-----:R-:W-:-:S04]  /*20390*/  SHF.L.U32 R17, R17, 0x3, RZ ;  /* 0x0000000311117819 */ /* 0x001fc800000006ff */
[----:B------:R-:W-:-:S07]  /*203a0*/  LOP3.LUT R17, R17, 0x38, RZ, 0xc0, !PT ;  /* 0x0000003811117812 */ /* 0x000fce00078ec0ff */
        /* <DEDUP_REMOVED lines=16> */
.L_x_1017:
[----:B------:R-:W-:Y:S02]  /*204b0*/  @!P3 LEA R8, P5, R17, R5, 0x1 ;  /* 0x000000051108b211 */ /* 0x000fe400078a08ff */
[----:B------:R-:W-:-:S03]  /*204c0*/  MOV R13, R4 ;  /* 0x00000004000d7202 */ /* 0x000fc60000000f00 */
[----:B------:R-:W-:Y:S01]  /*204d0*/  @!P3 IMAD.X R5, RZ, RZ, R9, P5 ;  /* 0x000000ffff05b224 */ /* 0x000fe200028e0609 */
[----:B------:R-:W-:-:S03]  /*204e0*/  @!P3 MOV R6, R8 ;  /* 0x000000080006b202 */ /* 0x000fc60000000f00 */
[----:B------:R-:W-:Y:S02]  /*204f0*/  @!P3 IMAD.MOV.U32 R7, RZ, RZ, R5 ;  /* 0x000000ffff07b224 */ /* 0x000fe400078e0005 */
[----:B------:R-:W-:Y:S02]  /*20500*/  VIADD R5, R0, 0x20 ;  /* 0x0000002000057836 */ /* 0x000fe40000000000 */
[----:B------:R-:W-:Y:S01]  /*20510*/  IMAD.MOV.U32 R8, RZ, RZ, R14 ;  /* 0x000000ffff087224 */ /* 0x000fe200078e000e */
[----:B------:R-:W-:Y:S01]  /*20520*/  @!PT LDS RZ, [RZ] ;  /* 0x00000000fffff984 */ /* 0x000fe20000000800 */
[----:B------:R-:W-:Y:S01]  /*20530*/  @!PT LDS RZ, [RZ] ;  /* 0x00000000fffff984 */ /* 0x000fe20000000800 */
[----:B------:R-:W-:Y:S01]  /*20540*/  @!PT LDS RZ, [RZ] ;  /* 0x00000000fffff984 */ /* 0x000fe20000000800 */
[----:B------:R0:W-:Y:S06]  /*20550*/  @!P3 LDGSTS.E.BYPASS.LTC128B.128 [R10+0x10c00], desc[UR40][R6.64], !P2 ;  /* 0x10c00000060abfae */ /* 0x0001ec000d101d68 */
[----:B0-----:R-:W-:Y:S05]  /*20560*/  WARPSYNC.COLLECTIVE R15, `(.L_x_1018) ;  /* 0x000000000f087348 */ /* 0x001fea0003c00000 */
[----:B------:R1:W2:Y:S02]  /*20570*/  SHFL.IDX P6, R14, R13, R12, R11 ;  /* 0x0000000c0d0e7389 */ /* 0x0002a400000c000b */
[----:B012---:R-:W-:Y:S01]  /*20580*/  ENDCOLLECTIVE ;  /* 0x000000000000791b */ /* 0x007fe20003800000 */
.L_x_1018:
[----:B------:R-:W-:Y:S01]  /*20590*/  @!PT LDS RZ, [RZ] ;  /* 0x00000000fffff984 */ /* 0x000fe20000000800 */
[----:B------:R-:W-:Y:S01]  /*205a0*/  @!PT LDS RZ, [RZ] ;  /* 0x00000000fffff984 */ /* 0x000fe20000000800 */
[----:B------:R-:W-:Y:S01]  /*205b0*/  @!PT LDS RZ, [RZ] ;  /* 0x00000000fffff984 */ /* 0x000fe20000000800 */
[----:B------:R0:W-:Y:S04]  /*205c0*/  @!P3 LDGSTS.E.BYPASS.LTC128B.128 [R10+0x14c00], desc[UR40][R6.64+0x80], !P1 ;  /* 0x14c00080060abfae */ /* 0x0001e8000c901d68 */
[----:B------:R0:W-:Y:S01]  /*205d0*/  @!P3 LDGSTS.E.BYPASS.LTC128B.128 [R10+0x18c00], desc[UR40][R6.64+0x100], !P0 ;  /* 0x18c00100060abfae */ /* 0x0001e2000c101d68 */
[----:B------:R-:W-:Y:S02]  /*205e0*/  ISETP.GE.AND P3, PT, R5, R2, PT ;  /* 0x000000020500720c */ /* 0x000fe40003f66270 */
[----:B------:R-:W-:Y:S01]  /*205f0*/  MOV R13, R3 ;  /* 0x00000003000d7202 */ /* 0x000fe20000000f00 */
[----:B------:R-:W-:Y:S02]  /*20600*/  IMAD.MOV.U32 R12, RZ, RZ, 0x3 ;  /* 0x00000003ff0c7424 */ /* 0x000fe400078e00ff */
[----:B------:R-:W-:-:S08]  /*20610*/  IMAD.MOV.U32 R5, RZ, RZ, R14 ;  /* 0x000000ffff057224 */ /* 0x000fd000078e000e */
[----:B0-----:R-:W-:Y:S05]  /*20620*/  WARPSYNC.COLLECTIVE R15, `(.L_x_1019) ;  /* 0x000000000f087348 */ /* 0x001fea0003c00000 */
[----:B------:R1:W2:Y:S02]  /*20630*/  SHFL.IDX P6, R14, R13, R12, R11 ;  /* 0x0000000c0d0e7389 */ /* 0x0002a400000c000b */
[----:B012---:R-:W-:Y:S01]  /*20640*/  ENDCOLLECTIVE ;  /* 0x000000000000791b */ /* 0x007fe20003800000 */
.L_x_1019:
[----:B------:R-:W-:-:S05]  /*20650*/  @!P3 LEA R5, P4, R17, R5, 0x1 ;  /* 0x000000051105b211 */ /* 0x000fca00078808ff */
[----:B------:R-:W-:-:S05]  /*20660*/  @!P3 IMAD.X R6, RZ, RZ, R8, P4 ;  /* 0x000000ffff06b224 */ /* 0x000fca00020e0608 */
[----:B------:R-:W-:Y:S01]  /*20670*/  @!P3 MOV R7, R6 ;  /* 0x000000060007b202 */ /* 0x000fe20000000f00 */
[----:B------:R-:W-:Y:S01]  /*20680*/  @!P3 IMAD.MOV.U32 R6, RZ, RZ, R5 ;  /* 0x000000ffff06b224 */ /* 0x000fe200078e0005 */
[----:B------:R-:W-:Y:S01]  /*20690*/  MOV R13, R4 ;  /* 0x00000004000d7202 */ /* 0x000fe20000000f00 */
[----:B------:R-:W-:-:S03]  /*206a0*/  VIADD R5, R0, 0x30 ;  /* 0x0000003000057836 */ /* 0x000fc60000000000 */
        /* <DEDUP_REMOVED lines=11> */
.L_x_1020:
[----:B------:R-:W-:Y:S01]  /*20760*/  MOV R13, R3 ;  /* 0x00000003000d7202 */ /* 0x000fe20000000f00 */
[----:B------:R-:W-:Y:S02]  /*20770*/  IMAD.MOV.U32 R12, RZ, RZ, 0x4 ;  /* 0x00000004ff0c7424 */ /* 0x000fe400078e00ff */
[----:B------:R-:W-:-:S07]  /*20780*/  IMAD.MOV.U32 R5, RZ, RZ, R14 ;  /* 0x000000ffff057224 */ /* 0x000fce00078e000e */
[----:B------:R-:W-:Y:S05]  /*20790*/  WARPSYNC.COLLECTIVE R15, `(.L_x_1021) ;  /* 0x000000000f087348 */ /* 0x000fea0003c00000 */
[----:B------:R0:W1:Y:S02]  /*207a0*/  SHFL.IDX P6, R14, R13, R12, R11 ;  /* 0x0000000c0d0e7389 */ /* 0x00006400000c000b */
[----:B01----:R-:W-:Y:S01]  /*207b0*/  ENDCOLLECTIVE ;  /* 0x000000000000791b */ /* 0x003fe20003800000 */
.L_x_1021:
        /* <DEDUP_REMOVED lines=17> */
.L_x_1022:
[----:B------:R-:W-:Y:S01]  /*208d0*/  MOV R13, R3 ;  /* 0x00000003000d7202 */ /* 0x000fe20000000f00 */
[----:B------:R-:W-:Y:S02]  /*208e0*/  IMAD.MOV.U32 R12, RZ, RZ, 0x5 ;  /* 0x00000005ff0c7424 */ /* 0x000fe400078e00ff */
[----:B------:R-:W-:-:S07]  /*208f0*/  IMAD.MOV.U32 R5, RZ, RZ, R14 ;  /* 0x000000ffff057224 */ /* 0x000fce00078e000e */
[----:B------:R-:W-:Y:S05]  /*20900*/  WARPSYNC.COLLECTIVE R15, `(.L_x_1023) ;  /* 0x000000000f087348 */ /* 0x000fea0003c00000 */
[----:B------:R0:W1:Y:S02]  /*20910*/  SHFL.IDX P6, R14, R13, R12, R11 ;  /* 0x0000000c0d0e7389 */ /* 0x00006400000c000b */
[----:B01----:R-:W-:Y:S01]  /*20920*/  ENDCOLLECTIVE ;  /* 0x000000000000791b */ /* 0x003fe20003800000 */
.L_x_1023:
        /* <DEDUP_REMOVED lines=17> */
.L_x_1024:
[----:B------:R-:W-:Y:S01]  /*20a40*/  IMAD.MOV.U32 R13, RZ, RZ, R3 ;  /* 0x000000ffff0d7224 */ /* 0x000fe200078e0003 */
[----:B------:R-:W-:Y:S01]  /*20a50*/  MOV R12, 0x6 ;  /* 0x00000006000c7802 */ /* 0x000fe20000000f00 */
[----:B------:R-:W-:-:S07]  /*20a60*/  IMAD.MOV.U32 R5, RZ, RZ, R14 ;  /* 0x000000ffff057224 */ /* 0x000fce00078e000e */
[----:B------:R-:W-:Y:S05]  /*20a70*/  WARPSYNC.COLLECTIVE R15, `(.L_x_1025) ;  /* 0x000000000f087348 */ /* 0x000fea0003c00000 */
[----:B------:R0:W1:Y:S02]  /*20a80*/  SHFL.IDX P6, R14, R13, R12, R11 ;  /* 0x0000000c0d0e7389 */ /* 0x00006400000c000b */
[----:B01----:R-:W-:Y:S01]  /*20a90*/  ENDCOLLECTIVE ;  /* 0x000000000000791b */ /* 0x003fe20003800000 */
.L_x_1025:
[----:B------:R-:W-:-:S05]  /*20aa0*/  @!P3 LEA R5, P4, R17, R5, 0x1 ;  /* 0x000000051105b211 */ /* 0x000fca00078808ff */
[----:B------:R-:W-:-:S05]  /*20ab0*/  @!P3 IMAD.X R6, RZ, RZ, R6, P4 ;  /* 0x000000ffff06b224 */ /* 0x000fca00020e0606 */
[----:B------:R-:W-:Y:S01]  /*20ac0*/  @!P3 MOV R7, R6 ;  /* 0x000000060007b202 */ /* 0x000fe20000000f00 */
[----:B------:R-:W-:Y:S02]  /*20ad0*/  @!P3 IMAD.MOV.U32 R6, RZ, RZ, R5 ;  /* 0x000000ffff06b224 */ /* 0x000fe400078e0005 */
[----:B------:R-:W-:-:S03]  /*20ae0*/  IMAD.MOV.U32 R13, RZ, RZ, R4 ;  /* 0x000000ffff0d7224 */ /* 0x000fc600078e0004 */
[----:B------:R-:W-:Y:S01]  /*20af0*/  @!PT LDS RZ, [RZ] ;  /* 0x00000000fffff984 */ /* 0x000fe20000000800 */
[----:B------:R-:W-:Y:S01]  /*20b00*/  @!PT LDS RZ, [RZ] ;  /* 0x00000000fffff984 */ /* 0x000fe20000000800 */
[----:B------:R-:W-:Y:S01]  /*20b10*/  @!PT LDS RZ, [RZ] ;  /* 0x00000000fffff984 */ /* 0x000fe20000000800 */
[----:B------:R-:W-:Y:S04]  /*20b20*/  @!P3 LDGSTS.E.BYPASS.LTC128B.128 [R10+0x12c00], desc[UR40][R6.64], !P2 ;  /* 0x12c00000060abfae */ /* 0x000fe8000d101d68 */
[----:B------:R-:W-:Y:S04]  /*20b30*/  @!P3 LDGSTS.E.BYPASS.LTC128B.128 [R10+0x16c00], desc[UR40][R6.64+0x80], !P1 ;  /* 0x16c00080060abfae */ /* 0x000fe8000c901d68 */
[----:B------:R0:W-:Y:S02]  /*20b40*/  @!P3 LDGSTS.E.BYPASS.LTC128B.128 [R10+0x1ac00], desc[UR40][R6.64+0x100], !P0 ;  /* 0x1ac00100060abfae */ /* 0x0001e4000c101d68 */
[----:B0-----:R-:W-:-:S07]  /*20b50*/  IMAD.MOV.U32 R6, RZ, RZ, R14 ;  /* 0x000000ffff067224 */ /* 0x001fce00078e000e */
[----:B------:R-:W-:Y:S05]  /*20b60*/  WARPSYNC.COLLECTIVE R15, `(.L_x_1026) ;  /* 0x000000000f087348 */ /* 0x000fea0003c00000 */
[----:B------:R0:W1:Y:S02]  /*20b70*/  SHFL.IDX P6, R14, R13, R12, R11 ;  /* 0x0000000c0d0e7389 */ /* 0x00006400000c000b */
[----:B01----:R-:W-:Y:S01]  /*20b80*/  ENDCOLLECTIVE ;  /* 0x000000000000791b */ /* 0x003fe20003800000 */
.L_x_1026:
[----:B------:R-:W-:-:S05]  /*20b90*/  VIADD R7, R0, 0x60 ;  /* 0x0000006000077836 */ /* 0x000fca0000000000 */
[----:B------:R-:W-:Y:S01]  /*20ba0*/  ISETP.GE.AND P4, PT, R7, R2, PT ;  /* 0x000000020700720c */ /* 0x000fe20003f86270 */
[----:B------:R-:W-:Y:S01]  /*20bb0*/  IMAD.MOV.U32 R13, RZ, RZ, R3 ;  /* 0x000000ffff0d7224 */ /* 0x000fe200078e0003 */
[----:B------:R-:W-:Y:S02]  /*20bc0*/  MOV R12, 0x7 ;  /* 0x00000007000c7802 */ /* 0x000fe40000000f00 */
[----:B------:R-:W-:-:S09]  /*20bd0*/  MOV R5, R14 ;  /* 0x0000000e00057202 */ /* 0x000fd20000000f00 */
[----:B------:R-:W-:Y:S05]  /*20be0*/  WARPSYNC.COLLECTIVE R15, `(.L_x_1027) ;  /* 0x000000000f087348 */ /* 0x000fea0003c00000 */
[----:B------:R0:W1:Y:S02]  /*20bf0*/  SHFL.IDX P6, R14, R13, R12, R11 ;  /* 0x0000000c0d0e7389 */ /* 0x00006400000c000b */
[----:B01----:R-:W-:Y:S01]  /*20c00*/  ENDCOLLECTIVE ;  /* 0x000000000000791b */ /* 0x003fe20003800000 */
.L_x_1027:
        /* <DEDUP_REMOVED lines=8> */
[----:B------:R0:W-:Y:S04]  /*20c90*/  @!P4 LDGSTS.E.BYPASS.LTC128B.128 [R10+0x13400], desc[UR40][R6.64], !P2 ;  /* 0x13400000060acfae */ /* 0x0001e8000d101d68 */
[----:B------:R0:W-:Y:S01]  /*20ca0*/  @!P4 LDGSTS.E.BYPASS.LTC128B.128 [R10+0x17400], desc[UR40][R6.64+0x80], !P1 ;  /* 0x17400080060acfae */ /* 0x0001e2000c901d68 */
[----:B------:R-:W-:-:S07]  /*20cb0*/  IMAD.MOV.U32 R5, RZ, RZ, R14 ;  /* 0x000000ffff057224 */ /* 0x000fce00078e000e */
[----:B0-----:R-:W-:Y:S05]  /*20cc0*/  WARPSYNC.COLLECTIVE R15, `(.L_x_1028) ;  /* 0x000000000f087348 */ /* 0x001fea0003c00000 */
[----:B------:R1:W2:Y:S02]  /*20cd0*/  SHFL.IDX P6, R14, R13, R12, R11 ;  /* 0x0000000c0d0e7389 */ /* 0x0002a400000c000b */
[----:B012---:R-:W-:Y:S01]  /*20ce0*/  ENDCOLLECTIVE ;  /* 0x000000000000791b */ /* 0x007fe20003800000 */
.L_x_1028:
[----:B------:R-:W-:Y:S01]  /*20cf0*/  @!PT LDS RZ, [RZ] ;  /* 0x00000000fffff984 */ /* 0x000fe20000000800 */
[----:B------:R-:W-:Y:S01]  /*20d00*/  @!PT LDS RZ, [RZ] ;  /* 0x00000000fffff984 */ /* 0x000fe20000000800 */
[----:B------:R-:W-:Y:S01]  /*20d10*/  @!PT LDS RZ, [RZ] ;  /* 0x00000000fffff984 */ /* 0x000fe20000000800 */
[----:B------:R0:W-:Y:S01]  /*20d20*/  @!P4 LDGSTS.E.BYPASS.LTC128B.128 [R10+0x1b400], desc[UR40][R6.64+0x100], !P0 ;  /* 0x1b400100060acfae */ /* 0x0001e2000c101d68 */
[----:B------:R-:W-:Y:S01]  /*20d30*/  MOV R3, R14 ;  /* 0x0000000e00037202 */ /* 0x000fe20000000f00 */
[----:B------:R-:W-:Y:S06]  /*20d40*/  BRA `(.L_x_1029) ;  /* 0xffffffb000087947 */ /* 0x000fec000383ffff */
.L_x_890:
[----:B0-----:R-:W3:Y:S02]  /*20d50*/  LDL R2, [R1+0x4] ;  /* 0x0000040001027983 */ /* 0x001ee40000100800 */
[----:B---3--:R0:W1:Y:S02]  /*20d60*/  SYNCS.PHASECHK.TRANS64.TRYWAIT P0, [R2+URZ+0x34820], R0 ;  /* 0x03482000020075a7 */ /* 0x008064000800017f */
[----:B-1----:R-:W-:Y:S05]  /*20d70*/  @!P0 NANOSLEEP.SYNCS 0x989680 ;  /* 0x009896800000895d */ /* 0x002fea0003900000 */
[----:B------:R-:W1:Y:S02]  /*20d80*/  @!P0 SYNCS.PHASECHK.TRANS64 P0, [R2+URZ+0x34820], R0 ;  /* 0x03482000020085a7 */ /* 0x000e64000800007f */
[----:B-1----:R-:W-:Y:S05]  /*20d90*/  @!P0 BRA `(.L_x_890) ;  /* 0xfffffffc00ec8947 */ /* 0x002fea000383ffff */
[----:B------:R-:W-:Y:S05]  /*20da0*/  BRA `(.L_x_1030) ;  /* 0xffffffb0008c7947 */ /* 0x000fea000383ffff */
.L_x_899:
[----:B-1----:R1:W3:Y:S02]  /*20db0*/  SYNCS.PHASECHK.TRANS64.TRYWAIT P0, [R3+URZ+0x34840], R2 ;  /* 0x03484002030075a7 */ /* 0x0022e4000800017f */
[----:B---3--:R-:W-:Y:S05]  /*20dc0*/  @!P0 NANOSLEEP.SYNCS 0x989680 ;  /* 0x009896800000895d */ /* 0x008fea0003900000 */
[----:B------:R-:W3:Y:S02]  /*20dd0*/  @!P0 SYNCS.PHASECHK.TRANS64 P0, [R3+URZ+0x34840], R2 ;  /* 0x03484002030085a7 */ /* 0x000ee4000800007f */
[----:B---3--:R-:W-:Y:S05]  /*20de0*/  @!P0 BRA `(.L_x_899) ;  /* 0xfffffffc00f08947 */ /* 0x008fea000383ffff */
[----:B------:R-:W-:Y:S05]  /*20df0*/  BRA `(.L_x_1031) ;  /* 0xffffffb400587947 */ /* 0x000fea000383ffff */
.L_x_906:
[----:B0-----:R0:W1:Y:S02]  /*20e00*/  SYNCS.PHASECHK.TRANS64.TRYWAIT P0, [R3+URZ+0x60], R2 ;  /* 0x00006002030075a7 */ /* 0x001064000800017f */
[----:B-1----:R-:W-:Y:S05]  /*20e10*/  @!P0 NANOSLEEP.SYNCS 0x989680 ;  /* 0x009896800000895d */ /* 0x002fea0003900000 */
[----:B------:R-:W1:Y:S02]  /*20e20*/  @!P0 SYNCS.PHASECHK.TRANS64 P0, [R3+URZ+0x60], R2 ;  /* 0x00006002030085a7 */ /* 0x000e64000800007f */
[----:B-1----:R-:W-:Y:S05]  /*20e30*/  @!P0 BRA `(.L_x_906) ;  /* 0xfffffffc00f08947 */ /* 0x002fea000383ffff */
[----:B------:R-:W-:Y:S05]  /*20e40*/  BRA `(.L_x_1032) ;  /* 0xffffffb800707947 */ /* 0x000fea000383ffff */
.L_x_915:
[----:B---3--:R3:W4:Y:S02]  /*20e50*/  SYNCS.PHASECHK.TRANS64.TRYWAIT P0, [R3+URZ+0x34840], R2 ;  /* 0x03484002030075a7 */ /* 0x008724000800017f */
[----:B----4-:R-:W-:Y:S05]  /*20e60*/  @!P0 NANOSLEEP.SYNCS 0x989680 ;  /* 0x009896800000895d */ /* 0x010fea0003900000 */
[----:B------:R-:W4:Y:S02]  /*20e70*/  @!P0 SYNCS.PHASECHK.TRANS64 P0, [R3+URZ+0x34840], R2 ;  /* 0x03484002030085a7 */ /* 0x000f24000800007f */
[----:B----4-:R-:W-:Y:S05]  /*20e80*/  @!P0 BRA `(.L_x_915) ;  /* 0xfffffffc00f08947 */ /* 0x010fea000383ffff */
[----:B------:R-:W-:Y:S05]  /*20e90*/  BRA `(.L_x_1033) ;  /* 0xffffffc000187947 */ /* 0x000fea000383ffff */
.L_x_922:
[----:B--2---:R2:W3:Y:S02]  /*20ea0*/  SYNCS.PHASECHK.TRANS64.TRYWAIT P0, [R2+URZ+0x60], R3 ;  /* 0x00006003020075a7 */ /* 0x0044e4000800017f */
[----:B---3--:R-:W-:Y:S05]  /*20eb0*/  @!P0 NANOSLEEP.SYNCS 0x989680 ;  /* 0x009896800000895d */ /* 0x008fea0003900000 */
[----:B------:R-:W3:Y:S02]  /*20ec0*/  @!P0 SYNCS.PHASECHK.TRANS64 P0, [R2+URZ+0x60], R3 ;  /* 0x00006003020085a7 */ /* 0x000ee4000800007f */
[----:B---3--:R-:W-:Y:S05]  /*20ed0*/  @!P0 BRA `(.L_x_922) ;  /* 0xfffffffc00f08947 */ /* 0x008fea000383ffff */
[----:B------:R-:W-:Y:S05]  /*20ee0*/  BRA `(.L_x_1034) ;  /* 0xffffffc400307947 */ /* 0x000fea000383ffff */
.L_x_931:
[----:B----4-:R4:W0:Y:S02]  /*20ef0*/  SYNCS.PHASECHK.TRANS64.TRYWAIT P0, [R2+URZ+0x34840], R3 ;  /* 0x03484003020075a7 */ /* 0x010824000800017f */
[----:B0-----:R-:W-:Y:S05]  /*20f00*/  @!P0 NANOSLEEP.SYNCS 0x989680 ;  /* 0x009896800000895d */ /* 0x001fea0003900000 */
[----:B------:R-:W0:Y:S02]  /*20f10*/  @!P0 SYNCS.PHASECHK.TRANS64 P0, [R2+URZ+0x34840], R3 ;  /* 0x03484003020085a7 */ /* 0x000e24000800007f */
[----:B0-----:R-:W-:Y:S05]  /*20f20*/  @!P0 BRA `(.L_x_931) ;  /* 0xfffffffc00f08947 */ /* 0x001fea000383ffff */
[----:B------:R-:W-:Y:S05]  /*20f30*/  BRA `(.L_x_1035) ;  /* 0xffffffc800a47947 */ /* 0x000fea000383ffff */
.L_x_938:
[----:B0-----:R0:W2:Y:S02]  /*20f40*/  SYNCS.PHASECHK.TRANS64.TRYWAIT P0, [R2+URZ+0x60], R5 ;  /* 0x00006005020075a7 */ /* 0x0010a4000800017f */
[----:B--2---:R-:W-:Y:S05]  /*20f50*/  @!P0 NANOSLEEP.SYNCS 0x989680 ;  /* 0x009896800000895d */ /* 0x004fea0003900000 */
[----:B------:R-:W2:Y:S02]  /*20f60*/  @!P0 SYNCS.PHASECHK.TRANS64 P0, [R2+URZ+0x60], R5 ;  /* 0x00006005020085a7 */ /* 0x000ea4000800007f */
[----:B--2---:R-:W-:Y:S05]  /*20f70*/  @!P0 BRA `(.L_x_938) ;  /* 0xfffffffc00f08947 */ /* 0x004fea000383ffff */
[----:B------:R-:W-:Y:S05]  /*20f80*/  BRA `(.L_x_1036) ;  /* 0xffffffcc00bc7947 */ /* 0x000fea000383ffff */
.L_x_949:
[----:B0-----:R0:W2:Y:S02]  /*20f90*/  SYNCS.PHASECHK.TRANS64.TRYWAIT P0, [R0+URZ+0x34860], R2 ;  /* 0x03486002000075a7 */ /* 0x0010a4000800017f */
[----:B--2---:R-:W-:Y:S05]  /*20fa0*/  @!P0 NANOSLEEP.SYNCS 0x989680 ;  /* 0x009896800000895d */ /* 0x004fea0003900000 */
[----:B------:R-:W2:Y:S02]  /*20fb0*/  @!P0 SYNCS.PHASECHK.TRANS64 P0, [R0+URZ+0x34860], R2 ;  /* 0x03486002000085a7 */ /* 0x000ea4000800007f */
[----:B--2---:R-:W-:Y:S05]  /*20fc0*/  @!P0 BRA `(.L_x_949) ;  /* 0xfffffffc00f08947 */ /* 0x004fea000383ffff */
[----:B------:R-:W-:Y:S05]  /*20fd0*/  BRA `(.L_x_1037) ;  /* 0xffffffd400147947 */ /* 0x000fea000383ffff */
.L_x_956:
[----:B------:R-:W-:Y:S01]  /*20fe0*/  BSSY B0, `(.L_x_1038) ;  /* 0x0000008000007945 */ /* 0x000fe20003800000 */
[----:B------:R-:W-:Y:S01]  /*20ff0*/  IMAD.MOV.U32 R13, RZ, RZ, R16 ;  /* 0x000000ffff0d7224 */ /* 0x000fe200078e0010 */
[----:B------:R-:W-:Y:S01]  /*21000*/  MOV R11, 0x1f ;  /* 0x0000001f000b7802 */ /* 0x000fe20000000f00 */
[----:B------:R-:W-:Y:S02]  /*21010*/  IMAD.MOV.U32 R12, RZ, RZ, RZ ;  /* 0x000000ffff0c7224 */ /* 0x000fe400078e00ff */
[----:B------:R-:W-:-:S07]  /*21020*/  IMAD.MOV.U32 R15, RZ, RZ, -0x1 ;  /* 0xffffffffff0f7424 */ /* 0x000fce00078e00ff */
[----:B-1--45:R-:W-:Y:S05]  /*21030*/  WARPSYNC.COLLECTIVE R15, `(.L_x_1039) ;  /* 0x000000000f087348 */ /* 0x032fea0003c00000 */
[----:B------:R0:W2:Y:S02]  /*21040*/  SHFL.IDX P6, R14, R13, R12, R11 ;  /* 0x0000000c0d0e7389 */ /* 0x0000a400000c000b */
[----:B012-45:R-:W-:Y:S01]  /*21050*/  ENDCOLLECTIVE ;  /* 0x000000000000791b */ /* 0x037fe20003800000 */
.L_x_1039:
[----:B------:R-:W-:Y:S05]  /*21060*/  BSYNC B0 ;  /* 0x0000000000007941 */ /* 0x000fea0003800000 */
.L_x_1038:
[----:B------:R-:W-:Y:S01]  /*21070*/  MOV R13, R16 ;  /* 0x00000010000d7202 */ /* 0x000fe20000000f00 */
[----:B------:R-:W-:Y:S01]  /*21080*/  IMAD.MOV.U32 R12, RZ, RZ, 0x1 ;  /* 0x00000001ff0c7424 */ /* 0x000fe200078e00ff */
[----:B------:R-:W-:Y:S01]  /*21090*/  MOV R15, 0xffffffff ;  /* 0xffffffff000f7802 */ /* 0x000fe20000000f00 */
[----:B------:R-:W-:Y:S02]  /*210a0*/  IMAD.MOV.U32 R11, RZ, RZ, 0x1f ;  /* 0x0000001fff0b7424 */ /* 0x000fe400078e00ff */
[----:B------:R-:W-:Y:S02]  /*210b0*/  IMAD.IADD R5, R19, 0x1, R7 ;  /* 0x0000000113057824 */ /* 0x000fe400078e0207 */
[----:B------:R-:W-:-:S07]  /*210c0*/  IMAD.MOV.U32 R0, RZ, RZ, R14 ;  /* 0x000000ffff007224 */ /* 0x000fce00078e000e */
[----:B------:R-:W-:Y:S05]  /*210d0*/  WARPSYNC.COLLECTIVE R15, `(.L_x_1040) ;  /* 0x000000000f087348 */ /* 0x000fea0003c00000 */
[----:B------:R0:W1:Y:S02]  /*210e0*/  SHFL.IDX P6, R14, R13, R12, R11 ;  /* 0x0000000c0d0e7389 */ /* 0x00006400000c000b */
[----:B01----:R-:W-:Y:S01]  /*210f0*/  ENDCOLLECTIVE ;  /* 0x000000000000791b */ /* 0x003fe20003800000 */
.L_x_1040:
[----:B------:R-:W-:Y:S02]  /*21100*/  ULDC UR4, c[0x0][0xc3c] ;  /* 0x00030f0000047ab9 */ /* 0x000fe40000000800 */
[----:B------:R-:W-:-:S13]  /*21110*/  ISETP.GE.OR P1, PT, R5, UR4, !P0 ;  /* 0x0000000405007c0c */ /* 0x000fda000c726670 */
[----:B------:R-:W0:Y:S01]  /*21120*/  @!P1 LDC.64 R2, c[0x0][0xc80] ;  /* 0x00032000ff029b82 */ /* 0x000e220000000a00 */
[----:B------:R-:W-:Y:S01]  /*21130*/  MOV R11, RZ ;  /* 0x000000ff000b7202 */ /* 0x000fe20000000f00 */
[----:B------:R-:W-:Y:S02]  /*21140*/  IMAD.MOV.U32 R4, RZ, RZ, R14 ;  /* 0x000000ffff047224 */ /* 0x000fe400078e000e */
[----:B0-----:R-:W-:-:S06]  /*21150*/  @!P1 IMAD.WIDE R2, R5, 0x4, R2 ;  /* 0x0000000405029825 */ /* 0x001fcc00078e0202 */
[----:B------:R0:W2:Y:S01]  /*21160*/  @!P1 LDG.E R3, desc[UR40][R2.64] ;  /* 0x0000002802039981 */ /* 0x0000a2000c1e1900 */
[C---:B------:R-:W-:Y:S02]  /*21170*/  ISETP.GE.U32.AND P2, PT, R7.reuse, 0x2, PT ;  /* 0x000000020700780c */ /* 0x040fe40003f46070 */
[C---:B------:R-:W-:Y:S02]  /*21180*/  ISETP.GE.U32.AND P3, PT, R7.reuse, 0x4, PT ;  /* 0x000000040700780c */ /* 0x040fe40003f66070 */
[C---:B------:R-:W-:Y:S02]  /*21190*/  ISETP.GE.U32.AND P4, PT, R7.reuse, 0x8, PT ;  /* 0x000000080700780c */ /* 0x040fe40003f86070 */
[C---:B------:R-:W-:Y:S02]  /*211a0*/  ISETP.GE.U32.AND P5, PT, R7.reuse, 0x10, PT ;  /* 0x000000100700780c */ /* 0x040fe40003fa6070 */
[----:B0-----:R-:W-:Y:S01]  /*211b0*/  MOV R2, RZ ;  /* 0x000000ff00027202 */ /* 0x001fe20000000f00 */
[----:B--2---:R-:W-:Y:S01]  /*211c0*/  @!P1 IMAD.MOV.U32 R2, RZ, RZ, R3 ;  /* 0x000000ffff029224 */ /* 0x004fe200078e0003 */
[----:B------:R-:W-:-:S03]  /*211d0*/  ISETP.NE.AND P1, PT, R7, RZ, PT ;  /* 0x000000ff0700720c */ /* 0x000fc60003f25270 */
[----:B------:R-:W-:-:S10]  /*211e0*/  IMAD.MOV.U32 R13, RZ, RZ, R2 ;  /* 0x000000ffff0d7224 */ /* 0x000fd400078e0002 */
[----:B------:R-:W-:Y:S05]  /*211f0*/  WARPSYNC.COLLECTIVE R15, `(.L_x_1041) ;  /* 0x000000000f087348 */ /* 0x000fea0003c00000 */
[----:B------:R0:W1:Y:S02]  /*21200*/  SHFL.UP P6, R14, R13, R12, R11 ;  /* 0x0400000c0d0e7389 */ /* 0x00006400000c000b */
[----:B01----:R-:W-:Y:S01]  /*21210*/  ENDCOLLECTIVE ;  /* 0x000000000000791b */ /* 0x003fe20003800000 */
.L_x_1041:
[----:B------:R-:W-:Y:S02]  /*21220*/  IMAD.MOV.U32 R12, RZ, RZ, 0x2 ;  /* 0x00000002ff0c7424 */ /* 0x000fe400078e00ff */
[----:B------:R-:W-:-:S05]  /*21230*/  IMAD.MOV.U32 R3, RZ, RZ, R14 ;  /* 0x000000ffff037224 */ /* 0x000fca00078e000e */
[----:B------:R-:W-:-:S05]  /*21240*/  SEL R3, R3, RZ, P1 ;  /* 0x000000ff03037207 */ /* 0x000fca0000800000 */
[----:B------:R-:W-:-:S05]  /*21250*/  IMAD.IADD R3, R2, 0x1, R3 ;  /* 0x0000000102037824 */ /* 0x000fca00078e0203 */
[----:B------:R-:W-:-:S07]  /*21260*/  MOV R13, R3 ;  /* 0x00000003000d7202 */ /* 0x000fce0000000f00 */
[----:B------:R-:W-:Y:S05]  /*21270*/  WARPSYNC.COLLECTIVE R15, `(.L_x_1042) ;  /* 0x000000000f087348 */ /* 0x000fea0003c00000 */
[----:B------:R0:W1:Y:S02]  /*21280*/  SHFL.UP P6, R14, R13, R12, R11 ;  /* 0x0400000c0d0e7389 */ /* 0x00006400000c000b */
[----:B01----:R-:W-:Y:S01]  /*21290*/  ENDCOLLECTIVE ;  /* 0x000000000000791b */ /* 0x003fe20003800000 */
.L_x_1042:
[----:B------:R-:W-:Y:S02]  /*212a0*/  IMAD.MOV.U32 R12, RZ, RZ, 0x4 ;  /* 0x00000004ff0c7424 */ /* 0x000fe400078e00ff */
[----:B------:R-:W-:-:S05]  /*212b0*/  IMAD.MOV.U32 R5, RZ, RZ, R14 ;  /* 0x000000ffff057224 */ /* 0x000fca00078e000e */
[----:B------:R-:W-:-:S04]  /*212c0*/  SEL R5, R5, RZ, P2 ;  /* 0x000000ff05057207 */ /* 0x000fc80001000000 */
[----:B------:R-:W-:-:S05]  /*212d0*/  IADD3 R3, R3, R5, RZ ;  /* 0x0000000503037210 */ /* 0x000fca0007ffe0ff */
[----:B------:R-:W-:-:S07]  /*212e0*/  IMAD.MOV.U32 R13, RZ, RZ, R3 ;  /* 0x000000ffff0d7224 */ /* 0x000fce00078e0003 */
[----:B------:R-:W-:Y:S05]  /*212f0*/  WARPSYNC.COLLECTIVE R15, `(.L_x_1043) ;  /* 0x000000000f087348 */ /* 0x000fea0003c00000 */
[----:B------:R0:W1:Y:S02]  /*21300*/  SHFL.UP P6, R14, R13, R12, R11 ;  /* 0x0400000c0d0e7389 */ /* 0x00006400000c000b */
[----:B01----:R-:W-:Y:S01]  /*21310*/  ENDCOLLECTIVE ;  /* 0x000000000000791b */ /* 0x003fe20003800000 */
.L_x_1043:
[----:B------:R-:W-:Y:S02]  /*21320*/  MOV R12, 0x8 ;  /* 0x00000008000c7802 */ /* 0x000fe40000000f00 */
[----:B------:R-:W-:-:S04]  /*21330*/  MOV R5, R14 ;  /* 0x0000000e00057202 */ /* 0x000fc80000000f00 */
[----:B------:R-:W-:-:S05]  /*21340*/  SEL R5, R5, RZ, P3 ;  /* 0x000000ff05057207 */ /* 0x000fca0001800000 */
[----:B------:R-:W-:-:S04]  /*21350*/  IMAD.IADD R3, R3, 0x1, R5 ;  /* 0x0000000103037824 */ /* 0x000fc800078e0205 */
[----:B------:R-:W-:-:S07]  /*21360*/  IMAD.MOV.U32 R13, RZ, RZ, R3 ;  /* 0x000000ffff0d7224 */ /* 0x000fce00078e0003 */
[----:B------:R-:W-:Y:S05]  /*21370*/  WARPSYNC.COLLECTIVE R15, `(.L_x_1044) ;  /* 0x000000000f087348 */ /* 0x000fea0003c00000 */
[----:B------:R0:W1:Y:S02]  /*21380*/  SHFL.UP P6, R14, R13, R12, R11 ;  /* 0x0400000c0d0e7389 */ /* 0x00006400000c000b */
[----:B01----:R-:W-:Y:S01]  /*21390*/  ENDCOLLECTIVE ;  /* 0x000000000000791b */ /* 0x003fe20003800000 */
.L_x_1044:
        /* <DEDUP_REMOVED lines=8> */
.L_x_1045:
[----:B------:R-:W-:Y:S01]  /*21420*/  IMAD.MOV.U32 R12, RZ, RZ, 0x1f ;  /* 0x0000001fff0c7424 */ /* 0x000fe200078e00ff */
[----:B------:R-:W-:Y:S01]  /*21430*/  MOV R11, 0x1f ;  /* 0x0000001f000b7802 */ /* 0x000fe20000000f00 */
[----:B------:R-:W-:-:S05]  /*21440*/  IMAD.MOV.U32 R5, RZ, RZ, R14 ;  /* 0x000000ffff057224 */ /* 0x000fca00078e000e */
[----:B------:R-:W-:-:S04]  /*21450*/  SEL R5, R5, RZ, P5 ;  /* 0x000000ff05057207 */ /* 0x000fc80002800000 */
[----:B------:R-:W-:-:S05]  /*21460*/  IADD3 R5, R3, R5, RZ ;  /* 0x0000000503057210 */ /* 0x000fca0007ffe0ff */
[----:B------:R-:W-:-:S07]  /*21470*/  IMAD.MOV.U32 R13, RZ, RZ, R5 ;  /* 0x000000ffff0d7224 */ /* 0x000fce00078e0005 */
[----:B------:R-:W-:Y:S05]  /*21480*/  WARPSYNC.COLLECTIVE R15, `(.L_x_1046) ;  /* 0x000000000f087348 */ /* 0x000fea0003c00000 */
[----:B------:R0:W1:Y:S02]  /*21490*/  SHFL.IDX P6, R14, R13, R12, R11 ;  /* 0x0000000c0d0e7389 */ /* 0x00006400000c000b */
[----:B01----:R-:W-:Y:S01]  /*214a0*/  ENDCOLLECTIVE ;  /* 0x000000000000791b */ /* 0x003fe20003800000 */
.L_x_1046:
[----:B------:R-:W-:Y:S01]  /*214b0*/  IMAD.MOV.U32 R6, RZ, RZ, R14 ;  /* 0x000000ffff067224 */ /* 0x000fe200078e000e */
[----:B------:R-:W-:Y:S06]  /*214c0*/  BRA `(.L_x_1047) ;  /* 0xffffffd400987947 */ /* 0x000fec000383ffff */
.L_x_961:
[----:B------:R-:W-:Y:S01]  /*214d0*/  BSSY B0, `(.L_x_1048) ;  /* 0x0000008000007945 */ /* 0x000fe20003800000 */
[----:B-----5:R-:W-:Y:S01]  /*214e0*/  IMAD.MOV.U32 R13, RZ, RZ, R2 ;  /* 0x000000ffff0d7224 */ /* 0x020fe200078e0002 */
[----:B------:R-:W-:Y:S01]  /*214f0*/  MOV R12, 0x1 ;  /* 0x00000001000c7802 */ /* 0x000fe20000000f00 */
[----:B------:R-:W-:Y:S01]  /*21500*/  IMAD.MOV.U32 R11, RZ, RZ, RZ ;  /* 0x000000ffff0b7224 */ /* 0x000fe200078e00ff */
[----:B------:R-:W-:-:S07]  /*21510*/  MOV R15, 0xffffffff ;  /* 0xffffffff000f7802 */ /* 0x000fce0000000f00 */
[----:B01----:R-:W-:Y:S05]  /*21520*/  WARPSYNC.COLLECTIVE R15, `(.L_x_1049) ;  /* 0x000000000f087348 */ /* 0x003fea0003c00000 */
[----:B------:R2:W3:Y:S02]  /*21530*/  SHFL.UP P6, R14, R13, R12, R11 ;  /* 0x0400000c0d0e7389 */ /* 0x0004e400000c000b */
[----:B0123--:R-:W-:Y:S01]  /*21540*/  ENDCOLLECTIVE ;  /* 0x000000000000791b */ /* 0x00ffe20003800000 */
.L_x_1049:
[----:B------:R-:W-:Y:S05]  /*21550*/  BSYNC B0 ;  /* 0x0000000000007941 */ /* 0x000fea0003800000 */
.L_x_1048:
[----:B------:R-:W-:Y:S01]  /*21560*/  IMAD.MOV.U32 R3, RZ, RZ, R14 ;  /* 0x000000ffff037224 */ /* 0x000fe200078e000e */
[----:B------:R-:W-:Y:S01]  /*21570*/  MOV R12, 0x2 ;  /* 0x00000002000c7802 */ /* 0x000fe20000000f00 */
[----:B------:R-:W-:Y:S01]  /*21580*/  IMAD.MOV.U32 R11, RZ, RZ, RZ ;  /* 0x000000ffff0b7224 */ /* 0x000fe200078e00ff */
[----:B------:R-:W-:Y:S02]  /*21590*/  MOV R15, 0xffffffff ;  /* 0xffffffff000f7802 */ /* 0x000fe40000000f00 */
[----:B------:R-:W-:-:S04]  /*215a0*/  SEL R3, R3, RZ, P1 ;  /* 0x000000ff03037207 */ /* 0x000fc80000800000 */
[----:B------:R-:W-:-:S05]  /*215b0*/  IADD3 R3, R2, R3, RZ ;  /* 0x0000000302037210 */ /* 0x000fca0007ffe0ff */
[----:B------:R-:W-:-:S07]  /*215c0*/  IMAD.MOV.U32 R13, RZ, RZ, R3 ;  /* 0x000000ffff0d7224 */ /* 0x000fce00078e0003 */
[----:B------:R-:W-:Y:S05]  /*215d0*/  WARPSYNC.COLLECTIVE R15, `(.L_x_1050) ;  /* 0x000000000f087348 */ /* 0x000fea0003c00000 */
[----:B------:R0:W1:Y:S02]  /*215e0*/  SHFL.UP P6, R14, R13, R12, R11 ;  /* 0x0400000c0d0e7389 */ /* 0x00006400000c000b */
[----:B01----:R-:W-:Y:S01]  /*215f0*/  ENDCOLLECTIVE ;  /* 0x000000000000791b */ /* 0x003fe20003800000 */
.L_x_1050:
[----:B------:R-:W-:Y:S01]  /*21600*/  MOV R12, 0x4 ;  /* 0x00000004000c7802 */ /* 0x000fe20000000f00 */
[----:B------:R-:W-:-:S05]  /*21610*/  IMAD.MOV.U32 R5, RZ, RZ, R14 ;  /* 0x000000ffff057224 */ /* 0x000fca00078e000e */
[----:B------:R-:W-:-:S04]  /*21620*/  SEL R5, R5, RZ, P2 ;  /* 0x000000ff05057207 */ /* 0x000fc80001000000 */
[----:B------:R-:W-:-:S05]  /*21630*/  IADD3 R3, R3, R5, RZ ;  /* 0x0000000503037210 */ /* 0x000fca0007ffe0ff */
[----:B------:R-:W-:-:S07]  /*21640*/  IMAD.MOV.U32 R13, RZ, RZ, R3 ;  /* 0x000000ffff0d7224 */ /* 0x000fce00078e0003 */
[----:B------:R-:W-:Y:S05]  /*21650*/  WARPSYNC.COLLECTIVE R15, `(.L_x_1051) ;  /* 0x000000000f087348 */ /* 0x000fea0003c00000 */
[----:B------:R0:W1:Y:S02]  /*21660*/  SHFL.UP P6, R14, R13, R12, R11 ;  /* 0x0400000c0d0e7389 */ /* 0x00006400000c000b */
[----:B01----:R-:W-:Y:S01]  /*21670*/  ENDCOLLECTIVE ;  /* 0x000000000000791b */ /* 0x003fe20003800000 */
.L_x_1051:
        /* <DEDUP_REMOVED lines=8> */
.L_x_1052:
        /* <DEDUP_REMOVED lines=8> */
.L_x_1053:
[----:B------:R-:W-:Y:S01]  /*21780*/  MOV R12, 0x1f ;  /* 0x0000001f000c7802 */ /* 0x000fe20000000f00 */
[----:B------:R-:W-:Y:S02]  /*21790*/  IMAD.MOV.U32 R11, RZ, RZ, 0x1f ;  /* 0x0000001fff0b7424 */ /* 0x000fe400078e00ff */
[----:B------:R-:W-:-:S05]  /*217a0*/  IMAD.MOV.U32 R5, RZ, RZ, R14 ;  /* 0x000000ffff057224 */ /* 0x000fca00078e000e */
[----:B------:R-:W-:-:S04]  /*217b0*/  SEL R5, R5, RZ, P5 ;  /* 0x000000ff05057207 */ /* 0x000fc80002800000 */
[----:B------:R-:W-:-:S05]  /*217c0*/  IADD3 R5, R3, R5, RZ ;  /* 0x0000000503057210 */ /* 0x000fca0007ffe0ff */
[----:B------:R-:W-:-:S07]  /*217d0*/  IMAD.MOV.U32 R13, RZ, RZ, R5 ;  /* 0x000000ffff0d7224 */ /* 0x000fce00078e0005 */
[----:B------:R-:W-:Y:S05]  /*217e0*/  WARPSYNC.COLLECTIVE R15, `(.L_x_1054) ;  /* 0x000000000f087348 */ /* 0x000fea0003c00000 */
[----:B------:R0:W1:Y:S02]  /*217f0*/  SHFL.IDX P6, R14, R13, R12, R11 ;  /* 0x0000000c0d0e7389 */ /* 0x00006400000c000b */
[----:B01----:R-:W-:Y:S01]  /*21800*/  ENDCOLLECTIVE ;  /* 0x000000000000791b */ /* 0x003fe20003800000 */
.L_x_1054:
[----:B------:R-:W-:Y:S01]  /*21810*/  MOV R6, R14 ;  /* 0x0000000e00067202 */ /* 0x000fe20000000f00 */
[----:B------:R-:W-:Y:S06]  /*21820*/  BRA `(.L_x_1055) ;  /* 0xffffffd4005c7947 */ /* 0x000fec000383ffff */
.L_x_963:
[----:B------:R-:W-:Y:S01]  /*21830*/  BSSY B0, `(.L_x_1056) ;  /* 0x0000006000007945 */ /* 0x000fe20003800000 */
[----:B------:R-:W-:Y:S01]  /*21840*/  PLOP3.LUT P6, PT, P6, PT, PT, 0x8, 0x0 ;  /* 0x000000000000781c */ /* 0x000fe200037ce170 */
[----:B------:R-:W-:-:S12]  /*21850*/  IMAD.MOV.U32 R15, RZ, RZ, -0x1 ;  /* 0xffffffffff0f7424 */ /* 0x000fd800078e00ff */
[----:B01---5:R-:W-:Y:S05]  /*21860*/  WARPSYNC.COLLECTIVE R15, `(.L_x_1057) ;  /* 0x000000000f087348 */ /* 0x023fea0003c00000 */
[----:B------:R-:W-:Y:S01]  /*21870*/  VOTE.ANY R14, PT, P6 ;  /* 0x00000000000e7806 */ /* 0x000fe200030e0100 */
[----:B01---5:R-:W-:Y:S06]  /*21880*/  ENDCOLLECTIVE ;  /* 0x000000000000791b */ /* 0x023fec0003800000 */
.L_x_1057:
[----:B------:R-:W-:Y:S05]  /*21890*/  BSYNC B0 ;  /* 0x0000000000007941 */ /* 0x000fea0003800000 */
.L_x_1056:
[----:B------:R-:W-:Y:S01]  /*218a0*/  MOV R3, R14 ;  /* 0x0000000e00037202 */ /* 0x000fe20000000f00 */
[----:B------:R-:W-:Y:S01]  /*218b0*/  IMAD.MOV.U32 R13, RZ, RZ, R2 ;  /* 0x000000ffff0d7224 */ /* 0x000fe200078e0002 */
[----:B------:R-:W-:Y:S01]  /*218c0*/  MOV R15, 0xffffffff ;  /* 0xffffffff000f7802 */ /* 0x000fe20000000f00 */
[----:B------:R-:W-:Y:S01]  /*218d0*/  IMAD.MOV.U32 R11, RZ, RZ, 0x1f ;  /* 0x0000001fff0b7424 */ /* 0x000fe200078e00ff */
[----:B------:R-:W0:Y:S02]  /*218e0*/  POPC R4, R3 ;  /* 0x0000000300047309 */ /* 0x000e240000000000 */
[----:B0-----:R-:W-:-:S07]  /*218f0*/  MOV R12, R4 ;  /* 0x00000004000c7202 */ /* 0x001fce0000000f00 */
[----:B------:R-:W-:Y:S05]  /*21900*/  WARPSYNC.COLLECTIVE R15, `(.L_x_1058) ;  /* 0x000000000f087348 */ /* 0x000fea0003c00000 */
[----:B------:R0:W1:Y:S02]  /*21910*/  SHFL.IDX P6, R14, R13, R12, R11 ;  /* 0x0000000c0d0e7389 */ /* 0x00006400000c000b */
[----:B01----:R-:W-:Y:S01]  /*21920*/  ENDCOLLECTIVE ;  /* 0x000000000000791b */ /* 0x003fe20003800000 */
.L_x_1058:
[----:B------:R-:W-:Y:S01]  /*21930*/  IMAD.MOV.U32 R17, RZ, RZ, R14 ;  /* 0x000000ffff117224 */ /* 0x000fe200078e000e */
[----:B------:R-:W-:Y:S06]  /*21940*/  BRA `(.L_x_1059) ;  /* 0xffffffd4004c7947 */ /* 0x000fec000383ffff */
.L_x_965:
[----:B------:R-:W-:Y:S01]  /*21950*/  BSSY B0, `(.L_x_1060) ;  /* 0x0000007000007945 */ /* 0x000fe20003800000 */
[----:B------:R-:W-:Y:S01]  /*21960*/  MOV R13, R5 ;  /* 0x00000005000d7202 */ /* 0x000fe20000000f00 */
[----:B------:R-:W-:Y:S01]  /*21970*/  IMAD.MOV.U32 R11, RZ, RZ, 0x1f ;  /* 0x0000001fff0b7424 */ /* 0x000fe200078e00ff */
[----:B------:R-:W-:-:S07]  /*21980*/  MOV R15, 0xffffffff ;  /* 0xffffffff000f7802 */ /* 0x000fce0000000f00 */
[----:B01-3-5:R-:W-:Y:S05]  /*21990*/  WARPSYNC.COLLECTIVE R15, `(.L_x_1061) ;  /* 0x000000000f087348 */ /* 0x02bfea0003c00000 */
[----:B------:R2:W4:Y:S02]  /*219a0*/  SHFL.IDX P6, R14, R13, R12, R11 ;  /* 0x0000000c0d0e7389 */ /* 0x00052400000c000b */
[----:B012345:R-:W-:Y:S01]  /*219b0*/  ENDCOLLECTIVE ;  /* 0x000000000000791b */ /* 0x03ffe20003800000 */
.L_x_1061:
[----:B------:R-:W-:Y:S05]  /*219c0*/  BSYNC B0 ;  /* 0x0000000000007941 */ /* 0x000fea0003800000 */
.L_x_1060:
[----:B------:R-:W-:Y:S01]  /*219d0*/  IMAD.MOV.U32 R2, RZ, RZ, R14 ;  /* 0x000000ffff027224 */ /* 0x000fe200078e000e */
[----:B------:R-:W-:Y:S06]  /*219e0*/  BRA `(.L_x_964) ;  /* 0xffffffd400407947 */ /* 0x000fec000383ffff */
.L_x_969:
[----:B0-----:R0:W1:Y:S02]  /*219f0*/  SYNCS.PHASECHK.TRANS64.TRYWAIT P0, [R0+URZ+0x34820], R3 ;  /* 0x03482003000075a7 */ /* 0x001064000800017f */
[----:B-1----:R-:W-:Y:S05]  /*21a00*/  @!P0 NANOSLEEP.SYNCS 0x989680 ;  /* 0x009896800000895d */ /* 0x002fea0003900000 */
[----:B------:R-:W1:Y:S02]  /*21a10*/  @!P0 SYNCS.PHASECHK.TRANS64 P0, [R0+URZ+0x34820], R3 ;  /* 0x03482003000085a7 */ /* 0x000e64000800007f */
[----:B-1----:R-:W-:Y:S05]  /*21a20*/  @!P0 BRA `(.L_x_969) ;  /* 0xfffffffc00f08947 */ /* 0x002fea000383ffff */
[----:B------:R-:W-:Y:S05]  /*21a30*/  BRA `(.L_x_1062) ;  /* 0xffffffd800347947 */ /* 0x000fea000383ffff */
.L_x_970:
[----:B------:R-:W1:Y:S01]  /*21a40*/  S2R R2, SR_TID.X ;  /* 0x0000000000027919 */ /* 0x000e620000002100 */
[----:B------:R-:W-:Y:S01]  /*21a50*/  BSSY B0, `(.L_x_1063) ;  /* 0x000000a000007945 */ /* 0x000fe20003800000 */
[----:B------:R-:W-:Y:S01]  /*21a60*/  IMAD.MOV.U32 R12, RZ, RZ, RZ ;  /* 0x000000ffff0c7224 */ /* 0x000fe200078e00ff */
[----:B------:R-:W-:Y:S01]  /*21a70*/  MOV R11, 0x1f ;  /* 0x0000001f000b7802 */ /* 0x000fe20000000f00 */
[----:B------:R-:W-:Y:S01]  /*21a80*/  IMAD.MOV.U32 R15, RZ, RZ, -0x1 ;  /* 0xffffffffff0f7424 */ /* 0x000fe200078e00ff */
[----:B-1----:R-:W-:-:S04]  /*21a90*/  SHF.R.U32.HI R2, RZ, 0x5, R2 ;  /* 0x00000005ff027819 */ /* 0x002fc80000011602 */
[----:B------:R-:W-:-:S04]  /*21aa0*/  LOP3.LUT R2, R2, 0x3, RZ, 0xc0, !PT ;  /* 0x0000000302027812 */ /* 0x000fc800078ec0ff */
[----:B------:R-:W-:-:S07]  /*21ab0*/  MOV R13, R2 ;  /* 0x00000002000d7202 */ /* 0x000fce0000000f00 */
[----:B0---45:R-:W-:Y:S05]  /*21ac0*/  WARPSYNC.COLLECTIVE R15, `(.L_x_1064) ;  /* 0x000000000f087348 */ /* 0x031fea0003c00000 */
[----:B------:R1:W2:Y:S02]  /*21ad0*/  SHFL.IDX P6, R14, R13, R12, R11 ;  /* 0x0000000c0d0e7389 */ /* 0x0002a400000c000b */
[----:B012-45:R-:W-:Y:S01]  /*21ae0*/  ENDCOLLECTIVE ;  /* 0x000000000000791b */ /* 0x037fe20003800000 */
.L_x_1064:
[----:B------:R-:W-:Y:S05]  /*21af0*/  BSYNC B0 ;  /* 0x0000000000007941 */ /* 0x000fea0003800000 */
.L_x_1063:
[----:B------:R-:W-:Y:S05]  /*21b00*/  BRA `(.L_x_1065) ;  /* 0xffffffd8001c7947 */ /* 0x000fea000383ffff */
.L_x_971:
[----:B------:R-:W-:Y:S01]  /*21b10*/  BSSY B0, `(.L_x_1066) ;  /* 0x0000006000007945 */ /* 0x000fe20003800000 */
[----:B------:R-:W-:-:S07]  /*21b20*/  MOV R15, 0xffffffff ;  /* 0xffffffff000f7802 */ /* 0x000fce0000000f00 */
[----:B01--45:R-:W-:Y:S05]  /*21b30*/  WARPSYNC.COLLECTIVE R15, `(.L_x_1067) ;  /* 0x000000000f0c7348 */ /* 0x033fea0003c00000 */
[----:B------:R-:W-:Y:S02]  /*21b40*/  ELECT P6, UR62, PT ;  /* 0x00000000003e782f */ /* 0x000fe400038c0000 */
[----:B------:R-:W-:Y:S01]  /*21b50*/  MOV R14, UR62 ;  /* 0x0000003e000e7c02 */ /* 0x000fe20008000f00 */
[----:B01--45:R-:W-:Y:S10]  /*21b60*/  ENDCOLLECTIVE ;  /* 0x000000000000791b */ /* 0x033ff40003800000 */
.L_x_1067:
[----:B------:R-:W-:Y:S05]  /*21b70*/  BSYNC B0 ;  /* 0x0000000000007941 */ /* 0x000fea0003800000 */
.L_x_1066:
[----:B------:R-:W-:Y:S05]  /*21b80*/  BRA `(.L_x_1068) ;  /* 0xffffffd800107947 */ /* 0x000fea000383ffff */
.L_x_973:
[----:B0-----:R0:W1:Y:S02]  /*21b90*/  SYNCS.PHASECHK.TRANS64.TRYWAIT P0, [R6+URZ], R5 ;  /* 0x00000005060075a7 */ /* 0x001064000800017f */
[----:B-1----:R-:W-:Y:S05]  /*21ba0*/  @!P0 NANOSLEEP.SYNCS 0x989680 ;  /* 0x009896800000895d */ /* 0x002fea0003900000 */
[----:B------:R-:W1:Y:S02]  /*21bb0*/  @!P0 SYNCS.PHASECHK.TRANS64 P0, [R6+URZ], R5 ;  /* 0x00000005060085a7 */ /* 0x000e64000800007f */
[----:B-1----:R-:W-:Y:S05]  /*21bc0*/  @!P0 BRA `(.L_x_973) ;  /* 0xfffffffc00f08947 */ /* 0x002fea000383ffff */
[----:B------:R-:W-:Y:S05]  /*21bd0*/  BRA `(.L_x_1069) ;  /* 0xffffffd8004c7947 */ /* 0x000fea000383ffff */
.L_x_974:
[----:B-1----:R1:W2:Y:S02]  /*21be0*/  SYNCS.PHASECHK.TRANS64.TRYWAIT P0, [R7+URZ], R2 ;  /* 0x00000002070075a7 */ /* 0x0022a4000800017f */
[----:B--2---:R-:W-:Y:S05]  /*21bf0*/  @!P0 NANOSLEEP.SYNCS 0x989680 ;  /* 0x009896800000895d */ /* 0x004fea0003900000 */
[----:B------:R-:W2:Y:S02]  /*21c00*/  @!P0 SYNCS.PHASECHK.TRANS64 P0, [R7+URZ], R2 ;  /* 0x00000002070085a7 */ /* 0x000ea4000800007f */
[----:B--2---:R-:W-:Y:S05]  /*21c10*/  @!P0 BRA `(.L_x_974) ;  /* 0xfffffffc00f08947 */ /* 0x004fea000383ffff */
[----:B------:R-:W-:Y:S05]  /*21c20*/  BRA `(.L_x_1070) ;  /* 0xffffffd800407947 */ /* 0x000fea000383ffff */
.L_x_976:
[----:B--2---:R2:W3:Y:S02]  /*21c30*/  SYNCS.PHASECHK.TRANS64.TRYWAIT P0, [R4+URZ], R5 ;  /* 0x00000005040075a7 */ /* 0x0044e4000800017f */
[----:B---3--:R-:W-:Y:S05]  /*21c40*/  @!P0 NANOSLEEP.SYNCS 0x989680 ;  /* 0x009896800000895d */ /* 0x008fea0003900000 */
[----:B------:R-:W3:Y:S02]  /*21c50*/  @!P0 SYNCS.PHASECHK.TRANS64 P0, [R4+URZ], R5 ;  /* 0x00000005040085a7 */ /* 0x000ee4000800007f */
[----:B---3--:R-:W-:Y:S05]  /*21c60*/  @!P0 BRA `(.L_x_976) ;  /* 0xfffffffc00f08947 */ /* 0x008fea000383ffff */
[----:B------:R-:W-:Y:S05]  /*21c70*/  BRA `(.L_x_1071) ;  /* 0xffffffd800487947 */ /* 0x000fea000383ffff */
.L_x_1072:
        /* <DEDUP_REMOVED lines=16> */
.L_x_3196:


//--------------------- .text._ZN7cutlass13device_kernelIN5flash11enable_sm90INS1_16FlashAttnFwdSm90INS1_25CollectiveMainloopFwdSm90ILi2EN4cute5tupleIJNS5_1CILi1EEES8_S8_EEENS6_IJNS7_ILi128EEENS7_ILi96EEENS7_ILi192EEEEEELi128ENS_6half_tEfNS_4arch4Sm90ELb0ELb1ELb0ELb0ELb0ELb0ELb0ELb1ELb1ELb1ELb0ELb0EEENS1_21CollectiveEpilogueFwdINS6_IJSA_SA_SB_EEES9_SE_SG_Li256ELb0ELb1ELb0ELb0EEENS1_30DynamicPersistentTileSchedulerILi256ELi128ELb0ELb1ELb1EEEEEEEEEvNT_6ParamsE --------------------------
	.section	.text._ZN7cutlass13device_kernelIN5flash11enable_sm90INS1_16FlashAttnFwdSm90INS1_25CollectiveMainloopFwdSm90ILi2EN4cute5tupleIJNS5_1CILi1EEES8_S8_EEENS6_IJNS7_ILi128EEENS7_ILi96EEENS7_ILi192EEEEEELi128ENS_6half_tEfNS_4arch4Sm90ELb0ELb1ELb0ELb0ELb0ELb0ELb0ELb1ELb1ELb1ELb0ELb0EEENS1_21CollectiveEpilogueFwdINS6_IJSA_SA_SB_EEES9_SE_SG_Li256ELb0ELb1ELb0ELb0EEENS1_30DynamicPersistentTileSchedulerILi256ELi128ELb0ELb1ELb1EEEEEEEEEvNT_6ParamsE,"ax",@progbits
	.align	128
.text._ZN7cutlass13device_kernelIN5flash11enable_sm90INS1_16FlashAttnFwdSm90INS1_25CollectiveMainloopFwdSm90ILi2EN4cute5tupleIJNS5_1CILi1EEES8_S8_EEENS6_IJNS7_ILi128EEENS7_ILi96EEENS7_ILi192EEEEEELi128ENS_6half_tEfNS_4arch4Sm90ELb0ELb1ELb0ELb0ELb0ELb0ELb0ELb1ELb1ELb1ELb0ELb0EEENS1_21CollectiveEpilogueFwdINS6_IJSA_SA_SB_EEES9_SE_SG_Li256ELb0ELb1ELb0ELb0EEENS1_30DynamicPersistentTileSchedulerILi256ELi128ELb0ELb1ELb1EEEEEEEEEvNT_6ParamsE:
        .type           _ZN7cutlass13device_kernelIN5flash11enable_sm90INS1_16FlashAttnFwdSm90INS1_25CollectiveMainloopFwdSm90ILi2EN4cute5tupleIJNS5_1CILi1EEES8_S8_EEENS6_IJNS7_ILi128EEENS7_ILi96EEENS7_ILi192EEEEEELi128ENS_6half_tEfNS_4arch4Sm90ELb0ELb1ELb0ELb0ELb0ELb0ELb0ELb1ELb1ELb1ELb0ELb0EEENS1_21CollectiveEpilogueFwdINS6_IJSA_SA_SB_EEES9_SE_SG_Li256ELb0ELb1ELb0ELb0EEENS1_30DynamicPersistentTileSchedulerILi256ELi128ELb0ELb1ELb1EEEEEEEEEvNT_6ParamsE,@function
        .size           _ZN7cutlass13device_kernelIN5flash11enable_sm90INS1_16FlashAttnFwdSm90INS1_25CollectiveMainloopFwdSm90ILi2EN4cute5tupleIJNS5_1CILi1EEES8_S8_EEENS6_IJNS7_ILi128EEENS7_ILi96EEENS7_ILi192EEEEEELi128ENS_6half_tEfNS_4arch4Sm90ELb0ELb1ELb0ELb0ELb0ELb0ELb0ELb1ELb1ELb1ELb0ELb0EEENS1_21CollectiveEpilogueFwdINS6_IJSA_SA_SB_EEES9_SE_SG_Li256ELb0ELb1ELb0ELb0EEENS1_30DynamicPersistentTileSchedulerILi256ELi128ELb0ELb1ELb1EEEEEEEEEvNT_6ParamsE,(.L_x_3197 - _ZN7cutlass13device_kernelIN5flash11enable_sm90INS1_16FlashAttnFwdSm90INS1_25CollectiveMainloopFwdSm90ILi2EN4cute5tupleIJNS5_1CILi1EEES8_S8_EEENS6_IJNS7_ILi128EEENS7_ILi96EEENS7_ILi192EEEEEELi128ENS_6half_tEfNS_4arch4Sm90ELb0ELb1ELb0ELb0ELb0ELb0ELb0ELb1ELb1ELb1ELb0ELb0EEENS1_21CollectiveEpilogueFwdINS6_IJSA_SA_SB_EEES9_SE_SG_Li256ELb0ELb1ELb0ELb0EEENS1_30DynamicPersistentTileSchedulerILi256ELi128ELb0ELb1ELb1EEEEEEEEEvNT_6ParamsE)
        .other          _ZN7cutlass13device_kernelIN5flash11enable_sm90INS1_16FlashAttnFwdSm90INS1_25CollectiveMainloopFwdSm90ILi2EN4cute5tupleIJNS5_1CILi1EEES8_S8_EEENS6_IJNS7_ILi128EEENS7_ILi96EEENS7_ILi192EEEEEELi128ENS_6half_tEfNS_4arch4Sm90ELb0ELb1ELb0ELb0ELb0ELb0ELb0ELb1ELb1ELb1ELb0ELb0EEENS1_21CollectiveEpilogueFwdINS6_IJSA_SA_SB_EEES9_SE_SG_Li256ELb0ELb1ELb0ELb0EEENS1_30DynamicPersistentTileSchedulerILi256ELi128ELb0ELb1ELb1EEEEEEEEEvNT_6ParamsE,@"STO_CUDA_ENTRY STV_DEFAULT"
_ZN7cutlass13device_kernelIN5flash11enable_sm90INS1_16FlashAttnFwdSm90INS1_25CollectiveMainloopFwdSm90ILi2EN4cute5tupleIJNS5_1CILi1EEES8_S8_EEENS6_IJNS7_ILi128EEENS7_ILi96EEENS7_ILi192EEEEEELi128ENS_6half_tEfNS_4arch4Sm90ELb0ELb1ELb0ELb0ELb0ELb0ELb0ELb1ELb1ELb1ELb0ELb0EEENS1_21CollectiveEpilogueFwdINS6_IJSA_SA_SB_EEES9_SE_SG_Li256ELb0ELb1ELb0ELb0EEENS1_30DynamicPersistentTileSchedulerILi256ELi128ELb0ELb1ELb1EEEEEEEEEvNT_6ParamsE:
        /* <DEDUP_REMOVED lines=18> */
.L_x_1074:
[----:B------:R-:W-:Y:S05]  /*0120*/  BSYNC B0 ;  /* 0x0000000000007941 */ /* 0x000fea0003800000 */
.L_x_1073:
        /* <DEDUP_REMOVED lines=41> */
.L_x_1075:
        /* <DEDUP_REMOVED lines=22> */
.L_x_1076:
        /* <DEDUP_REMOVED lines=18> */
.L_x_1077:
        /* <DEDUP_REMOVED lines=22> */
.L_x_1078:
        /* <DEDUP_REMOVED lines=22> */
.L_x_1079:
        /* <DEDUP_REMOVED lines=8> */
.L_x_1081:
[----:B------:R-:W-:-:S08]  /*0980*/  NOP ;  /* 0x0000000000007918 */ /* 0x000fd00000000000 */
[----:B------:R-:W1:Y:S02]  /*0990*/  USETMAXREG.TRY_ALLOC.CTAPOOL UP0, 0xf0 ;  /* 0x000000f0000079c8 */ /* 0x000e640008000600 */
[----:B-1----:R-:W-:-:S13]  /*09a0*/  PLOP3.LUT P0, PT, PT, PT, UP0, 0x80, 0x0 ;  /* 0x000000000000781c */ /* 0x002fda0003f0f008 */
[----:B------:R-:W-:Y:S05]  /*09b0*/  @!P0 BRA `(.L_x_1081) ;  /* 0xfffffffc00f08947 */ /* 0x000fea000383ffff */
[----:B------:R-:W1:Y:S08]  /*09c0*/  S2UR UR4, SR_CTAID.X ;  /* 0x00000000000479c3 */ /* 0x000e700000002500 */
[----:B------:R-:W-:Y:S08]  /*09d0*/  BAR.ARV 0x4, 0x180 ;  /* 0x0106000000007b1d */ /* 0x000ff00000002000 */
[----:B------:R-:W1:Y:S08]  /*09e0*/  LDC R0, c[0x0][0xc38] ;  /* 0x00030e00ff007b82 */ /* 0x000e700000000800 */
[----:B------:R-:W-:Y:S06]  /*09f0*/  BAR.ARV 0x8, 0x180 ;  /* 0x0206000000007b1d */ /* 0x000fec0000002000 */
[----:B-1----:R-:W-:-:S13]  /*0a00*/  ISETP.LE.AND P0, PT, R0, UR4, PT ;  /* 0x0000000400007c0c */ /* 0x002fda000bf03270 */
[----:B------:R-:W-:Y:S05]  /*0a10*/  @P0 EXIT ;  /* 0x000000000000094d */ /* 0x000fea0003800000 */
[----:B------:R-:W2:Y:S01]  /*0a20*/  LDL R3, [R1+0x1c] ;  /* 0x00001c0001037983 */ /* 0x000ea20000100800 */
[----:B------:R-:W-:Y:S01]  /*0a30*/  IMAD.MOV.U32 R165, RZ, RZ, RZ ;  /* 0x000000ffffa57224 */ /* 0x000fe200078e00ff */
[----:B------:R-:W-:Y:S01]  /*0a40*/  UMOV UR38, URZ ;  /* 0x0000003f00267c82 */ /* 0x000fe20008000000 */
[----:B------:R-:W-:Y:S01]  /*0a50*/  UMOV UR36, URZ ;  /* 0x0000003f00247c82 */ /* 0x000fe20008000000 */
[----:B0-----:R-:W0:Y:S02]  /*0a60*/  S2R R2, SR_TID.X ;  /* 0x0000000000027919 */ /* 0x001e240000002100 */
[----:B0-----:R-:W-:-:S05]  /*0a70*/  VIADD R173, R2, 0xffffff80 ;  /* 0xffffff8002ad7836 */ /* 0x001fca0000000000 */
[----:B------:R-:W-:-:S04]  /*0a80*/  SHF.R.S32.HI R0, RZ, 0x1f, R173 ;  /* 0x0000001fff007819 */ /* 0x000fc800000114ad */
[CC--:B------:R-:W-:Y:S02]  /*0a90*/  LEA.HI R2, R0.reuse, R173.reuse, RZ, 0x7 ;  /* 0x000000ad00027211 */ /* 0x0c0fe400078f38ff */
[-C--:B------:R-:W-:Y:S02]  /*0aa0*/  LEA.HI R4, R0, R173.reuse, RZ, 0x5 ;  /* 0x000000ad00047211 */ /* 0x080fe400078f28ff */
[----:B------:R-:W-:Y:S02]  /*0ab0*/  LOP3.LUT R166, R2, 0xffffff80, RZ, 0xc0, !PT ;  /* 0xffffff8002a67812 */ /* 0x000fe400078ec0ff */
[-C--:B------:R-:W-:Y:S01]  /*0ac0*/  LEA.HI R11, R0, R173.reuse, RZ, 0x2 ;  /* 0x000000ad000b7211 */ /* 0x080fe200078f10ff */
[----:B------:R-:W-:Y:S01]  /*0ad0*/  IMAD.SHL.U32 R5, R4, 0x20, RZ ;  /* 0x0000002004057824 */ /* 0x000fe200078e00ff */
[----:B------:R-:W-:Y:S01]  /*0ae0*/  LEA.HI R164, R0, R173, RZ, 0x3 ;  /* 0x000000ad00a47211 */ /* 0x000fe200078f18ff */
[----:B------:R-:W-:Y:S01]  /*0af0*/  IMAD.IADD R166, R173, 0x1, -R166 ;  /* 0x00000001ada67824 */ /* 0x000fe200078e0aa6 */
[----:B------:R-:W-:-:S02]  /*0b00*/  SHF.R.S32.HI R167, RZ, 0x7, R2 ;  /* 0x00000007ffa77819 */ /* 0x000fc40000011402 */
[----:B------:R-:W-:Y:S02]  /*0b10*/  LOP3.LUT R162, R164, 0xfffffff8, RZ, 0xc0, !PT ;  /* 0xfffffff8a4a27812 */ /* 0x000fe400078ec0ff */
[----:B------:R-:W-:Y:S02]  /*0b20*/  SHF.R.S32.HI R7, RZ, 0x1f, R166 ;  /* 0x0000001fff077819 */ /* 0x000fe400000114a6 */
[----:B------:R-:W-:Y:S01]  /*0b30*/  LEA.HI R2, R2, R167, RZ, 0x1 ;  /* 0x000000a702027211 */ /* 0x000fe200078f08ff */
[----:B------:R-:W-:Y:S01]  /*0b40*/  IMAD.IADD R162, R173, 0x1, -R162 ;  /* 0x00000001ada27824 */ /* 0x000fe200078e0aa2 */
[CC--:B------:R-:W-:Y:S02]  /*0b50*/  LEA.HI R8, R7.reuse, R166.reuse, RZ, 0x2 ;  /* 0x000000a607087211 */ /* 0x0c0fe400078f10ff */
[----:B------:R-:W-:Y:S01]  /*0b60*/  LEA.HI R7, R7, R166, RZ, 0x5 ;  /* 0x000000a607077211 */ /* 0x000fe200078f28ff */
[----:B------:R-:W-:Y:S01]  /*0b70*/  IMAD.SHL.U32 R23, R162, 0x8, RZ ;  /* 0x00000008a2177824 */ /* 0x000fe200078e00ff */
[----:B------:R-:W-:-:S02]  /*0b80*/  SHF.R.S32.HI R9, RZ, 0x2, R8 ;  /* 0x00000002ff097819 */ /* 0x000fc40000011408 */
[----:B------:R-:W-:Y:S01]  /*0b90*/  SHF.R.S32.HI R10, RZ, 0x1f, R8 ;  /* 0x0000001fff0a7819 */ /* 0x000fe20000011408 */
[----:B------:R-:W-:Y:S01]  /*0ba0*/  VIADD R160, R23, 0x40 ;  /* 0x0000004017a07836 */ /* 0x000fe20000000000 */
[----:B------:R-:W-:Y:S02]  /*0bb0*/  LOP3.LUT R5, R5, 0xfffffc00, RZ, 0xc0, !PT ;  /* 0xfffffc0005057812 */ /* 0x000fe400078ec0ff */
[----:B------:R-:W-:Y:S02]  /*0bc0*/  LEA.HI R10, R10, R9, RZ, 0x3 ;  /* 0x000000090a0a7211 */ /* 0x000fe400078f18ff */
[----:B------:R-:W-:Y:S02]  /*0bd0*/  SHF.R.S32.HI R7, RZ, 0x5, R7 ;  /* 0x00000005ff077819 */ /* 0x000fe40000011407 */
[----:B------:R-:W-:Y:S02]  /*0be0*/  LOP3.LUT R10, R10, 0xfffffff8, RZ, 0xc0, !PT ;  /* 0xfffffff80a0a7812 */ /* 0x000fe400078ec0ff */
[----:B------:R-:W-:-:S02]  /*0bf0*/  LOP3.LUT R2, R2, 0x3fffffe, RZ, 0xc0, !PT ;  /* 0x03fffffe02027812 */ /* 0x000fc400078ec0ff */
[----:B------:R-:W-:Y:S01]  /*0c00*/  SHF.R.S32.HI R164, RZ, 0x3, R164 ;  /* 0x00000003ffa47819 */ /* 0x000fe200000114a4 */
[----:B------:R-:W-:Y:S01]  /*0c10*/  IMAD.IADD R10, R9, 0x1, -R10 ;  /* 0x00000001090a7824 */ /* 0x000fe200078e0a0a */
[----:B------:R-:W-:Y:S01]  /*0c20*/  SHF.R.S32.HI R172, RZ, 0x1f, R23 ;  /* 0x0000001fffac7819 */ /* 0x000fe20000011417 */
[----:B------:R-:W-:Y:S01]  /*0c30*/  IMAD.IADD R2, R167, 0x1, -R2 ;  /* 0x00000001a7027824 */ /* 0x000fe200078e0a02 */
[----:B------:R-:W-:Y:S01]  /*0c40*/  SHF.R.S32.HI R171, RZ, 0x1f, R160 ;  /* 0x0000001fffab7819 */ /* 0x000fe200000114a0 */
[----:B------:R-:W-:-:S04]  /*0c50*/  IMAD R7, R7, 0x10, R10 ;  /* 0x0000001007077824 */ /* 0x000fc800078e020a */
[----:B------:R-:W-:Y:S01]  /*0c60*/  IMAD R168, R2, 0x40, R7 ;  /* 0x0000004002a87824 */ /* 0x000fe200078e0207 */
[----:B--2---:R-:W-:Y:S02]  /*0c70*/  R2UR UR5, R3 ;  /* 0x00000000030572ca */ /* 0x004fe400000e0000 */
[----:B------:R-:W-:-:S04]  /*0c80*/  LEA.HI R3, R0, R173, RZ, 0x4 ;  /* 0x000000ad00037211 */ /* 0x000fc800078f20ff */
[----:B------:R-:W-:Y:S02]  /*0c90*/  SHF.R.S32.HI R6, RZ, 0x4, R3 ;  /* 0x00000004ff067819 */ /* 0x000fe40000011403 */
[C---:B------:R-:W-:Y:S02]  /*0ca0*/  LOP3.LUT R4, R3.reuse, 0x3fffff0, RZ, 0xc0, !PT ;  /* 0x03fffff003047812 */ /* 0x040fe400078ec0ff */
[----:B------:R-:W-:-:S03]  /*0cb0*/  LEA.HI R3, R3, R6, RZ, 0x1 ;  /* 0x0000000603037211 */ /* 0x000fc600078f08ff */
[----:B------:R-:W-:Y:S01]  /*0cc0*/  IMAD.IADD R4, R173, 0x1, -R4 ;  /* 0x00000001ad047824 */ /* 0x000fe200078e0a04 */
[----:B------:R-:W-:Y:S01]  /*0cd0*/  LOP3.LUT R3, R3, 0x1ffffffe, RZ, 0xc0, !PT ;  /* 0x1ffffffe03037812 */ /* 0x000fe200078ec0ff */
[----:B------:R-:W-:Y:S02]  /*0ce0*/  ULOP3.LUT UR5, UR5, 0x1, URZ, 0xfc, !UPT ;  /* 0x0000000105057892 */ /* 0x000fe4000f8efc3f */
[----:B------:R-:W-:Y:S02]  /*0cf0*/  IMAD R4, R4, 0x40, R5 ;  /* 0x0000004004047824 */ /* 0x000fe400078e0205 */
[----:B------:R-:W-:Y:S01]  /*0d00*/  IMAD.IADD R3, R6, 0x1, -R3 ;  /* 0x0000000106037824 */ /* 0x000fe200078e0a03 */
[----:B------:R-:W-:Y:S01]  /*0d10*/  LOP3.LUT R6, R11, 0xfffffffc, RZ, 0xc0, !PT ;  /* 0xfffffffc0b067812 */ /* 0x000fe200078ec0ff */
[----:B------:R-:W-:Y:S02]  /*0d20*/  IMAD.U32 R170, RZ, RZ, UR5 ;  /* 0x00000005ffaa7e24 */ /* 0x000fe4000f8e00ff */
[----:B------:R-:W-:Y:S01]  /*0d30*/  IMAD R169, R3, 0x8, R4 ;  /* 0x0000000803a97824 */ /* 0x000fe200078e0204 */
[----:B------:R-:W-:Y:S01]  /*0d40*/  LOP3.LUT R3, R8, 0x7ffffffc, RZ, 0xc0, !PT ;  /* 0x7ffffffc08037812 */ /* 0x000fe200078ec0ff */
[----:B------:R-:W-:-:S04]  /*0d50*/  IMAD.IADD R6, R173, 0x1, -R6 ;  /* 0x00000001ad067824 */ /* 0x000fc800078e0a06 */
[----:B------:R-:W-:Y:S01]  /*0d60*/  IMAD.IADD R18, R166, 0x1, -R3 ;  /* 0x00000001a6127824 */ /* 0x000fe200078e0a03 */
[----:B------:R-:W-:-:S04]  /*0d70*/  LEA.HI R0, R6, R6, RZ, 0x1 ;  /* 0x0000000606007211 */ /* 0x000fc800078f08ff */
[----:B------:R-:W-:Y:S01]  /*0d80*/  LOP3.LUT R5, R0, 0x1ffffffe, RZ, 0xc0, !PT ;  /* 0x1ffffffe00057812 */ /* 0x000fe200078ec0ff */
[----:B------:R-:W-:-:S04]  /*0d90*/  IMAD.U32 R0, RZ, RZ, UR4 ;  /* 0x00000004ff007e24 */ /* 0x000fc8000f8e00ff */
[----:B------:R-:W-:-:S04]  /*0da0*/  IMAD.IADD R5, R6, 0x1, -R5 ;  /* 0x0000000106057824 */ /* 0x000fc800078e0a05 */
[----:B------:R-:W-:-:S07]  /*0db0*/  IMAD R19, R5, 0x8, R168 ;  /* 0x0000000805137824 */ /* 0x000fce00078e02a8 */
.L_x_1178:
[----:B0----5:R-:W0:Y:S01]  /*0dc0*/  LDC R5, c[0x0][0xc60] ;  /* 0x00031800ff057b82 */ /* 0x021e220000000800 */
[----:B--2---:R-:W-:Y:S01]  /*0dd0*/  IMAD.MOV.U32 R2, RZ, RZ, R0 ;  /* 0x000000ffff027224 */ /* 0x004fe200078e0000 */
[----:B------:R-:W-:Y:S01]  /*0de0*/  ULDC UR4, c[0x0][0xc78] ;  /* 0x00031e0000047ab9 */ /* 0x000fe20000000800 */
[----:B0-----:R-:W-:-:S13]  /*0df0*/  ISETP.NE.AND P0, PT, R5, 0x1, PT ;  /* 0x000000010500780c */ /* 0x001fda0003f05270 */
[----:B---3--:R-:W0:Y:S08]  /*0e00*/  @P0 LDC R3, c[0x0][0xc64] ;  /* 0x00031900ff030b82 */ /* 0x008e300000000800 */
[----:B------:R-:W1:Y:S01]  /*0e10*/  @P0 LDC R4, c[0x0][0xc68] ;  /* 0x00031a00ff040b82 */ /* 0x000e620000000800 */
[----:B0-----:R-:W-:-:S05]  /*0e20*/  @P0 IMAD.HI.U32 R3, R0, R3, RZ ;  /* 0x0000000300030227 */ /* 0x001fca00078e00ff */
[----:B-1----:R-:W-:-:S04]  /*0e30*/  @P0 SHF.R.U32.HI R2, RZ, R4, R3 ;  /* 0x00000004ff020219 */ /* 0x002fc80000011603 */
[----:B------:R-:W-:Y:S01]  /*0e40*/  ISETP.GE.AND P0, PT, R2, UR4, PT ;  /* 0x0000000402007c0c */ /* 0x000fe2000bf06270 */
[----:B------:R-:W-:-:S04]  /*0e50*/  IMAD.MOV R3, RZ, RZ, -R2 ;  /* 0x000000ffff037224 */ /* 0x000fc800078e0a02 */
[----:B------:R-:W-:-:S08]  /*0e60*/  IMAD R15, R5, R3, R0 ;  /* 0x00000003050f7224 */ /* 0x000fd000078e0200 */
[----:B----4-:R-:W-:Y:S05]  /*0e70*/  @!P0 BRA `(.L_x_1082) ;  /* 0x0000000000208947 */ /* 0x010fea0003800000 */
[----:B------:R-:W0:Y:S01]  /*0e80*/  LDC R3, c[0x0][0xc6c] ;  /* 0x00031b00ff037b82 */ /* 0x000e220000000800 */
[----:B------:R-:W-:Y:S01]  /*0e90*/  IMAD.MOV.U32 R0, RZ, RZ, R15 ;  /* 0x000000ffff007224 */ /* 0x000fe200078e000f */
[----:B0-----:R-:W-:-:S13]  /*0ea0*/  ISETP.NE.AND P0, PT, R3, 0x1, PT ;  /* 0x000000010300780c */ /* 0x001fda0003f05270 */
[----:B------:R-:W0:Y:S02]  /*0eb0*/  @P0 LDC.64 R4, c[0x0][0xc70] ;  /* 0x00031c00ff040b82 */ /* 0x000e240000000a00 */
[----:B0-----:R-:W-:-:S05]  /*0ec0*/  @P0 IMAD.HI.U32 R4, R15, R4, RZ ;  /* 0x000000040f040227 */ /* 0x001fca00078e00ff */
[----:B------:R-:W-:-:S05]  /*0ed0*/  @P0 SHF.R.U32.HI R0, RZ, R5, R4 ;  /* 0x00000005ff000219 */ /* 0x000fca0000011604 */
[----:B------:R-:W-:Y:S01]  /*0ee0*/  IMAD R3, R0, R3, RZ ;  /* 0x0000000300037224 */ /* 0x000fe200078e02ff */
[----:B------:R-:W-:Y:S06]  /*0ef0*/  BRA `(.L_x_1083) ;  /* 0x00000000001c7947 */ /* 0x000fec0003800000 */
.L_x_1082:
[----:B------:R-:W0:Y:S01]  /*0f00*/  LDC R3, c[0x0][0xc54] ;  /* 0x00031500ff037b82 */ /* 0x000e220000000800 */
[----:B------:R-:W-:Y:S01]  /*0f10*/  IMAD.MOV.U32 R0, RZ, RZ, R15 ;  /* 0x000000ffff007224 */ /* 0x000fe200078e000f */
[----:B0-----:R-:W-:-:S13]  /*0f20*/  ISETP.NE.AND P0, PT, R3, 0x1, PT ;  /* 0x000000010300780c */ /* 0x001fda0003f05270 */
[----:B------:R-:W0:Y:S02]  /*0f30*/  @P0 LDC.64 R4, c[0x0][0xc58] ;  /* 0x00031600ff040b82 */ /* 0x000e240000000a00 */
[----:B0-----:R-:W-:-:S05]  /*0f40*/  @P0 IMAD.HI.U32 R4, R15, R4, RZ ;  /* 0x000000040f040227 */ /* 0x001fca00078e00ff */
[----:B------:R-:W-:-:S05]  /*0f50*/  @P0 SHF.R.U32.HI R0, RZ, R5, R4 ;  /* 0x00000005ff000219 */ /* 0x000fca0000011604 */
[----:B------:R-:W-:-:S07]  /*0f60*/  IMAD R3, R0, R3, RZ ;  /* 0x0000000300037224 */ /* 0x000fce00078e02ff */
.L_x_1083:
[----:B------:R-:W0:Y:S01]  /*0f70*/  LDC R163, c[0x0][0xc48] ;  /* 0x00031200ffa37b82 */ /* 0x000e220000000800 */
[----:B------:R-:W-:Y:S01]  /*0f80*/  LOP3.LUT R0, RZ, R0, RZ, 0x33, !PT ;  /* 0x00000000ff007212 */ /* 0x000fe200078e33ff */
[----:B------:R-:W-:Y:S01]  /*0f90*/  IMAD.IADD R3, R15, 0x1, -R3 ;  /* 0x000000010f037824 */ /* 0x000fe200078e0a03 */
[----:B------:R-:W-:Y:S01]  /*0fa0*/  ULDC UR4, c[0x0][0xc3c] ;  /* 0x00030f0000047ab9 */ /* 0x000fe20000000800 */
[----:B------:R-:W-:Y:S02]  /*0fb0*/  ULDC UR6, c[0x0][0xc54] ;  /* 0x0003150000067ab9 */ /* 0x000fe40000000800 */
[----:B------:R-:W-:Y:S01]  /*0fc0*/  VIADD R0, R0, UR4 ;  /* 0x0000000400007c36 */ /* 0x000fe20008000000 */
[----:B------:R-:W-:Y:S01]  /*0fd0*/  ULDC.64 UR4, c[0x0][0x418] ;  /* 0x0001060000047ab9 */ /* 0x000fe20000000a00 */
[----:B------:R-:W1:Y:S01]  /*0fe0*/  LDC R4, c[0x0][0x448] ;  /* 0x00011200ff047b82 */ /* 0x000e620000000800 */
[----:B------:R-:W-:Y:S01]  /*0ff0*/  IMAD R15, R2, UR6, R3 ;  /* 0x00000006020f7c24 */ /* 0x000fe2000f8e0203 */
[----:B------:R-:W-:Y:S01]  /*1000*/  ISETP.NE.U32.AND P0, PT, RZ, UR4, PT ;  /* 0x00000004ff007c0c */ /* 0x000fe2000bf05070 */
[----:B------:R-:W-:-:S02]  /*1010*/  IMAD.SHL.U32 R17, R0, 0x80, RZ ;  /* 0x0000008000117824 */ /* 0x000fc400078e00ff */
[----:B------:R-:W-:Y:S01]  /*1020*/  IMAD.MOV.U32 R161, RZ, RZ, R15 ;  /* 0x000000ffffa17224 */ /* 0x000fe200078e000f */
[----:B------:R-:W-:Y:S01]  /*1030*/  ISETP.NE.AND.EX P0, PT, RZ, UR5, PT, P0 ;  /* 0x00000005ff007c0c */ /* 0x000fe2000bf05300 */
[----:B------:R-:W-:Y:S01]  /*1040*/  VIADD R2, R17, 0x7f ;  /* 0x0000007f11027836 */ /* 0x000fe20000000000 */
[----:B------:R-:W2:Y:S01]  /*1050*/  LDC.64 R12, c[0x0][0x9e0] ;  /* 0x00027800ff0c7b82 */ /* 0x000ea20000000a00 */
[----:B0-----:R-:W-:-:S07]  /*1060*/  ISETP.NE.AND P2, PT, R163, 0x1, PT ;  /* 0x00000001a300780c */ /* 0x001fce0003f45270 */
[----:B------:R-:W0:Y:S01]  /*1070*/  LDC R8, c[0x0][0x288] ;  /* 0x0000a200ff087b82 */ /* 0x000e220000000800 */
[----:B-1----:R-:W-:-:S07]  /*1080*/  ISETP.NE.AND P1, PT, R4, 0x1, PT ;  /* 0x000000010400780c */ /* 0x002fce0003f25270 */
[----:B------:R-:W1:Y:S08]  /*1090*/  LDC R72, c[0x0][0x424] ;  /* 0x00010900ff487b82 */ /* 0x000e700000000800 */
[----:B------:R-:W3:Y:S08]  /*10a0*/  @P2 LDC R4, c[0x0][0xc4c] ;  /* 0x00031300ff042b82 */ /* 0x000ef00000000800 */
[----:B------:R-:W4:Y:S01]  /*10b0*/  @P2 LDC R7, c[0x0][0xc50] ;  /* 0x00031400ff072b82 */ /* 0x000f220000000800 */
[----:B0-----:R-:W-:-:S07]  /*10c0*/  IADD3 R5, -R8, 0x1, RZ ;  /* 0x0000000108057810 */ /* 0x001fce0007ffe1ff */
[----:B------:R-:W0:Y:S01]  /*10d0*/  @P1 LDC R11, c[0x0][0x44c] ;  /* 0x00011300ff0b1b82 */ /* 0x000e220000000800 */
[----:B-1----:R-:W-:-:S07]  /*10e0*/  SEL R72, R72, 0x1, P0 ;  /* 0x0000000148487807 */ /* 0x002fce0000000000 */
[----:B------:R-:W1:Y:S01]  /*10f0*/  @P1 LDC R6, c[0x0][0x450] ;  /* 0x00011400ff061b82 */ /* 0x000e620000000800 */
[----:B---3--:R-:W-:-:S07]  /*1100*/  @P2 IMAD.HI.U32 R0, R15, R4, RZ ;  /* 0x000000040f002227 */ /* 0x008fce00078e00ff */
[----:B------:R-:W3:Y:S01]  /*1110*/  LDC R9, c[0x0][0x2f0] ;  /* 0x0000bc00ff097b82 */ /* 0x000ee20000000800 */
[----:B----4-:R-:W-:Y:S02]  /*1120*/  @P2 SHF.R.U32.HI R161, RZ, R7, R0 ;  /* 0x00000007ffa12219 */ /* 0x010fe40000011600 */
[----:B--2---:R-:W-:-:S03]  /*1130*/  ISETP.GE.AND P2, PT, R13, 0x1, PT ;  /* 0x000000010d00780c */ /* 0x004fc60003f46270 */
[----:B------:R-:W-:Y:S02]  /*1140*/  IMAD.MOV R0, RZ, RZ, -R161 ;  /* 0x000000ffff007224 */ /* 0x000fe400078e0aa1 */
[----:B0-----:R-:W-:-:S04]  /*1150*/  @P1 IMAD.HI.U32 R3, R2, R11, RZ ;  /* 0x0000000b02031227 */ /* 0x001fc800078e00ff */
[----:B------:R-:W-:Y:S01]  /*1160*/  IMAD R163, R163, R0, R15 ;  /* 0x00000000a3a37224 */ /* 0x000fe200078e020f */
[----:B-1----:R-:W-:Y:S01]  /*1170*/  @P1 SHF.R.U32.HI R2, RZ, R6, R3 ;  /* 0x00000006ff021219 */ /* 0x002fe20000011603 */
[CC--:B---3--:R-:W-:Y:S02]  /*1180*/  IMAD R5, R72.reuse, R9.reuse, R5 ;  /* 0x0000000948057224 */ /* 0x0c8fe400078e0205 */
[----:B------:R-:W-:Y:S02]  /*1190*/  IMAD R16, R72, R9, RZ ;  /* 0x0000000948107224 */ /* 0x000fe400078e02ff */
[----:B------:R-:W-:-:S04]  /*11a0*/  IMAD.IADD R3, R5, 0x1, R2 ;  /* 0x0000000105037824 */ /* 0x000fc800078e0202 */
[----:B------:R-:W-:Y:S01]  /*11b0*/  IMAD.IADD R0, R3, 0x1, R12 ;  /* 0x0000000103007824 */ /* 0x000fe200078e020c */
[----:B------:R-:W-:Y:S06]  /*11c0*/  @!P2 BRA `(.L_x_1084) ;  /* 0x000000000040a947 */ /* 0x000fec0003800000 */
[C---:B------:R-:W-:Y:S01]  /*11d0*/  ISETP.GT.AND P0, PT, R3.reuse, RZ, PT ;  /* 0x000000ff0300720c */ /* 0x040fe20003f04270 */
[----:B------:R-:W-:-:S12]  /*11e0*/  VIADD R2, R3, 0xffffffff ;  /* 0xffffffff03027836 */ /* 0x000fd80000000000 */
[----:B------:R-:W-:Y:S05]  /*11f0*/  @P0 BRA `(.L_x_1085) ;  /* 0x00000000001c0947 */ /* 0x000fea0003800000 */
[----:B------:R-:W-:Y:S01]  /*1200*/  ISETP.NE.AND P0, PT, R13, 0x1, PT ;  /* 0x000000010d00780c */ /* 0x000fe20003f05270 */
[----:B------:R-:W-:-:S12]  /*1210*/  IMAD.MOV R3, RZ, RZ, -R3 ;  /* 0x000000ffff037224 */ /* 0x000fd800078e0a03 */
[----:B------:R-:W0:Y:S02]  /*1220*/  @P0 LDC.64 R4, c[0x0][0x9e8] ;  /* 0x00027a00ff040b82 */ /* 0x000e240000000a00 */
[----:B0-----:R-:W-:-:S05]  /*1230*/  @P0 IMAD.HI.U32 R2, R3, R4, RZ ;  /* 0x0000000403020227 */ /* 0x001fca00078e00ff */
[----:B------:R-:W-:-:S04]  /*1240*/  @P0 SHF.R.U32.HI R3, RZ, R5, R2 ;  /* 0x00000005ff030219 */ /* 0x000fc80000011602 */
[----:B------:R-:W-:Y:S01]  /*1250*/  LOP3.LUT R2, RZ, R3, RZ, 0x33, !PT ;  /* 0x00000003ff027212 */ /* 0x000fe200078e33ff */
[----:B------:R-:W-:Y:S06]  /*1260*/  BRA `(.L_x_1086) ;  /* 0x0000000000107947 */ /* 0x000fec0003800000 */
.L_x_1085:
[----:B------:R-:W-:-:S13]  /*1270*/  ISETP.NE.AND P0, PT, R13, 0x1, PT ;  /* 0x000000010d00780c */ /* 0x000fda0003f05270 */
[----:B------:R-:W0:Y:S02]  /*1280*/  @P0 LDC.64 R4, c[0x0][0x9e8] ;  /* 0x00027a00ff040b82 */ /* 0x000e240000000a00 */
[----:B0-----:R-:W-:-:S05]  /*1290*/  @P0 IMAD.HI.U32 R4, R2, R4, RZ ;  /* 0x0000000402040227 */ /* 0x001fca00078e00ff */
[----:B------:R-:W-:-:S07]  /*12a0*/  @P0 SHF.R.U32.HI R2, RZ, R5, R4 ;  /* 0x00000005ff020219 */ /* 0x000fce0000011604 */
.L_x_1086:
[----:B------:R-:W-:-:S05]  /*12b0*/  IMAD R3, R2, R13, R13 ;  /* 0x0000000d02037224 */ /* 0x000fca00078e020d */
[----:B------:R-:W-:-:S07]  /*12c0*/  VIMNMX R0, R0, R3, PT ;  /* 0x0000000300007248 */ /* 0x000fce0003fe0100 */
.L_x_1084:
[----:B------:R-:W0:Y:S01]  /*12d0*/  @P1 LDC R4, c[0x0][0x44c] ;  /* 0x00011300ff041b82 */ /* 0x000e220000000800 */
[----:B------:R-:W-:Y:S01]  /*12e0*/  VIADD R2, R0, 0x5f ;  /* 0x0000005f00027836 */ /* 0x000fe20000000000 */
[----:B------:R-:W-:Y:S01]  /*12f0*/  ULDC UR4, c[0x0][0x9dc] ;  /* 0x0002770000047ab9 */ /* 0x000fe20000000800 */
[----:B------:R-:W-:Y:S02]  /*1300*/  IMAD R0, R72, R9, 0x5f ;  /* 0x0000005f48007424 */ /* 0x000fe400078e0209 */
[----:B------:R-:W-:-:S03]  /*1310*/  IMAD.HI R2, R2, 0x2aaaaaab, RZ ;  /* 0x2aaaaaab02027827 */ /* 0x000fc600078e02ff */
[----:B------:R-:W1:Y:S01]  /*1320*/  @P1 LDC R11, c[0x0][0x450] ;  /* 0x00011400ff0b1b82 */ /* 0x000e620000000800 */
[----:B------:R-:W-:Y:S01]  /*1330*/  IMAD.HI R0, R0, 0x2aaaaaab, RZ ;  /* 0x2aaaaaab00007827 */ /* 0x000fe200078e02ff */
[----:B------:R-:W-:-:S03]  /*1340*/  SHF.R.U32.HI R5, RZ, 0x1f, R2 ;  /* 0x0000001fff057819 */ /* 0x000fc60000011602 */
[----:B------:R-:W-:Y:S01]  /*1350*/  IMAD.MOV.U32 R7, RZ, RZ, R17 ;  /* 0x000000ffff077224 */ /* 0x000fe200078e0011 */
[----:B------:R-:W-:Y:S01]  /*1360*/  SHF.R.U32.HI R3, RZ, 0x1f, R0 ;  /* 0x0000001fff037819 */ /* 0x000fe20000011600 */
[----:B------:R-:W-:Y:S01]  /*1370*/  IMAD R72, R72, R9, -R8 ;  /* 0x0000000948487224 */ /* 0x000fe200078e0a08 */
[----:B------:R-:W-:Y:S02]  /*1380*/  LEA.HI.SX32 R2, R2, R5, 0x1c ;  /* 0x0000000502027211 */ /* 0x000fe400078fe2ff */
[----:B------:R-:W-:-:S04]  /*1390*/  LEA.HI.SX32 R3, R0, R3, 0x1c ;  /* 0x0000000300037211 */ /* 0x000fc800078fe2ff */
[----:B------:R-:W-:Y:S01]  /*13a0*/  VIMNMX R73, R3, R2, PT ;  /* 0x0000000203497248 */ /* 0x000fe20003fe0100 */
[----:B0-----:R-:W-:-:S05]  /*13b0*/  @P1 IMAD.HI.U32 R4, R17, R4, RZ ;  /* 0x0000000411041227 */ /* 0x001fca00078e00ff */
[----:B-1----:R-:W-:-:S05]  /*13c0*/  @P1 SHF.R.U32.HI R7, RZ, R11, R4 ;  /* 0x0000000bff071219 */ /* 0x002fca0000011604 */
[----:B------:R-:W-:-:S04]  /*13d0*/  IMAD.IADD R0, R72, 0x1, R7 ;  /* 0x0000000148007824 */ /* 0x000fc800078e0207 */
[----:B------:R-:W-:Y:S01]  /*13e0*/  VIADD R2, R0, -UR4 ;  /* 0x8000000400027c36 */ /* 0x000fe20008000000 */
[----:B------:R-:W-:Y:S06]  /*13f0*/  @!P2 BRA `(.L_x_1087) ;  /* 0x00000000003ca947 */ /* 0x000fec0003800000 */
[----:B------:R-:W-:-:S13]  /*1400*/  ISETP.GT.AND P0, PT, R0, -0x1, PT ;  /* 0xffffffff0000780c */ /* 0x000fda0003f04270 */
[----:B------:R-:W-:Y:S05]  /*1410*/  @P0 BRA `(.L_x_1088) ;  /* 0x00000000001c0947 */ /* 0x000fea0003800000 */
[----:B------:R-:W-:Y:S02]  /*1420*/  ISETP.NE.AND P0, PT, R13, 0x1, PT ;  /* 0x000000010d00780c */ /* 0x000fe40003f05270 */
[----:B------:R-:W-:-:S11]  /*1430*/  LOP3.LUT R3, RZ, R0, RZ, 0x33, !PT ;  /* 0x00000000ff037212 */ /* 0x000fd600078e33ff */
[----:B------:R-:W0:Y:S02]  /*1440*/  @P0 LDC.64 R4, c[0x0][0x9e8] ;  /* 0x00027a00ff040b82 */ /* 0x000e240000000a00 */
[----:B0-----:R-:W-:-:S05]  /*1450*/  @P0 IMAD.HI.U32 R0, R3, R4, RZ ;  /* 0x0000000403000227 */ /* 0x001fca00078e00ff */
[----:B------:R-:W-:-:S04]  /*1460*/  @P0 SHF.R.U32.HI R3, RZ, R5, R0 ;  /* 0x00000005ff030219 */ /* 0x000fc80000011600 */
[----:B------:R-:W-:Y:S01]  /*1470*/  LOP3.LUT R0, RZ, R3, RZ, 0x33, !PT ;  /* 0x00000003ff007212 */ /* 0x000fe200078e33ff */
[----:B------:R-:W-:Y:S06]  /*1480*/  BRA `(.L_x_1089) ;  /* 0x0000000000107947 */ /* 0x000fec0003800000 */
.L_x_1088:
[----:B------:R-:W-:-:S13]  /*1490*/  ISETP.NE.AND P0, PT, R13, 0x1, PT ;  /* 0x000000010d00780c */ /* 0x000fda0003f05270 */
[----:B------:R-:W0:Y:S02]  /*14a0*/  @P0 LDC.64 R4, c[0x0][0x9e8] ;  /* 0x00027a00ff040b82 */ /* 0x000e240000000a00 */
[----:B0-----:R-:W-:-:S05]  /*14b0*/  @P0 IMAD.HI.U32 R4, R0, R4, RZ ;  /* 0x0000000400040227 */ /* 0x001fca00078e00ff */
[----:B------:R-:W-:-:S07]  /*14c0*/  @P0 SHF.R.U32.HI R0, RZ, R5, R4 ;  /* 0x00000005ff000219 */ /* 0x000fce0000011604 */
.L_x_1089:
[----:B------:R-:W-:-:S05]  /*14d0*/  IMAD R3, R0, R13, RZ ;  /* 0x0000000d00037224 */ /* 0x000fca00078e02ff */
[----:B------:R-:W-:-:S07]  /*14e0*/  VIMNMX R2, R2, R3, !PT ;  /* 0x0000000302027248 */ /* 0x000fce0007fe0100 */
.L_x_1087:
[----:B------:R-:W-:Y:S01]  /*14f0*/  IMAD.HI R2, R2, 0x2aaaaaab, RZ ;  /* 0x2aaaaaab02027827 */ /* 0x000fe200078e02ff */
[----:B------:R-:W-:Y:S02]  /*1500*/  PLOP3.LUT P0, PT, PT, PT, PT, 0x80, 0x0 ;  /* 0x000000000000781c */ /* 0x000fe40003f0f070 */
[----:B------:R-:W-:Y:S02]  /*1510*/  CS2R R88, SRZ ;  /* 0x0000000000587805 */ /* 0x000fe4000001ff00 */
[----:B------:R-:W-:Y:S02]  /*1520*/  CS2R R86, SRZ ;  /* 0x0000000000567805 */ /* 0x000fe4000001ff00 */
[----:B------:R-:W-:Y:S02]  /*1530*/  CS2R R84, SRZ ;  /* 0x0000000000547805 */ /* 0x000fe4000001ff00 */
[----:B------:R-:W-:Y:S02]  /*1540*/  SHF.R.U32.HI R3, RZ, 0x1f, R2 ;  /* 0x0000001fff037819 */ /* 0x000fe40000011602 */
[----:B------:R-:W-:-:S02]  /*1550*/  CS2R R82, SRZ ;  /* 0x0000000000527805 */ /* 0x000fc4000001ff00 */
[----:B------:R-:W-:Y:S01]  /*1560*/  CS2R R80, SRZ ;  /* 0x0000000000507805 */ /* 0x000fe2000001ff00 */
[----:B------:R-:W-:Y:S01]  /*1570*/  IMAD.MOV.U32 R50, RZ, RZ, RZ ;  /* 0x000000ffff327224 */ /* 0x000fe200078e00ff */
[----:B------:R-:W-:Y:S02]  /*1580*/  LEA.HI.SX32 R3, R2, R3, 0x1c ;  /* 0x0000000302037211 */ /* 0x000fe400078fe2ff */
[----:B------:R-:W-:Y:S02]  /*1590*/  CS2R R46, SRZ ;  /* 0x00000000002e7805 */ /* 0x000fe4000001ff00 */
[----:B------:R-:W-:Y:S02]  /*15a0*/  CS2R R76, SRZ ;  /* 0x00000000004c7805 */ /* 0x000fe4000001ff00 */
[----:B------:R-:W-:Y:S02]  /*15b0*/  CS2R R74, SRZ ;  /* 0x00000000004a7805 */ /* 0x000fe4000001ff00 */
[----:B------:R-:W-:-:S02]  /*15c0*/  VIMNMX R22, RZ, R3, !PT ;  /* 0x00000003ff167248 */ /* 0x000fc40007fe0100 */
[----:B------:R-:W-:Y:S02]  /*15d0*/  CS2R R44, SRZ ;  /* 0x00000000002c7805 */ /* 0x000fe4000001ff00 */
[----:B------:R-:W-:Y:S02]  /*15e0*/  CS2R R70, SRZ ;  /* 0x0000000000467805 */ /* 0x000fe4000001ff00 */
[----:B------:R-:W-:Y:S02]  /*15f0*/  CS2R R68, SRZ ;  /* 0x0000000000447805 */ /* 0x000fe4000001ff00 */
[----:B------:R-:W-:Y:S02]  /*1600*/  ISETP.GT.AND P1, PT, R73, R22, PT ;  /* 0x000000164900720c */ /* 0x000fe40003f24270 */
[----:B------:R-:W-:Y:S02]  /*1610*/  CS2R R66, SRZ ;  /* 0x0000000000427805 */ /* 0x000fe4000001ff00 */
[----:B------:R-:W-:-:S02]  /*1620*/  CS2R R64, SRZ ;  /* 0x0000000000407805 */ /* 0x000fc4000001ff00 */
[----:B------:R-:W-:Y:S02]  /*1630*/  CS2R R62, SRZ ;  /* 0x00000000003e7805 */ /* 0x000fe4000001ff00 */
[----:B------:R-:W-:Y:S02]  /*1640*/  CS2R R60, SRZ ;  /* 0x00000000003c7805 */ /* 0x000fe4000001ff00 */
[----:B------:R-:W-:Y:S02]  /*1650*/  CS2R R58, SRZ ;  /* 0x00000000003a7805 */ /* 0x000fe4000001ff00 */
[----:B------:R-:W-:Y:S01]  /*1660*/  CS2R R56, SRZ ;  /* 0x0000000000387805 */ /* 0x000fe2000001ff00 */
[----:B------:R-:W-:Y:S01]  /*1670*/  IMAD.MOV.U32 R55, RZ, RZ, RZ ;  /* 0x000000ffff377224 */ /* 0x000fe200078e00ff */
        /* <DEDUP_REMOVED lines=11> */
[----:B------:R-:W-:Y:S01]  /*1730*/  IMAD.MOV.U32 R108, RZ, RZ, RZ ;  /* 0x000000ffff6c7224 */ /* 0x000fe200078e00ff */
[----:B------:R-:W-:Y:S02]  /*1740*/  CS2R R6, SRZ ;  /* 0x0000000000067805 */ /* 0x000fe4000001ff00 */
[----:B------:R-:W-:Y:S01]  /*1750*/  CS2R R28, SRZ ;  /* 0x00000000001c7805 */ /* 0x000fe2000001ff00 */
[----:B------:R-:W-:Y:S02]  /*1760*/  IMAD.MOV.U32 R27, RZ, RZ, RZ ;  /* 0x000000ffff1b7224 */ /* 0x000fe400078e00ff */
[----:B------:R-:W-:-:S02]  /*1770*/  IMAD.MOV.U32 R110, RZ, RZ, RZ ;  /* 0x000000ffff6e7224 */ /* 0x000fc400078e00ff */
[----:B------:R-:W-:Y:S01]  /*1780*/  IMAD.MOV.U32 R3, RZ, RZ, RZ ;  /* 0x000000ffff037224 */ /* 0x000fe200078e00ff */
[----:B------:R-:W-:Y:S06]  /*1790*/  @!P1 BRA `(.L_x_1090) ;  /* 0x000000b400449947 */ /* 0x000fec0003800000 */
[----:B------:R-:W0:Y:S01]  /*17a0*/  SHFL.IDX PT, R0, R167, RZ, 0x1f ;  /* 0x00001fffa7007589 */ /* 0x000e2200000e0000 */
[----:B------:R-:W1:Y:S01]  /*17b0*/  S2UR UR6, SR_CgaCtaId ;  /* 0x00000000000679c3 */ /* 0x000e620000008800 */
[----:B------:R-:W-:Y:S01]  /*17c0*/  UMOV UR37, 0x400 ;  /* 0x0000040000257882 */ /* 0x000fe20000000000 */
        /* <DEDUP_REMOVED lines=28> */
.L_x_1091:
[----:B------:R-:W-:Y:S02]  /*1990*/  LEA.HI R0, R165, R165, RZ, 0x1 ;  /* 0x000000a5a5007211 */ /* 0x000fe400078f08ff */
[----:B------:R-:W-:Y:S02]  /*19a0*/  R2UR UR4, R170 ;  /* 0x00000000aa0472ca */ /* 0x000fe400000e0000 */
[----:B------:R-:W-:-:S05]  /*19b0*/  LOP3.LUT R0, R0, 0xfffffffe, RZ, 0xc0, !PT ;  /* 0xfffffffe00007812 */ /* 0x000fca00078ec0ff */
[----:B------:R-:W-:-:S05]  /*19c0*/  IMAD.IADD R0, R165, 0x1, -R0 ;  /* 0x00000001a5007824 */ /* 0x000fca00078e0a00 */
[----:B------:R-:W-:Y:S01]  /*19d0*/  SHF.L.U32 R0, R0, 0x1f, RZ ;  /* 0x0000001f00007819 */ /* 0x000fe200000006ff */
[----:B------:R-:W-:-:S03]  /*19e0*/  IMAD.U32 R2, RZ, RZ, UR4 ;  /* 0x00000004ff027e24 */ /* 0x000fc6000f8e00ff */
[----:B------:R-:W0:Y:S02]  /*19f0*/  SYNCS.PHASECHK.TRANS64.TRYWAIT P1, [UR37+0x2a800], R0 ;  /* 0x02a80000ff0075a7 */ /* 0x000e240008020165 */
[----:B------:R-:W-:Y:S01]  /*1a00*/  ISETP.NE.AND P0, PT, R2, 0x3, PT ;  /* 0x000000030200780c */ /* 0x000fe20003f05270 */
[----:B0-----:R-:W-:-:S12]  /*1a10*/  @!P1 BRA `(.L_x_1092) ;  /* 0x0000011c00ac9947 */ /* 0x001fd80003800000 */
.L_x_1288:
[----:B------:R-:W-:Y:S05]  /*1a20*/  @!P0 BRA `(.L_x_1093) ;  /* 0x0000000000048947 */ /* 0x000fea0003800000 */
[----:B------:R-:W-:Y:S01]  /*1a30*/  BPT.TRAP 0x1 ;  /* 0x000000040000795c */ /* 0x000fe20000300000 */
.L_x_1093:
[----:B------:R-:W-:Y:S02]  /*1a40*/  IMAD.U32 R7, RZ, RZ, UR36 ;  /* 0x00000024ff077e24 */ /* 0x000fe4000f8e00ff */
[----:B0-----:R-:W-:-:S03]  /*1a50*/  IMAD.U32 R0, RZ, RZ, UR38 ;  /* 0x00000026ff007e24 */ /* 0x001fc6000f8e00ff */
[----:B------:R-:W-:Y:S02]  /*1a60*/  LEA R7, R7, UR37, 0x3 ;  /* 0x0000002507077c11 */ /* 0x000fe4000f8e18ff */
[----:B------:R-:W-:-:S04]  /*1a70*/  SHF.L.U32 R0, R0, 0x1f, RZ ;  /* 0x0000001f00007819 */ /* 0x000fc800000006ff */
[----:B------:R0:W1:Y:S01]  /*1a80*/  SYNCS.PHASECHK.TRANS64.TRYWAIT P1, [R7+URZ+0x2a830], R0 ;  /* 0x02a83000070075a7 */ /* 0x000062000802017f */
[----:B------:R-:W-:Y:S05]  /*1a90*/  @!P0 BRA `(.L_x_1094) ;  /* 0x0000000000048947 */ /* 0x000fea0003800000 */
[----:B------:R-:W-:Y:S01]  /*1aa0*/  BPT.TRAP 0x1 ;  /* 0x000000040000795c */ /* 0x000fe20000300000 */
.L_x_1094:
[----:B------:R-:W2:Y:S01]  /*1ab0*/  LDL.LU R2, [R1+0xc] ;  /* 0x00000c0001027983 */ /* 0x000ea20000300800 */
[----:B------:R-:W3:Y:S02]  /*1ac0*/  S2R R3, SR_TID.X ;  /* 0x0000000000037919 */ /* 0x000ee40000002100 */
[----:B---3--:R-:W-:Y:S02]  /*1ad0*/  LOP3.LUT P2, RZ, R3, 0x7f, RZ, 0xc0, !PT ;  /* 0x0000007f03ff7812 */ /* 0x008fe4000784c0ff */
[----:B--2---:R-:W-:-:S11]  /*1ae0*/  LOP3.LUT R2, R2, 0xffefffff, RZ, 0xc0, !PT ;  /* 0xffefffff02027812 */ /* 0x004fd600078ec0ff */
[----:B------:R-:W-:-:S05]  /*1af0*/  @P2 LOP3.LUT R2, R2, 0x100000, RZ, 0xfc, !PT ;  /* 0x0010000002022812 */ /* 0x000fca00078efcff */
[----:B------:R2:W-:Y:S01]  /*1b00*/  STL [R1+0xc], R2 ;  /* 0x00000c0201007387 */ /* 0x0005e20000100800 */
[----:B-1----:R-:W-:Y:S05]  /*1b10*/  @P1 BRA `(.L_x_1095) ;  /* 0x0000000000081947 */ /* 0x002fea0003800000 */
[----:B------:R-:W1:Y:S02]  /*1b20*/  SYNCS.PHASECHK.TRANS64.TRYWAIT P1, [R7+URZ+0x2a830], R0 ;  /* 0x02a83000070075a7 */ /* 0x000e64000802017f */
[----:B-1----:R-:W-:Y:S05]  /*1b30*/  @!P1 BRA `(.L_x_1096) ;  /* 0x0000011c007c9947 */ /* 0x002fea0003800000 */
.L_x_1095:
[----:B------:R-:W-:Y:S05]  /*1b40*/  WARPSYNC.ALL ;  /* 0x0000000000007948 */ /* 0x000fea0003800000 */
[----:B------:R-:W-:Y:S01]  /*1b50*/  UIADD3 UR4, UR37, 0x18400, URZ ;  /* 0x0001840025047890 */ /* 0x000fe2000fffe03f */
[----:B------:R-:W-:Y:S01]  /*1b60*/  WARPGROUP.ARRIVE ;  /* 0x00000000000079c5 */ /* 0x000fe20000000000 */
[----:B------:R-:W-:Y:S01]  /*1b70*/  UMOV UR9, 0x40000040 ;  /* 0x4000004000097882 */ /* 0x000fe20000000000 */
[----:B------:R-:W-:Y:S01]  /*1b80*/  UMOV UR11, 0x40000040 ;  /* 0x40000040000b7882 */ /* 0x000fe20000000000 */
[----:B------:R-:W-:Y:S01]  /*1b90*/  USHF.R.U32.HI UR4, URZ, 0x4, UR4 ;  /* 0x000000043f047899 */ /* 0x000fe20008011604 */
[----:B------:R-:W-:Y:S01]  /*1ba0*/  IMAD.U32 R5, RZ, RZ, UR9 ;  /* 0x00000009ff057e24 */ /* 0x000fe2000f8e00ff */
[----:B------:R-:W-:Y:S01]  /*1bb0*/  UMOV UR13, 0x40000040 ;  /* 0x40000040000d7882 */ /* 0x000fe20000000000 */
[----:B------:R-:W-:Y:S01]  /*1bc0*/  UMOV UR15, 0x40000040 ;  /* 0x40000040000f7882 */ /* 0x000fe20000000000 */
[----:B------:R-:W-:Y:S01]  /*1bd0*/  ULOP3.LUT UR4, UR4, 0x3fff, URZ, 0xc0, !UPT ;  /* 0x00003fff04047892 */ /* 0x000fe2000f8ec03f */
[----:B------:R-:W3:Y:S01]  /*1be0*/  LDC R174, c[0x0][0x448] ;  /* 0x00011200ffae7b82 */ /* 0x000ee20000000800 */
[----:B------:R-:W-:Y:S01]  /*1bf0*/  UMOV UR17, 0x40000040 ;  /* 0x4000004000117882 */ /* 0x000fe20000000000 */
[----:B------:R-:W-:Y:S01]  /*1c00*/  UMOV UR19, 0x40000040 ;  /* 0x4000004000137882 */ /* 0x000fe20000000000 */
[----:B------:R-:W-:Y:S01]  /*1c10*/  ULOP3.LUT UR39, UR4, 0x10000, URZ, 0xfc, !UPT ;  /* 0x0001000004277892 */ /* 0x000fe2000f8efc3f */
[----:B------:R-:W4:Y:S01]  /*1c20*/  S2R R8, SR_TID.X ;  /* 0x0000000000087919 */ /* 0x000f220000002100 */
[----:B------:R-:W-:Y:S01]  /*1c30*/  ULOP3.LUT UR4, UR40, 0x10000, URZ, 0xfc, !UPT ;  /* 0x0001000028047892 */ /* 0x000fe2000f8efc3f */
[----:B01----:R-:W-:Y:S01]  /*1c40*/  IMAD.IADD R0, R19, 0x1, R17 ;  /* 0x0000000113007824 */ /* 0x003fe200078e0211 */
[----:B------:R-:W-:Y:S01]  /*1c50*/  UIMAD UR5, UR36, 0x900, UR39 ;  /* 0x00000900240578a4 */ /* 0x000fe2000f8e0227 */
[----:B------:R-:W0:Y:S01]  /*1c60*/  LDC.64 R14, c[0x0][0x9e0] ;  /* 0x00027800ff0e7b82 */ /* 0x000e220000000a00 */
[----:B------:R-:W-:Y:S01]  /*1c70*/  UIADD3 UR12, UR4, 0x4, URZ ;  /* 0x00000004040c7890 */ /* 0x000fe2000fffe03f */
[----:B--2---:R-:W-:Y:S01]  /*1c80*/  IMAD.MOV.U32 R2, RZ, RZ, R0 ;  /* 0x000000ffff027224 */ /* 0x004fe200078e0000 */
[----:B------:R-:W-:Y:S01]  /*1c90*/  UIADD3 UR14, UR5, 0x4, URZ ;  /* 0x00000004050e7890 */ /* 0x000fe2000fffe03f */
[----:B------:R-:W-:-:S02]  /*1ca0*/  UMOV UR8, UR4 ;  /* 0x0000000400087c82 */ /* 0x000fc40008000000 */
[----:B------:R-:W-:Y:S01]  /*1cb0*/  UMOV UR10, UR5 ;  /* 0x00000005000a7c82 */ /* 0x000fe20008000000 */
[----:B------:R-:W-:Y:S01]  /*1cc0*/  IMAD.U32 R4, RZ, RZ, UR8 ;  /* 0x00000008ff047e24 */ /* 0x000fe2000f8e00ff */
[----:B------:R-:W-:Y:S01]  /*1cd0*/  HGMMA.64x96x16.F32 R24, gdesc[UR8], RZ, !UPT, gsb0 ;  /* 0x01600000081879f0 */ /* 0x000fe2000c0008ff */
[----:B------:R-:W-:Y:S01]  /*1ce0*/  UIADD3 UR8, UR4, 0x2, URZ ;  /* 0x0000000204087890 */ /* 0x000fe2000fffe03f */
[----:B------:R-:W1:Y:S01]  /*1cf0*/  LDC R11, c[0x0][0x288] ;  /* 0x0000a200ff0b7b82 */ /* 0x000e620000000800 */
[----:B------:R-:W-:Y:S01]  /*1d00*/  UIADD3 UR10, UR5, 0x2, URZ ;  /* 0x00000002050a7890 */ /* 0x000fe2000fffe03f */
[----:B------:R-:W-:Y:S01]  /*1d10*/  UMOV UR9, 0x40000040 ;  /* 0x4000004000097882 */ /* 0x000fe20000000000 */
[----:B------:R-:W-:Y:S01]  /*1d20*/  UMOV UR11, 0x40000040 ;  /* 0x40000040000b7882 */ /* 0x000fe20000000000 */
[----:B------:R-:W-:Y:S01]  /*1d30*/  UIADD3 UR16, UR4, 0x6, URZ ;  /* 0x0000000604107890 */ /* 0x000fe2000fffe03f */
[----:B---3--:R-:W-:Y:S01]  /*1d40*/  ISETP.NE.AND P2, PT, R174, 0x1, PT ;  /* 0x00000001ae00780c */ /* 0x008fe20003f45270 */
[----:B------:R-:W-:-:S02]  /*1d50*/  UIADD3 UR18, UR5, 0x6, URZ ;  /* 0x0000000605127890 */ /* 0x000fc4000fffe03f */
[----:B------:R-:W-:Y:S02]  /*1d60*/  UIADD3 UR20, UR4, 0x400, URZ ;  /* 0x0000040004147890 */ /* 0x000fe4000fffe03f */
[----:B------:R-:W-:Y:S01]  /*1d70*/  UIADD3 UR22, UR5, 0x300, URZ ;  /* 0x0000030005167890 */ /* 0x000fe2000fffe03f */
[----:B------:R-:W-:Y:S01]  /*1d80*/  UMOV UR21, 0x40000040 ;  /* 0x4000004000157882 */ /* 0x000fe20000000000 */
[----:B------:R-:W-:Y:S01]  /*1d90*/  UMOV UR23, 0x40000040 ;  /* 0x4000004000177882 */ /* 0x000fe20000000000 */
[----:B------:R-:W-:Y:S02]  /*1da0*/  UIADD3 UR24, UR4, 0x402, URZ ;  /* 0x0000040204187890 */ /* 0x000fe4000fffe03f */
[----:B------:R-:W-:Y:S01]  /*1db0*/  UIADD3 UR26, UR5, 0x302, URZ ;  /* 0x00000302051a7890 */ /* 0x000fe2000fffe03f */
[----:B----4-:R-:W-:Y:S01]  /*1dc0*/  LOP3.LUT P1, RZ, R8, 0x7f, RZ, 0xc0, !PT ;  /* 0x0000007f08ff7812 */ /* 0x010fe2000782c0ff */
[----:B------:R-:W-:Y:S01]  /*1dd0*/  UMOV UR25, 0x40000040 ;  /* 0x4000004000197882 */ /* 0x000fe20000000000 */
[----:B------:R-:W-:Y:S01]  /*1de0*/  UMOV UR27, 0x40000040 ;  /* 0x40000040001b7882 */ /* 0x000fe20000000000 */
[----:B------:R-:W-:Y:S01]  /*1df0*/  UIADD3 UR28, UR4, 0x404, URZ ;  /* 0x00000404041c7890 */ /* 0x000fe2000fffe03f */
[----:B------:R-:W2:Y:S01]  /*1e00*/  @P2 LDC R3, c[0x0][0x44c] ;  /* 0x00011300ff032b82 */ /* 0x000ea20000000800 */
[----:B------:R-:W-:Y:S01]  /*1e10*/  UIADD3 UR30, UR5, 0x304, URZ ;  /* 0x00000304051e7890 */ /* 0x000fe2000fffe03f */
[----:B------:R-:W-:Y:S01]  /*1e20*/  UMOV UR29, 0x40000040 ;  /* 0x40000040001d7882 */ /* 0x000fe20000000000 */
[----:B------:R-:W-:Y:S01]  /*1e30*/  UMOV UR31, 0x40000040 ;  /* 0x40000040001f7882 */ /* 0x000fe20000000000 */
[----:B------:R-:W-:-:S02]  /*1e40*/  UIADD3 UR32, UR4, 0x406, URZ ;  /* 0x0000040604207890 */ /* 0x000fc4000fffe03f */
[----:B------:R-:W-:Y:S02]  /*1e50*/  UIADD3 UR34, UR5, 0x306, URZ ;  /* 0x0000030605227890 */ /* 0x000fe4000fffe03f */
[----:B------:R-:W3:Y:S01]  /*1e60*/  @P2 LDC R6, c[0x0][0x450] ;  /* 0x00011400ff062b82 */ /* 0x000ee20000000800 */
        /* <DEDUP_REMOVED lines=10> */
[----:B------:R-:W-:Y:S01]  /*1f10*/  UIADD3 UR48, UR4, 0x804, URZ ;  /* 0x0000080404307890 */ /* 0x000fe2000fffe03f */
[----:B--2---:R-:W-:Y:S01]  /*1f20*/  @P2 IMAD.HI.U32 R3, R0, R3, RZ ;  /* 0x0000000300032227 */ /* 0x004fe200078e00ff */
[----:B------:R-:W-:Y:S01]  /*1f30*/  UIADD3 UR50, UR5, 0x604, URZ ;  /* 0x0000060405327890 */ /* 0x000fe2000fffe03f */
[----:B------:R-:W-:Y:S01]  /*1f40*/  UMOV UR49, 0x40000040 ;  /* 0x4000004000317882 */ /* 0x000fe20000000000 */
[----:B------:R-:W-:Y:S01]  /*1f50*/  UMOV UR51, 0x40000040 ;  /* 0x4000004000337882 */ /* 0x000fe20000000000 */
[----:B------:R-:W-:Y:S01]  /*1f60*/  UIADD3 UR56, UR4, 0x806, URZ ;  /* 0x0000080604387890 */ /* 0x000fe2000fffe03f */
[----:B------:R-:W-:Y:S01]  /*1f70*/  @!P1 VIADD R0, R7, 0x2a840 ;  /* 0x0002a84007009836 */ /* 0x000fe20000000000 */
[----:B------:R-:W-:Y:S01]  /*1f80*/  UIADD3 UR58, UR5, 0x606, URZ ;  /* 0x00000606053a7890 */ /* 0x000fe2000fffe03f */
[----:B---3--:R-:W-:Y:S01]  /*1f90*/  @P2 SHF.R.U32.HI R2, RZ, R6, R3 ;  /* 0x00000006ff022219 */ /* 0x008fe20000011603 */
[----:B------:R-:W-:Y:S01]  /*1fa0*/  UMOV UR57, 0x40000040 ;  /* 0x4000004000397882 */ /* 0x000fe20000000000 */
[----:B------:R-:W-:Y:S01]  /*1fb0*/  UMOV UR59, 0x40000040 ;  /* 0x40000040003b7882 */ /* 0x000fe20000000000 */
[----:B------:R-:W-:Y:S01]  /*1fc0*/  IMAD.MOV.U32 R6, RZ, RZ, -0x60 ;  /* 0xffffffa0ff067424 */ /* 0x000fe200078e00ff */
[----:B------:R-:W-:Y:S01]  /*1fd0*/  @!P1 PRMT R0, RZ, 0x654, R0 ;  /* 0x00000654ff009816 */ /* 0x000fe20000000000 */
[----:B------:R-:W2:Y:S02]  /*1fe0*/  SHFL.IDX PT, R77, R2, RZ, 0x1c1f ;  /* 0x001c1fff024d7589 */ /* 0x000ea400000e0000 */
[----:B------:R-:W-:-:S04]  /*1ff0*/  IMAD R7, R73, R6, 0x61 ;  /* 0x0000006149077424 */ /* 0x000fc800078e0206 */
[----:B------:R-:W-:-:S04]  /*2000*/  IMAD R6, R18, -0x2, R7 ;  /* 0xfffffffe12067824 */ /* 0x000fc800078e0207 */
[C---:B------:R-:W-:Y:S01]  /*2010*/  VIADD R75, R6.reuse, 0xffffffff ;  /* 0xffffffff064b7836 */ /* 0x040fe20000000000 */
[----:B-1----:R-:W-:-:S05]  /*2020*/  IADD3 R9, R6, -R11, R16 ;  /* 0x8000000b06097210 */ /* 0x002fca0007ffe010 */
[----:B0-----:R-:W-:Y:S01]  /*2030*/  IMAD.IADD R20, R9, 0x1, R14 ;  /* 0x0000000109147824 */ /* 0x001fe200078e020e */
[----:B------:R-:W-:Y:S02]  /*2040*/  WARPGROUP.DEPBAR.LE gsb0, 0x0 ;  /* 0x00008000000079c5 */ /* 0x000fe40000010000 */
[----:B------:R-:W-:-:S06]  /*2050*/  WARPGROUP.ARRIVE ;  /* 0x00000000000079c5 */ /* 0x000fcc0000000000 */
[----:B------:R-:W-:Y:S03]  /*2060*/  HGMMA.64x96x16.F32 R24, gdesc[UR8], R24, gsb0 ;  /* 0x01600000081879f0 */ /* 0x000fe60008000818 */
        /* <DEDUP_REMOVED lines=29> */
[----:B------:R-:W-:Y:S01]  /*2240*/  HGMMA.64x96x16.F32 R24, gdesc[UR56], R24, gsb0 ;  /* 0x01600000381879f0 */ /* 0x000fe20008000818 */
[----:B------:R-:W-:Y:S02]  /*2250*/  ULDC UR59, c[0x0][0x9dc] ;  /* 0x00027700003b7ab9 */ /* 0x000fe40000000800 */
[----:B------:R-:W-:-:S06]  /*2260*/  ULOP3.LUT UR4, URZ, UR59, URZ, 0x33, !UPT ;  /* 0x0000003b3f047292 */ /* 0x000fcc000f8e333f */
[----:B------:R-:W-:Y:S02]  /*2270*/  VIADD R74, R9, UR4 ;  /* 0x00000004094a7c36 */ /* 0x000fe40008000000 */
[----:B------:R-:W-:Y:S01]  /*2280*/  VIADD R9, R7, 0xffffffff ;  /* 0xffffffff07097836 */ /* 0x000fe20000000000 */
[----:B------:R-:W-:Y:S02]  /*2290*/  WARPGROUP.DEPBAR.LE gsb0, 0x0 ;  /* 0x00008000000079c5 */ /* 0x000fe40000010000 */
[----:B------:R0:W-:Y:S01]  /*22a0*/  @!P1 SYNCS.ARRIVE.TRANS64.RED.A1T0 RZ, [R0+URZ], RZ ;  /* 0x000000ff00ff99a7 */ /* 0x0001e2000810043f */
[----:B------:R-:W-:-:S04]  /*22b0*/  ISETP.GE.AND P1, PT, R15, 0x1, PT ;  /* 0x000000010f00780c */ /* 0x000fc80003f26270 */
[----:B------:R-:W-:Y:S01]  /*22c0*/  P2R R21, PR, RZ, 0x2 ;  /* 0x00000002ff157803 */ /* 0x000fe20000000000 */
[----:B0-----:R-:W-:-:S04]  /*22d0*/  IMAD R0, R73, -0x60, R16 ;  /* 0xffffffa049007824 */ /* 0x001fc800078e0210 */
[----:B------:R-:W-:-:S04]  /*22e0*/  VIADD R3, R0, 0x60 ;  /* 0x0000006000037836 */ /* 0x000fc80000000000 */
[----:B------:R-:W-:Y:S02]  /*22f0*/  IMAD R13, R18, -0x2, R3 ;  /* 0xfffffffe120d7824 */ /* 0x000fe400078e0203 */
[----:B--2---:R-:W-:-:S03]  /*2300*/  IMAD.IADD R3, R74, 0x1, R77 ;  /* 0x000000014a037824 */ /* 0x004fc600078e024d */
[----:B------:R-:W-:Y:S01]  /*2310*/  VIADDMNMX R0, R77, R20, R13, PT ;  /* 0x000000144d007246 */ /* 0x000fe2000380010d */
[----:B------:R-:W-:Y:S06]  /*2320*/  @!P1 BRA `(.L_x_1097) ;  /* 0x00000000004c9947 */ /* 0x000fec0003800000 */
[----:B------:R-:W-:Y:S01]  /*2330*/  IADD3 R6, R16, -R11, R77 ;  /* 0x8000000b10067210 */ /* 0x000fe20007ffe04d */
[----:B------:R-:W-:Y:S03]  /*2340*/  BSSY B0, `(.L_x_1098) ;  /* 0x000000e000007945 */ /* 0x000fe60003800000 */
        /* <DEDUP_REMOVED lines=9> */
.L_x_1099:
[----:B------:R-:W-:-:S13]  /*23e0*/  ISETP.NE.AND P1, PT, R15, 0x1, PT ;  /* 0x000000010f00780c */ /* 0x000fda0003f25270 */
[----:B------:R-:W0:Y:S02]  /*23f0*/  @P1 LDC.64 R76, c[0x0][0x9e8] ;  /* 0x00027a00ff4c1b82 */ /* 0x000e240000000a00 */
[----:B0-----:R-:W-:-:S05]  /*2400*/  @P1 IMAD.HI.U32 R8, R6, R76, RZ ;  /* 0x0000004c06081227 */ /* 0x001fca00078e00ff */
[----:B------:R-:W-:-:S07]  /*2410*/  @P1 SHF.R.U32.HI R6, RZ, R77, R8 ;  /* 0x0000004dff061219 */ /* 0x000fce0000011608 */
.L_x_1100:
[----:B------:R-:W-:Y:S05]  /*2420*/  BSYNC B0 ;  /* 0x0000000000007941 */ /* 0x000fea0003800000 */
.L_x_1098:
[----:B------:R-:W-:-:S05]  /*2430*/  IMAD R6, R6, R15, R75 ;  /* 0x0000000f06067224 */ /* 0x000fca00078e024b */
[----:B------:R-:W-:Y:S02]  /*2440*/  VIMNMX R3, R3, R6, !PT ;  /* 0x0000000603037248 */ /* 0x000fe40007fe0100 */
[----:B------:R-:W-:-:S07]  /*2450*/  VIADDMNMX R0, R6, R15, R0, PT ;  /* 0x0000000f06007246 */ /* 0x000fce0003800100 */
.L_x_1097:
[C---:B------:R-:W-:Y:S02]  /*2460*/  ISETP.GE.AND P1, PT, R9.reuse, 0x2, PT ;  /* 0x000000020900780c */ /* 0x040fe40003f26270 */
[----:B------:R-:W-:Y:S02]  /*2470*/  ISETP.GE.AND P5, PT, R9, 0x9, PT ;  /* 0x000000090900780c */ /* 0x000fe40003fa6270 */
[----:B------:R-:W-:Y:S02]  /*2480*/  ISETP.GT.AND P2, PT, R3, 0x1, !P1 ;  /* 0x000000010300780c */ /* 0x000fe40004f44270 */
[C---:B------:R-:W-:Y:S02]  /*2490*/  ISETP.GE.AND P3, PT, R9.reuse, 0xa, PT ;  /* 0x0000000a0900780c */ /* 0x040fe40003f66270 */
[----:B------:R-:W-:Y:S02]  /*24a0*/  ISETP.LT.OR P2, PT, R0, 0x2, P2 ;  /* 0x000000020000780c */ /* 0x000fe40001741670 */
[----:B------:R-:W-:-:S02]  /*24b0*/  ISETP.GE.AND P6, PT, R9, 0x52, PT ;  /* 0x000000520900780c */ /* 0x000fc40003fc6270 */
[----:B------:R-:W-:Y:S02]  /*24c0*/  FSEL R77, R25, -INF , !P2 ;  /* 0xff800000194d7808 */ /* 0x000fe40005000000 */
[----:B------:R-:W-:Y:S02]  /*24d0*/  ISETP.GT.AND P2, PT, R3, 0x8, !P5 ;  /* 0x000000080300780c */ /* 0x000fe40006f44270 */
[----:B------:R-:W-:Y:S02]  /*24e0*/  P2R R25, PR, RZ, 0x8 ;  /* 0x00000008ff197803 */ /* 0x000fe40000000000 */
[----:B------:R-:W-:-:S04]  /*24f0*/  ISETP.LT.OR P2, PT, R0, 0x9, P2 ;  /* 0x000000090000780c */ /* 0x000fc80001741670 */
[----:B------:R-:W-:Y:S02]  /*2500*/  FSEL R79, R28, -INF , !P2 ;  /* 0xff8000001c4f7808 */ /* 0x000fe40005000000 */
[----:B------:R-:W-:Y:S02]  /*2510*/  ISETP.GT.AND P2, PT, R3, 0x9, !P3 ;  /* 0x000000090300780c */ /* 0x000fe40005f44270 */
[----:B------:R-:W-:Y:S02]  /*2520*/  ISETP.GE.AND P3, PT, R9, 0x11, PT ;  /* 0x000000110900780c */ /* 0x000fe40003f66270 */
[----:B------:R-:W-:Y:S02]  /*2530*/  ISETP.LT.OR P2, PT, R0, 0xa, P2 ;  /* 0x0000000a0000780c */ /* 0x000fe40001741670 */
[----:B------:R-:W-:Y:S02]  /*2540*/  P2R R76, PR, RZ, 0x8 ;  /* 0x00000008ff4c7803 */ /* 0x000fe40000000000 */
[----:B------:R-:W-:-:S02]  /*2550*/  FSEL R81, R29, -INF , !P2 ;  /* 0xff8000001d517808 */ /* 0x000fc40005000000 */
[----:B------:R-:W-:Y:S02]  /*2560*/  ISETP.GT.AND P2, PT, R3, 0x10, !P3 ;  /* 0x000000100300780c */ /* 0x000fe40005f44270 */
[----:B------:R-:W-:Y:S02]  /*2570*/  ISETP.GE.AND P3, PT, R9, 0x12, PT ;  /* 0x000000120900780c */ /* 0x000fe40003f66270 */
[----:B------:R-:W-:Y:S02]  /*2580*/  ISETP.LT.OR P2, PT, R0, 0x11, P2 ;  /* 0x000000110000780c */ /* 0x000fe40001741670 */
[----:B------:R-:W-:Y:S02]  /*2590*/  P2R R78, PR, RZ, 0x8 ;  /* 0x00000008ff4e7803 */ /* 0x000fe40000000000 */
[----:B------:R-:W-:Y:S02]  /*25a0*/  FSEL R83, R32, -INF , !P2 ;  /* 0xff80000020537808 */ /* 0x000fe40005000000 */
[----:B------:R-:W-:-:S02]  /*25b0*/  ISETP.GT.AND P2, PT, R3, 0x11, !P3 ;  /* 0x000000110300780c */ /* 0x000fc40005f44270 */
[----:B------:R-:W-:Y:S02]  /*25c0*/  ISETP.GE.AND P3, PT, R9, 0x19, PT ;  /* 0x000000190900780c */ /* 0x000fe40003f66270 */
[----:B------:R-:W-:Y:S02]  /*25d0*/  ISETP.LT.OR P2, PT, R0, 0x12, P2 ;  /* 0x000000120000780c */ /* 0x000fe40001741670 */
[----:B------:R-:W-:Y:S02]  /*25e0*/  P2R R80, PR, RZ, 0x8 ;  /* 0x00000008ff507803 */ /* 0x000fe40000000000 */
[----:B------:R-:W-:Y:S02]  /*25f0*/  FSEL R85, R33, -INF , !P2 ;  /* 0xff80000021557808 */ /* 0x000fe40005000000 */
[----:B------:R-:W-:Y:S02]  /*2600*/  ISETP.GT.AND P2, PT, R3, 0x18, !P3 ;  /* 0x000000180300780c */ /* 0x000fe40005f44270 */
[----:B------:R-:W-:-:S02]  /*2610*/  ISETP.GE.AND P3, PT, R9, 0x1a, PT ;  /* 0x0000001a0900780c */ /* 0x000fc40003f66270 */
[----:B------:R-:W-:Y:S02]  /*2620*/  ISETP.LT.OR P2, PT, R0, 0x19, P2 ;  /* 0x000000190000780c */ /* 0x000fe40001741670 */
[----:B------:R-:W-:Y:S02]  /*2630*/  P2R R28, PR, RZ, 0x8 ;  /* 0x00000008ff1c7803 */ /* 0x000fe40000000000 */
[----:B------:R-:W-:Y:S02]  /*2640*/  FSEL R87, R36, -INF , !P2 ;  /* 0xff80000024577808 */ /* 0x000fe40005000000 */
[----:B------:R-:W-:Y:S02]  /*2650*/  ISETP.GT.AND P2, PT, R3, 0x19, !P3 ;  /* 0x000000190300780c */ /* 0x000fe40005f44270 */
[----:B------:R-:W-:Y:S02]  /*2660*/  ISETP.GE.AND P3, PT, R9, 0x21, PT ;  /* 0x000000210900780c */ /* 0x000fe40003f66270 */
[----:B------:R-:W-:-:S02]  /*2670*/  ISETP.LT.OR P2, PT, R0, 0x1a, P2 ;  /* 0x0000001a0000780c */ /* 0x000fc40001741670 */
[----:B------:R-:W-:Y:S02]  /*2680*/  P2R R36, PR, RZ, 0x8 ;  /* 0x00000008ff247803 */ /* 0x000fe40000000000 */
[----:B------:R-:W-:Y:S02]  /*2690*/  FSEL R89, R37, -INF , !P2 ;  /* 0xff80000025597808 */ /* 0x000fe40005000000 */
[----:B------:R-:W-:Y:S02]  /*26a0*/  ISETP.GT.AND P2, PT, R3, 0x20, !P3 ;  /* 0x000000200300780c */ /* 0x000fe40005f44270 */
[----:B------:R-:W-:Y:S02]  /*26b0*/  ISETP.GE.AND P3, PT, R9, 0x22, PT ;  /* 0x000000220900780c */ /* 0x000fe40003f66270 */
[----:B------:R-:W-:Y:S02]  /*26c0*/  ISETP.LT.OR P2, PT, R0, 0x21, P2 ;  /* 0x000000210000780c */ /* 0x000fe40001741670 */
[----:B------:R-:W-:-:S02]  /*26d0*/  P2R R37, PR, RZ, 0x8 ;  /* 0x00000008ff257803 */ /* 0x000fc40000000000 */
        /* <DEDUP_REMOVED lines=8> */
[----:B------:R-:W-:-:S04]  /*2760*/  ISETP.LT.OR P2, PT, R0, 0x29, P2 ;  /* 0x000000290000780c */ /* 0x000fc80001741670 */
[----:B------:R-:W-:Y:S02]  /*2770*/  FSEL R93, R44, -INF , !P2 ;  /* 0xff8000002c5d7808 */ /* 0x000fe40005000000 */
[----:B------:R-:W-:Y:S02]  /*2780*/  ISETP.GT.AND P2, PT, R3, 0x29, !P3 ;  /* 0x000000290300780c */ /* 0x000fe40005f44270 */
[----:B------:R-:W-:Y:S02]  /*2790*/  P2R R44, PR, RZ, 0x8 ;  /* 0x00000008ff2c7803 */ /* 0x000fe40000000000 */
[----:B------:R-:W-:Y:S02]  /*27a0*/  ISETP.LT.OR P2, PT, R0, 0x2a, P2 ;  /* 0x0000002a0000780c */ /* 0x000fe40001741670 */
[----:B------:R-:W-:Y:S02]  /*27b0*/  ISETP.GE.AND P3, PT, R9, 0x31, PT ;  /* 0x000000310900780c */ /* 0x000fe40003f66270 */
[----:B------:R-:W-:-:S02]  /*27c0*/  FSEL R45, R45, -INF , !P2 ;  /* 0xff8000002d2d7808 */ /* 0x000fc40005000000 */
[----:B------:R-:W-:Y:S02]  /*27d0*/  ISETP.GT.AND P2, PT, R3, 0x30, !P3 ;  /* 0x000000300300780c */ /* 0x000fe40005f44270 */
[----:B------:R-:W-:Y:S02]  /*27e0*/  P2R R84, PR, RZ, 0x8 ;  /* 0x00000008ff547803 */ /* 0x000fe40000000000 */
[----:B------:R-:W-:Y:S02]  /*27f0*/  ISETP.LT.OR P2, PT, R0, 0x31, P2 ;  /* 0x000000310000780c */ /* 0x000fe40001741670 */
[----:B------:R-:W-:Y:S02]  /*2800*/  ISETP.GE.AND P3, PT, R9, 0x32, PT ;  /* 0x000000320900780c */ /* 0x000fe40003f66270 */
[----:B------:R-:W-:Y:S02]  /*2810*/  FSEL R95, R48, -INF , !P2 ;  /* 0xff800000305f7808 */ /* 0x000fe40005000000 */
[----:B------:R-:W-:-:S02]  /*2820*/  ISETP.GT.AND P2, PT, R3, 0x31, !P3 ;  /* 0x000000310300780c */ /* 0x000fc40005f44270 */
[----:B------:R-:W-:Y:S02]  /*2830*/  P2R R48, PR, RZ, 0x8 ;  /* 0x00000008ff307803 */ /* 0x000fe40000000000 */
[----:B------:R-:W-:Y:S02]  /*2840*/  ISETP.LT.OR P2, PT, R0, 0x32, P2 ;  /* 0x000000320000780c */ /* 0x000fe40001741670 */
[----:B------:R-:W-:Y:S02]  /*2850*/  ISETP.GE.AND P3, PT, R9, 0x39, PT ;  /* 0x000000390900780c */ /* 0x000fe40003f66270 */
[----:B------:R-:W-:Y:S02]  /*2860*/  FSEL R49, R49, -INF , !P2 ;  /* 0xff80000031317808 */ /* 0x000fe40005000000 */
[----:B------:R-:W-:Y:S02]  /*2870*/  ISETP.GT.AND P2, PT, R3, 0x38, !P3 ;  /* 0x000000380300780c */ /* 0x000fe40005f44270 */
[----:B------:R-:W-:-:S02]  /*2880*/  P2R R86, PR, RZ, 0x8 ;  /* 0x00000008ff567803 */ /* 0x000fc40000000000 */
[----:B------:R-:W-:Y:S02]  /*2890*/  ISETP.LT.OR P2, PT, R0, 0x39, P2 ;  /* 0x000000390000780c */ /* 0x000fe40001741670 */
[----:B------:R-:W-:Y:S02]  /*28a0*/  ISETP.GE.AND P3, PT, R9, 0x3a, PT ;  /* 0x0000003a0900780c */ /* 0x000fe40003f66270 */
[----:B------:R-:W-:Y:S02]  /*28b0*/  FSEL R97, R52, -INF , !P2 ;  /* 0xff80000034617808 */ /* 0x000fe40005000000 */
[----:B------:R-:W-:Y:S02]  /*28c0*/  ISETP.GT.AND P2, PT, R3, 0x39, !P3 ;  /* 0x000000390300780c */ /* 0x000fe40005f44270 */
[----:B------:R-:W-:Y:S02]  /*28d0*/  P2R R52, PR, RZ, 0x8 ;  /* 0x00000008ff347803 */ /* 0x000fe40000000000 */
[----:B------:R-:W-:-:S02]  /*28e0*/  ISETP.LT.OR P2, PT, R0, 0x3a, P2 ;  /* 0x0000003a0000780c */ /* 0x000fc40001741670 */
[----:B------:R-:W-:Y:S02]  /*28f0*/  ISETP.GE.AND P3, PT, R9, 0x41, PT ;  /* 0x000000410900780c */ /* 0x000fe40003f66270 */
[----:B------:R-:W-:Y:S02]  /*2900*/  FSEL R53, R53, -INF , !P2 ;  /* 0xff80000035357808 */ /* 0x000fe40005000000 */
[----:B------:R-:W-:Y:S02]  /*2910*/  ISETP.GT.AND P2, PT, R3, 0x40, !P3 ;  /* 0x000000400300780c */ /* 0x000fe40005f44270 */
[----:B------:R-:W-:Y:S02]  /*2920*/  P2R R88, PR, RZ, 0x8 ;  /* 0x00000008ff587803 */ /* 0x000fe40000000000 */
[----:B------:R-:W-:Y:S02]  /*2930*/  ISETP.LT.OR P2, PT, R0, 0x41, P2 ;  /* 0x000000410000780c */ /* 0x000fe40001741670 */
[----:B------:R-:W-:-:S02]  /*2940*/  ISETP.GE.AND P3, PT, R9, 0x42, PT ;  /* 0x000000420900780c */ /* 0x000fc40003f66270 */
        /* <DEDUP_REMOVED lines=18> */
[----:B------:R-:W-:-:S04]  /*2a70*/  ISETP.LT.OR P2, PT, R0, 0x51, P2 ;  /* 0x000000510000780c */ /* 0x000fc80001741670 */
[----:B------:R-:W-:Y:S02]  /*2a80*/  FSEL R64, R64, -INF , !P2 ;  /* 0xff80000040407808 */ /* 0x000fe40005000000 */
[----:B------:R-:W-:-:S04]  /*2a90*/  ISETP.GT.AND P2, PT, R3, 0x51, !P6 ;  /* 0x000000510300780c */ /* 0x000fc80007744270 */
[----:B------:R-:W-:-:S04]  /*2aa0*/  ISETP.LT.OR P2, PT, R0, 0x52, P2 ;  /* 0x000000520000780c */ /* 0x000fc80001741670 */
[----:B------:R-:W-:Y:S02]  /*2ab0*/  FSEL R8, R65, -INF , !P2 ;  /* 0xff80000041087808 */ /* 0x000fe40005000000 */
[----:B------:R-:W-:-:S04]  /*2ac0*/  ISETP.GE.AND P2, PT, R9, 0x59, PT ;  /* 0x000000590900780c */ /* 0x000fc80003f46270 */
[----:B------:R-:W-:-:S04]  /*2ad0*/  ISETP.GT.AND P3, PT, R3, 0x58, !P2 ;  /* 0x000000580300780c */ /* 0x000fc80005764270 */
[----:B------:R-:W-:-:S04]  /*2ae0*/  ISETP.LT.OR P3, PT, R0, 0x59, P3 ;  /* 0x000000590000780c */ /* 0x000fc80001f61670 */
[----:B------:R-:W-:Y:S02]  /*2af0*/  FSEL R68, R68, -INF , !P3 ;  /* 0xff80000044447808 */ /* 0x000fe40005800000 */
[----:B------:R-:W-:-:S04]  /*2b00*/  ISETP.GE.AND P3, PT, R9, 0x1, PT ;  /* 0x000000010900780c */ /* 0x000fc80003f66270 */
[----:B------:R-:W-:-:S04]  /*2b10*/  ISETP.GT.AND P4, PT, R3, RZ, !P3 ;  /* 0x000000ff0300720c */ /* 0x000fc80005f84270 */
[----:B------:R-:W-:-:S04]  /*2b20*/  ISETP.LT.OR P4, PT, R0, 0x1, P4 ;  /* 0x000000010000780c */ /* 0x000fc80002781670 */
[----:B------:R-:W-:Y:S02]  /*2b30*/  FSEL R29, R24, -INF , !P4 ;  /* 0xff800000181d7808 */ /* 0x000fe40006000000 */
[----:B------:R-:W-:-:S04]  /*2b40*/  ISETP.GE.AND P4, PT, R9, 0x5a, PT ;  /* 0x0000005a0900780c */ /* 0x000fc80003f86270 */
[----:B------:R-:W-:Y:S02]  /*2b50*/  P2R R65, PR, RZ, 0x10 ;  /* 0x00000010ff417803 */ /* 0x000fe40000000000 */
[----:B------:R-:W-:Y:S02]  /*2b60*/  ISETP.GT.AND P4, PT, R3, 0x59, !P4 ;  /* 0x000000590300780c */ /* 0x000fe40006784270 */
[----:B------:R-:W0:Y:S02]  /*2b70*/  SHFL.IDX PT, R3, R2, 0x1, 0x1c1f ;  /* 0x003c1f0002037f89 */ /* 0x000e2400000e0000 */
[----:B------:R-:W-:-:S04]  /*2b80*/  ISETP.LT.OR P4, PT, R0, 0x5a, P4 ;  /* 0x0000005a0000780c */ /* 0x000fc80002781670 */
[----:B------:R-:W-:Y:S02]  /*2b90*/  FSEL R6, R69, -INF , !P4 ;  /* 0xff80000045067808 */ /* 0x000fe40006000000 */
[----:B------:R-:W-:Y:S02]  /*2ba0*/  ISETP.GE.AND P4, PT, R15, 0x1, PT ;  /* 0x000000010f00780c */ /* 0x000fe40003f86270 */
[----:B0-----:R-:W-:Y:S01]  /*2bb0*/  VIADDMNMX R24, R3, R20, R13, PT ;  /* 0x0000001403187246 */ /* 0x001fe2000380010d */
[----:B------:R-:W-:-:S10]  /*2bc0*/  IMAD.IADD R7, R74, 0x1, R3 ;  /* 0x000000014a077824 */ /* 0x000fd400078e0203 */
[----:B------:R-:W-:Y:S05]  /*2bd0*/  @!P4 BRA `(.L_x_1101) ;  /* 0x00000000004cc947 */ /* 0x000fea0003800000 */
        /* <DEDUP_REMOVED lines=11> */
.L_x_1103:
[----:B------:R-:W-:-:S13]  /*2c90*/  ISETP.NE.AND P4, PT, R15, 0x1, PT ;  /* 0x000000010f00780c */ /* 0x000fda0003f85270 */
[----:B------:R-:W0:Y:S02]  /*2ca0*/  @P4 LDC.64 R2, c[0x0][0x9e8] ;  /* 0x00027a00ff024b82 */ /* 0x000e240000000a00 */
[----:B0-----:R-:W-:-:S05]  /*2cb0*/  @P4 IMAD.HI.U32 R2, R0, R2, RZ ;  /* 0x0000000200024227 */ /* 0x001fca00078e00ff */
[----:B------:R-:W-:-:S07]  /*2cc0*/  @P4 SHF.R.U32.HI R0, RZ, R3, R2 ;  /* 0x00000003ff004219 */ /* 0x000fce0000011602 */
.L_x_1104:
[----:B------:R-:W-:Y:S05]  /*2cd0*/  BSYNC B0 ;  /* 0x0000000000007941 */ /* 0x000fea0003800000 */
.L_x_1102:
[----:B------:R-:W-:-:S05]  /*2ce0*/  IMAD R0, R0, R15, R75 ;  /* 0x0000000f00007224 */ /* 0x000fca00078e024b */
[----:B------:R-:W-:Y:S02]  /*2cf0*/  VIMNMX R7, R7, R0, !PT ;  /* 0x0000000007077248 */ /* 0x000fe40007fe0100 */
[----:B------:R-:W-:-:S07]  /*2d00*/  VIADDMNMX R24, R0, R15, R24, PT ;  /* 0x0000000f00187246 */ /* 0x000fce0003800118 */
.L_x_1101:
[C---:B------:R-:W-:Y:S01]  /*2d10*/  ISETP.GT.AND P1, PT, R7.reuse, 0x1, !P1 ;  /* 0x000000010700780c */ /* 0x040fe20004f24270 */
[----:B------:R-:W-:Y:S01]  /*2d20*/  ULDC UR4, c[0x0][0x988] ;  /* 0x0002620000047ab9 */ /* 0x000fe20000000800 */
[----:B------:R-:W-:Y:S01]  /*2d30*/  ISETP.GT.AND P5, PT, R7, 0x8, !P5 ;  /* 0x000000080700780c */ /* 0x000fe20006fa4270 */
[----:B------:R-:W-:Y:S01]  /*2d40*/  IMAD.U32 R9, RZ, RZ, UR4 ;  /* 0x00000004ff097e24 */ /* 0x000fe2000f8e00ff */
[C---:B------:R-:W-:Y:S02]  /*2d50*/  ISETP.LT.OR P1, PT, R24.reuse, 0x2, P1 ;  /* 0x000000021800780c */ /* 0x040fe40000f21670 */
[----:B------:R-:W-:Y:S02]  /*2d60*/  ISETP.LT.OR P5, PT, R24, 0x9, P5 ;  /* 0x000000091800780c */ /* 0x000fe40002fa1670 */
[----:B------:R-:W-:Y:S02]  /*2d70*/  FSEL R27, R27, -INF , !P1 ;  /* 0xff8000001b1b7808 */ /* 0x000fe40004800000 */
[----:B------:R-:W-:-:S02]  /*2d80*/  ISETP.NE.AND P1, PT, R25, RZ, PT ;  /* 0x000000ff1900720c */ /* 0x000fc40003f25270 */
[----:B------:R-:W-:Y:S02]  /*2d90*/  FSEL R30, R30, -INF , !P5 ;  /* 0xff8000001e1e7808 */ /* 0x000fe40006800000 */
[----:B------:R-:W-:Y:S02]  /*2da0*/  ISETP.GT.AND P1, PT, R7, 0x9, !P1 ;  /* 0x000000090700780c */ /* 0x000fe40004f24270 */
[----:B------:R-:W-:Y:S02]  /*2db0*/  ISETP.NE.AND P5, PT, R28, RZ, PT ;  /* 0x000000ff1c00720c */ /* 0x000fe40003fa5270 */
[----:B------:R-:W-:Y:S02]  /*2dc0*/  ISETP.LT.OR P1, PT, R24, 0xa, P1 ;  /* 0x0000000a1800780c */ /* 0x000fe40000f21670 */
[----:B------:R-:W-:Y:S02]  /*2dd0*/  FMNMX.FTZ R3, R29, R77, !PT ;  /* 0x0000004d1d037209 */ /* 0x000fe40007810000 */
[----:B------:R-:W-:-:S02]  /*2de0*/  FSEL R28, R31, -INF , !P1 ;  /* 0xff8000001f1c7808 */ /* 0x000fc40004800000 */
[----:B------:R-:W-:Y:S02]  /*2df0*/  ISETP.NE.AND P1, PT, R76, RZ, PT ;  /* 0x000000ff4c00720c */ /* 0x000fe40003f25270 */
[----:B------:R-:W-:Y:S02]  /*2e00*/  ISETP.NE.AND P4, PT, R36, RZ, PT ;  /* 0x000000ff2400720c */ /* 0x000fe40003f85270 */
[----:B------:R-:W-:Y:S02]  /*2e10*/  ISETP.GT.AND P1, PT, R7, 0x10, !P1 ;  /* 0x000000100700780c */ /* 0x000fe40004f24270 */
[----:B------:R-:W-:Y:S02]  /*2e20*/  FMNMX.FTZ R3, R79, R3, !PT ;  /* 0x000000034f037209 */ /* 0x000fe40007810000 */
[----:B------:R-:W-:Y:S02]  /*2e30*/  ISETP.LT.OR P1, PT, R24, 0x11, P1 ;  /* 0x000000111800780c */ /* 0x000fe40000f21670 */
[----:B------:R-:W-:-:S02]  /*2e40*/  FMNMX.FTZ R3, R81, R3, !PT ;  /* 0x0000000351037209 */ /* 0x000fc40007810000 */
[----:B------:R-:W-:Y:S02]  /*2e50*/  FSEL R34, R34, -INF , !P1 ;  /* 0xff80000022227808 */ /* 0x000fe40004800000 */
[----:B------:R-:W-:Y:S02]  /*2e60*/  ISETP.NE.AND P1, PT, R78, RZ, PT ;  /* 0x000000ff4e00720c */ /* 0x000fe40003f25270 */
[----:B------:R-:W-:Y:S02]  /*2e70*/  FMNMX.FTZ R3, R83, R3, !PT ;  /* 0x0000000353037209 */ /* 0x000fe40007810000 */
[----:B------:R-:W-:Y:S02]  /*2e80*/  ISETP.GT.AND P1, PT, R7, 0x11, !P1 ;  /* 0x000000110700780c */ /* 0x000fe40004f24270 */
[----:B------:R-:W-:Y:S02]  /*2e90*/  FMNMX.FTZ R3, R85, R3, !PT ;  /* 0x0000000355037209 */ /* 0x000fe40007810000 */
[----:B------:R-:W-:-:S02]  /*2ea0*/  ISETP.LT.OR P1, PT, R24, 0x12, P1 ;  /* 0x000000121800780c */ /* 0x000fc40000f21670 */
[----:B------:R-:W-:Y:S02]  /*2eb0*/  FMNMX.FTZ R3, R87, R3, !PT ;  /* 0x0000000357037209 */ /* 0x000fe40007810000 */
[----:B------:R-:W-:Y:S02]  /*2ec0*/  FSEL R32, R35, -INF , !P1 ;  /* 0xff80000023207808 */ /* 0x000fe40004800000 */
[----:B------:R-:W-:Y:S02]  /*2ed0*/  ISETP.NE.AND P1, PT, R80, RZ, PT ;  /* 0x000000ff5000720c */ /* 0x000fe40003f25270 */
[----:B------:R-:W-:Y:S02]  /*2ee0*/  FMNMX.FTZ R3, R89, R3, !PT ;  /* 0x0000000359037209 */ /* 0x000fe40007810000 */
[----:B------:R-:W-:Y:S02]  /*2ef0*/  ISETP.GT.AND P1, PT, R7, 0x18, !P1 ;  /* 0x000000180700780c */ /* 0x000fe40004f24270 */
[----:B------:R-:W-:-:S02]  /*2f00*/  FMNMX.FTZ R3, R91, R3, !PT ;  /* 0x000000035b037209 */ /* 0x000fc40007810000 */
[----:B------:R-:W-:Y:S02]  /*2f10*/  ISETP.LT.OR P1, PT, R24, 0x19, P1 ;  /* 0x000000191800780c */ /* 0x000fe40000f21670 */
[----:B------:R-:W-:Y:S02]  /*2f20*/  FMNMX.FTZ R3, R41, R3, !PT ;  /* 0x0000000329037209 */ /* 0x000fe40007810000 */
[----:B------:R-:W-:Y:S02]  /*2f30*/  FSEL R38, R38, -INF , !P1 ;  /* 0xff80000026267808 */ /* 0x000fe40004800000 */
[----:B------:R-:W-:Y:S02]  /*2f40*/  ISETP.GT.AND P1, PT, R7, 0x19, !P5 ;  /* 0x000000190700780c */ /* 0x000fe40006f24270 */
[----:B------:R-:W-:Y:S02]  /*2f50*/  ISETP.NE.AND P5, PT, R40, RZ, PT ;  /* 0x000000ff2800720c */ /* 0x000fe40003fa5270 */
[----:B------:R-:W-:-:S02]  /*2f60*/  ISETP.LT.OR P1, PT, R24, 0x1a, P1 ;  /* 0x0000001a1800780c */ /* 0x000fc40000f21670 */
[----:B------:R-:W-:Y:S02]  /*2f70*/  FMNMX.FTZ R3, R93, R3, !PT ;  /* 0x000000035d037209 */ /* 0x000fe40007810000 */
[----:B------:R-:W-:Y:S02]  /*2f80*/  FSEL R36, R39, -INF , !P1 ;  /* 0xff80000027247808 */ /* 0x000fe40004800000 */
        /* <DEDUP_REMOVED lines=19> */
[----:B------:R-:W-:Y:S02]  /*30c0*/  ISETP.NE.AND P1, PT, R44, RZ, PT ;  /* 0x000000ff2c00720c */ /* 0x000fe40003f25270 */
[----:B------:R-:W-:Y:S02]  /*30d0*/  FMNMX.FTZ R3, R10, R3, !PT ;  /* 0x000000030a037209 */ /* 0x000fe40007810000 */
[----:B------:R-:W-:-:S02]  /*30e0*/  ISETP.GT.AND P1, PT, R7, 0x29, !P1 ;  /* 0x000000290700780c */ /* 0x000fc40004f24270 */
[----:B------:R-:W-:Y:S02]  /*30f0*/  FMNMX.FTZ R3, R64, R3, !PT ;  /* 0x0000000340037209 */ /* 0x000fe40007810000 */
[----:B------:R-:W-:Y:S02]  /*3100*/  ISETP.LT.OR P1, PT, R24, 0x2a, P1 ;  /* 0x0000002a1800780c */ /* 0x000fe40000f21670 */
[----:B------:R-:W-:Y:S02]  /*3110*/  FMNMX.FTZ R3, R8, R3, !PT ;  /* 0x0000000308037209 */ /* 0x000fe40007810000 */
[----:B------:R-:W-:Y:S02]  /*3120*/  FSEL R44, R47, -INF , !P1 ;  /* 0xff8000002f2c7808 */ /* 0x000fe40004800000 */
[----:B------:R-:W-:Y:S02]  /*3130*/  ISETP.NE.AND P1, PT, R84, RZ, PT ;  /* 0x000000ff5400720c */ /* 0x000fe40003f25270 */
[----:B------:R-:W-:-:S02]  /*3140*/  FMNMX.FTZ R3, R68, R3, !PT ;  /* 0x0000000344037209 */ /* 0x000fc40007810000 */
[C---:B------:R-:W-:Y:S02]  /*3150*/  ISETP.GT.AND P1, PT, R7.reuse, 0x30, !P1 ;  /* 0x000000300700780c */ /* 0x040fe40004f24270 */
[----:B------:R-:W-:Y:S02]  /*3160*/  FMNMX.FTZ R13, R6, R3, !PT ;  /* 0x00000003060d7209 */ /* 0x000fe40007810000 */
[----:B------:R-:W-:Y:S02]  /*3170*/  ISETP.LT.OR P1, PT, R24, 0x31, P1 ;  /* 0x000000311800780c */ /* 0x000fe40000f21670 */
[----:B------:R-:W-:Y:S02]  /*3180*/  ISETP.GT.AND P3, PT, R7, RZ, !P3 ;  /* 0x000000ff0700720c */ /* 0x000fe40005f64270 */
[----:B------:R-:W-:Y:S02]  /*3190*/  FSEL R50, R50, -INF , !P1 ;  /* 0xff80000032327808 */ /* 0x000fe40004800000 */
[----:B------:R-:W-:-:S02]  /*31a0*/  ISETP.NE.AND P1, PT, R48, RZ, PT ;  /* 0x000000ff3000720c */ /* 0x000fc40003f25270 */
[----:B------:R-:W-:Y:S02]  /*31b0*/  ISETP.LT.OR P3, PT, R24, 0x1, P3 ;  /* 0x000000011800780c */ /* 0x000fe40001f61670 */
[----:B------:R-:W-:Y:S02]  /*31c0*/  ISETP.GT.AND P1, PT, R7, 0x31, !P1 ;  /* 0x000000310700780c */ /* 0x000fe40004f24270 */
[----:B------:R-:W-:Y:S02]  /*31d0*/  FSEL R26, R26, -INF , !P3 ;  /* 0xff8000001a1a7808 */ /* 0x000fe40005800000 */
[----:B------:R-:W-:Y:S02]  /*31e0*/  ISETP.LT.OR P1, PT, R24, 0x32, P1 ;  /* 0x000000321800780c */ /* 0x000fe40000f21670 */
[----:B------:R-:W-:Y:S02]  /*31f0*/  ISETP.NE.AND P4, PT, R57, RZ, PT ;  /* 0x000000ff3900720c */ /* 0x000fe40003f85270 */
[----:B------:R-:W-:-:S02]  /*3200*/  FSEL R48, R51, -INF , !P1 ;  /* 0xff80000033307808 */ /* 0x000fc40004800000 */
[----:B------:R-:W-:Y:S02]  /*3210*/  ISETP.NE.AND P1, PT, R86, RZ, PT ;  /* 0x000000ff5600720c */ /* 0x000fe40003f25270 */
[C---:B------:R-:W-:Y:S02]  /*3220*/  ISETP.GT.AND P6, PT, R7.reuse, 0x51, !P6 ;  /* 0x000000510700780c */ /* 0x040fe400077c4270 */
[C---:B------:R-:W-:Y:S02]  /*3230*/  ISETP.GT.AND P1, PT, R7.reuse, 0x38, !P1 ;  /* 0x000000380700780c */ /* 0x040fe40004f24270 */
[----:B------:R-:W-:Y:S02]  /*3240*/  ISETP.GT.AND P2, PT, R7, 0x58, !P2 ;  /* 0x000000580700780c */ /* 0x000fe40005744270 */
[C---:B------:R-:W-:Y:S02]  /*3250*/  ISETP.LT.OR P1, PT, R24.reuse, 0x39, P1 ;  /* 0x000000391800780c */ /* 0x040fe40000f21670 */
[----:B------:R-:W-:-:S02]  /*3260*/  ISETP.LT.OR P6, PT, R24, 0x52, P6 ;  /* 0x000000521800780c */ /* 0x000fc400037c1670 */
[----:B------:R-:W-:Y:S02]  /*3270*/  FSEL R54, R54, -INF , !P1 ;  /* 0xff80000036367808 */ /* 0x000fe40004800000 */
[----:B------:R-:W-:Y:S02]  /*3280*/  ISETP.NE.AND P1, PT, R52, RZ, PT ;  /* 0x000000ff3400720c */ /* 0x000fe40003f25270 */
[----:B------:R-:W0:Y:S01]  /*3290*/  SHFL.BFLY PT, R52, R13, 0x2, 0x1f ;  /* 0x0c401f000d347f89 */ /* 0x000e2200000e0000 */
[----:B------:R-:W-:Y:S02]  /*32a0*/  ISETP.LT.OR P2, PT, R24, 0x59, P2 ;  /* 0x000000591800780c */ /* 0x000fe40001741670 */
[----:B------:R-:W-:Y:S02]  /*32b0*/  ISETP.GT.AND P1, PT, R7, 0x39, !P1 ;  /* 0x000000390700780c */ /* 0x000fe40004f24270 */
[----:B------:R-:W-:Y:S02]  /*32c0*/  FSEL R70, R70, -INF , !P2 ;  /* 0xff80000046467808 */ /* 0x000fe40005000000 */
[----:B------:R-:W-:-:S04]  /*32d0*/  ISETP.LT.OR P1, PT, R24, 0x3a, P1 ;  /* 0x0000003a1800780c */ /* 0x000fc80000f21670 */
[----:B------:R-:W-:Y:S02]  /*32e0*/  FSEL R20, R55, -INF , !P1 ;  /* 0xff80000037147808 */ /* 0x000fe40004800000 */
[----:B------:R-:W-:-:S04]  /*32f0*/  ISETP.NE.AND P1, PT, R88, RZ, PT ;  /* 0x000000ff5800720c */ /* 0x000fc80003f25270 */
[----:B------:R-:W-:-:S04]  /*3300*/  ISETP.GT.AND P1, PT, R7, 0x40, !P1 ;  /* 0x000000400700780c */ /* 0x000fc80004f24270 */
[----:B------:R-:W-:Y:S02]  /*3310*/  ISETP.LT.OR P1, PT, R24, 0x41, P1 ;  /* 0x000000411800780c */ /* 0x000fe40000f21670 */
[----:B0-----:R-:W-:Y:S02]  /*3320*/  FMNMX.FTZ R52, R13, R52, !PT ;  /* 0x000000340d347209 */ /* 0x001fe40007810000 */
[----:B------:R-:W-:Y:S02]  /*3330*/  FMNMX.FTZ R13, R26, R27, !PT ;  /* 0x0000001b1a0d7209 */ /* 0x000fe40007810000 */
[----:B------:R-:W-:Y:S01]  /*3340*/  FSEL R58, R58, -INF , !P1 ;  /* 0xff8000003a3a7808 */ /* 0x000fe20004800000 */
[----:B------:R-:W0:Y:S01]  /*3350*/  SHFL.BFLY PT, R3, R52, 0x1, 0x1f ;  /* 0x0c201f0034037f89 */ /* 0x000e2200000e0000 */
[----:B------:R-:W-:Y:S02]  /*3360*/  FMNMX.FTZ R13, R30, R13, !PT ;  /* 0x0000000d1e0d7209 */ /* 0x000fe40007810000 */
[----:B------:R-:W-:-:S02]  /*3370*/  ISETP.NE.AND P1, PT, R56, RZ, PT ;  /* 0x000000ff3800720c */ /* 0x000fc40003f25270 */
[----:B------:R-:W-:Y:S02]  /*3380*/  FMNMX.FTZ R13, R28, R13, !PT ;  /* 0x0000000d1c0d7209 */ /* 0x000fe40007810000 */
[----:B------:R-:W-:Y:S02]  /*3390*/  ISETP.GT.AND P1, PT, R7, 0x41, !P1 ;  /* 0x000000410700780c */ /* 0x000fe40004f24270 */
[----:B------:R-:W-:Y:S02]  /*33a0*/  FMNMX.FTZ R13, R34, R13, !PT ;  /* 0x0000000d220d7209 */ /* 0x000fe40007810000 */
[----:B------:R-:W-:Y:S02]  /*33b0*/  ISETP.LT.OR P1, PT, R24, 0x42, P1 ;  /* 0x000000421800780c */ /* 0x000fe40000f21670 */
[----:B------:R-:W-:Y:S02]  /*33c0*/  FMNMX.FTZ R13, R32, R13, !PT ;  /* 0x0000000d200d7209 */ /* 0x000fe40007810000 */
[----:B------:R-:W-:-:S02]  /*33d0*/  FSEL R2, R59, -INF , !P1 ;  /* 0xff8000003b027808 */ /* 0x000fc40004800000 */
        /* <DEDUP_REMOVED lines=9> */
[----:B0-----:R-:W-:Y:S02]  /*3470*/  FMNMX.FTZ R3, R52, R3, !PT ;  /* 0x0000000334037209 */ /* 0x001fe40007810000 */
[----:B------:R-:W-:Y:S02]  /*3480*/  FMNMX.FTZ R13, R44, R13, !PT ;  /* 0x0000000d2c0d7209 */ /* 0x000fe40007810000 */
[----:B------:R-:W-:Y:S01]  /*3490*/  ISETP.LT.OR P1, PT, R24, 0x4a, P1 ;  /* 0x0000004a1800780c */ /* 0x000fe20000f21670 */
[----:B------:R-:W-:Y:S01]  /*34a0*/  FMUL.FTZ R25, R3, R9 ;  /* 0x0000000903197220 */ /* 0x000fe20000410000 */
[----:B------:R-:W-:-:S02]  /*34b0*/  FMNMX.FTZ R13, R50, R13, !PT ;  /* 0x0000000d320d7209 */ /* 0x000fc40007810000 */
[----:B------:R-:W-:Y:S02]  /*34c0*/  FSEL R0, R63, -INF , !P1 ;  /* 0xff8000003f007808 */ /* 0x000fe40004800000 */
[----:B------:R-:W-:Y:S02]  /*34d0*/  FMNMX.FTZ R13, R48, R13, !PT ;  /* 0x0000000d300d7209 */ /* 0x000fe40007810000 */
[----:B------:R-:W-:Y:S02]  /*34e0*/  FSETP.NEU.FTZ.AND P1, PT, R3, -INF , PT ;  /* 0xff8000000300780b */ /* 0x000fe40003f3d000 */
[----:B------:R-:W-:Y:S02]  /*34f0*/  FMNMX.FTZ R13, R54, R13, !PT ;  /* 0x0000000d360d7209 */ /* 0x000fe40007810000 */
[----:B------:R-:W-:Y:S02]  /*3500*/  ISETP.NE.AND P4, PT, R61, RZ, PT ;  /* 0x000000ff3d00720c */ /* 0x000fe40003f85270 */
[----:B------:R-:W-:-:S02]  /*3510*/  FMNMX.FTZ R13, R20, R13, !PT ;  /* 0x0000000d140d7209 */ /* 0x000fc40007810000 */
[----:B------:R-:W-:Y:S02]  /*3520*/  FSEL R74, R25, RZ, P1 ;  /* 0x000000ff194a7208 */ /* 0x000fe40000800000 */
[----:B------:R-:W-:Y:S02]  /*3530*/  FMNMX.FTZ R13, R58, R13, !PT ;  /* 0x0000000d3a0d7209 */ /* 0x000fe40007810000 */
[----:B------:R-:W-:Y:S01]  /*3540*/  ISETP.GT.AND P1, PT, R7, 0x50, !P4 ;  /* 0x000000500700780c */ /* 0x000fe20006724270 */
[--C-:B------:R-:W-:Y:S01]  /*3550*/  FFMA.FTZ R39, R45, R9, -R74.reuse ;  /* 0x000000092d277223 */ /* 0x100fe2000001084a */
[----:B------:R-:W-:Y:S01]  /*3560*/  FMNMX.FTZ R13, R2, R13, !PT ;  /* 0x0000000d020d7209 */ /* 0x000fe20007810000 */
[--C-:B------:R-:W-:Y:S01]  /*3570*/  FFMA.FTZ R25, R29, R9, -R74.reuse ;  /* 0x000000091d197223 */ /* 0x100fe2000001084a */
[----:B------:R-:W-:Y:S01]  /*3580*/  ISETP.LT.OR P1, PT, R24, 0x51, P1 ;  /* 0x000000511800780c */ /* 0x000fe20000f21670 */
[----:B------:R0:W-:Y:S01]  /*3590*/  MUFU.EX2 R150, R39 ;  /* 0x0000002700967308 */ /* 0x0001e20000000800 */
[----:B------:R-:W-:Y:S01]  /*35a0*/  FMNMX.FTZ R13, R62, R13, !PT ;  /* 0x0000000d3e0d7209 */ /* 0x000fe20007810000 */
[-CC-:B------:R-:W-:Y:S01]  /*35b0*/  FFMA.FTZ R29, R77, R9.reuse, -R74.reuse ;  /* 0x000000094d1d7223 */ /* 0x180fe2000001084a */
[----:B------:R-:W-:Y:S01]  /*35c0*/  ISETP.NE.AND P4, PT, R65, RZ, PT ;  /* 0x000000ff4100720c */ /* 0x000fe20003f85270 */
[-CC-:B------:R-:W-:Y:S01]  /*35d0*/  FFMA.FTZ R31, R79, R9.reuse, -R74.reuse ;  /* 0x000000094f1f7223 */ /* 0x180fe2000001084a */
[----:B------:R-:W-:Y:S01]  /*35e0*/  FSEL R66, R66, -INF , !P1 ;  /* 0xff80000042427808 */ /* 0x000fe20004800000 */
[--C-:B------:R-:W-:Y:S01]  /*35f0*/  FFMA.FTZ R33, R81, R9, -R74.reuse ;  /* 0x0000000951217223 */ /* 0x100fe2000001084a */
[----:B------:R-:W-:Y:S01]  /*3600*/  FMNMX.FTZ R13, R0, R13, !PT ;  /* 0x0000000d000d7209 */ /* 0x000fe20007810000 */
[----:B------:R-:W-:Y:S01]  /*3610*/  MUFU.EX2 R25, R25 ;  /* 0x0000001900197308 */ /* 0x000fe20000000800 */
[----:B------:R-:W-:Y:S01]  /*3620*/  ISETP.GT.AND P1, PT, R7, 0x59, !P4 ;  /* 0x000000590700780c */ /* 0x000fe20006724270 */
[-CC-:B------:R-:W-:Y:S01]  /*3630*/  FFMA.FTZ R7, R41, R9.reuse, -R74.reuse ;  /* 0x0000000929077223 */ /* 0x180fe2000001084a */
[----:B------:R-:W-:Y:S01]  /*3640*/  FSEL R52, R67, -INF , !P6 ;  /* 0xff80000043347808 */ /* 0x000fe20007000000 */
[--C-:B0-----:R-:W-:Y:S01]  /*3650*/  FFMA.FTZ R39, R8, R9, -R74.reuse ;  /* 0x0000000908277223 */ /* 0x101fe2000001084a */
[----:B------:R-:W-:Y:S01]  /*3660*/  FMNMX.FTZ R13, R66, R13, !PT ;  /* 0x0000000d420d7209 */ /* 0x000fe20007810000 */
[--C-:B------:R-:W-:Y:S01]  /*3670*/  FFMA.FTZ R35, R83, R9, -R74.reuse ;  /* 0x0000000953237223 */ /* 0x100fe2000001084a */
[----:B------:R-:W-:Y:S01]  /*3680*/  ISETP.LT.OR P1, PT, R24, 0x5a, P1 ;  /* 0x0000005a1800780c */ /* 0x000fe20000f21670 */
[----:B------:R-:W-:Y:S01]  /*3690*/  MUFU.EX2 R148, R7 ;  /* 0x0000000700947308 */ /* 0x000fe20000000800 */
[----:B------:R-:W-:Y:S01]  /*36a0*/  FMNMX.FTZ R13, R52, R13, !PT ;  /* 0x0000000d340d7209 */ /* 0x000fe20007810000 */
[-CC-:B------:R-:W-:Y:S01]  /*36b0*/  FFMA.FTZ R43, R49, R9.reuse, -R74.reuse ;  /* 0x00000009312b7223 */ /* 0x180fe2000001084a */
[----:B------:R-:W-:Y:S01]  /*36c0*/  FSEL R24, R71, -INF , !P1 ;  /* 0xff80000047187808 */ /* 0x000fe20004800000 */
[--C-:B------:R-:W-:Y:S01]  /*36d0*/  FFMA.FTZ R6, R6, R9, -R74.reuse ;  /* 0x0000000906067223 */ /* 0x100fe2000001084a */
[----:B------:R-:W-:Y:S01]  /*36e0*/  FMNMX.FTZ R13, R70, R13, !PT ;  /* 0x0000000d460d7209 */ /* 0x000fe20007810000 */
[-CC-:B------:R-:W-:Y:S01]  /*36f0*/  FFMA.FTZ R47, R53, R9.reuse, -R74.reuse ;  /* 0x00000009352f7223 */ /* 0x180fe2000001084a */
[--C-:B------:R-:W-:Y:S01]  /*3700*/  FFMA.FTZ R37, R87, R9, -R74.reuse ;  /* 0x0000000957257223 */ /* 0x100fe2000001084a */
[----:B------:R0:W1:Y:S01]  /*3710*/  MUFU.EX2 R156, R29 ;  /* 0x0000001d009c7308 */ /* 0x0000620000000800 */
[----:B------:R-:W-:Y:S01]  /*3720*/  FMNMX.FTZ R13, R24, R13, !PT ;  /* 0x0000000d180d7209 */ /* 0x000fe20007810000 */
[-CC-:B------:R-:W-:Y:S01]  /*3730*/  FFMA.FTZ R10, R10, R9.reuse, -R74.reuse ;  /* 0x000000090a0a7223 */ /* 0x180fe2000001084a */
[-CC-:B------:R-:W-:Y:S01]  /*3740*/  FFMA.FTZ R41, R95, R9.reuse, -R74.reuse ;  /* 0x000000095f297223 */ /* 0x180fe2000001084a */
[-CC-:B------:R-:W-:Y:S01]  /*3750*/  FFMA.FTZ R45, R97, R9.reuse, -R74.reuse ;  /* 0x00000009612d7223 */ /* 0x180fe2000001084a */
[----:B------:R-:W-:Y:S01]  /*3760*/  ISETP.NE.AND P4, PT, R174, 0x1, PT ;  /* 0x00000001ae00780c */ /* 0x000fe20003f85270 */
[----:B------:R-:W2:Y:S01]  /*3770*/  SHFL.BFLY PT, R56, R13, 0x2, 0x1f ;  /* 0x0c401f000d387f89 */ /* 0x000ea200000e0000 */
[-CC-:B------:R-:W-:Y:S01]  /*3780*/  FFMA.FTZ R49, R99, R9.reuse, -R74.reuse ;  /* 0x0000000963317223 */ /* 0x180fe2000001084a */
[----:B------:R-:W3:Y:S01]  /*3790*/  MUFU.EX2 R31, R31 ;  /* 0x0000001f001f7308 */ /* 0x000ee20000000800 */
[-CC-:B0-----:R-:W-:Y:S01]  /*37a0*/  FFMA.FTZ R29, R85, R9.reuse, -R74.reuse ;  /* 0x00000009551d7223 */ /* 0x181fe2000001084a */
[-CC-:B------:R-:W-:Y:S01]  /*37b0*/  FFMA.FTZ R12, R12, R9.reuse, -R74.reuse ;  /* 0x000000090c0c7223 */ /* 0x180fe2000001084a */
[-CC-:B------:R-:W-:Y:S01]  /*37c0*/  FFMA.FTZ R60, R60, R9.reuse, -R74.reuse ;  /* 0x000000093c3c7223 */ /* 0x180fe2000001084a */
[-CC-:B------:R-:W-:Y:S01]  /*37d0*/  FFMA.FTZ R64, R64, R9.reuse, -R74.reuse ;  /* 0x0000000940407223 */ /* 0x180fe2000001084a */
[----:B------:R-:W-:Y:S01]  /*37e0*/  FFMA.FTZ R68, R68, R9, -R74 ;  /* 0x0000000944447223 */ /* 0x000fe2000001084a */
[----:B------:R-:W-:-:S02]  /*37f0*/  IMAD.MOV.U32 R53, RZ, RZ, R17 ;  /* 0x000000ffff357224 */ /* 0x000fc400078e0011 */
[----:B------:R0:W4:Y:S02]  /*3800*/  MUFU.EX2 R158, R33 ;  /* 0x00000021009e7308 */ /* 0x0001240000000800 */
[----:B------:R-:W5:Y:S06]  /*3810*/  @P4 LDC R55, c[0x0][0x450] ;  /* 0x00011400ff374b82 */ /* 0x000f6c0000000800 */
[----:B------:R-:W4:Y:S01]  /*3820*/  MUFU.EX2 R35, R35 ;  /* 0x0000002300237308 */ /* 0x000f220000000800 */
[----:B0-----:R-:W-:Y:S01]  /*3830*/  FFMA.FTZ R33, R89, R9, -R74 ;  /* 0x0000000959217223 */ /* 0x001fe2000001084a */
[----:B--2---:R-:W-:-:S06]  /*3840*/  FMNMX.FTZ R56, R13, R56, !PT ;  /* 0x000000380d387209 */ /* 0x004fcc0007810000 */
[----:B------:R-:W-:Y:S01]  /*3850*/  MUFU.EX2 R144, R43 ;  /* 0x0000002b00907308 */ /* 0x000fe20000000800 */
[----:B------:R-:W0:Y:S07]  /*3860*/  SHFL.BFLY PT, R7, R56, 0x1, 0x1f ;  /* 0x0c201f0038077f89 */ /* 0x000e2e00000e0000 */
[----:B------:R1:W-:Y:S08]  /*3870*/  MUFU.EX2 R43, R6 ;  /* 0x00000006002b7308 */ /* 0x0003f00000000800 */
[----:B------:R3:W-:Y:S01]  /*3880*/  MUFU.EX2 R146, R47 ;  /* 0x0000002f00927308 */ /* 0x0007e20000000800 */
[----:B-1----:R-:W-:Y:S01]  /*3890*/  FADD.FTZ R6, R25, R156 ;  /* 0x0000009c19067221 */ /* 0x002fe20000010000 */
[----:B------:R-:W-:-:S06]  /*38a0*/  F2FP.F16.F32.PACK_AB R156, R156, R25 ;  /* 0x000000199c9c723e */ /* 0x000fcc00000000ff */
[----:B------:R1:W-:Y:S01]  /*38b0*/  MUFU.EX2 R152, R29 ;  /* 0x0000001d00987308 */ /* 0x0003e20000000800 */
[----:B---3--:R-:W-:Y:S01]  /*38c0*/  FADD.FTZ R47, R31, R6 ;  /* 0x000000061f2f7221 */ /* 0x008fe20000010000 */
[----:B0-----:R-:W-:-:S03]  /*38d0*/  FMNMX.FTZ R8, R56, R7, !PT ;  /* 0x0000000738087209 */ /* 0x001fc60007810000 */
[C---:B----4-:R-:W-:Y:S01]  /*38e0*/  FADD.FTZ R6, R158.reuse, R47 ;  /* 0x0000002f9e067221 */ /* 0x050fe20000010000 */
[----:B------:R-:W-:Y:S01]  /*38f0*/  F2FP.F16.F32.PACK_AB R158, R158, R31 ;  /* 0x0000001f9e9e723e */ /* 0x000fe200000000ff */
[CC--:B------:R-:W-:Y:S01]  /*3900*/  FMUL.FTZ R7, R8.reuse, R9.reuse ;  /* 0x0000000908077220 */ /* 0x0c0fe20000410000 */
[----:B------:R-:W-:Y:S01]  /*3910*/  FSETP.NEU.FTZ.AND P1, PT, R8, -INF , PT ;  /* 0xff8000000800780b */ /* 0x000fe20003f3d000 */
[----:B------:R-:W-:Y:S01]  /*3920*/  MUFU.EX2 R37, R37 ;  /* 0x0000002500257308 */ /* 0x000fe20000000800 */
[----:B------:R-:W-:Y:S01]  /*3930*/  FADD.FTZ R51, R35, R6 ;  /* 0x0000000623337221 */ /* 0x000fe20000010000 */
[----:B-1----:R-:W-:Y:S01]  /*3940*/  FFMA.FTZ R29, R91, R9, -R74 ;  /* 0x000000095b1d7223 */ /* 0x002fe2000001084a */
[----:B------:R-:W-:-:S05]  /*3950*/  FSEL R7, R7, RZ, P1 ;  /* 0x000000ff07077208 */ /* 0x000fca0000800000 */
        /* <DEDUP_REMOVED lines=14> */
[----:B------:R-:W0:Y:S01]  /*3a40*/  MUFU.EX2 R27, R27 ;  /* 0x0000001b001b7308 */ /* 0x000e220000000800 */
        /* <DEDUP_REMOVED lines=8> */
[-CC-:B------:R-:W-:Y:S01]  /*3ad0*/  FFMA.FTZ R66, R66, R9.reuse, -R7.reuse ;  /* 0x0000000942427223 */ /* 0x180fe20000010807 */
[-CC-:B------:R-:W-:Y:S01]  /*3ae0*/  FFMA.FTZ R52, R52, R9.reuse, -R7.reuse ;  /* 0x0000000934347223 */ /* 0x180fe20000010807 */
[-CC-:B------:R-:W-:Y:S01]  /*3af0*/  FFMA.FTZ R70, R70, R9.reuse, -R7.reuse ;  /* 0x0000000946467223 */ /* 0x180fe20000010807 */
[----:B------:R-:W-:-:S04]  /*3b00*/  FFMA.FTZ R24, R24, R9, -R7 ;  /* 0x0000000918187223 */ /* 0x000fc80000010807 */
[----:B------:R2:W3:Y:S01]  /*3b10*/  MUFU.EX2 R159, R28 ;  /* 0x0000001c009f7308 */ /* 0x0004e20000000800 */
[----:B0-----:R-:W-:Y:S01]  /*3b20*/  FADD.FTZ R47, R26, R27 ;  /* 0x0000001b1a2f7221 */ /* 0x001fe20000010000 */
[----:B------:R-:W-:-:S06]  /*3b30*/  F2FP.F16.F32.PACK_AB R157, R27, R26 ;  /* 0x0000001a1b9d723e */ /* 0x000fcc00000000ff */
[----:B------:R-:W0:Y:S01]  /*3b40*/  MUFU.EX2 R34, R34 ;  /* 0x0000002200227308 */ /* 0x000e220000000800 */
[----:B-1----:R-:W-:Y:S01]  /*3b50*/  FADD.FTZ R6, R30, R47 ;  /* 0x0000002f1e067221 */ /* 0x002fe20000010000 */
[----:B--2---:R-:W1:Y:S06]  /*3b60*/  @P4 LDC R28, c[0x0][0x44c] ;  /* 0x00011300ff1c4b82 */ /* 0x004e6c0000000800 */
[----:B------:R-:W2:Y:S01]  /*3b70*/  MUFU.EX2 R153, R32 ;  /* 0x0000002000997308 */ /* 0x000ea20000000800 */
[C---:B---3--:R-:W-:Y:S01]  /*3b80*/  FADD.FTZ R47, R159.reuse, R6 ;  /* 0x000000069f2f7221 */ /* 0x048fe20000010000 */
[----:B------:R-:W-:-:S06]  /*3b90*/  F2FP.F16.F32.PACK_AB R159, R159, R30 ;  /* 0x0000001e9f9f723e */ /* 0x000fcc00000000ff */
[----:B------:R-:W3:Y:S01]  /*3ba0*/  MUFU.EX2 R38, R38 ;  /* 0x0000002600267308 */ /* 0x000ee20000000800 */
[----:B0-----:R-:W-:-:S07]  /*3bb0*/  FADD.FTZ R6, R34, R47 ;  /* 0x0000002f22067221 */ /* 0x001fce0000010000 */
[----:B------:R0:W-:Y:S01]  /*3bc0*/  MUFU.EX2 R154, R33 ;  /* 0x00000021009a7308 */ /* 0x0001e20000000800 */
[----:B--2---:R-:W-:Y:S01]  /*3bd0*/  FADD.FTZ R47, R153, R6 ;  /* 0x00000006992f7221 */ /* 0x004fe20000010000 */
[----:B-1----:R-:W-:Y:S01]  /*3be0*/  @P4 IMAD.HI.U32 R28, R17, R28, RZ ;  /* 0x0000001c111c4227 */ /* 0x002fe200078e00ff */
[----:B------:R-:W-:-:S04]  /*3bf0*/  F2FP.F16.F32.PACK_AB R153, R153, R34 ;  /* 0x000000229999723e */ /* 0x000fc800000000ff */
[----:B-----5:R-:W-:Y:S01]  /*3c00*/  @P4 SHF.R.U32.HI R53, RZ, R55, R28 ;  /* 0x00000037ff354219 */ /* 0x020fe2000001161c */
[----:B------:R-:W1:Y:S01]  /*3c10*/  MUFU.EX2 R155, R36 ;  /* 0x00000024009b7308 */ /* 0x000e620000000800 */
[----:B0-----:R-:W-:Y:S01]  /*3c20*/  FFMA.FTZ R33, R93, R9, -R74 ;  /* 0x000000095d217223 */ /* 0x001fe2000001084a */
[----:B---3--:R-:W-:Y:S01]  /*3c30*/  FADD.FTZ R6, R38, R47 ;  /* 0x0000002f26067221 */ /* 0x008fe20000010000 */
[----:B------:R-:W-:-:S05]  /*3c40*/  ISETP.GE.AND P4, PT, R15, 0x1, PT ;  /* 0x000000010f00780c */ /* 0x000fca0003f86270 */
[----:B------:R-:W-:Y:S08]  /*3c50*/  MUFU.EX2 R29, R29 ;  /* 0x0000001d001d7308 */ /* 0x000ff00000000800 */
[----:B------:R-:W0:Y:S01]  /*3c60*/  MUFU.EX2 R42, R42 ;  /* 0x0000002a002a7308 */ /* 0x000e220000000800 */
[C---:B-1----:R-:W-:Y:S01]  /*3c70*/  FADD.FTZ R47, R155.reuse, R6 ;  /* 0x000000069b2f7221 */ /* 0x042fe20000010000 */
[----:B------:R-:W-:-:S06]  /*3c80*/  F2FP.F16.F32.PACK_AB R155, R155, R38 ;  /* 0x000000269b9b723e */ /* 0x000fcc00000000ff */
[----:B------:R1:W-:Y:S08]  /*3c90*/  MUFU.EX2 R13, R10 ;  /* 0x0000000a000d7308 */ /* 0x0003f00000000800 */
[----:B------:R-:W2:Y:S01]  /*3ca0*/  MUFU.EX2 R149, R40 ;  /* 0x0000002800957308 */ /* 0x000ea20000000800 */
[----:B-1----:R-:W-:Y:S01]  /*3cb0*/  FADD.FTZ R10, R152, R51 ;  /* 0x00000033980a7221 */ /* 0x002fe20000010000 */
[----:B0-----:R-:W-:Y:S01]  /*3cc0*/  FADD.FTZ R6, R42, R47 ;  /* 0x0000002f2a067221 */ /* 0x001fe20000010000 */
[----:B------:R-:W-:-:S02]  /*3cd0*/  F2FP.F16.F32.PACK_AB R152, R152, R35 ;  /* 0x000000239898723e */ /* 0x000fc400000000ff */
[----:B------:R-:W-:-:S03]  /*3ce0*/  FADD.FTZ R51, R37, R10 ;  /* 0x0000000a25337221 */ /* 0x000fc60000010000 */
[----:B------:R-:W0:Y:S01]  /*3cf0*/  MUFU.EX2 R33, R33 ;  /* 0x0000002100217308 */ /* 0x000e220000000800 */
[C---:B------:R-:W-:Y:S01]  /*3d00*/  FADD.FTZ R10, R154.reuse, R51 ;  /* 0x000000339a0a7221 */ /* 0x040fe20000010000 */
[----:B------:R-:W-:-:S03]  /*3d10*/  F2FP.F16.F32.PACK_AB R154, R154, R37 ;  /* 0x000000259a9a723e */ /* 0x000fc600000000ff */
[----:B------:R-:W-:-:S03]  /*3d20*/  FADD.FTZ R51, R29, R10 ;  /* 0x0000000a1d337221 */ /* 0x000fc60000010000 */
[----:B------:R-:W-:Y:S01]  /*3d30*/  MUFU.EX2 R46, R46 ;  /* 0x0000002e002e7308 */ /* 0x000fe20000000800 */
[C---:B------:R-:W-:Y:S01]  /*3d40*/  FADD.FTZ R10, R148.reuse, R51 ;  /* 0x00000033940a7221 */ /* 0x040fe20000010000 */
[C---:B--2---:R-:W-:Y:S01]  /*3d50*/  FADD.FTZ R47, R149.reuse, R6 ;  /* 0x00000006952f7221 */ /* 0x044fe20000010000 */
[----:B------:R-:W-:Y:S02]  /*3d60*/  F2FP.F16.F32.PACK_AB R148, R148, R29 ;  /* 0x0000001d9494723e */ /* 0x000fe400000000ff */
[----:B------:R-:W-:-:S03]  /*3d70*/  F2FP.F16.F32.PACK_AB R149, R149, R42 ;  /* 0x0000002a9595723e */ /* 0x000fc600000000ff */
[----:B------:R-:W-:Y:S01]  /*3d80*/  MUFU.EX2 R151, R44 ;  /* 0x0000002c00977308 */ /* 0x000fe20000000800 */
[----:B0-----:R-:W-:-:S04]  /*3d90*/  FADD.FTZ R51, R33, R10 ;  /* 0x0000000a21337221 */ /* 0x001fc80000010000 */
[C---:B------:R-:W-:Y:S01]  /*3da0*/  FADD.FTZ R10, R150.reuse, R51 ;  /* 0x00000033960a7221 */ /* 0x040fe20000010000 */
[----:B------:R-:W-:Y:S02]  /*3db0*/  F2FP.F16.F32.PACK_AB R150, R150, R33 ;  /* 0x000000219696723e */ /* 0x000fe400000000ff */
[----:B------:R-:W0:Y:S08]  /*3dc0*/  MUFU.EX2 R41, R41 ;  /* 0x0000002900297308 */ /* 0x000e300000000800 */
[----:B------:R-:W-:Y:S08]  /*3dd0*/  MUFU.EX2 R50, R50 ;  /* 0x0000003200327308 */ /* 0x000ff00000000800 */
[----:B------:R-:W-:Y:S01]  /*3de0*/  MUFU.EX2 R145, R48 ;  /* 0x0000003000917308 */ /* 0x000fe20000000800 */
[----:B0-----:R-:W-:-:S04]  /*3df0*/  FADD.FTZ R51, R41, R10 ;  /* 0x0000000a29337221 */ /* 0x001fc80000010000 */
[C---:B------:R-:W-:Y:S01]  /*3e00*/  FADD.FTZ R6, R144.reuse, R51 ;  /* 0x0000003390067221 */ /* 0x040fe20000010000 */
[----:B------:R-:W-:Y:S02]  /*3e10*/  F2FP.F16.F32.PACK_AB R144, R144, R41 ;  /* 0x000000299090723e */ /* 0x000fe400000000ff */
[----:B------:R-:W0:Y:S08]  /*3e20*/  MUFU.EX2 R45, R45 ;  /* 0x0000002d002d7308 */ /* 0x000e300000000800 */
[----:B------:R-:W-:Y:S08]  /*3e30*/  MUFU.EX2 R54, R54 ;  /* 0x0000003600367308 */ /* 0x000ff00000000800 */
[----:B------:R1:W-:Y:S08]  /*3e40*/  MUFU.EX2 R141, R2 ;  /* 0x00000002008d7308 */ /* 0x0003f00000000800 */
[----:B------:R-:W-:Y:S01]  /*3e50*/  MUFU.EX2 R147, R20 ;  /* 0x0000001400937308 */ /* 0x000fe20000000800 */
[----:B-1----:R-:W-:Y:S01]  /*3e60*/  FADD.FTZ R2, R46, R47 ;  /* 0x0000002f2e027221 */ /* 0x002fe20000010000 */
[----:B0-----:R-:W-:-:S03]  /*3e70*/  FADD.FTZ R47, R45, R6 ;  /* 0x000000062d2f7221 */ /* 0x001fc60000010000 */
[----:B------:R-:W-:Y:S01]  /*3e80*/  FADD.FTZ R7, R151, R2 ;  /* 0x0000000297077221 */ /* 0x000fe20000010000 */
[----:B------:R-:W-:Y:S01]  /*3e90*/  FADD.FTZ R6, R146, R47 ;  /* 0x0000002f92067221 */ /* 0x000fe20000010000 */
[----:B------:R-:W-:Y:S01]  /*3ea0*/  IMAD.IADD R47, R72, 0x1, R53 ;  /* 0x00000001482f7824 */ /* 0x000fe200078e0235 */
[----:B------:R-:W0:Y:S01]  /*3eb0*/  MUFU.EX2 R49, R49 ;  /* 0x0000003100317308 */ /* 0x000e220000000800 */
[----:B------:R-:W-:Y:S01]  /*3ec0*/  FADD.FTZ R2, R50, R7 ;  /* 0x0000000732027221 */ /* 0x000fe20000010000 */
[----:B------:R-:W-:Y:S01]  /*3ed0*/  F2FP.F16.F32.PACK_AB R146, R146, R45 ;  /* 0x0000002d9292723e */ /* 0x000fe200000000ff */
[----:B------:R-:W-:Y:S01]  /*3ee0*/  IMAD.IADD R14, R47, 0x1, R14 ;  /* 0x000000012f0e7824 */ /* 0x000fe200078e020e */
[----:B------:R-:W-:Y:S01]  /*3ef0*/  F2FP.F16.F32.PACK_AB R151, R151, R46 ;  /* 0x0000002e9797723e */ /* 0x000fe200000000ff */
[C---:B------:R-:W-:Y:S01]  /*3f00*/  FADD.FTZ R7, R145.reuse, R2 ;  /* 0x0000000291077221 */ /* 0x040fe20000010000 */
[----:B------:R-:W-:Y:S02]  /*3f10*/  F2FP.F16.F32.PACK_AB R145, R145, R50 ;  /* 0x000000329191723e */ /* 0x000fe400000000ff */
[----:B------:R-:W-:Y:S08]  /*3f20*/  MUFU.EX2 R58, R58 ;  /* 0x0000003a003a7308 */ /* 0x000ff00000000800 */
[----:B------:R-:W1:Y:S01]  /*3f30*/  MUFU.EX2 R12, R12 ;  /* 0x0000000c000c7308 */ /* 0x000e620000000800 */
[----:B0-----:R-:W-:-:S07]  /*3f40*/  FADD.FTZ R25, R49, R6 ;  /* 0x0000000631197221 */ /* 0x001fce0000010000 */
[----:B------:R-:W0:Y:S08]  /*3f50*/  MUFU.EX2 R60, R60 ;  /* 0x0000003c003c7308 */ /* 0x000e300000000800 */
[----:B------:R-:W2:Y:S01]  /*3f60*/  MUFU.EX2 R62, R62 ;  /* 0x0000003e003e7308 */ /* 0x000ea20000000800 */
[C---:B-1----:R-:W-:Y:S01]  /*3f70*/  FADD.FTZ R25, R12.reuse, R25 ;  /* 0x000000190c197221 */ /* 0x042fe20000010000 */
[----:B------:R-:W-:-:S06]  /*3f80*/  F2FP.F16.F32.PACK_AB R140, R12, R49 ;  /* 0x000000310c8c723e */ /* 0x000fcc00000000ff */
[----:B------:R1:W3:Y:S01]  /*3f90*/  MUFU.EX2 R143, R0 ;  /* 0x00000000008f7308 */ /* 0x0002e20000000800 */
[----:B0-----:R-:W-:Y:S01]  /*3fa0*/  FADD.FTZ R2, R60, R25 ;  /* 0x000000193c027221 */ /* 0x001fe20000010000 */
[----:B------:R-:W-:-:S03]  /*3fb0*/  F2FP.F16.F32.PACK_AB R142, R13, R60 ;  /* 0x0000003c0d8e723e */ /* 0x000fc600000000ff */
[----:B------:R-:W-:-:S03]  /*3fc0*/  FADD.FTZ R25, R13, R2 ;  /* 0x000000020d197221 */ /* 0x000fc60000010000 */
[----:B------:R-:W0:Y:S01]  /*3fd0*/  MUFU.EX2 R66, R66 ;  /* 0x0000004200427308 */ /* 0x000e220000000800 */
[----:B-1----:R-:W-:-:S04]  /*3fe0*/  FADD.FTZ R0, R54, R7 ;  /* 0x0000000736007221 */ /* 0x002fc80000010000 */
[C---:B------:R-:W-:Y:S01]  /*3ff0*/  FADD.FTZ R7, R147.reuse, R0 ;  /* 0x0000000093077221 */ /* 0x040fe20000010000 */
[----:B------:R-:W-:Y:S02]  /*4000*/  F2FP.F16.F32.PACK_AB R147, R147, R54 ;  /* 0x000000369393723e */ /* 0x000fe400000000ff */
[----:B------:R-:W1:Y:S01]  /*4010*/  MUFU.EX2 R64, R64 ;  /* 0x0000004000407308 */ /* 0x000e620000000800 */
[----:B------:R-:W-:-:S04]  /*4020*/  FADD.FTZ R0, R58, R7 ;  /* 0x000000073a007221 */ /* 0x000fc80000010000 */
[C---:B------:R-:W-:Y:S01]  /*4030*/  FADD.FTZ R7, R141.reuse, R0 ;  /* 0x000000008d077221 */ /* 0x040fe20000010000 */
[----:B------:R-:W-:Y:S02]  /*4040*/  F2FP.F16.F32.PACK_AB R141, R141, R58 ;  /* 0x0000003a8d8d723e */ /* 0x000fe400000000ff */
[----:B------:R-:W4:Y:S01]  /*4050*/  MUFU.EX2 R137, R52 ;  /* 0x0000003400897308 */ /* 0x000f220000000800 */
[----:B--2---:R-:W-:-:S04]  /*4060*/  FADD.FTZ R0, R62, R7 ;  /* 0x000000073e007221 */ /* 0x004fc80000010000 */
[C---:B---3--:R-:W-:Y:S01]  /*4070*/  FADD.FTZ R13, R143.reuse, R0 ;  /* 0x000000008f0d7221 */ /* 0x048fe20000010000 */
[----:B------:R-:W-:Y:S02]  /*4080*/  F2FP.F16.F32.PACK_AB R143, R143, R62 ;  /* 0x0000003e8f8f723e */ /* 0x000fe400000000ff */
[----:B------:R-:W2:Y:S01]  /*4090*/  MUFU.EX2 R39, R39 ;  /* 0x0000002700277308 */ /* 0x000ea20000000800 */
[----:B0-----:R-:W-:Y:S01]  /*40a0*/  FADD.FTZ R0, R66, R13 ;  /* 0x0000000d42007221 */ /* 0x001fe20000010000 */
[----:B-1----:R-:W-:-:S06]  /*40b0*/  FADD.FTZ R2, R64, R25 ;  /* 0x0000001940027221 */ /* 0x002fcc0000010000 */
[----:B------:R-:W0:Y:S01]  /*40c0*/  MUFU.EX2 R70, R70 ;  /* 0x0000004600467308 */ /* 0x000e220000000800 */
[C---:B----4-:R-:W-:Y:S01]  /*40d0*/  FADD.FTZ R13, R137.reuse, R0 ;  /* 0x00000000890d7221 */ /* 0x050fe20000010000 */
[----:B------:R-:W-:-:S06]  /*40e0*/  F2FP.F16.F32.PACK_AB R137, R137, R66 ;  /* 0x000000428989723e */ /* 0x000fcc00000000ff */
[----:B------:R-:W1:Y:S01]  /*40f0*/  MUFU.EX2 R68, R68 ;  /* 0x0000004400447308 */ /* 0x000e620000000800 */
[C---:B--2---:R-:W-:Y:S01]  /*4100*/  FADD.FTZ R25, R39.reuse, R2 ;  /* 0x0000000227197221 */ /* 0x044fe20000010000 */
[----:B------:R-:W-:-:S06]  /*4110*/  F2FP.F16.F32.PACK_AB R136, R39, R64 ;  /* 0x000000402788723e */ /* 0x000fcc00000000ff */
[----:B------:R-:W2:Y:S01]  /*4120*/  MUFU.EX2 R139, R24 ;  /* 0x00000018008b7308 */ /* 0x000ea20000000800 */
[----:B0-----:R-:W-:Y:S01]  /*4130*/  FADD.FTZ R6, R70, R13 ;  /* 0x0000000d46067221 */ /* 0x001fe20000010000 */
[----:B------:R-:W-:Y:S02]  /*4140*/  VIADD R13, R73, 0xfffffffe ;  /* 0xfffffffe490d7836 */ /* 0x000fe40000000000 */
[----:B-1----:R-:W-:Y:S01]  /*4150*/  FADD.FTZ R2, R68, R25 ;  /* 0x0000001944027221 */ /* 0x002fe20000010000 */
[----:B------:R-:W-:-:S03]  /*4160*/  F2FP.F16.F32.PACK_AB R138, R43, R68 ;  /* 0x000000442b8a723e */ /* 0x000fc600000000ff */
[----:B------:R-:W-:Y:S01]  /*4170*/  FADD.FTZ R7, R43, R2 ;  /* 0x000000022b077221 */ /* 0x000fe20000010000 */
[C---:B--2---:R-:W-:Y:S01]  /*4180*/  FADD.FTZ R6, R139.reuse, R6 ;  /* 0x000000068b067221 */ /* 0x044fe20000010000 */
[----:B------:R-:W-:Y:S01]  /*4190*/  F2FP.F16.F32.PACK_AB R139, R139, R70 ;  /* 0x000000468b8b723e */ /* 0x000fe200000000ff */
        /* <DEDUP_REMOVED lines=11> */
.L_x_1106:
[----:B------:R-:W-:-:S13]  /*4250*/  ISETP.NE.AND P1, PT, R15, 0x1, PT ;  /* 0x000000010f00780c */ /* 0x000fda0003f25270 */
[----:B------:R-:W0:Y:S02]  /*4260*/  @P1 LDC.64 R24, c[0x0][0x9e8] ;  /* 0x00027a00ff181b82 */ /* 0x000e240000000a00 */
[----:B0-----:R-:W-:-:S05]  /*4270*/  @P1 IMAD.HI.U32 R2, R0, R24, RZ ;  /* 0x0000001800021227 */ /* 0x001fca00078e00ff */
[----:B------:R-:W-:-:S07]  /*4280*/  @P1 SHF.R.U32.HI R0, RZ, R25, R2 ;  /* 0x00000019ff001219 */ /* 0x000fce0000011602 */
.L_x_1107:
[----:B------:R-:W-:-:S05]  /*4290*/  IMAD R15, R0, R15, R15 ;  /* 0x0000000f000f7224 */ /* 0x000fca00078e020f */
[----:B------:R-:W-:-:S07]  /*42a0*/  VIMNMX R14, R14, R15, PT ;  /* 0x0000000f0e0e7248 */ /* 0x000fce0003fe0100 */
.L_x_1105:
[----:B------:R-:W-:Y:S01]  /*42b0*/  IMAD.HI R14, R14, 0x2aaaaaab, RZ ;  /* 0x2aaaaaab0e0e7827 */ /* 0x000fe200078e02ff */
[----:B------:R-:W-:Y:S02]  /*42c0*/  CS2R R86, SRZ ;  /* 0x0000000000567805 */ /* 0x000fe4000001ff00 */
[----:B------:R-:W-:Y:S02]  /*42d0*/  CS2R R84, SRZ ;  /* 0x0000000000547805 */ /* 0x000fe4000001ff00 */
[----:B------:R-:W-:Y:S01]  /*42e0*/  CS2R R82, SRZ ;  /* 0x0000000000527805 */ /* 0x000fe2000001ff00 */
[----:B------:R-:W-:Y:S01]  /*42f0*/  IMAD.MOV.U32 R2, RZ, RZ, 0x3f800000 ;  /* 0x3f800000ff027424 */ /* 0x000fe200078e00ff */
[----:B------:R-:W-:Y:S01]  /*4300*/  SHF.R.U32.HI R15, RZ, 0x1f, R14 ;  /* 0x0000001fff0f7819 */ /* 0x000fe2000001160e */
[----:B------:R-:W-:Y:S01]  /*4310*/  IMAD.MOV.U32 R0, RZ, RZ, 0x3f800000 ;  /* 0x3f800000ff007424 */ /* 0x000fe200078e00ff */
[----:B------:R-:W-:Y:S02]  /*4320*/  CS2R R80, SRZ ;  /* 0x0000000000507805 */ /* 0x000fe4000001ff00 */
[----:B------:R-:W-:-:S02]  /*4330*/  CS2R R78, SRZ ;  /* 0x00000000004e7805 */ /* 0x000fc4000001ff00 */
[----:B------:R-:W-:Y:S02]  /*4340*/  LEA.HI.SX32 R15, R14, R15, 0x1c ;  /* 0x0000000f0e0f7211 */ /* 0x000fe400078fe2ff */
[----:B------:R-:W-:Y:S02]  /*4350*/  CS2R R76, SRZ ;  /* 0x00000000004c7805 */ /* 0x000fe4000001ff00 */
[----:B------:R-:W-:Y:S02]  /*4360*/  CS2R R74, SRZ ;  /* 0x00000000004a7805 */ /* 0x000fe4000001ff00 */
[----:B------:R-:W-:Y:S02]  /*4370*/  CS2R R72, SRZ ;  /* 0x0000000000487805 */ /* 0x000fe4000001ff00 */
[----:B------:R-:W-:Y:S02]  /*4380*/  VIMNMX R10, R22, R15, !PT ;  /* 0x0000000f160a7248 */ /* 0x000fe40007fe0100 */
[----:B------:R-:W-:-:S02]  /*4390*/  CS2R R70, SRZ ;  /* 0x0000000000467805 */ /* 0x000fc4000001ff00 */
[----:B------:R-:W-:Y:S02]  /*43a0*/  CS2R R68, SRZ ;  /* 0x0000000000447805 */ /* 0x000fe4000001ff00 */
[----:B------:R-:W-:Y:S02]  /*43b0*/  CS2R R66, SRZ ;  /* 0x0000000000427805 */ /* 0x000fe4000001ff00 */
        /* <DEDUP_REMOVED lines=21> */
[----:B------:R-:W-:Y:S01]  /*4510*/  CS2R R24, SRZ ;  /* 0x0000000000187805 */ /* 0x000fe2000001ff00 */
[----:B------:R-:W-:Y:S06]  /*4520*/  @!P1 BRA `(.L_x_1108) ;  /* 0x0000002c006c9947 */ /* 0x000fec0003800000 */
[----:B------:R-:W-:Y:S01]  /*4530*/  IMAD.MOV.U32 R2, RZ, RZ, 0x3f800000 ;  /* 0x3f800000ff027424 */ /* 0x000fe200078e00ff */
[----:B------:R-:W-:Y:S01]  /*4540*/  ULDC UR58, c[0x0][0x9e4] ;  /* 0x00027900003a7ab9 */ /* 0x000fe20000000800 */
[----:B------:R-:W-:Y:S01]  /*4550*/  IMAD.MOV.U32 R87, RZ, RZ, RZ ;  /* 0x000000ffff577224 */ /* 0x000fe200078e00ff */
[----:B------:R-:W-:Y:S01]  /*4560*/  ULDC UR59, c[0x0][0x9dc] ;  /* 0x00027700003b7ab9 */ /* 0x000fe20000000800 */
[----:B------:R-:W-:-:S05]  /*4570*/  ULDC UR60, c[0x0][0x9e0] ;  /* 0x00027800003c7ab9 */ /* 0x000fca0000000800 */
.L_x_1125:
[----:B------:R-:W-:-:S04]  /*4580*/  UIADD3 UR4, UR36, 0x1, URZ ;  /* 0x0000000124047890 */ /* 0x000fc8000fffe03f */
[----:B------:R-:W-:-:S04]  /*4590*/  UISETP.NE.AND UP0, UPT, UR4, 0x2, UPT ;  /* 0x000000020400788c */ /* 0x000fc8000bf05270 */
[----:B------:R-:W-:Y:S02]  /*45a0*/  USEL UR7, URZ, 0x1, UP0 ;  /* 0x000000013f077887 */ /* 0x000fe40008000000 */
[----:B------:R-:W-:Y:S02]  /*45b0*/  USEL UR4, UR4, URZ, UP0 ;  /* 0x0000003f04047287 */ /* 0x000fe40008000000 */
[----:B------:R-:W-:Y:S01]  /*45c0*/  ULOP3.LUT UR7, UR38, UR7, URZ, 0x3c, !UPT ;  /* 0x0000000726077292 */ /* 0x000fe2000f8e3c3f */
[----:B------:R-:W-:Y:S11]  /*45d0*/  @!P0 BRA `(.L_x_1109) ;  /* 0x0000000000048947 */ /* 0x000ff60003800000 */
[----:B------:R-:W-:Y:S01]  /*45e0*/  BPT.TRAP 0x1 ;  /* 0x000000040000795c */ /* 0x000fe20000300000 */
.L_x_1109:
[----:B------:R-:W-:Y:S01]  /*45f0*/  ULEA UR6, UR4, UR37, 0x3 ;  /* 0x0000002504067291 */ /* 0x000fe2000f8e183f */
[----:B------:R-:W-:-:S05]  /*4600*/  IMAD.U32 R9, RZ, RZ, UR7 ;  /* 0x00000007ff097e24 */ /* 0x000fca000f8e00ff */
[----:B------:R-:W-:-:S04]  /*4610*/  SHF.L.U32 R9, R9, 0x1f, RZ ;  /* 0x0000001f09097819 */ /* 0x000fc800000006ff */
[----:B------:R0:W1:Y:S01]  /*4620*/  SYNCS.PHASECHK.TRANS64.TRYWAIT P1, [UR6+0x2a830], R9 ;  /* 0x02a83009ff0075a7 */ /* 0x0000620008020146 */
[----:B------:R-:W-:Y:S05]  /*4630*/  @!P0 BRA `(.L_x_1110) ;  /* 0x0000000000048947 */ /* 0x000fea0003800000 */
[----:B------:R-:W-:Y:S01]  /*4640*/  BPT.TRAP 0x1 ;  /* 0x000000040000795c */ /* 0x000fe20000300000 */
.L_x_1110:
[----:B-1----:R-:W-:Y:S05]  /*4650*/  @P1 BRA `(.L_x_1111) ;  /* 0x0000000000081947 */ /* 0x002fea0003800000 */
[----:B------:R-:W1:Y:S02]  /*4660*/  SYNCS.PHASECHK.TRANS64.TRYWAIT P1, [UR6+0x2a830], R9 ;  /* 0x02a83009ff0075a7 */ /* 0x000e640008020146 */
[----:B-1----:R-:W-:Y:S05]  /*4670*/  @!P1 BRA `(.L_x_1112) ;  /* 0x000000f000c09947 */ /* 0x002fea0003800000 */
.L_x_1111:
        /* <DEDUP_REMOVED lines=15> */
[----:B------:R-:W-:Y:S01]  /*4770*/  HGMMA.64x96x16.F32 R88, gdesc[UR52], RZ, !UPT, gsb0 ;  /* 0x01600000345879f0 */ /* 0x000fe2000c0008ff */
        /* <DEDUP_REMOVED lines=113> */
[----:B------:R-:W-:Y:S05]  /*4e90*/  @!P0 BRA `(.L_x_1113) ;  /* 0x0000000000048947 */ /* 0x000fea0003800000 */
[----:B------:R-:W-:Y:S01]  /*4ea0*/  BPT.TRAP 0x1 ;  /* 0x000000040000795c */ /* 0x000fe20000300000 */
.L_x_1113:
[----:B------:R-:W-:Y:S01]  /*4eb0*/  ULEA UR11, UR36, UR37, 0x3 ;  /* 0x00000025240b7291 */ /* 0x000fe2000f8e183f */
[----:B------:R-:W-:-:S05]  /*4ec0*/  IMAD.U32 R0, RZ, RZ, UR38 ;  /* 0x00000026ff007e24 */ /* 0x000fca000f8e00ff */
[----:B------:R-:W-:-:S04]  /*4ed0*/  SHF.L.U32 R0, R0, 0x1f, RZ ;  /* 0x0000001f00007819 */ /* 0x000fc800000006ff */
[----:B------:R2:W3:Y:S01]  /*4ee0*/  SYNCS.PHASECHK.TRANS64.TRYWAIT P1, [UR11+0x2a850], R0 ;  /* 0x02a85000ff0075a7 */ /* 0x0004e2000802014b */
[----:B------:R-:W-:Y:S05]  /*4ef0*/  @!P0 BRA `(.L_x_1114) ;  /* 0x0000000000048947 */ /* 0x000fea0003800000 */
[----:B------:R-:W-:Y:S01]  /*4f00*/  BPT.TRAP 0x1 ;  /* 0x000000040000795c */ /* 0x000fe20000300000 */
.L_x_1114:
[----:B---3--:R-:W-:Y:S05]  /*4f10*/  @P1 BRA `(.L_x_1115) ;  /* 0x0000000000081947 */ /* 0x008fea0003800000 */
[----:B------:R-:W3:Y:S02]  /*4f20*/  SYNCS.PHASECHK.TRANS64.TRYWAIT P1, [UR11+0x2a850], R0 ;  /* 0x02a85000ff0075a7 */ /* 0x000ee4000802014b */
[----:B---3--:R-:W-:Y:S05]  /*4f30*/  @!P1 BRA `(.L_x_1116) ;  /* 0x000000e800a89947 */ /* 0x008fea0003800000 */
.L_x_1115:
[----:B------:R-:W-:Y:S01]  /*4f40*/  UIADD3 UR5, UR37, 0x400, URZ ;  /* 0x0000040025057890 */ /* 0x000fe2000fffe03f */
[----:B------:R-:W-:Y:S01]  /*4f50*/  WARPGROUP.ARRIVE ;  /* 0x00000000000079c5 */ /* 0x000fe20000000000 */
[----:B------:R-:W-:Y:S01]  /*4f60*/  UMOV UR15, 0x40000040 ;  /* 0x40000040000f7882 */ /* 0x000fe20000000000 */
[----:B------:R-:W-:Y:S01]  /*4f70*/  ISETP.NE.AND P3, PT, R174, 0x1, PT ;  /* 0x00000001ae00780c */ /* 0x000fe20003f65270 */
[----:B------:R-:W-:-:S03]  /*4f80*/  USHF.R.U32.HI UR5, URZ, 0x4, UR5 ;  /* 0x000000043f057899 */ /* 0x000fc60008011605 */
[----:B------:R-:W3:Y:S01]  /*4f90*/  S2R R175, SR_TID.X ;  /* 0x0000000000af7919 */ /* 0x000ee20000002100 */
[----:B01----:R-:W-:Y:S01]  /*4fa0*/  IMAD.IADD R9, R19, 0x1, R17 ;  /* 0x0000000113097824 */ /* 0x003fe200078e0211 */
[----:B------:R-:W0:Y:S01]  /*4fb0*/  LDC R11, c[0x0][0x288] ;  /* 0x0000a200ff0b7b82 */ /* 0x000e220000000800 */
[----:B------:R-:W-:Y:S01]  /*4fc0*/  ULOP3.LUT UR5, UR5, 0x3fff, URZ, 0xc0, !UPT ;  /* 0x00003fff05057892 */ /* 0x000fe2000f8ec03f */
[----:B------:R-:W-:-:S03]  /*4fd0*/  ISETP.NE.AND P1, PT, R21, RZ, PT ;  /* 0x000000ff1500720c */ /* 0x000fc60003f25270 */
[----:B------:R-:W-:-:S04]  /*4fe0*/  ULOP3.LUT UR5, UR5, 0x3000000, URZ, 0xfc, !UPT ;  /* 0x0300000005057892 */ /* 0x000fc8000f8efc3f */
[----:B------:R-:W-:Y:S01]  /*4ff0*/  UIMAD UR10, UR36, 0x600, UR5 ;  /* 0x00000600240a78a4 */ /* 0x000fe2000f8e0205 */
[----:B--2---:R-:W1:Y:S01]  /*5000*/  @P3 LDC R0, c[0x0][0x44c] ;  /* 0x00011300ff003b82 */ /* 0x004e620000000800 */
[----:B------:R-:W-:-:S05]  /*5010*/  ULOP3.LUT UR5, URZ, UR59, URZ, 0x33, !UPT ;  /* 0x0000003b3f057292 */ /* 0x000fca000f8e333f */
[----:B------:R-:W-:Y:S02]  /*5020*/  UMOV UR14, UR10 ;  /* 0x0000000a000e7c82 */ /* 0x000fe40008000000 */
[----:B------:R-:W-:Y:S01]  /*5030*/  HGMMA.64x128x16.F32 R24, R156, gdesc[UR12].tnspB, R24, gsb0 ;  /* 0x41e0000c9c187df0 */ /* 0x000fe20008000818 */
[----:B------:R-:W-:Y:S01]  /*5040*/  UIADD3 UR14, UR10, 0x80, URZ ;  /* 0x000000800a0e7890 */ /* 0x000fe2000fffe03f */
[----:B------:R-:W2:Y:S01]  /*5050*/  @P3 LDC R15, c[0x0][0x450] ;  /* 0x00011400ff0f3b82 */ /* 0x000ea20000000800 */
[----:B------:R-:W-:Y:S01]  /*5060*/  UMOV UR15, 0x40000040 ;  /* 0x40000040000f7882 */ /* 0x000fe20000000000 */
[----:B---3--:R-:W-:Y:S01]  /*5070*/  LOP3.LUT P2, RZ, R175, 0x7f, RZ, 0xc0, !PT ;  /* 0x0000007fafff7812 */ /* 0x008fe2000784c0ff */
[----:B-1----:R-:W-:-:S05]  /*5080*/  @P3 IMAD.HI.U32 R0, R9, R0, RZ ;  /* 0x0000000009003227 */ /* 0x002fca00078e00ff */
[----:B--2---:R-:W-:Y:S01]  /*5090*/  @P3 SHF.R.U32.HI R9, RZ, R15, R0 ;  /* 0x0000000fff093219 */ /* 0x004fe20000011600 */
[----:B------:R-:W-:-:S06]  /*50a0*/  IMAD.U32 R0, RZ, RZ, UR6 ;  /* 0x00000006ff007e24 */ /* 0x000fcc000f8e00ff */
[----:B------:R-:W-:-:S05]  /*50b0*/  @!P2 VIADD R0, R0, 0x2a840 ;  /* 0x0002a8400000a836 */ /* 0x000fca0000000000 */
[----:B------:R-:W-:Y:S01]  /*50c0*/  @!P2 PRMT R0, RZ, 0x654, R0 ;  /* 0x00000654ff00a816 */ /* 0x000fe20000000000 */
        /* <DEDUP_REMOVED lines=22> */
[----:B------:R-:W-:Y:S01]  /*5230*/  WARPGROUP.ARRIVE ;  /* 0x00000000000079c5 */ /* 0x000fe20000000000 */
[----:B------:R-:W-:-:S04]  /*5240*/  IMAD R140, R13, -0x60, RZ ;  /* 0xffffffa00d8c7824 */ /* 0x000fc800078e02ff */
[----:B------:R-:W-:Y:S02]  /*5250*/  VIADD R15, R140, 0x1 ;  /* 0x000000018c0f7836 */ /* 0x000fe40000000000 */
[----:B------:R-:W-:Y:S02]  /*5260*/  HGMMA.64x128x16.F32 R24, R136, gdesc[UR12].tnspB, R24, gsb0 ;  /* 0x41e0000c88187df0 */ /* 0x000fe40008000818 */
[----:B------:R-:W-:-:S04]  /*5270*/  IMAD R15, R18, -0x2, R15 ;  /* 0xfffffffe120f7824 */ /* 0x000fc800078e020f */
[C---:B------:R-:W-:Y:S01]  /*5280*/  VIADD R144, R15.reuse, 0xffffffff ;  /* 0xffffffff0f907836 */ /* 0x040fe20000000000 */
[----:B------:R-:W-:Y:S02]  /*5290*/  WARPGROUP.DEPBAR.LE gsb0, 0x0 ;  /* 0x00008000000079c5 */ /* 0x000fe40000010000 */
[----:B------:R-:W1:Y:S01]  /*52a0*/  SHFL.IDX PT, R139, R9, RZ, 0x1c1f ;  /* 0x001c1fff098b7589 */ /* 0x000e6200000e0000 */
[----:B------:R0:W-:Y:S02]  /*52b0*/  @!P2 SYNCS.ARRIVE.TRANS64.RED.A1T0 RZ, [R0+URZ], RZ ;  /* 0x000000ff00ffa9a7 */ /* 0x0001e4000810043f */
[----:B0-----:R-:W-:-:S05]  /*52c0*/  IADD3 R0, R15, -R11, R16 ;  /* 0x8000000b0f007210 */ /* 0x001fca0007ffe010 */
[C---:B------:R-:W-:Y:S02]  /*52d0*/  VIADD R141, R0.reuse, UR60 ;  /* 0x0000003c008d7c36 */ /* 0x040fe40008000000 */
[----:B------:R-:W-:Y:S02]  /*52e0*/  VIADD R142, R0, UR5 ;  /* 0x00000005008e7c36 */ /* 0x000fe40008000000 */
[--C-:B-1----:R-:W-:Y:S02]  /*52f0*/  IMAD.IADD R15, R141, 0x1, R139.reuse ;  /* 0x000000018d0f7824 */ /* 0x102fe400078e028b */
[----:B------:R-:W-:Y:S01]  /*5300*/  IMAD.IADD R137, R142, 0x1, R139 ;  /* 0x000000018e897824 */ /* 0x000fe200078e028b */
[----:B------:R-:W-:Y:S06]  /*5310*/  @!P1 BRA `(.L_x_1117) ;  /* 0x0000000000549947 */ /* 0x000fec0003800000 */
[----:B------:R-:W-:Y:S01]  /*5320*/  IADD3 R139, R16, -R11, R139 ;  /* 0x8000000b108b7210 */ /* 0x000fe20007ffe08b */
[----:B------:R-:W-:Y:S03]  /*5330*/  BSSY B0, `(.L_x_1118) ;  /* 0x0000010000007945 */ /* 0x000fe60003800000 */
[----:B------:R-:W-:-:S13]  /*5340*/  ISETP.GT.AND P1, PT, R139, -0x1, PT ;  /* 0xffffffff8b00780c */ /* 0x000fda0003f24270 */
[----:B------:R-:W-:Y:S05]  /*5350*/  @P1 BRA `(.L_x_1119) ;  /* 0x0000000000201947 */ /* 0x000fea0003800000 */
[----:B------:R-:W-:Y:S01]  /*5360*/  IMAD.U32 R2, RZ, RZ, UR58 ;  /* 0x0000003aff027e24 */ /* 0x000fe2000f8e00ff */
[----:B------:R-:W-:-:S04]  /*5370*/  LOP3.LUT R139, RZ, R139, RZ, 0x33, !PT ;  /* 0x0000008bff8b7212 */ /* 0x000fc800078e33ff */
[----:B------:R-:W-:-:S13]  /*5380*/  ISETP.NE.AND P1, PT, R2, 0x1, PT ;  /* 0x000000010200780c */ /* 0x000fda0003f25270 */
[----:B------:R-:W0:Y:S02]  /*5390*/  @P1 LDC.64 R146, c[0x0][0x9e8] ;  /* 0x00027a00ff921b82 */ /* 0x000e240000000a00 */
[----:B0-----:R-:W-:-:S05]  /*53a0*/  @P1 IMAD.HI.U32 R0, R139, R146, RZ ;  /* 0x000000928b001227 */ /* 0x001fca00078e00ff */
[----:B------:R-:W-:-:S04]  /*53b0*/  @P1 SHF.R.U32.HI R139, RZ, R147, R0 ;  /* 0x00000093ff8b1219 */ /* 0x000fc80000011600 */
[----:B------:R-:W-:Y:S01]  /*53c0*/  LOP3.LUT R139, RZ, R139, RZ, 0x33, !PT ;  /* 0x0000008bff8b7212 */ /* 0x000fe200078e33ff */
[----:B------:R-:W-:Y:S06]  /*53d0*/  BRA `(.L_x_1120) ;  /* 0x0000000000147947 */ /* 0x000fec0003800000 */
.L_x_1119:
[----:B------:R-:W-:-:S05]  /*53e0*/  IMAD.U32 R2, RZ, RZ, UR58 ;  /* 0x0000003aff027e24 */ /* 0x000fca000f8e00ff */
[----:B------:R-:W-:-:S13]  /*53f0*/  ISETP.NE.AND P1, PT, R2, 0x1, PT ;  /* 0x000000010200780c */ /* 0x000fda0003f25270 */
[----:B------:R-:W0:Y:S02]  /*5400*/  @P1 LDC.64 R146, c[0x0][0x9e8] ;  /* 0x00027a00ff921b82 */ /* 0x000e240000000a00 */
[----:B0-----:R-:W-:-:S05]  /*5410*/  @P1 IMAD.HI.U32 R0, R139, R146, RZ ;  /* 0x000000928b001227 */ /* 0x001fca00078e00ff */
[----:B------:R-:W-:-:S07]  /*5420*/  @P1 SHF.R.U32.HI R139, RZ, R147, R0 ;  /* 0x00000093ff8b1219 */ /* 0x000fce0000011600 */
.L_x_1120:
[----:B------:R-:W-:Y:S05]  /*5430*/  BSYNC B0 ;  /* 0x0000000000007941 */ /* 0x000fea0003800000 */
.L_x_1118:
[----:B------:R-:W-:-:S05]  /*5440*/  IMAD R0, R139, R2, R144 ;  /* 0x000000028b007224 */ /* 0x000fca00078e0290 */
[----:B------:R-:W-:Y:S02]  /*5450*/  VIADDMNMX R15, R0, R2, R15, PT ;  /* 0x00000002000f7246 */ /* 0x000fe4000380010f */
[----:B------:R-:W-:-:S07]  /*5460*/  VIMNMX R137, R137, R0, !PT ;  /* 0x0000000089897248 */ /* 0x000fce0007fe0100 */
.L_x_1117:
[C---:B------:R-:W-:Y:S01]  /*5470*/  ISETP.GE.AND P1, PT, R140.reuse, 0x2, PT ;  /* 0x000000028c00780c */ /* 0x040fe20003f26270 */
[----:B------:R-:W0:Y:S01]  /*5480*/  SHFL.IDX PT, R9, R9, 0x1, 0x1c1f ;  /* 0x003c1f0009097f89 */ /* 0x000e2200000e0000 */
[C---:B------:R-:W-:Y:S02]  /*5490*/  ISETP.GE.AND P4, PT, R140.reuse, 0xa, PT ;  /* 0x0000000a8c00780c */ /* 0x040fe40003f86270 */
[----:B------:R-:W-:Y:S02]  /*54a0*/  ISETP.GT.AND P2, PT, R137, 0x1, !P1 ;  /* 0x000000018900780c */ /* 0x000fe40004f44270 */
[----:B------:R-:W-:Y:S02]  /*54b0*/  P2R R139, PR, RZ, 0x10 ;  /* 0x00000010ff8b7803 */ /* 0x000fe40000000000 */
[----:B------:R-:W-:Y:S02]  /*54c0*/  ISETP.LT.OR P3, PT, R15, 0x2, P2 ;  /* 0x000000020f00780c */ /* 0x000fe40001761670 */
[----:B------:R-:W-:-:S02]  /*54d0*/  ISETP.GE.AND P2, PT, R140, 0x9, PT ;  /* 0x000000098c00780c */ /* 0x000fc40003f46270 */
[----:B------:R-:W-:Y:S02]  /*54e0*/  FSEL R186, R89, -INF , !P3 ;  /* 0xff80000059ba7808 */ /* 0x000fe40005800000 */
[----:B------:R-:W-:-:S04]  /*54f0*/  ISETP.GT.AND P3, PT, R137, 0x8, !P2 ;  /* 0x000000088900780c */ /* 0x000fc80005764270 */
[----:B------:R-:W-:-:S04]  /*5500*/  ISETP.LT.OR P3, PT, R15, 0x9, P3 ;  /* 0x000000090f00780c */ /* 0x000fc80001f61670 */
[----:B------:R-:W-:Y:S02]  /*5510*/  FSEL R184, R92, -INF , !P3 ;  /* 0xff8000005cb87808 */ /* 0x000fe40005800000 */
[----:B------:R-:W-:Y:S01]  /*5520*/  ISETP.GT.AND P3, PT, R137, 0x9, !P4 ;  /* 0x000000098900780c */ /* 0x000fe20006764270 */
[----:B0-----:R-:W-:Y:S01]  /*5530*/  IMAD.IADD R89, R142, 0x1, R9 ;  /* 0x000000018e597824 */ /* 0x001fe200078e0209 */
        /* <DEDUP_REMOVED lines=10> */
[C---:B------:R-:W-:Y:S02]  /*55e0*/  ISETP.GE.AND P4, PT, R140.reuse, 0x19, PT ;  /* 0x000000198c00780c */ /* 0x040fe40003f86270 */
        /* <DEDUP_REMOVED lines=69> */
[----:B------:R-:W-:-:S04]  /*5a40*/  ISETP.LT.OR P3, PT, R15, 0x4a, P3 ;  /* 0x0000004a0f00780c */ /* 0x000fc80001f61670 */
[----:B------:R-:W-:Y:S02]  /*5a50*/  FSEL R12, R125, -INF , !P3 ;  /* 0xff8000007d0c7808 */ /* 0x000fe40005800000 */
[----:B------:R-:W-:-:S04]  /*5a60*/  ISETP.GE.AND P3, PT, R140, 0x51, PT ;  /* 0x000000518c00780c */ /* 0x000fc80003f66270 */
        /* <DEDUP_REMOVED lines=12> */
[----:B------:R-:W-:Y:S02]  /*5b30*/  P2R R97, PR, RZ, 0x40 ;  /* 0x00000040ff617803 */ /* 0x000fe40000000000 */
[----:B------:R-:W-:-:S04]  /*5b40*/  ISETP.GT.AND P6, PT, R137, RZ, !P6 ;  /* 0x000000ff8900720c */ /* 0x000fc800077c4270 */
[----:B------:R-:W-:-:S04]  /*5b50*/  ISETP.LT.OR P6, PT, R15, 0x1, P6 ;  /* 0x000000010f00780c */ /* 0x000fc800037c1670 */
[----:B------:R-:W-:Y:S02]  /*5b60*/  FSEL R188, R88, -INF , !P6 ;  /* 0xff80000058bc7808 */ /* 0x000fe40007000000 */
[----:B------:R-:W-:-:S04]  /*5b70*/  ISETP.GE.AND P6, PT, R140, 0x5a, PT ;  /* 0x0000005a8c00780c */ /* 0x000fc80003fc6270 */
[----:B------:R-:W-:Y:S02]  /*5b80*/  P2R R125, PR, RZ, 0x40 ;  /* 0x00000040ff7d7803 */ /* 0x000fe40000000000 */
[----:B------:R-:W-:-:S04]  /*5b90*/  ISETP.GT.AND P6, PT, R137, 0x59, !P6 ;  /* 0x000000598900780c */ /* 0x000fc800077c4270 */
[----:B------:R-:W-:Y:S01]  /*5ba0*/  ISETP.LT.OR P6, PT, R15, 0x5a, P6 ;  /* 0x0000005a0f00780c */ /* 0x000fe200037c1670 */
[----:B------:R-:W-:-:S03]  /*5bb0*/  IMAD.IADD R15, R141, 0x1, R9 ;  /* 0x000000018d0f7824 */ /* 0x000fc600078e0209 */
[----:B------:R-:W-:Y:S02]  /*5bc0*/  FSEL R88, R133, -INF , !P6 ;  /* 0xff80000085587808 */ /* 0x000fe40007000000 */
[----:B------:R-:W-:-:S13]  /*5bd0*/  ISETP.NE.AND P6, PT, R21, RZ, PT ;  /* 0x000000ff1500720c */ /* 0x000fda0003fc5270 */
[----:B------:R-:W-:Y:S05]  /*5be0*/  @!P6 BRA `(.L_x_1121) ;  /* 0x000000000054e947 */ /* 0x000fea0003800000 */
        /* <DEDUP_REMOVED lines=12> */
.L_x_1123:
[----:B------:R-:W-:-:S05]  /*5cb0*/  IMAD.U32 R93, RZ, RZ, UR58 ;  /* 0x0000003aff5d7e24 */ /* 0x000fca000f8e00ff */
[----:B------:R-:W-:-:S13]  /*5cc0*/  ISETP.NE.AND P6, PT, R93, 0x1, PT ;  /* 0x000000015d00780c */ /* 0x000fda0003fc5270 */
[----:B------:R-:W0:Y:S02]  /*5cd0*/  @P6 LDC.64 R140, c[0x0][0x9e8] ;  /* 0x00027a00ff8c6b82 */ /* 0x000e240000000a00 */
[----:B0-----:R-:W-:-:S05]  /*5ce0*/  @P6 IMAD.HI.U32 R140, R9, R140, RZ ;  /* 0x0000008c098c6227 */ /* 0x001fca00078e00ff */
[----:B------:R-:W-:-:S07]  /*5cf0*/  @P6 SHF.R.U32.HI R9, RZ, R141, R140 ;  /* 0x0000008dff096219 */ /* 0x000fce000001168c */
.L_x_1124:
[----:B------:R-:W-:Y:S05]  /*5d00*/  BSYNC B0 ;  /* 0x0000000000007941 */ /* 0x000fea0003800000 */
.L_x_1122:
[----:B------:R-:W-:-:S05]  /*5d10*/  IMAD R140, R9, R93, R144 ;  /* 0x0000005d098c7224 */ /* 0x000fca00078e0290 */
[----:B------:R-:W-:Y:S02]  /*5d20*/  VIADDMNMX R15, R140, R93, R15, PT ;  /* 0x0000005d8c0f7246 */ /* 0x000fe4000380010f */
[----:B------:R-:W-:-:S07]  /*5d30*/  VIMNMX R89, R89, R140, !PT ;  /* 0x0000008c59597248 */ /* 0x000fce0007fe0100 */
.L_x_1121:
[C---:B------:R-:W-:Y:S01]  /*5d40*/  ISETP.GT.AND P1, PT, R89.reuse, 0x1, !P1 ;  /* 0x000000015900780c */ /* 0x040fe20004f24270 */
[----:B------:R-:W-:Y:S01]  /*5d50*/  UMOV UR38, UR7 ;  /* 0x0000000700267c82 */ /* 0x000fe20008000000 */
[----:B------:R-:W-:Y:S01]  /*5d60*/  ISETP.GT.AND P2, PT, R89, 0x8, !P2 ;  /* 0x000000085900780c */ /* 0x000fe20005744270 */
[----:B------:R-:W-:Y:S01]  /*5d70*/  UMOV UR36, UR4 ;  /* 0x0000000400247c82 */ /* 0x000fe20008000000 */
        /* <DEDUP_REMOVED lines=8> */
[----:B------:R-:W-:Y:S02]  /*5e00*/  ISETP.NE.AND P6, PT, R101, RZ, PT ;  /* 0x000000ff6500720c */ /* 0x000fe40003fc5270 */
[----:B------:R-:W-:-:S02]  /*5e10*/  FSEL R150, R95, -INF , !P1 ;  /* 0xff8000005f967808 */ /* 0x000fc40004800000 */
[----:B------:R-:W-:Y:S02]  /*5e20*/  ISETP.NE.AND P1, PT, R143, RZ, PT ;  /* 0x000000ff8f00720c */ /* 0x000fe40003f25270 */
[----:B------:R-:W-:Y:S02]  /*5e30*/  FMNMX.FTZ R9, R188, R3, !PT ;  /* 0x00000003bc097209 */ /* 0x000fe40007810000 */
        /* <DEDUP_REMOVED lines=20> */
[----:B------:R-:W-:Y:S02]  /*5f80*/  FMNMX.FTZ R9, R96, R9, !PT ;  /* 0x0000000960097209 */ /* 0x000fe40007810000 */
        /* <DEDUP_REMOVED lines=30> */
[----:B------:R-:W-:-:S02]  /*6170*/  ISETP.GT.AND P3, PT, R89, 0x50, !P3 ;  /* 0x000000505900780c */ /* 0x000fc40005f64270 */
[----:B------:R-:W-:Y:S02]  /*6180*/  ISETP.GT.AND P1, PT, R89, 0x30, !P1 ;  /* 0x000000305900780c */ /* 0x000fe40004f24270 */
[----:B------:R-:W-:Y:S02]  /*6190*/  FMNMX.FTZ R9, R132, R9, !PT ;  /* 0x0000000984097209 */ /* 0x000fe40007810000 */
[C---:B------:R-:W-:Y:S02]  /*61a0*/  ISETP.LT.OR P1, PT, R15.reuse, 0x31, P1 ;  /* 0x000000310f00780c */ /* 0x040fe40000f21670 */
[----:B------:R-:W-:Y:S02]  /*61b0*/  ISETP.LT.OR P3, PT, R15, 0x51, P3 ;  /* 0x000000510f00780c */ /* 0x000fe40001f61670 */
[----:B------:R-:W-:Y:S02]  /*61c0*/  FSEL R114, R114, -INF , !P1 ;  /* 0xff80000072727808 */ /* 0x000fe40004800000 */
[----:B------:R-:W-:-:S02]  /*61d0*/  ISETP.NE.AND P1, PT, R153, RZ, PT ;  /* 0x000000ff9900720c */ /* 0x000fc40003f25270 */
[----:B------:R-:W-:Y:S02]  /*61e0*/  FMNMX.FTZ R91, R88, R9, !PT ;  /* 0x00000009585b7209 */ /* 0x000fe40007810000 */
[----:B------:R-:W-:Y:S01]  /*61f0*/  ISETP.GT.AND P1, PT, R89, 0x31, !P1 ;  /* 0x000000315900780c */ /* 0x000fe20004f24270 */
[----:B------:R-:W0:Y:S01]  /*6200*/  LDC R9, c[0x0][0x988] ;  /* 0x00026200ff097b82 */ /* 0x000e220000000800 */
[----:B------:R-:W-:Y:S02]  /*6210*/  FSEL R180, R130, -INF , !P3 ;  /* 0xff80000082b47808 */ /* 0x000fe40005800000 */
[----:B------:R-:W-:Y:S01]  /*6220*/  ISETP.LT.OR P1, PT, R15, 0x32, P1 ;  /* 0x000000320f00780c */ /* 0x000fe20000f21670 */
[----:B------:R-:W1:Y:S01]  /*6230*/  SHFL.BFLY PT, R130, R91, 0x2, 0x1f ;  /* 0x0c401f005b827f89 */ /* 0x000e6200000e0000 */
[----:B------:R-:W-:Y:S02]  /*6240*/  ISETP.NE.AND P2, PT, R121, RZ, PT ;  /* 0x000000ff7900720c */ /* 0x000fe40003f45270 */
[----:B------:R-:W-:-:S02]  /*6250*/  FSEL R110, R115, -INF , !P1 ;  /* 0xff800000736e7808 */ /* 0x000fc40004800000 */
[----:B------:R-:W-:Y:S02]  /*6260*/  ISETP.NE.AND P1, PT, R113, RZ, PT ;  /* 0x000000ff7100720c */ /* 0x000fe40003f25270 */
[----:B------:R-:W-:Y:S02]  /*6270*/  ISETP.NE.AND P6, PT, R157, RZ, PT ;  /* 0x000000ff9d00720c */ /* 0x000fe40003fc5270 */
[C---:B------:R-:W-:Y:S02]  /*6280*/  ISETP.GT.AND P1, PT, R89.reuse, 0x38, !P1 ;  /* 0x000000385900780c */ /* 0x040fe40004f24270 */
[----:B------:R-:W-:Y:S02]  /*6290*/  ISETP.GT.AND P4, PT, R89, 0x51, !P4 ;  /* 0x000000515900780c */ /* 0x000fe40006784270 */
[C---:B------:R-:W-:Y:S02]  /*62a0*/  ISETP.LT.OR P1, PT, R15.reuse, 0x39, P1 ;  /* 0x000000390f00780c */ /* 0x040fe40000f21670 */
[----:B------:R-:W-:-:S02]  /*62b0*/  ISETP.LT.OR P4, PT, R15, 0x52, P4 ;  /* 0x000000520f00780c */ /* 0x000fc40002781670 */
[----:B------:R-:W-:Y:S02]  /*62c0*/  FSEL R118, R118, -INF , !P1 ;  /* 0xff80000076767808 */ /* 0x000fe40004800000 */
[----:B------:R-:W-:Y:S02]  /*62d0*/  ISETP.NE.AND P1, PT, R154, RZ, PT ;  /* 0x000000ff9a00720c */ /* 0x000fe40003f25270 */
[C---:B------:R-:W-:Y:S02]  /*62e0*/  ISETP.GT.AND P5, PT, R89.reuse, 0x58, !P5 ;  /* 0x000000585900780c */ /* 0x040fe40006fa4270 */
[----:B------:R-:W-:Y:S02]  /*62f0*/  ISETP.GT.AND P1, PT, R89, 0x39, !P1 ;  /* 0x000000395900780c */ /* 0x000fe40004f24270 */
[----:B-1----:R-:W-:Y:S02]  /*6300*/  FMNMX.FTZ R93, R91, R130, !PT ;  /* 0x000000825b5d7209 */ /* 0x002fe40007810000 */
[----:B------:R-:W-:-:S02]  /*6310*/  ISETP.LT.OR P1, PT, R15, 0x3a, P1 ;  /* 0x0000003a0f00780c */ /* 0x000fc40000f21670 */
[----:B------:R-:W-:Y:S01]  /*6320*/  FSEL R182, R131, -INF , !P4 ;  /* 0xff80000083b67808 */ /* 0x000fe20006000000 */
[----:B------:R-:W1:Y:S01]  /*6330*/  SHFL.BFLY PT, R130, R93, 0x1, 0x1f ;  /* 0x0c201f005d827f89 */ /* 0x000e6200000e0000 */
[----:B------:R-:W-:Y:S02]  /*6340*/  FSEL R154, R119, -INF , !P1 ;  /* 0xff800000779a7808 */ /* 0x000fe40004800000 */
[----:B------:R-:W-:Y:S02]  /*6350*/  ISETP.NE.AND P1, PT, R117, RZ, PT ;  /* 0x000000ff7500720c */ /* 0x000fe40003f25270 */
[----:B------:R-:W-:Y:S02]  /*6360*/  ISETP.LT.OR P5, PT, R15, 0x59, P5 ;  /* 0x000000590f00780c */ /* 0x000fe40002fa1670 */
[----:B------:R-:W-:Y:S02]  /*6370*/  ISETP.GT.AND P1, PT, R89, 0x40, !P1 ;  /* 0x000000405900780c */ /* 0x000fe40004f24270 */
[----:B------:R-:W-:-:S02]  /*6380*/  FSEL R134, R134, -INF , !P5 ;  /* 0xff80000086867808 */ /* 0x000fc40006800000 */
[----:B------:R-:W-:-:S04]  /*6390*/  ISETP.LT.OR P1, PT, R15, 0x41, P1 ;  /* 0x000000410f00780c */ /* 0x000fc80000f21670 */
[----:B------:R-:W-:Y:S02]  /*63a0*/  FSEL R122, R122, -INF , !P1 ;  /* 0xff8000007a7a7808 */ /* 0x000fe40004800000 */
[----:B------:R-:W-:-:S04]  /*63b0*/  ISETP.NE.AND P1, PT, R155, RZ, PT ;  /* 0x000000ff9b00720c */ /* 0x000fc80003f25270 */
[----:B------:R-:W-:Y:S02]  /*63c0*/  ISETP.GT.AND P1, PT, R89, 0x41, !P1 ;  /* 0x000000415900780c */ /* 0x000fe40004f24270 */
[----:B-1----:R-:W-:Y:S02]  /*63d0*/  FMNMX.FTZ R130, R93, R130, !PT ;  /* 0x000000825d827209 */ /* 0x002fe40007810000 */
[----:B------:R-:W-:-:S04]  /*63e0*/  ISETP.LT.OR P1, PT, R15, 0x42, P1 ;  /* 0x000000420f00780c */ /* 0x000fc80000f21670 */
[----:B------:R-:W-:Y:S02]  /*63f0*/  FSEL R158, R123, -INF , !P1 ;  /* 0xff8000007b9e7808 */ /* 0x000fe40004800000 */
[----:B------:R-:W-:-:S04]  /*6400*/  ISETP.GT.AND P1, PT, R89, 0x48, !P2 ;  /* 0x000000485900780c */ /* 0x000fc80005724270 */
[----:B------:R-:W-:-:S04]  /*6410*/  ISETP.LT.OR P1, PT, R15, 0x49, P1 ;  /* 0x000000490f00780c */ /* 0x000fc80000f21670 */
[----:B------:R-:W-:Y:S02]  /*6420*/  FSEL R126, R126, -INF , !P1 ;  /* 0xff8000007e7e7808 */ /* 0x000fe40004800000 */
[----:B------:R-:W-:Y:S02]  /*6430*/  ISETP.GT.AND P1, PT, R89, 0x49, !P6 ;  /* 0x000000495900780c */ /* 0x000fe40007724270 */
[----:B------:R-:W-:Y:S02]  /*6440*/  ISETP.NE.AND P6, PT, R97, RZ, PT ;  /* 0x000000ff6100720c */ /* 0x000fe40003fc5270 */
[----:B------:R-:W-:-:S04]  /*6450*/  ISETP.LT.OR P1, PT, R15, 0x4a, P1 ;  /* 0x0000004a0f00780c */ /* 0x000fc80000f21670 */
[----:B------:R-:W-:Y:S02]  /*6460*/  FSEL R176, R127, -INF , !P1 ;  /* 0xff8000007fb07808 */ /* 0x000fe40004800000 */
[----:B------:R-:W-:Y:S02]  /*6470*/  ISETP.GT.AND P1, PT, R89, RZ, !P6 ;  /* 0x000000ff5900720c */ /* 0x000fe40007724270 */
[----:B------:R-:W-:Y:S02]  /*6480*/  ISETP.NE.AND P6, PT, R125, RZ, PT ;  /* 0x000000ff7d00720c */ /* 0x000fe40003fc5270 */
[----:B------:R-:W-:Y:S02]  /*6490*/  ISETP.LT.OR P1, PT, R15, 0x1, P1 ;  /* 0x000000010f00780c */ /* 0x000fe40000f21670 */
[----:B------:R-:W-:Y:S02]  /*64a0*/  ISETP.GT.AND P2, PT, R89, 0x59, !P6 ;  /* 0x000000595900780c */ /* 0x000fe40007744270 */
[----:B------:R-:W-:Y:S01]  /*64b0*/  FSEL R111, R90, -INF , !P1 ;  /* 0xff8000005a6f7808 */ /* 0x000fe20004800000 */
[C---:B0-----:R-:W-:Y:S01]  /*64c0*/  FMUL.FTZ R90, R130.reuse, R9 ;  /* 0x00000009825a7220 */ /* 0x041fe20000410000 */
[----:B------:R-:W-:-:S02]  /*64d0*/  FSETP.NEU.FTZ.AND P1, PT, R130, -INF , PT ;  /* 0xff8000008200780b */ /* 0x000fc40003f3d000 */
[----:B------:R-:W-:Y:S02]  /*64e0*/  FMNMX.FTZ R91, R111, R8, !PT ;  /* 0x000000086f5b7209 */ /* 0x000fe40007810000 */
[----:B------:R-:W-:Y:S02]  /*64f0*/  FSEL R113, R90, RZ, P1 ;  /* 0x000000ff5a717208 */ /* 0x000fe40000800000 */
[----:B------:R-:W-:Y:S02]  /*6500*/  FMNMX.FTZ R93, R152, R91, !PT ;  /* 0x0000005b985d7209 */ /* 0x000fe40007810000 */
[----:B------:R-:W-:Y:S01]  /*6510*/  ISETP.LT.OR P2, PT, R15, 0x5a, P2 ;  /* 0x0000005a0f00780c */ /* 0x000fe20001741670 */
[--C-:B------:R-:W-:Y:S01]  /*6520*/  FFMA.FTZ R104, R104, R9, -R113.reuse ;  /* 0x0000000968687223 */ /* 0x100fe20000010871 */
[----:B------:R-:W-:Y:S01]  /*6530*/  FMNMX.FTZ R93, R94, R93, !PT ;  /* 0x0000005d5e5d7209 */ /* 0x000fe20007810000 */
[-CC-:B------:R-:W-:Y:S01]  /*6540*/  FFMA.FTZ R15, R108, R9.reuse, -R113.reuse ;  /* 0x000000096c0f7223 */ /* 0x180fe20000010871 */
[-CC-:B------:R-:W-:Y:S01]  /*6550*/  FFMA.FTZ R107, R2, R9.reuse, -R113.reuse ;  /* 0x00000009026b7223 */ /* 0x180fe20000010871 */
[--C-:B------:R-:W-:Y:S01]  /*6560*/  FFMA.FTZ R89, R112, R9, -R113.reuse ;  /* 0x0000000970597223 */ /* 0x100fe20000010871 */
[----:B------:R-:W-:Y:S01]  /*6570*/  FMNMX.FTZ R93, R150, R93, !PT ;  /* 0x0000005d965d7209 */ /* 0x000fe20007810000 */
[-CC-:B------:R-:W-:Y:S01]  /*6580*/  FFMA.FTZ R112, R12, R9.reuse, -R113.reuse ;  /* 0x000000090c707223 */ /* 0x180fe20000010871 */
[----:B------:R-:W-:Y:S01]  /*6590*/  FSEL R2, R130, RZ, P1 ;  /* 0x000000ff82027208 */ /* 0x000fe20000800000 */
[--C-:B------:R-:W-:Y:S01]  /*65a0*/  FFMA.FTZ R136, R136, R9, -R113.reuse ;  /* 0x0000000988887223 */ /* 0x100fe20000010871 */
[----:B------:R-:W-:Y:S01]  /*65b0*/  FMNMX.FTZ R93, R98, R93, !PT ;  /* 0x0000005d625d7209 */ /* 0x000fe20007810000 */
[-CC-:B------:R-:W-:Y:S01]  /*65c0*/  FFMA.FTZ R188, R188, R9.reuse, -R113.reuse ;  /* 0x00000009bcbc7223 */ /* 0x180fe20000010871 */
[----:B------:R-:W-:Y:S01]  /*65d0*/  FFMA.FTZ R90, R186, R9, -R113 ;  /* 0x00000009ba5a7223 */ /* 0x000fe20000010871 */
[----:B------:R-:W-:Y:S01]  /*65e0*/  FADD.FTZ R2, -R2, R3 ;  /* 0x0000000302027221 */ /* 0x000fe20000010100 */
[----:B------:R-:W-:Y:S01]  /*65f0*/  FMNMX.FTZ R95, R148, R93, !PT ;  /* 0x0000005d945f7209 */ /* 0x000fe20007810000 */
[-CC-:B------:R-:W-:Y:S01]  /*6600*/  FFMA.FTZ R184, R184, R9.reuse, -R113.reuse ;  /* 0x00000009b8b87223 */ /* 0x180fe20000010871 */
[-CC-:B------:R-:W-:Y:S01]  /*6610*/  FFMA.FTZ R178, R178, R9.reuse, -R113.reuse ;  /* 0x00000009b2b27223 */ /* 0x180fe20000010871 */
[----:B------:R-:W-:Y:S01]  /*6620*/  FMUL.FTZ R2, R2, R9 ;  /* 0x0000000902027220 */ /* 0x000fe20000410000 */
        /* <DEDUP_REMOVED lines=13> */
[----:B------:R-:W-:Y:S01]  /*6700*/  FFMA.FTZ R88, R88, R9, -R113 ;  /* 0x0000000958587223 */ /* 0x000fe20000010871 */
[----:B------:R-:W-:Y:S01]  /*6710*/  MUFU.EX2 R91, R188 ;  /* 0x000000bc005b7308 */ /* 0x000fe20000000800 */
[----:B------:R-:W-:-:S02]  /*6720*/  LOP3.LUT P6, RZ, R175, 0x7f, RZ, 0xc0, !PT ;  /* 0x0000007fafff7812 */ /* 0x000fc400078cc0ff */
[----:B------:R-:W-:-:S04]  /*6730*/  FMNMX.FTZ R97, R140, R97, !PT ;  /* 0x000000618c617209 */ /* 0x000fc80007810000 */
[----:B------:R-:W-:Y:S01]  /*6740*/  FMNMX.FTZ R97, R142, R97, !PT ;  /* 0x000000618e617209 */ /* 0x000fe20007810000 */
[----:B------:R-:W0:Y:S03]  /*6750*/  MUFU.EX2 R90, R90 ;  /* 0x0000005a005a7308 */ /* 0x000e260000000800 */
[----:B------:R-:W-:-:S04]  /*6760*/  FMNMX.FTZ R97, R114, R97, !PT ;  /* 0x0000006172617209 */ /* 0x000fc80007810000 */
[----:B------:R-:W-:Y:S01]  /*6770*/  FMNMX.FTZ R99, R110, R97, !PT ;  /* 0x000000616e637209 */ /* 0x000fe20007810000 */
[----:B------:R-:W-:Y:S03]  /*6780*/  MUFU.EX2 R93, R184 ;  /* 0x000000b8005d7308 */ /* 0x000fe60000000800 */
[----:B------:R-:W-:-:S04]  /*6790*/  FMNMX.FTZ R99, R118, R99, !PT ;  /* 0x0000006376637209 */ /* 0x000fc80007810000 */
[----:B------:R-:W-:Y:S01]  /*67a0*/  FMNMX.FTZ R99, R154, R99, !PT ;  /* 0x000000639a637209 */ /* 0x000fe20007810000 */
[----:B------:R1:W-:Y:S03]  /*67b0*/  MUFU.EX2 R97, R136 ;  /* 0x0000008800617308 */ /* 0x0003e60000000800 */
[----:B------:R-:W-:-:S04]  /*67c0*/  FMNMX.FTZ R99, R122, R99, !PT ;  /* 0x000000637a637209 */ /* 0x000fc80007810000 */
[----:B------:R-:W-:Y:S01]  /*67d0*/  FMNMX.FTZ R101, R158, R99, !PT ;  /* 0x000000639e657209 */ /* 0x000fe20007810000 */
[----:B------:R-:W-:Y:S01]  /*67e0*/  MUFU.EX2 R178, R178 ;  /* 0x000000b200b27308 */ /* 0x000fe20000000800 */
[----:B-1----:R-:W-:Y:S02]  /*67f0*/  FFMA.FTZ R136, R128, R9, -R113 ;  /* 0x0000000980887223 */ /* 0x002fe40000010871 */
[----:B------:R-:W-:-:S04]  /*6800*/  FMNMX.FTZ R101, R126, R101, !PT ;  /* 0x000000657e657209 */ /* 0x000fc80007810000 */
[----:B------:R-:W-:Y:S01]  /*6810*/  FMNMX.FTZ R101, R176, R101, !PT ;  /* 0x00000065b0657209 */ /* 0x000fe20007810000 */
[----:B------:R1:W-:Y:S03]  /*6820*/  MUFU.EX2 R99, R104 ;  /* 0x0000006800637308 */ /* 0x0003e60000000800 */
[----:B------:R-:W-:-:S04]  /*6830*/  FMNMX.FTZ R101, R180, R101, !PT ;  /* 0x00000065b4657209 */ /* 0x000fc80007810000 */
[----:B------:R-:W-:Y:S01]  /*6840*/  FMNMX.FTZ R101, R182, R101, !PT ;  /* 0x00000065b6657209 */ /* 0x000fe20007810000 */
[----:B------:R0:W-:Y:S01]  /*6850*/  MUFU.EX2 R95, R156 ;  /* 0x0000009c005f7308 */ /* 0x0001e20000000800 */
[----:B-1----:R-:W-:Y:S02]  /*6860*/  FSEL R104, R135, -INF , !P2 ;  /* 0xff80000087687808 */ /* 0x002fe40005000000 */
[----:B------:R-:W-:-:S04]  /*6870*/  FMNMX.FTZ R101, R134, R101, !PT ;  /* 0x0000006586657209 */ /* 0x000fc80007810000 */
[----:B------:R-:W-:Y:S01]  /*6880*/  FMNMX.FTZ R105, R104, R101, !PT ;  /* 0x0000006568697209 */ /* 0x000fe20007810000 */
[--C-:B------:R-:W-:Y:S01]  /*6890*/  FFMA.FTZ R101, R116, R9, -R113.reuse ;  /* 0x0000000974657223 */ /* 0x100fe20000010871 */
[----:B------:R-:W-:Y:S01]  /*68a0*/  MUFU.EX2 R138, R138 ;  /* 0x0000008a008a7308 */ /* 0x000fe20000000800 */
[----:B0-----:R-:W-:Y:S02]  /*68b0*/  F2FP.F16.F32.PACK_AB R156, R90, R91 ;  /* 0x0000005b5a9c723e */ /* 0x001fe400000000ff */
[----:B------:R-:W0:Y:S05]  /*68c0*/  SHFL.BFLY PT, R108, R105, 0x2, 0x1f ;  /* 0x0c401f00696c7f89 */ /* 0x000e2a00000e0000 */
[----:B------:R-:W-:Y:S08]  /*68d0*/  MUFU.EX2 R100, R100 ;  /* 0x0000006400647308 */ /* 0x000ff00000000800 */
[----:B------:R-:W-:Y:S08]  /*68e0*/  MUFU.EX2 R96, R96 ;  /* 0x0000006000607308 */ /* 0x000ff00000000800 */
[----:B------:R-:W-:Y:S01]  /*68f0*/  MUFU.EX2 R15, R15 ;  /* 0x0000000f000f7308 */ /* 0x000fe20000000800 */
[----:B0-----:R-:W-:Y:S01]  /*6900*/  FMNMX.FTZ R109, R105, R108, !PT ;  /* 0x0000006c696d7209 */ /* 0x001fe20007810000 */
[-CC-:B------:R-:W-:Y:S01]  /*6910*/  FFMA.FTZ R108, R0, R9.reuse, -R113.reuse ;  /* 0x00000009006c7223 */ /* 0x180fe20000010871 */
[----:B------:R-:W-:-:S03]  /*6920*/  FFMA.FTZ R105, R124, R9, -R113 ;  /* 0x000000097c697223 */ /* 0x000fc60000010871 */
[----:B------:R-:W0:Y:S02]  /*6930*/  SHFL.BFLY PT, R0, R109, 0x1, 0x1f ;  /* 0x0c201f006d007f89 */ /* 0x000e2400000e0000 */
[----:B------:R-:W-:Y:S08]  /*6940*/  MUFU.EX2 R14, R14 ;  /* 0x0000000e000e7308 */ /* 0x000ff00000000800 */
[----:B------:R-:W-:Y:S08]  /*6950*/  MUFU.EX2 R89, R89 ;  /* 0x0000005900597308 */ /* 0x000ff00000000800 */
[----:B------:R-:W-:Y:S01]  /*6960*/  MUFU.EX2 R92, R92 ;  /* 0x0000005c005c7308 */ /* 0x000fe20000000800 */
[----:B0-----:R-:W-:-:S07]  /*6970*/  FMNMX.FTZ R12, R109, R0, !PT ;  /* 0x000000006d0c7209 */ /* 0x001fce0007810000 */
[----:B------:R-:W-:Y:S01]  /*6980*/  MUFU.EX2 R101, R101 ;  /* 0x0000006500657308 */ /* 0x000fe20000000800 */
[C---:B------:R-:W-:Y:S01]  /*6990*/  FSETP.NEU.FTZ.AND P1, PT, R12.reuse, -INF , PT ;  /* 0xff8000000c00780b */ /* 0x040fe20003f3d000 */
[----:B------:R-:W-:-:S03]  /*69a0*/  FMUL.FTZ R0, R12, R9 ;  /* 0x000000090c007220 */ /* 0x000fc60000410000 */
[----:B------:R-:W-:-:S03]  /*69b0*/  FSEL R3, R12, RZ, P1 ;  /* 0x000000ff0c037208 */ /* 0x000fc60000800000 */
[----:B------:R-:W-:Y:S01]  /*69c0*/  MUFU.EX2 R20, R20 ;  /* 0x0000001400147308 */ /* 0x000fe20000000800 */
[----:B------:R-:W-:Y:S02]  /*69d0*/  FSEL R113, R0, RZ, P1 ;  /* 0x000000ff00717208 */ /* 0x000fe40000800000 */
[C---:B------:R-:W-:Y:S01]  /*69e0*/  ISETP.GT.AND P1, PT, R13.reuse, R10, PT ;  /* 0x0000000a0d00720c */ /* 0x040fe20003f24270 */
[----:B------:R-:W-:Y:S02]  /*69f0*/  VIADD R13, R13, 0xffffffff ;  /* 0xffffffff0d0d7836 */ /* 0x000fe40000000000 */
[-CC-:B------:R-:W-:Y:S01]  /*6a00*/  FFMA.FTZ R157, R111, R9.reuse, -R113.reuse ;  /* 0x000000096f9d7223 */ /* 0x180fe20000010871 */
[-CC-:B------:R-:W-:Y:S01]  /*6a10*/  FFMA.FTZ R116, R152, R9.reuse, -R113.reuse ;  /* 0x0000000998747223 */ /* 0x180fe20000010871 */
[----:B------:R0:W1:Y:S01]  /*6a20*/  MUFU.EX2 R0, R2 ;  /* 0x0000000200007308 */ /* 0x0000620000000800 */
        /* <DEDUP_REMOVED lines=8> */
[----:B0-----:R-:W-:Y:S01]  /*6ab0*/  FADD.FTZ R2, -R3, R8 ;  /* 0x0000000803027221 */ /* 0x001fe20000010100 */
[-CC-:B------:R-:W-:Y:S01]  /*6ac0*/  FFMA.FTZ R106, R144, R9.reuse, -R113.reuse ;  /* 0x00000009906a7223 */ /* 0x180fe20000010871 */
[-CC-:B------:R-:W-:Y:S01]  /*6ad0*/  FFMA.FTZ R151, R140, R9.reuse, -R113.reuse ;  /* 0x000000098c977223 */ /* 0x180fe20000010871 */
[-CC-:B------:R-:W-:Y:S01]  /*6ae0*/  FFMA.FTZ R142, R142, R9.reuse, -R113.reuse ;  /* 0x000000098e8e7223 */ /* 0x180fe20000010871 */
[-C--:B------:R-:W-:Y:S01]  /*6af0*/  FMUL.FTZ R2, R2, R9.reuse ;  /* 0x0000000902027220 */ /* 0x080fe20000410000 */
[-CC-:B------:R-:W-:Y:S01]  /*6b00*/  FFMA.FTZ R114, R114, R9.reuse, -R113.reuse ;  /* 0x0000000972727223 */ /* 0x180fe20000010871 */
[----:B------:R-:W-:Y:S01]  /*6b10*/  FFMA.FTZ R110, R110, R9, -R113 ;  /* 0x000000096e6e7223 */ /* 0x000fe20000010871 */
[----:B------:R-:W-:Y:S01]  /*6b20*/  MUFU.EX2 R116, R116 ;  /* 0x0000007400747308 */ /* 0x000fe20000000800 */
[----:B-1----:R-:W-:Y:S01]  /*6b30*/  FFMA.FTZ R7, R0, R7, R91 ;  /* 0x0000000700077223 */ /* 0x002fe2000001005b */
[-CC-:B------:R-:W-:Y:S01]  /*6b40*/  FFMA.FTZ R118, R118, R9.reuse, -R113.reuse ;  /* 0x0000000976767223 */ /* 0x180fe20000010871 */
[-CC-:B------:R-:W-:Y:S01]  /*6b50*/  FFMA.FTZ R154, R154, R9.reuse, -R113.reuse ;  /* 0x000000099a9a7223 */ /* 0x180fe20000010871 */
[-C--:B------:R-:W-:Y:S01]  /*6b60*/  FFMA.FTZ R122, R122, R9.reuse, -R113 ;  /* 0x000000097a7a7223 */ /* 0x080fe20000010871 */
[----:B------:R-:W-:Y:S01]  /*6b70*/  FADD.FTZ R120, R90, R7 ;  /* 0x000000075a787221 */ /* 0x000fe20000010000 */
[-CC-:B------:R-:W-:Y:S01]  /*6b80*/  FFMA.FTZ R158, R158, R9.reuse, -R113.reuse ;  /* 0x000000099e9e7223 */ /* 0x180fe20000010871 */
[-CC-:B------:R-:W-:Y:S01]  /*6b90*/  FFMA.FTZ R126, R126, R9.reuse, -R113.reuse ;  /* 0x000000097e7e7223 */ /* 0x180fe20000010871 */
[----:B------:R-:W0:Y:S01]  /*6ba0*/  MUFU.EX2 R2, R2 ;  /* 0x0000000200027308 */ /* 0x000e220000000800 */
[----:B------:R-:W-:Y:S01]  /*6bb0*/  FADD.FTZ R3, R93, R120 ;  /* 0x000000785d037221 */ /* 0x000fe20000010000 */
[-CC-:B------:R-:W-:Y:S01]  /*6bc0*/  FFMA.FTZ R176, R176, R9.reuse, -R113.reuse ;  /* 0x00000009b0b07223 */ /* 0x180fe20000010871 */
[-CC-:B------:R-:W-:Y:S01]  /*6bd0*/  FFMA.FTZ R180, R180, R9.reuse, -R113.reuse ;  /* 0x00000009b4b47223 */ /* 0x180fe20000010871 */
[-C--:B------:R-:W-:Y:S01]  /*6be0*/  FFMA.FTZ R182, R182, R9.reuse, -R113 ;  /* 0x00000009b6b67223 */ /* 0x080fe20000010871 */
[----:B------:R-:W-:Y:S01]  /*6bf0*/  FADD.FTZ R120, R178, R3 ;  /* 0x00000003b2787221 */ /* 0x000fe20000010000 */
[-CC-:B------:R-:W-:Y:S01]  /*6c00*/  FFMA.FTZ R134, R134, R9.reuse, -R113.reuse ;  /* 0x0000000986867223 */ /* 0x180fe20000010871 */
[----:B------:R-:W-:Y:S01]  /*6c10*/  FFMA.FTZ R104, R104, R9, -R113 ;  /* 0x0000000968687223 */ /* 0x000fe20000010871 */
[----:B------:R-:W1:Y:S01]  /*6c20*/  MUFU.EX2 R159, R159 ;  /* 0x0000009f009f7308 */ /* 0x000e620000000800 */
[----:B------:R-:W-:Y:S01]  /*6c30*/  FADD.FTZ R7, R95, R120 ;  /* 0x000000785f077221 */ /* 0x000fe20000010000 */
[----:B------:R-:W-:Y:S01]  /*6c40*/  IMAD.U32 R111, RZ, RZ, UR11 ;  /* 0x0000000bff6f7e24 */ /* 0x000fe2000f8e00ff */
[----:B------:R-:W-:-:S02]  /*6c50*/  F2FP.F16.F32.PACK_AB R152, R138, R95 ;  /* 0x0000005f8a98723e */ /* 0x000fc400000000ff */
[----:B------:R-:W-:Y:S01]  /*6c60*/  FADD.FTZ R120, R138, R7 ;  /* 0x000000078a787221 */ /* 0x000fe20000010000 */
[----:B------:R-:W-:Y:S01]  /*6c70*/  @!P6 VIADD R111, R111, 0x2a860 ;  /* 0x0002a8606f6fe836 */ /* 0x000fe20000000000 */
[----:B------:R-:W-:Y:S01]  /*6c80*/  F2FP.F16.F32.PACK_AB R148, R96, R99 ;  /* 0x000000636094723e */ /* 0x000fe200000000ff */
[----:B------:R-:W2:Y:S01]  /*6c90*/  MUFU.EX2 R94, R94 ;  /* 0x0000005e005e7308 */ /* 0x000ea20000000800 */
[----:B0-----:R-:W-:Y:S01]  /*6ca0*/  FFMA.FTZ R3, R2, R6, R157 ;  /* 0x0000000602037223 */ /* 0x001fe2000001009d */
[----:B------:R-:W-:Y:S01]  /*6cb0*/  FADD.FTZ R7, R97, R120 ;  /* 0x0000007861077221 */ /* 0x000fe20000010000 */
[----:B------:R-:W-:Y:S02]  /*6cc0*/  @!P6 PRMT R111, RZ, 0x654, R111 ;  /* 0x00000654ff6fe816 */ /* 0x000fe4000000006f */
[----:B------:R-:W-:Y:S01]  /*6cd0*/  FADD.FTZ R6, R116, R3 ;  /* 0x0000000374067221 */ /* 0x000fe20000010000 */
[----:B------:R-:W-:Y:S01]  /*6ce0*/  F2FP.F16.F32.PACK_AB R150, R14, R15 ;  /* 0x0000000f0e96723e */ /* 0x000fe200000000ff */
[----:B------:R0:W-:Y:S01]  /*6cf0*/  @!P6 SYNCS.ARRIVE.TRANS64.RED.A1T0 RZ, [R111+URZ], RZ ;  /* 0x000000ff6fffe9a7 */ /* 0x0001e2000810043f */
[----:B------:R-:W3:Y:S01]  /*6d00*/  MUFU.EX2 R153, R153 ;  /* 0x0000009900997308 */ /* 0x000ee20000000800 */
[----:B-1----:R-:W-:Y:S01]  /*6d10*/  FADD.FTZ R3, R159, R6 ;  /* 0x000000069f037221 */ /* 0x002fe20000010000 */
[----:B------:R-:W-:-:S02]  /*6d20*/  F2FP.F16.F32.PACK_AB R144, R92, R89 ;  /* 0x000000595c90723e */ /* 0x000fc400000000ff */
[----:B------:R-:W-:Y:S02]  /*6d30*/  F2FP.F16.F32.PACK_AB R146, R20, R101 ;  /* 0x000000651492723e */ /* 0x000fe400000000ff */
[----:B------:R-:W-:Y:S02]  /*6d40*/  F2FP.F16.F32.PACK_AB R157, R116, R157 ;  /* 0x0000009d749d723e */ /* 0x000fe400000000ff */
[----:B------:R-:W1:Y:S01]  /*6d50*/  MUFU.EX2 R98, R98 ;  /* 0x0000006200627308 */ /* 0x000e620000000800 */
[C---:B--2---:R-:W-:Y:S01]  /*6d60*/  FADD.FTZ R6, R94.reuse, R3 ;  /* 0x000000035e067221 */ /* 0x044fe20000010000 */
[----:B------:R-:W-:-:S06]  /*6d70*/  F2FP.F16.F32.PACK_AB R159, R94, R159 ;  /* 0x0000009f5e9f723e */ /* 0x000fcc00000000ff */
[----:B------:R-:W2:Y:S01]  /*6d80*/  MUFU.EX2 R155, R155 ;  /* 0x0000009b009b7308 */ /* 0x000ea20000000800 */
[----:B---3--:R-:W-:-:S07]  /*6d90*/  FADD.FTZ R3, R153, R6 ;  /* 0x0000000699037221 */ /* 0x008fce0000010000 */
[----:B------:R-:W3:Y:S01]  /*6da0*/  MUFU.EX2 R102, R102 ;  /* 0x0000006600667308 */ /* 0x000ee20000000800 */
[C---:B-1----:R-:W-:Y:S01]  /*6db0*/  FADD.FTZ R6, R98.reuse, R3 ;  /* 0x0000000362067221 */ /* 0x042fe20000010000 */
[----:B------:R-:W-:-:S06]  /*6dc0*/  F2FP.F16.F32.PACK_AB R153, R98, R153 ;  /* 0x000000996299723e */ /* 0x000fcc00000000ff */
[----:B------:R-:W1:Y:S01]  /*6dd0*/  MUFU.EX2 R149, R149 ;  /* 0x0000009500957308 */ /* 0x000e620000000800 */
[----:B--2---:R-:W-:-:S07]  /*6de0*/  FADD.FTZ R3, R155, R6 ;  /* 0x000000069b037221 */ /* 0x004fce0000010000 */
[----:B------:R-:W2:Y:S01]  /*6df0*/  MUFU.EX2 R106, R106 ;  /* 0x0000006a006a7308 */ /* 0x000ea20000000800 */
[C---:B---3--:R-:W-:Y:S01]  /*6e00*/  FADD.FTZ R6, R102.reuse, R3 ;  /* 0x0000000366067221 */ /* 0x048fe20000010000 */
[----:B------:R-:W-:-:S06]  /*6e10*/  F2FP.F16.F32.PACK_AB R155, R102, R155 ;  /* 0x0000009b669b723e */ /* 0x000fcc00000000ff */
[----:B------:R-:W3:Y:S01]  /*6e20*/  MUFU.EX2 R151, R151 ;  /* 0x0000009700977308 */ /* 0x000ee20000000800 */
[----:B-1----:R-:W-:-:S07]  /*6e30*/  FADD.FTZ R3, R149, R6 ;  /* 0x0000000695037221 */ /* 0x002fce0000010000 */
[----:B------:R-:W1:Y:S01]  /*6e40*/  MUFU.EX2 R8, R142 ;  /* 0x0000008e00087308 */ /* 0x000e620000000800 */
[C---:B--2---:R-:W-:Y:S01]  /*6e50*/  FADD.FTZ R6, R106.reuse, R3 ;  /* 0x000000036a067221 */ /* 0x044fe20000010000 */
[----:B------:R-:W-:-:S06]  /*6e60*/  F2FP.F16.F32.PACK_AB R149, R106, R149 ;  /* 0x000000956a95723e */ /* 0x000fcc00000000ff */
[----:B------:R2:W4:Y:S01]  /*6e70*/  MUFU.EX2 R124, R114 ;  /* 0x00000072007c7308 */ /* 0x0005220000000800 */
[----:B---3--:R-:W-:-:S07]  /*6e80*/  FADD.FTZ R3, R151, R6 ;  /* 0x0000000697037221 */ /* 0x008fce0000010000 */
[----:B------:R3:W5:Y:S01]  /*6e90*/  MUFU.EX2 R145, R110 ;  /* 0x0000006e00917308 */ /* 0x0007620000000800 */
[----:B--2---:R-:W-:Y:S01]  /*6ea0*/  FADD.FTZ R114, R100, R7 ;  /* 0x0000000764727221 */ /* 0x004fe20000010000 */
[C---:B-1----:R-:W-:Y:S01]  /*6eb0*/  FADD.FTZ R3, R8.reuse, R3 ;  /* 0x0000000308037221 */ /* 0x042fe20000010000 */
[----:B------:R-:W-:Y:S01]  /*6ec0*/  F2FP.F16.F32.PACK_AB R151, R8, R151 ;  /* 0x000000970897723e */ /* 0x000fe200000000ff */
[----:B------:R-:W-:Y:S02]  /*6ed0*/  IMAD.MOV.U32 R8, RZ, RZ, R12 ;  /* 0x000000ffff087224 */ /* 0x000fe400078e000c */
[----:B------:R-:W-:Y:S02]  /*6ee0*/  FADD.FTZ R7, R99, R114 ;  /* 0x0000007263077221 */ /* 0x000fe40000010000 */
[----:B------:R-:W1:Y:S02]  /*6ef0*/  MUFU.EX2 R118, R118 ;  /* 0x0000007600767308 */ /* 0x000e640000000800 */
[----:B---3--:R-:W-:Y:S01]  /*6f00*/  FADD.FTZ R110, R96, R7 ;  /* 0x00000007606e7221 */ /* 0x008fe20000010000 */
[----:B----4-:R-:W-:-:S03]  /*6f10*/  FADD.FTZ R3, R124, R3 ;  /* 0x000000037c037221 */ /* 0x010fc60000010000 */
[----:B------:R-:W-:Y:S02]  /*6f20*/  FADD.FTZ R7, R15, R110 ;  /* 0x0000006e0f077221 */ /* 0x000fe40000010000 */
[----:B------:R2:W3:Y:S02]  /*6f30*/  MUFU.EX2 R147, R154 ;  /* 0x0000009a00937308 */ /* 0x0004e40000000800 */
[----:B------:R-:W-:Y:S01]  /*6f40*/  FADD.FTZ R110, R14, R7 ;  /* 0x000000070e6e7221 */ /* 0x000fe20000010000 */
[C---:B-----5:R-:W-:Y:S01]  /*6f50*/  FADD.FTZ R3, R145.reuse, R3 ;  /* 0x0000000391037221 */ /* 0x060fe20000010000 */
[----:B------:R-:W-:Y:S02]  /*6f60*/  F2FP.F16.F32.PACK_AB R145, R145, R124 ;  /* 0x0000007c9191723e */ /* 0x000fe400000000ff */
[----:B------:R-:W-:Y:S02]  /*6f70*/  FADD.FTZ R7, R89, R110 ;  /* 0x0000006e59077221 */ /* 0x000fe40000010000 */
[----:B------:R-:W4:Y:S02]  /*6f80*/  MUFU.EX2 R122, R122 ;  /* 0x0000007a007a7308 */ /* 0x000f240000000800 */
[----:B------:R-:W-:Y:S01]  /*6f90*/  FADD.FTZ R110, R92, R7 ;  /* 0x000000075c6e7221 */ /* 0x000fe20000010000 */
[----:B-1----:R-:W-:Y:S01]  /*6fa0*/  FADD.FTZ R3, R118, R3 ;  /* 0x0000000376037221 */ /* 0x002fe20000010000 */
[----:B--2---:R-:W-:-:S02]  /*6fb0*/  F2FP.F16.F32.PACK_AB R154, R100, R97 ;  /* 0x00000061649a723e */ /* 0x004fc400000000ff */
[----:B------:R-:W-:Y:S02]  /*6fc0*/  FADD.FTZ R7, R101, R110 ;  /* 0x0000006e65077221 */ /* 0x000fe40000010000 */
[----:B------:R-:W1:Y:S01]  /*6fd0*/  MUFU.EX2 R103, R103 ;  /* 0x0000006700677308 */ /* 0x000e620000000800 */
[C---:B---3--:R-:W-:Y:S01]  /*6fe0*/  FADD.FTZ R3, R147.reuse, R3 ;  /* 0x0000000393037221 */ /* 0x048fe20000010000 */
[----:B------:R-:W-:Y:S01]  /*6ff0*/  FADD.FTZ R6, R20, R7 ;  /* 0x0000000714067221 */ /* 0x000fe20000010000 */
[----:B------:R-:W-:-:S05]  /*7000*/  F2FP.F16.F32.PACK_AB R147, R147, R118 ;  /* 0x000000769393723e */ /* 0x000fca00000000ff */
[----:B------:R2:W3:Y:S01]  /*7010*/  MUFU.EX2 R141, R158 ;  /* 0x0000009e008d7308 */ /* 0x0004e20000000800 */
[----:B----4-:R-:W-:-:S07]  /*7020*/  FADD.FTZ R3, R122, R3 ;  /* 0x000000037a037221 */ /* 0x010fce0000010000 */
[----:B------:R-:W4:Y:S01]  /*7030*/  MUFU.EX2 R108, R108 ;  /* 0x0000006c006c7308 */ /* 0x000f220000000800 */
[----:B-1----:R-:W-:Y:S01]  /*7040*/  FADD.FTZ R7, R103, R6 ;  /* 0x0000000667077221 */ /* 0x002fe20000010000 */
[----:B--2---:R-:W-:-:S06]  /*7050*/  F2FP.F16.F32.PACK_AB R158, R178, R93 ;  /* 0x0000005db29e723e */ /* 0x004fcc00000000ff */
[----:B------:R-:W1:Y:S01]  /*7060*/  MUFU.EX2 R126, R126 ;  /* 0x0000007e007e7308 */ /* 0x000e620000000800 */
[C---:B---3--:R-:W-:Y:S01]  /*7070*/  FADD.FTZ R3, R141.reuse, R3 ;  /* 0x000000038d037221 */ /* 0x048fe20000010000 */
[----:B------:R-:W-:-:S06]  /*7080*/  F2FP.F16.F32.PACK_AB R141, R141, R122 ;  /* 0x0000007a8d8d723e */ /* 0x000fcc00000000ff */
[----:B------:R-:W2:Y:S01]  /*7090*/  MUFU.EX2 R105, R105 ;  /* 0x0000006900697308 */ /* 0x000ea20000000800 */
[C---:B----4-:R-:W-:Y:S01]  /*70a0*/  FADD.FTZ R6, R108.reuse, R7 ;  /* 0x000000076c067221 */ /* 0x050fe20000010000 */
[----:B------:R-:W-:-:S06]  /*70b0*/  F2FP.F16.F32.PACK_AB R140, R108, R103 ;  /* 0x000000676c8c723e */ /* 0x000fcc00000000ff */
[----:B------:R-:W3:Y:S01]  /*70c0*/  MUFU.EX2 R143, R176 ;  /* 0x000000b0008f7308 */ /* 0x000ee20000000800 */
[----:B-1----:R-:W-:-:S07]  /*70d0*/  FADD.FTZ R3, R126, R3 ;  /* 0x000000037e037221 */ /* 0x002fce0000010000 */
[----:B------:R-:W1:Y:S01]  /*70e0*/  MUFU.EX2 R112, R112 ;  /* 0x0000007000707308 */ /* 0x000e620000000800 */
[----:B--2---:R-:W-:-:S07]  /*70f0*/  FADD.FTZ R7, R105, R6 ;  /* 0x0000000669077221 */ /* 0x004fce0000010000 */
[----:B------:R-:W2:Y:S01]  /*7100*/  MUFU.EX2 R180, R180 ;  /* 0x000000b400b47308 */ /* 0x000ea20000000800 */
[C---:B---3--:R-:W-:Y:S01]  /*7110*/  FADD.FTZ R3, R143.reuse, R3 ;  /* 0x000000038f037221 */ /* 0x048fe20000010000 */
[----:B------:R-:W-:-:S06]  /*7120*/  F2FP.F16.F32.PACK_AB R143, R143, R126 ;  /* 0x0000007e8f8f723e */ /* 0x000fcc00000000ff */
[----:B------:R-:W3:Y:S01]  /*7130*/  MUFU.EX2 R136, R136 ;  /* 0x0000008800887308 */ /* 0x000ee20000000800 */
[C---:B-1----:R-:W-:Y:S01]  /*7140*/  FADD.FTZ R7, R112.reuse, R7 ;  /* 0x0000000770077221 */ /* 0x042fe20000010000 */
[----:B------:R-:W-:-:S06]  /*7150*/  F2FP.F16.F32.PACK_AB R142, R112, R105 ;  /* 0x00000069708e723e */ /* 0x000fcc00000000ff */
[----:B------:R-:W1:Y:S01]  /*7160*/  MUFU.EX2 R137, R182 ;  /* 0x000000b600897308 */ /* 0x000e620000000800 */
[----:B--2---:R-:W-:-:S07]  /*7170*/  FADD.FTZ R3, R180, R3 ;  /* 0x00000003b4037221 */ /* 0x004fce0000010000 */
[----:B------:R-:W2:Y:S01]  /*7180*/  MUFU.EX2 R107, R107 ;  /* 0x0000006b006b7308 */ /* 0x000ea20000000800 */
[----:B---3--:R-:W-:-:S07]  /*7190*/  FADD.FTZ R6, R136, R7 ;  /* 0x0000000788067221 */ /* 0x008fce0000010000 */
[----:B------:R-:W3:Y:S01]  /*71a0*/  MUFU.EX2 R134, R134 ;  /* 0x0000008600867308 */ /* 0x000ee20000000800 */
[C---:B-1----:R-:W-:Y:S01]  /*71b0*/  FADD.FTZ R3, R137.reuse, R3 ;  /* 0x0000000389037221 */ /* 0x042fe20000010000 */
[----:B------:R-:W-:-:S06]  /*71c0*/  F2FP.F16.F32.PACK_AB R137, R137, R180 ;  /* 0x000000b48989723e */ /* 0x000fcc00000000ff */
[----:B------:R-:W1:Y:S01]  /*71d0*/  MUFU.EX2 R109, R132 ;  /* 0x00000084006d7308 */ /* 0x000e620000000800 */
[C---:B--2---:R-:W-:Y:S01]  /*71e0*/  FADD.FTZ R6, R107.reuse, R6 ;  /* 0x000000066b067221 */ /* 0x044fe20000010000 */
[----:B------:R-:W-:-:S06]  /*71f0*/  F2FP.F16.F32.PACK_AB R136, R107, R136 ;  /* 0x000000886b88723e */ /* 0x000fcc00000000ff */
[----:B------:R-:W2:Y:S01]  /*7200*/  MUFU.EX2 R104, R104 ;  /* 0x0000006800687308 */ /* 0x000ea20000000800 */
[----:B---3--:R-:W-:-:S07]  /*7210*/  FADD.FTZ R3, R134, R3 ;  /* 0x0000000386037221 */ /* 0x008fce0000010000 */
[----:B------:R-:W3:Y:S01]  /*7220*/  MUFU.EX2 R88, R88 ;  /* 0x0000005800587308 */ /* 0x000ee20000000800 */
[----:B-1----:R-:W-:Y:S01]  /*7230*/  FADD.FTZ R7, R109, R6 ;  /* 0x000000066d077221 */ /* 0x002fe20000010000 */
[C---:B--2---:R-:W-:Y:S01]  /*7240*/  FADD.FTZ R6, R104.reuse, R3 ;  /* 0x0000000368067221 */ /* 0x044fe20000010000 */
[----:B------:R-:W-:Y:S01]  /*7250*/  F2FP.F16.F32.PACK_AB R139, R104, R134 ;  /* 0x00000086688b723e */ /* 0x000fe200000000ff */
[----:B------:R-:W-:Y:S02]  /*7260*/  IMAD.MOV.U32 R3, RZ, RZ, R130 ;  /* 0x000000ffff037224 */ /* 0x000fe400078e0082 */
[C---:B---3--:R-:W-:Y:S01]  /*7270*/  FADD.FTZ R7, R88.reuse, R7 ;  /* 0x0000000758077221 */ /* 0x048fe20000010000 */
[----:B------:R-:W-:Y:S01]  /*7280*/  F2FP.F16.F32.PACK_AB R138, R88, R109 ;  /* 0x0000006d588a723e */ /* 0x000fe200000000ff */
[----:B0-----:R-:W-:Y:S06]  /*7290*/  @P1 BRA `(.L_x_1125) ;  /* 0xffffffd000b81947 */ /* 0x001fec000383ffff */
[----:B------:R-:W-:Y:S01]  /*72a0*/  IMAD.MOV.U32 R8, RZ, RZ, R12 ;  /* 0x000000ffff087224 */ /* 0x000fe200078e000c */
[----:B------:R-:W-:Y:S01]  /*72b0*/  UMOV UR36, UR4 ;  /* 0x0000000400247c82 */ /* 0x000fe20008000000 */
[----:B------:R-:W-:Y:S01]  /*72c0*/  IMAD.MOV.U32 R3, RZ, RZ, R130 ;  /* 0x000000ffff037224 */ /* 0x000fe200078e0082 */
[----:B------:R-:W-:-:S06]  /*72d0*/  UMOV UR38, UR7 ;  /* 0x0000000700267c82 */ /* 0x000fcc0008000000 */
.L_x_1108:
[----:B------:R-:W0:Y:S01]  /*72e0*/  LDC R14, c[0x0][0x448] ;  /* 0x00011200ff0e7b82 */ /* 0x000e220000000800 */
[----:B------:R-:W-:Y:S01]  /*72f0*/  VIADD R12, R17, 0x7f ;  /* 0x0000007f110c7836 */ /* 0x000fe20000000000 */
[----:B------:R-:W-:-:S06]  /*7300*/  IADD3 R11, R16, 0x1, -R11 ;  /* 0x00000001100b7810 */ /* 0x000fcc0007ffe80b */
[----:B------:R-:W1:Y:S01]  /*7310*/  LDC R10, c[0x0][0x9e4] ;  /* 0x00027900ff0a7b82 */ /* 0x000e620000000800 */
[----:B0-----:R-:W-:-:S13]  /*7320*/  ISETP.NE.AND P1, PT, R14, 0x1, PT ;  /* 0x000000010e00780c */ /* 0x001fda0003f25270 */
[----:B------:R-:W0:Y:S08]  /*7330*/  @P1 LDC R15, c[0x0][0x44c] ;  /* 0x00011300ff0f1b82 */ /* 0x000e300000000800 */
[----:B------:R-:W2:Y:S01]  /*7340*/  @P1 LDC R20, c[0x0][0x450] ;  /* 0x00011400ff141b82 */ /* 0x000ea20000000800 */
[----:B0-----:R-:W-:-:S05]  /*7350*/  @P1 IMAD.HI.U32 R15, R12, R15, RZ ;  /* 0x0000000f0c0f1227 */ /* 0x001fca00078e00ff */
[----:B--2---:R-:W-:Y:S02]  /*7360*/  @P1 SHF.R.U32.HI R12, RZ, R20, R15 ;  /* 0x00000014ff0c1219 */ /* 0x004fe4000001160f */
[----:B-1----:R-:W-:-:S03]  /*7370*/  ISETP.GE.AND P1, PT, R10, 0x1, PT ;  /* 0x000000010a00780c */ /* 0x002fc60003f26270 */
[----:B------:R-:W-:-:S04]  /*7380*/  IMAD.IADD R11, R11, 0x1, R12 ;  /* 0x000000010b0b7824 */ /* 0x000fc800078e020c */
[----:B------:R-:W-:-:S06]  /*7390*/  VIADD R12, R11, -UR59 ;  /* 0x8000003b0b0c7c36 */ /* 0x000fcc0008000000 */
[----:B------:R-:W-:Y:S05]  /*73a0*/  @!P1 BRA `(.L_x_1126) ;  /* 0x00000000003c9947 */ /* 0x000fea0003800000 */
        /* <DEDUP_REMOVED lines=9> */
.L_x_1127:
[----:B------:R-:W-:-:S13]  /*7440*/  ISETP.NE.AND P1, PT, R10, 0x1, PT ;  /* 0x000000010a00780c */ /* 0x000fda0003f25270 */
[----:B------:R-:W0:Y:S02]  /*7450*/  @P1 LDC.64 R20, c[0x0][0x9e8] ;  /* 0x00027a00ff141b82 */ /* 0x000e240000000a00 */
[----:B0-----:R-:W-:-:S05]  /*7460*/  @P1 IMAD.HI.U32 R20, R11, R20, RZ ;  /* 0x000000140b141227 */ /* 0x001fca00078e00ff */
[----:B------:R-:W-:-:S07]  /*7470*/  @P1 SHF.R.U32.HI R11, RZ, R21, R20 ;  /* 0x00000015ff0b1219 */ /* 0x000fce0000011614 */
.L_x_1128:
[----:B------:R-:W-:-:S05]  /*7480*/  IMAD R11, R11, R10, RZ ;  /* 0x0000000a0b0b7224 */ /* 0x000fca00078e02ff */
[----:B------:R-:W-:-:S07]  /*7490*/  VIMNMX R12, R12, R11, !PT ;  /* 0x0000000b0c0c7248 */ /* 0x000fce0007fe0100 */
.L_x_1126:
[----:B------:R-:W-:-:S04]  /*74a0*/  VIADD R12, R12, 0x5f ;  /* 0x0000005f0c0c7836 */ /* 0x000fc80000000000 */
[----:B------:R-:W-:-:S05]  /*74b0*/  IMAD.HI R12, R12, 0x2aaaaaab, RZ ;  /* 0x2aaaaaab0c0c7827 */ /* 0x000fca00078e02ff */
[----:B------:R-:W-:-:S04]  /*74c0*/  SHF.R.U32.HI R11, RZ, 0x1f, R12 ;  /* 0x0000001fff0b7819 */ /* 0x000fc8000001160c */
[----:B------:R-:W-:-:S04]  /*74d0*/  LEA.HI.SX32 R11, R12, R11, 0x1c ;  /* 0x0000000b0c0b7211 */ /* 0x000fc800078fe2ff */
[----:B------:R-:W-:-:S04]  /*74e0*/  VIMNMX R12, R22, R11, !PT ;  /* 0x0000000b160c7248 */ /* 0x000fc80007fe0100 */
[----:B------:R-:W-:-:S13]  /*74f0*/  ISETP.GE.AND P1, PT, R13, R12, PT ;  /* 0x0000000c0d00720c */ /* 0x000fda0003f26270 */
[----:B------:R-:W-:Y:S05]  /*7500*/  @!P1 BRA `(.L_x_1129) ;  /* 0x0000001c00109947 */ /* 0x000fea0003800000 */
[----:B------:R-:W-:Y:S01]  /*7510*/  IMAD.MOV.U32 R11, RZ, RZ, R8 ;  /* 0x000000ffff0b7224 */ /* 0x000fe200078e0008 */
[----:B------:R-:W-:Y:S01]  /*7520*/  UMOV UR6, UR38 ;  /* 0x0000002600067c82 */ /* 0x000fe20008000000 */
[----:B------:R-:W-:Y:S01]  /*7530*/  IMAD.MOV.U32 R15, RZ, RZ, R3 ;  /* 0x000000ffff0f7224 */ /* 0x000fe200078e0003 */
[----:B------:R-:W-:-:S06]  /*7540*/  UMOV UR4, UR36 ;  /* 0x0000002400047c82 */ /* 0x000fcc0008000000 */
.L_x_1138:
[----:B------:R-:W-:-:S04]  /*7550*/  UIADD3 UR7, UR4, 0x1, URZ ;  /* 0x0000000104077890 */ /* 0x000fc8000fffe03f */
[----:B------:R-:W-:-:S04]  /*7560*/  UISETP.NE.AND UP0, UPT, UR7, 0x2, UPT ;  /* 0x000000020700788c */ /* 0x000fc8000bf05270 */
[----:B------:R-:W-:Y:S02]  /*7570*/  USEL UR7, UR7, URZ, UP0 ;  /* 0x0000003f07077287 */ /* 0x000fe40008000000 */
[----:B------:R-:W-:-:S04]  /*7580*/  USEL UR38, URZ, 0x1, UP0 ;  /* 0x000000013f267887 */ /* 0x000fc80008000000 */
[----:B------:R-:W-:Y:S01]  /*7590*/  ULOP3.LUT UR38, UR6, UR38, URZ, 0x3c, !UPT ;  /* 0x0000002606267292 */ /* 0x000fe2000f8e3c3f */
[----:B------:R-:W-:Y:S01]  /*75a0*/  UMOV UR36, UR7 ;  /* 0x0000000700247c82 */ /* 0x000fe20008000000 */
[----:B------:R-:W-:Y:S10]  /*75b0*/  @!P0 BRA `(.L_x_1130) ;  /* 0x0000000000048947 */ /* 0x000ff40003800000 */
[----:B------:R-:W-:Y:S01]  /*75c0*/  BPT.TRAP 0x1 ;  /* 0x000000040000795c */ /* 0x000fe20000300000 */
.L_x_1130:
[----:B------:R-:W-:Y:S01]  /*75d0*/  ULEA UR5, UR36, UR37, 0x3 ;  /* 0x0000002524057291 */ /* 0x000fe2000f8e183f */
[----:B------:R-:W-:-:S05]  /*75e0*/  IMAD.U32 R3, RZ, RZ, UR38 ;  /* 0x00000026ff037e24 */ /* 0x000fca000f8e00ff */
[----:B------:R-:W-:-:S04]  /*75f0*/  SHF.L.U32 R3, R3, 0x1f, RZ ;  /* 0x0000001f03037819 */ /* 0x000fc800000006ff */
[----:B------:R0:W1:Y:S01]  /*7600*/  SYNCS.PHASECHK.TRANS64.TRYWAIT P1, [UR5+0x2a830], R3 ;  /* 0x02a83003ff0075a7 */ /* 0x0000620008020145 */
[----:B------:R-:W-:Y:S05]  /*7610*/  @!P0 BRA `(.L_x_1131) ;  /* 0x0000000000048947 */ /* 0x000fea0003800000 */
[----:B------:R-:W-:Y:S01]  /*7620*/  BPT.TRAP 0x1 ;  /* 0x000000040000795c */ /* 0x000fe20000300000 */
.L_x_1131:
[----:B-1----:R-:W-:Y:S05]  /*7630*/  @P1 BRA `(.L_x_1132) ;  /* 0x0000000000081947 */ /* 0x002fea0003800000 */
[----:B------:R-:W1:Y:S02]  /*7640*/  SYNCS.PHASECHK.TRANS64.TRYWAIT P1, [UR5+0x2a830], R3 ;  /* 0x02a83003ff0075a7 */ /* 0x000e640008020145 */
[----:B-1----:R-:W-:Y:S05]  /*7650*/  @!P1 BRA `(.L_x_1133) ;  /* 0x000000c000f89947 */ /* 0x002fea0003800000 */
.L_x_1132:
        /* <DEDUP_REMOVED lines=131> */
.L_x_1134:
[----:B------:R-:W-:Y:S01]  /*7e90*/  ULEA UR10, UR4, UR37, 0x3 ;  /* 0x00000025040a7291 */ /* 0x000fe2000f8e183f */
[----:B------:R-:W-:-:S05]  /*7ea0*/  IMAD.U32 R0, RZ, RZ, UR6 ;  /* 0x00000006ff007e24 */ /* 0x000fca000f8e00ff */
[----:B------:R-:W-:-:S04]  /*7eb0*/  SHF.L.U32 R0, R0, 0x1f, RZ ;  /* 0x0000001f00007819 */ /* 0x000fc800000006ff */
[----:B------:R2:W3:Y:S01]  /*7ec0*/  SYNCS.PHASECHK.TRANS64.TRYWAIT P1, [UR10+0x2a850], R0 ;  /* 0x02a85000ff0075a7 */ /* 0x0004e2000802014a */
[----:B------:R-:W-:Y:S05]  /*7ed0*/  @!P0 BRA `(.L_x_1135) ;  /* 0x0000000000048947 */ /* 0x000fea0003800000 */
[----:B------:R-:W-:Y:S01]  /*7ee0*/  BPT.TRAP 0x1 ;  /* 0x000000040000795c */ /* 0x000fe20000300000 */
.L_x_1135:
[----:B---3--:R-:W-:Y:S05]  /*7ef0*/  @P1 BRA `(.L_x_1136) ;  /* 0x0000000000081947 */ /* 0x008fea0003800000 */
[----:B------:R-:W3:Y:S02]  /*7f00*/  SYNCS.PHASECHK.TRANS64.TRYWAIT P1, [UR10+0x2a850], R0 ;  /* 0x02a85000ff0075a7 */ /* 0x000ee4000802014a */
[----:B---3--:R-:W-:Y:S05]  /*7f10*/  @!P1 BRA `(.L_x_1137) ;  /* 0x000000b800e09947 */ /* 0x008fea0003800000 */
.L_x_1136:
[----:B------:R-:W-:Y:S01]  /*7f20*/  UIADD3 UR5, UR37, 0x400, URZ ;  /* 0x0000040025057890 */ /* 0x000fe2000fffe03f */
[----:B------:R-:W-:Y:S01]  /*7f30*/  WARPGROUP.ARRIVE ;  /* 0x00000000000079c5 */ /* 0x000fe20000000000 */
[----:B------:R-:W-:Y:S01]  /*7f40*/  UMOV UR15, 0x40000040 ;  /* 0x40000040000f7882 */ /* 0x000fe20000000000 */
[----:B0-2---:R-:W-:Y:S01]  /*7f50*/  FMNMX.FTZ R0, R88, R15, !PT ;  /* 0x0000000f58007209 */ /* 0x005fe20007810000 */
[----:B------:R-:W-:Y:S01]  /*7f60*/  USHF.R.U32.HI UR5, URZ, 0x4, UR5 ;  /* 0x000000043f057899 */ /* 0x000fe20008011605 */
[----:B------:R-:W0:Y:S02]  /*7f70*/  LDC R9, c[0x0][0x988] ;  /* 0x00026200ff097b82 */ /* 0x000e240000000800 */
[----:B------:R-:W2:Y:S01]  /*7f80*/  S2R R175, SR_TID.X ;  /* 0x0000000000af7919 */ /* 0x000ea20000002100 */
[----:B-1----:R-:W-:Y:S01]  /*7f90*/  FMNMX.FTZ R3, R89, R0, !PT ;  /* 0x0000000059037209 */ /* 0x002fe20007810000 */
[----:B------:R-:W-:-:S03]  /*7fa0*/  ULOP3.LUT UR5, UR5, 0x3fff, URZ, 0xc0, !UPT ;  /* 0x00003fff05057892 */ /* 0x000fc6000f8ec03f */
[----:B------:R-:W-:Y:S01]  /*7fb0*/  FMNMX.FTZ R0, R92, R3, !PT ;  /* 0x000000035c007209 */ /* 0x000fe20007810000 */
[----:B------:R-:W-:-:S03]  /*7fc0*/  ULOP3.LUT UR5, UR5, 0x3000000, URZ, 0xfc, !UPT ;  /* 0x0300000005057892 */ /* 0x000fc6000f8efc3f */
[----:B------:R-:W-:Y:S01]  /*7fd0*/  FMNMX.FTZ R3, R93, R0, !PT ;  /* 0x000000005d037209 */ /* 0x000fe20007810000 */
[----:B------:R-:W-:-:S03]  /*7fe0*/  UIMAD UR4, UR4, 0x600, UR5 ;  /* 0x00000600040478a4 */ /* 0x000fc6000f8e0205 */
[----:B------:R-:W-:Y:S01]  /*7ff0*/  FMNMX.FTZ R0, R96, R3, !PT ;  /* 0x0000000360007209 */ /* 0x000fe20007810000 */
[----:B------:R-:W-:-:S03]  /*8000*/  UIADD3 UR6, UR4, 0x80, URZ ;  /* 0x0000008004067890 */ /* 0x000fc6000fffe03f */
        /* <DEDUP_REMOVED lines=8> */
[----:B------:R-:W-:Y:S02]  /*8090*/  FMNMX.FTZ R0, R104, R3, !PT ;  /* 0x0000000368007209 */ /* 0x000fe40007810000 */
[----:B--2---:R-:W-:Y:S02]  /*80a0*/  LOP3.LUT P1, RZ, R175, 0x7f, RZ, 0xc0, !PT ;  /* 0x0000007fafff7812 */ /* 0x004fe4000782c0ff */
        /* <DEDUP_REMOVED lines=15> */
[----:B------:R-:W1:Y:S02]  /*81a0*/  SHFL.BFLY PT, R3, R0, 0x2, 0x1f ;  /* 0x0c401f0000037f89 */ /* 0x000e6400000e0000 */
[----:B-1----:R-:W-:-:S05]  /*81b0*/  FMNMX.FTZ R8, R0, R3, !PT ;  /* 0x0000000300087209 */ /* 0x002fca0007810000 */
[----:B------:R-:W1:Y:S02]  /*81c0*/  SHFL.BFLY PT, R3, R8, 0x1, 0x1f ;  /* 0x0c201f0008037f89 */ /* 0x000e6400000e0000 */
[----:B-1----:R-:W-:-:S05]  /*81d0*/  FMNMX.FTZ R3, R8, R3, !PT ;  /* 0x0000000308037209 */ /* 0x002fca0007810000 */
[C---:B------:R-:W-:Y:S01]  /*81e0*/  FADD.FTZ R2, -R3.reuse, R15 ;  /* 0x0000000f03027221 */ /* 0x040fe20000010100 */
[----:B0-----:R-:W-:-:S03]  /*81f0*/  FMUL.FTZ R174, R3, R9 ;  /* 0x0000000903ae7220 */ /* 0x001fc60000410000 */
[----:B------:R-:W-:Y:S01]  /*8200*/  FMUL.FTZ R20, R2, R9 ;  /* 0x0000000902147220 */ /* 0x000fe20000410000 */
[----:B------:R-:W-:Y:S01]  /*8210*/  FMNMX.FTZ R2, R90, R11, !PT ;  /* 0x0000000b5a027209 */ /* 0x000fe20007810000 */
[-CC-:B------:R-:W-:Y:S01]  /*8220*/  FFMA.FTZ R15, R88, R9.reuse, -R174.reuse ;  /* 0x00000009580f7223 */ /* 0x180fe200000108ae */
[----:B------:R-:W-:Y:S02]  /*8230*/  WARPGROUP.DEPBAR.LE gsb0, 0x0 ;  /* 0x00008000000079c5 */ /* 0x000fe40000010000 */
[----:B------:R-:W-:Y:S01]  /*8240*/  WARPGROUP.ARRIVE ;  /* 0x00000000000079c5 */ /* 0x000fe20000000000 */
[----:B------:R-:W-:Y:S01]  /*8250*/  FMNMX.FTZ R21, R91, R2, !PT ;  /* 0x000000025b157209 */ /* 0x000fe20007810000 */
[-CC-:B------:R-:W-:Y:S01]  /*8260*/  FFMA.FTZ R156, R89, R9.reuse, -R174.reuse ;  /* 0x00000009599c7223 */ /* 0x180fe200000108ae */
[----:B------:R0:W-:Y:S01]  /*8270*/  MUFU.EX2 R0, R20 ;  /* 0x0000001400007308 */ /* 0x0001e20000000800 */
[--C-:B------:R-:W-:Y:S01]  /*8280*/  FFMA.FTZ R158, R92, R9, -R174.reuse ;  /* 0x000000095c9e7223 */ /* 0x100fe200000108ae */
[----:B------:R-:W-:Y:S01]  /*8290*/  FMNMX.FTZ R2, R94, R21, !PT ;  /* 0x000000155e027209 */ /* 0x000fe20007810000 */
[----:B------:R-:W-:Y:S01]  /*82a0*/  HGMMA.64x128x16.F32 R24, R152, gdesc[UR12].tnspB, R24, gsb0 ;  /* 0x41e0000c98187df0 */ /* 0x000fe20008000818 */
[----:B------:R-:W-:Y:S01]  /*82b0*/  UMOV UR14, UR6 ;  /* 0x00000006000e7c82 */ /* 0x000fe20008000000 */
[----:B------:R-:W-:Y:S01]  /*82c0*/  UMOV UR15, 0x40000040 ;  /* 0x40000040000f7882 */ /* 0x000fe20000000000 */
[----:B------:R-:W-:Y:S01]  /*82d0*/  UIADD3 UR6, UR4, 0x180, URZ ;  /* 0x0000018004067890 */ /* 0x000fe2000fffe03f */
[----:B------:R-:W-:Y:S01]  /*82e0*/  FMNMX.FTZ R21, R95, R2, !PT ;  /* 0x000000025f157209 */ /* 0x000fe20007810000 */
[----:B------:R-:W1:Y:S01]  /*82f0*/  MUFU.EX2 R15, R15 ;  /* 0x0000000f000f7308 */ /* 0x000e620000000800 */
[-CC-:B0-----:R-:W-:Y:S01]  /*8300*/  FFMA.FTZ R20, R120, R9.reuse, -R174.reuse ;  /* 0x0000000978147223 */ /* 0x181fe200000108ae */
[--C-:B------:R-:W-:Y:S01]  /*8310*/  FFMA.FTZ R88, R124, R9, -R174.reuse ;  /* 0x000000097c587223 */ /* 0x100fe200000108ae */
[----:B------:R-:W-:Y:S01]  /*8320*/  FMNMX.FTZ R2, R98, R21, !PT ;  /* 0x0000001562027209 */ /* 0x000fe20007810000 */
[-CC-:B------:R-:W-:Y:S01]  /*8330*/  FFMA.FTZ R92, R128, R9.reuse, -R174.reuse ;  /* 0x00000009805c7223 */ /* 0x180fe200000108ae */
[----:B------:R-:W-:-:S02]  /*8340*/  FFMA.FTZ R133, R133, R9, -R174 ;  /* 0x0000000985857223 */ /* 0x000fc400000108ae */
[----:B------:R-:W-:Y:S01]  /*8350*/  FMNMX.FTZ R21, R99, R2, !PT ;  /* 0x0000000263157209 */ /* 0x000fe20007810000 */
[----:B------:R-:W0:Y:S03]  /*8360*/  MUFU.EX2 R156, R156 ;  /* 0x0000009c009c7308 */ /* 0x000e260000000800 */
[----:B------:R-:W-:Y:S01]  /*8370*/  FMNMX.FTZ R2, R102, R21, !PT ;  /* 0x0000001566027209 */ /* 0x000fe20007810000 */
[----:B------:R-:W-:-:S03]  /*8380*/  FFMA.FTZ R21, R93, R9, -R174 ;  /* 0x000000095d157223 */ /* 0x000fc600000108ae */
[----:B------:R-:W-:Y:S01]  /*8390*/  FMNMX.FTZ R89, R103, R2, !PT ;  /* 0x0000000267597209 */ /* 0x000fe20007810000 */
[----:B------:R-:W-:Y:S01]  /*83a0*/  MUFU.EX2 R158, R158 ;  /* 0x0000009e009e7308 */ /* 0x000fe20000000800 */
[----:B-1----:R-:W-:Y:S02]  /*83b0*/  FFMA.FTZ R7, R0, R7, R15 ;  /* 0x0000000700077223 */ /* 0x002fe4000001000f */
[----:B------:R-:W-:-:S04]  /*83c0*/  FMNMX.FTZ R2, R106, R89, !PT ;  /* 0x000000596a027209 */ /* 0x000fc80007810000 */
[----:B------:R-:W-:Y:S01]  /*83d0*/  FMNMX.FTZ R89, R107, R2, !PT ;  /* 0x000000026b597209 */ /* 0x000fe20007810000 */
[----:B------:R-:W-:Y:S01]  /*83e0*/  MUFU.EX2 R21, R21 ;  /* 0x0000001500157308 */ /* 0x000fe20000000800 */
[C---:B0-----:R-:W-:Y:S01]  /*83f0*/  FADD.FTZ R7, R156.reuse, R7 ;  /* 0x000000079c077221 */ /* 0x041fe20000010000 */
[----:B------:R-:W-:Y:S01]  /*8400*/  F2FP.F16.F32.PACK_AB R156, R156, R15 ;  /* 0x0000000f9c9c723e */ /* 0x000fe200000000ff */
[----:B------:R-:W-:Y:S01]  /*8410*/  IMAD.MOV.U32 R15, RZ, RZ, R3 ;  /* 0x000000ffff0f7224 */ /* 0x000fe200078e0003 */
[----:B------:R-:W-:Y:S01]  /*8420*/  FMNMX.FTZ R2, R110, R89, !PT ;  /* 0x000000596e027209 */ /* 0x000fe20007810000 */
[----:B------:R-:W-:-:S03]  /*8430*/  FFMA.FTZ R89, R97, R9, -R174 ;  /* 0x0000000961597223 */ /* 0x000fc600000108ae */
[----:B------:R-:W-:Y:S01]  /*8440*/  FMNMX.FTZ R93, R111, R2, !PT ;  /* 0x000000026f5d7209 */ /* 0x000fe20007810000 */
[----:B------:R-:W-:Y:S03]  /*8450*/  MUFU.EX2 R20, R20 ;  /* 0x0000001400147308 */ /* 0x000fe60000000800 */
[----:B------:R-:W-:-:S04]  /*8460*/  FMNMX.FTZ R2, R114, R93, !PT ;  /* 0x0000005d72027209 */ /* 0x000fc80007810000 */
[----:B------:R-:W-:Y:S01]  /*8470*/  FMNMX.FTZ R93, R115, R2, !PT ;  /* 0x00000002735d7209 */ /* 0x000fe20007810000 */
[----:B------:R-:W-:Y:S03]  /*8480*/  MUFU.EX2 R89, R89 ;  /* 0x0000005900597308 */ /* 0x000fe60000000800 */
        /* <DEDUP_REMOVED lines=8> */
[-CC-:B------:R-:W-:Y:S01]  /*8510*/  FFMA.FTZ R97, R105, R9.reuse, -R174.reuse ;  /* 0x0000000969617223 */ /* 0x180fe200000108ae */
[-CC-:B------:R-:W-:Y:S01]  /*8520*/  FFMA.FTZ R105, R113, R9.reuse, -R174.reuse ;  /* 0x0000000971697223 */ /* 0x180fe200000108ae */
[-CC-:B------:R-:W-:Y:S01]  /*8530*/  FFMA.FTZ R113, R121, R9.reuse, -R174.reuse ;  /* 0x0000000979717223 */ /* 0x180fe200000108ae */
[----:B------:R-:W-:Y:S01]  /*8540*/  FMNMX.FTZ R101, R127, R2, !PT ;  /* 0x000000027f657209 */ /* 0x000fe20007810000 */
[----:B------:R-:W-:Y:S01]  /*8550*/  FFMA.FTZ R121, R129, R9, -R174 ;  /* 0x0000000981797223 */ /* 0x000fe200000108ae */
[----:B------:R-:W-:Y:S02]  /*8560*/  MUFU.EX2 R92, R92 ;  /* 0x0000005c005c7308 */ /* 0x000fe40000000800 */
[----:B------:R-:W-:-:S04]  /*8570*/  FMNMX.FTZ R2, R130, R101, !PT ;  /* 0x0000006582027209 */ /* 0x000fc80007810000 */
[----:B------:R-:W-:Y:S02]  /*8580*/  FMNMX.FTZ R101, R131, R2, !PT ;  /* 0x0000000283657209 */ /* 0x000fe40007810000 */
[----:B------:R-:W-:Y:S02]  /*8590*/  MUFU.EX2 R97, R97 ;  /* 0x0000006100617308 */ /* 0x000fe40000000800 */
[----:B------:R-:W-:Y:S01]  /*85a0*/  FMNMX.FTZ R2, R134, R101, !PT ;  /* 0x0000006586027209 */ /* 0x000fe20007810000 */
[-CC-:B------:R-:W-:Y:S01]  /*85b0*/  FFMA.FTZ R101, R109, R9.reuse, -R174.reuse ;  /* 0x000000096d657223 */ /* 0x180fe200000108ae */
[-CC-:B------:R-:W-:Y:S01]  /*85c0*/  FFMA.FTZ R109, R117, R9.reuse, -R174.reuse ;  /* 0x00000009756d7223 */ /* 0x180fe200000108ae */
[----:B------:R-:W-:Y:S01]  /*85d0*/  FFMA.FTZ R117, R125, R9, -R174 ;  /* 0x000000097d757223 */ /* 0x000fe200000108ae */
[----:B------:R-:W-:Y:S02]  /*85e0*/  FMNMX.FTZ R2, R135, R2, !PT ;  /* 0x0000000287027209 */ /* 0x000fe40007810000 */
        /* <DEDUP_REMOVED lines=10> */
[----:B------:R-:W-:-:S03]  /*8690*/  FFMA.FTZ R96, R132, R9, -R174 ;  /* 0x0000000984607223 */ /* 0x000fc600000108ae */
[----:B------:R-:W-:Y:S01]  /*86a0*/  HGMMA.64x128x16.F32 R24, R148, gdesc[UR12].tnspB, R24, gsb0 ;  /* 0x41e0000c94187df0 */ /* 0x000fe20008000818 */
[----:B------:R-:W-:Y:S01]  /*86b0*/  UMOV UR14, UR6 ;  /* 0x00000006000e7c82 */ /* 0x000fe20008000000 */
[----:B------:R-:W-:Y:S01]  /*86c0*/  UMOV UR15, 0x40000040 ;  /* 0x40000040000f7882 */ /* 0x000fe20000000000 */
[----:B------:R-:W-:Y:S01]  /*86d0*/  UIADD3 UR6, UR4, 0x200, URZ ;  /* 0x0000020004067890 */ /* 0x000fe2000fffe03f */
[----:B------:R-:W-:Y:S01]  /*86e0*/  MUFU.EX2 R152, R152 ;  /* 0x0000009800987308 */ /* 0x000fe20000000800 */
[----:B------:R-:W-:-:S07]  /*86f0*/  UIADD3 UR4, UR4, 0x280, URZ ;  /* 0x0000028004047890 */ /* 0x000fce000fffe03f */
[----:B------:R-:W-:Y:S08]  /*8700*/  MUFU.EX2 R154, R154 ;  /* 0x0000009a009a7308 */ /* 0x000ff00000000800 */
[----:B------:R-:W-:Y:S01]  /*8710*/  MUFU.EX2 R96, R96 ;  /* 0x0000006000607308 */ /* 0x000fe20000000800 */
[----:B------:R-:W-:Y:S02]  /*8720*/  WARPGROUP.DEPBAR.LE gsb0, 0x0 ;  /* 0x00008000000079c5 */ /* 0x000fe40000010000 */
[----:B------:R-:W-:Y:S01]  /*8730*/  WARPGROUP.ARRIVE ;  /* 0x00000000000079c5 */ /* 0x000fe20000000000 */
[-CC-:B------:R-:W-:Y:S01]  /*8740*/  FFMA.FTZ R148, R104, R9.reuse, -R174.reuse ;  /* 0x0000000968947223 */ /* 0x180fe200000108ae */
[----:B------:R-:W-:-:S04]  /*8750*/  FFMA.FTZ R150, R108, R9, -R174 ;  /* 0x000000096c967223 */ /* 0x000fc800000108ae */
[----:B------:R-:W-:Y:S01]  /*8760*/  HGMMA.64x128x16.F32 R24, R144, gdesc[UR12].tnspB, R24, gsb0 ;  /* 0x41e0000c90187df0 */ /* 0x000fe20008000818 */
[----:B------:R-:W-:Y:S01]  /*8770*/  UMOV UR14, UR6 ;  /* 0x00000006000e7c82 */ /* 0x000fe20008000000 */
[----:B------:R-:W-:Y:S01]  /*8780*/  UMOV UR15, 0x40000040 ;  /* 0x40000040000f7882 */ /* 0x000fe20000000000 */
[----:B------:R-:W-:Y:S01]  /*8790*/  UMOV UR6, UR4 ;  /* 0x0000000400067c82 */ /* 0x000fe20008000000 */
[----:B------:R-:W-:Y:S01]  /*87a0*/  MUFU.EX2 R148, R148 ;  /* 0x0000009400947308 */ /* 0x000fe20000000800 */
[----:B------:R-:W-:-:S07]  /*87b0*/  UMOV UR4, UR36 ;  /* 0x0000002400047c82 */ /* 0x000fce0008000000 */
[----:B------:R-:W-:Y:S01]  /*87c0*/  MUFU.EX2 R150, R150 ;  /* 0x0000009600967308 */ /* 0x000fe20000000800 */
[----:B------:R-:W-:Y:S02]  /*87d0*/  WARPGROUP.DEPBAR.LE gsb0, 0x0 ;  /* 0x00008000000079c5 */ /* 0x000fe40000010000 */
[----:B------:R-:W-:Y:S01]  /*87e0*/  WARPGROUP.ARRIVE ;  /* 0x00000000000079c5 */ /* 0x000fe20000000000 */
[----:B------:R-:W0:Y:S01]  /*87f0*/  SHFL.BFLY PT, R145, R2, 0x2, 0x1f ;  /* 0x0c401f0002917f89 */ /* 0x000e2200000e0000 */
[-CC-:B------:R-:W-:Y:S01]  /*8800*/  FFMA.FTZ R144, R112, R9.reuse, -R174.reuse ;  /* 0x0000000970907223 */ /* 0x180fe200000108ae */
[----:B------:R-:W-:-:S03]  /*8810*/  FFMA.FTZ R146, R116, R9, -R174 ;  /* 0x0000000974927223 */ /* 0x000fc600000108ae */
[----:B------:R-:W-:Y:S02]  /*8820*/  HGMMA.64x128x16.F32 R24, R140, gdesc[UR12].tnspB, R24, gsb0 ;  /* 0x41e0000c8c187df0 */ /* 0x000fe40008000818 */
[----:B------:R-:W-:Y:S08]  /*8830*/  MUFU.EX2 R144, R144 ;  /* 0x0000009000907308 */ /* 0x000ff00000000800 */
[----:B------:R-:W-:Y:S01]  /*8840*/  MUFU.EX2 R146, R146 ;  /* 0x0000009200927308 */ /* 0x000fe20000000800 */
[----:B0-----:R-:W-:-:S05]  /*8850*/  FMNMX.FTZ R145, R2, R145, !PT ;  /* 0x0000009102917209 */ /* 0x001fca0007810000 */
[----:B------:R-:W0:Y:S02]  /*8860*/  SHFL.BFLY PT, R8, R145, 0x1, 0x1f ;  /* 0x0c201f0091087f89 */ /* 0x000e2400000e0000 */
[----:B0-----:R-:W-:-:S05]  /*8870*/  FMNMX.FTZ R8, R145, R8, !PT ;  /* 0x0000000891087209 */ /* 0x001fca0007810000 */
[CC--:B------:R-:W-:Y:S01]  /*8880*/  FMUL.FTZ R100, R8.reuse, R9.reuse ;  /* 0x0000000908647220 */ /* 0x0c0fe20000410000 */
[----:B------:R-:W-:Y:S02]  /*8890*/  FADD.FTZ R2, -R8, R11 ;  /* 0x0000000b08027221 */ /* 0x000fe40000010100 */
[----:B------:R-:W-:Y:S01]  /*88a0*/  MUFU.EX2 R11, R133 ;  /* 0x00000085000b7308 */ /* 0x000fe20000000800 */
[-CC-:B------:R-:W-:Y:S01]  /*88b0*/  FFMA.FTZ R90, R90, R9.reuse, -R100.reuse ;  /* 0x000000095a5a7223 */ /* 0x180fe20000010864 */
[-C--:B------:R-:W-:Y:S01]  /*88c0*/  FMUL.FTZ R2, R2, R9.reuse ;  /* 0x0000000902027220 */ /* 0x080fe20000410000 */
        /* <DEDUP_REMOVED lines=14> */
[----:B0-----:R-:W-:Y:S01]  /*89b0*/  IMAD.U32 R90, RZ, RZ, UR7 ;  /* 0x00000007ff5a7e24 */ /* 0x001fe2000f8e00ff */
[----:B------:R-:W-:Y:S01]  /*89c0*/  UMOV UR7, 0x40000040 ;  /* 0x4000004000077882 */ /* 0x000fe20000000000 */
[-CC-:B------:R-:W-:Y:S01]  /*89d0*/  FFMA.FTZ R115, R115, R9.reuse, -R100.reuse ;  /* 0x0000000973737223 */ /* 0x180fe20000010864 */
[-CC-:B------:R-:W-:Y:S01]  /*89e0*/  FFMA.FTZ R118, R118, R9.reuse, -R100.reuse ;  /* 0x0000000976767223 */ /* 0x180fe20000010864 */
[-CC-:B------:R-:W-:Y:S01]  /*89f0*/  FFMA.FTZ R119, R119, R9.reuse, -R100.reuse ;  /* 0x0000000977777223 */ /* 0x180fe20000010864 */
[----:B------:R-:W-:Y:S01]  /*8a00*/  @!P1 LEA R90, R90, UR37, 0x3 ;  /* 0x000000255a5a9c11 */ /* 0x000fe2000f8e18ff */
[-CC-:B------:R-:W-:Y:S01]  /*8a10*/  FFMA.FTZ R122, R122, R9.reuse, -R100.reuse ;  /* 0x000000097a7a7223 */ /* 0x180fe20000010864 */
[----:B------:R-:W0:Y:S01]  /*8a20*/  MUFU.EX2 R91, R91 ;  /* 0x0000005b005b7308 */ /* 0x000e220000000800 */
[-CC-:B------:R-:W-:Y:S01]  /*8a30*/  FFMA.FTZ R123, R123, R9.reuse, -R100.reuse ;  /* 0x000000097b7b7223 */ /* 0x180fe20000010864 */
[----:B------:R-:W-:Y:S01]  /*8a40*/  FFMA.FTZ R126, R126, R9, -R100 ;  /* 0x000000097e7e7223 */ /* 0x000fe20000010864 */
[----:B------:R-:W-:-:S02]  /*8a50*/  @!P1 VIADD R90, R90, 0x2a840 ;  /* 0x0002a8405a5a9836 */ /* 0x000fc40000000000 */
[-CC-:B------:R-:W-:Y:S01]  /*8a60*/  FFMA.FTZ R127, R127, R9.reuse, -R100.reuse ;  /* 0x000000097f7f7223 */ /* 0x180fe20000010864 */
[-CC-:B------:R-:W-:Y:S01]  /*8a70*/  FFMA.FTZ R130, R130, R9.reuse, -R100.reuse ;  /* 0x0000000982827223 */ /* 0x180fe20000010864 */
[-CC-:B------:R-:W-:Y:S01]  /*8a80*/  FFMA.FTZ R131, R131, R9.reuse, -R100.reuse ;  /* 0x0000000983837223 */ /* 0x180fe20000010864 */
[-C--:B------:R-:W-:Y:S01]  /*8a90*/  FFMA.FTZ R134, R134, R9.reuse, -R100 ;  /* 0x0000000986867223 */ /* 0x080fe20000010864 */
[----:B------:R2:W3:Y:S01]  /*8aa0*/  MUFU.EX2 R159, R94 ;  /* 0x0000005e009f7308 */ /* 0x0004e20000000800 */
[----:B------:R-:W-:Y:S01]  /*8ab0*/  @!P1 PRMT R90, RZ, 0x654, R90 ;  /* 0x00000654ff5a9816 */ /* 0x000fe2000000005a */
[----:B-1----:R-:W-:Y:S01]  /*8ac0*/  FFMA.FTZ R6, R2, R6, R157 ;  /* 0x0000000602067223 */ /* 0x002fe2000001009d */
[----:B------:R-:W-:-:S05]  /*8ad0*/  FFMA.FTZ R100, R135, R9, -R100 ;  /* 0x0000000987647223 */ /* 0x000fca0000010864 */
[----:B------:R-:W1:Y:S01]  /*8ae0*/  MUFU.EX2 R95, R95 ;  /* 0x0000005f005f7308 */ /* 0x000e620000000800 */
[----:B--2---:R-:W-:Y:S02]  /*8af0*/  IMAD.U32 R94, RZ, RZ, UR10 ;  /* 0x0000000aff5e7e24 */ /* 0x004fe4000f8e00ff */
[C---:B0-----:R-:W-:Y:S01]  /*8b00*/  FADD.FTZ R6, R91.reuse, R6 ;  /* 0x000000065b067221 */ /* 0x041fe20000010000 */
[----:B------:R-:W-:-:S04]  /*8b10*/  F2FP.F16.F32.PACK_AB R157, R91, R157 ;  /* 0x0000009d5b9d723e */ /* 0x000fc800000000ff */
[----:B------:R-:W0:Y:S01]  /*8b20*/  MUFU.EX2 R153, R98 ;  /* 0x0000006200997308 */ /* 0x000e220000000800 */
[----:B---3--:R-:W-:-:S07]  /*8b30*/  FADD.FTZ R6, R159, R6 ;  /* 0x000000069f067221 */ /* 0x008fce0000010000 */
[----:B------:R-:W2:Y:S01]  /*8b40*/  MUFU.EX2 R99, R99 ;  /* 0x0000006300637308 */ /* 0x000ea20000000800 */
[C---:B-1----:R-:W-:Y:S01]  /*8b50*/  FADD.FTZ R6, R95.reuse, R6 ;  /* 0x000000065f067221 */ /* 0x042fe20000010000 */
[----:B------:R-:W-:-:S06]  /*8b60*/  F2FP.F16.F32.PACK_AB R159, R95, R159 ;  /* 0x0000009f5f9f723e */ /* 0x000fcc00000000ff */
[----:B------:R-:W1:Y:S01]  /*8b70*/  MUFU.EX2 R155, R102 ;  /* 0x00000066009b7308 */ /* 0x000e620000000800 */
[----:B0-----:R-:W-:-:S07]  /*8b80*/  FADD.FTZ R6, R153, R6 ;  /* 0x0000000699067221 */ /* 0x001fce0000010000 */
[----:B------:R-:W0:Y:S01]  /*8b90*/  MUFU.EX2 R103, R103 ;  /* 0x0000006700677308 */ /* 0x000e220000000800 */
[C---:B--2---:R-:W-:Y:S01]  /*8ba0*/  FADD.FTZ R6, R99.reuse, R6 ;  /* 0x0000000663067221 */ /* 0x044fe20000010000 */
[----:B------:R-:W-:-:S06]  /*8bb0*/  F2FP.F16.F32.PACK_AB R153, R99, R153 ;  /* 0x000000996399723e */ /* 0x000fcc00000000ff */
[----:B------:R-:W2:Y:S01]  /*8bc0*/  MUFU.EX2 R149, R106 ;  /* 0x0000006a00957308 */ /* 0x000ea20000000800 */
[----:B-1----:R-:W-:Y:S01]  /*8bd0*/  FADD.FTZ R6, R155, R6 ;  /* 0x000000069b067221 */ /* 0x002fe20000010000 */
[----:B------:R-:W-:Y:S02]  /*8be0*/  WARPGROUP.DEPBAR.LE gsb0, 0x0 ;  /* 0x00008000000079c5 */ /* 0x000fe40000010000 */
[----:B------:R-:W-:-:S04]  /*8bf0*/  WARPGROUP.ARRIVE ;  /* 0x00000000000079c5 */ /* 0x000fc80000000000 */
[----:B------:R-:W1:Y:S01]  /*8c00*/  MUFU.EX2 R107, R107 ;  /* 0x0000006b006b7308 */ /* 0x000e620000000800 */
[----:B0-----:R-:W-:Y:S01]  /*8c10*/  FADD.FTZ R6, R103, R6 ;  /* 0x0000000667067221 */ /* 0x001fe20000010000 */
[----:B------:R-:W-:Y:S02]  /*8c20*/  F2FP.F16.F32.PACK_AB R140, R113, R20 ;  /* 0x00000014718c723e */ /* 0x000fe400000000ff */
[----:B------:R-:W-:Y:S01]  /*8c30*/  F2FP.F16.F32.PACK_AB R155, R103, R155 ;  /* 0x0000009b679b723e */ /* 0x000fe200000000ff */
[----:B------:R-:W-:Y:S01]  /*8c40*/  HGMMA.64x128x16.F32 R24, R136, gdesc[UR4].tnspB, R24, gsb0 ;  /* 0x41e0000488187df0 */ /* 0x000fe20008000818 */
[----:B------:R-:W-:Y:S01]  /*8c50*/  UMOV UR6, UR38 ;  /* 0x0000002600067c82 */ /* 0x000fe20008000000 */
[----:B------:R-:W-:Y:S01]  /*8c60*/  F2FP.F16.F32.PACK_AB R142, R117, R88 ;  /* 0x00000058758e723e */ /* 0x000fe200000000ff */
        /* <DEDUP_REMOVED lines=25> */
[----:B------:R-:W-:Y:S01]  /*8e00*/  MUFU.EX2 R131, R131 ;  /* 0x0000008300837308 */ /* 0x000fe20000000800 */
[----:B-1----:R-:W-:-:S07]  /*8e10*/  FADD.FTZ R6, R143, R6 ;  /* 0x000000068f067221 */ /* 0x002fce0000010000 */
[----:B------:R-:W-:Y:S01]  /*8e20*/  MUFU.EX2 R100, R100 ;  /* 0x0000006400647308 */ /* 0x000fe20000000800 */
[C---:B0-----:R-:W-:Y:S01]  /*8e30*/  FADD.FTZ R6, R127.reuse, R6 ;  /* 0x000000067f067221 */ /* 0x041fe20000010000 */
[----:B------:R-:W-:Y:S01]  /*8e40*/  F2FP.F16.F32.PACK_AB R143, R127, R143 ;  /* 0x0000008f7f8f723e */ /* 0x000fe200000000ff */
[----:B------:R-:W-:Y:S02]  /*8e50*/  WARPGROUP.DEPBAR.LE gsb0, 0x0 ;  /* 0x00008000000079c5 */ /* 0x000fe40000010000 */
[----:B------:R0:W-:Y:S03]  /*8e60*/  @!P1 SYNCS.ARRIVE.TRANS64.RED.A1T0 RZ, [R90+URZ], RZ ;  /* 0x000000ff5aff99a7 */ /* 0x0001e6000810043f */
[----:B------:R-:W1:Y:S01]  /*8e70*/  MUFU.EX2 R137, R130 ;  /* 0x0000008200897308 */ /* 0x000e620000000800 */
[----:B------:R-:W-:Y:S02]  /*8e80*/  F2FP.F16.F32.PACK_AB R138, R11, R96 ;  /* 0x000000600b8a723e */ /* 0x000fe400000000ff */
[----:B------:R-:W-:Y:S01]  /*8e90*/  F2FP.F16.F32.PACK_AB R136, R121, R92 ;  /* 0x0000005c7988723e */ /* 0x000fe200000000ff */
[----:B0-----:R-:W-:-:S04]  /*8ea0*/  @!P1 VIADD R90, R94, 0x2a860 ;  /* 0x0002a8605e5a9836 */ /* 0x001fc80000000000 */
[----:B------:R-:W0:Y:S01]  /*8eb0*/  MUFU.EX2 R139, R134 ;  /* 0x00000086008b7308 */ /* 0x000e220000000800 */
[----:B------:R-:W-:-:S04]  /*8ec0*/  @!P1 PRMT R90, RZ, 0x654, R90 ;  /* 0x00000654ff5a9816 */ /* 0x000fc8000000005a */
[----:B------:R2:W-:Y:S01]  /*8ed0*/  @!P1 SYNCS.ARRIVE.TRANS64.RED.A1T0 RZ, [R90+URZ], RZ ;  /* 0x000000ff5aff99a7 */ /* 0x0005e2000810043f */
[----:B------:R-:W-:Y:S01]  /*8ee0*/  ISETP.GT.AND P1, PT, R13, R12, PT ;  /* 0x0000000c0d00720c */ /* 0x000fe20003f24270 */
[----:B-1----:R-:W-:Y:S01]  /*8ef0*/  FADD.FTZ R6, R137, R6 ;  /* 0x0000000689067221 */ /* 0x002fe20000010000 */
[----:B------:R-:W-:Y:S01]  /*8f00*/  F2FP.F16.F32.PACK_AB R137, R131, R137 ;  /* 0x000000898389723e */ /* 0x000fe200000000ff */
[----:B------:R-:W-:Y:S02]  /*8f10*/  VIADD R13, R13, 0xffffffff ;  /* 0xffffffff0d0d7836 */ /* 0x000fe40000000000 */
[----:B------:R-:W-:Y:S01]  /*8f20*/  FADD.FTZ R6, R131, R6 ;  /* 0x0000000683067221 */ /* 0x000fe20000010000 */
[----:B--2---:R-:W-:Y:S01]  /*8f30*/  FADD.FTZ R90, R158, R7 ;  /* 0x000000079e5a7221 */ /* 0x004fe20000010000 */
[----:B------:R-:W-:Y:S02]  /*8f40*/  F2FP.F16.F32.PACK_AB R158, R21, R158 ;  /* 0x0000009e159e723e */ /* 0x000fe400000000ff */
[----:B0-----:R-:W-:Y:S01]  /*8f50*/  FADD.FTZ R6, R139, R6 ;  /* 0x000000068b067221 */ /* 0x001fe20000010000 */
[----:B------:R-:W-:Y:S01]  /*8f60*/  F2FP.F16.F32.PACK_AB R139, R100, R139 ;  /* 0x0000008b648b723e */ /* 0x000fe200000000ff */
[----:B------:R-:W-:-:S02]  /*8f70*/  FADD.FTZ R7, R21, R90 ;  /* 0x0000005a15077221 */ /* 0x000fc40000010000 */
[----:B------:R-:W-:Y:S02]  /*8f80*/  FADD.FTZ R6, R100, R6 ;  /* 0x0000000664067221 */ /* 0x000fe40000010000 */
[----:B------:R-:W-:Y:S01]  /*8f90*/  FADD.FTZ R90, R152, R7 ;  /* 0x00000007985a7221 */ /* 0x000fe20000010000 */
[----:B------:R-:W-:-:S03]  /*8fa0*/  F2FP.F16.F32.PACK_AB R152, R89, R152 ;  /* 0x000000985998723e */ /* 0x000fc600000000ff */
[----:B------:R-:W-:-:S04]  /*8fb0*/  FADD.FTZ R7, R89, R90 ;  /* 0x0000005a59077221 */ /* 0x000fc80000010000 */
        /* <DEDUP_REMOVED lines=15> */
[----:B------:R-:W-:-:S04]  /*90b0*/  FADD.FTZ R90, R20, R7 ;  /* 0x00000007145a7221 */ /* 0x000fc80000010000 */
[----:B------:R-:W-:-:S04]  /*90c0*/  FADD.FTZ R7, R113, R90 ;  /* 0x0000005a71077221 */ /* 0x000fc80000010000 */
[----:B------:R-:W-:-:S04]  /*90d0*/  FADD.FTZ R90, R88, R7 ;  /* 0x00000007585a7221 */ /* 0x000fc80000010000 */
[----:B------:R-:W-:-:S04]  /*90e0*/  FADD.FTZ R7, R117, R90 ;  /* 0x0000005a75077221 */ /* 0x000fc80000010000 */
[----:B------:R-:W-:-:S04]  /*90f0*/  FADD.FTZ R20, R92, R7 ;  /* 0x000000075c147221 */ /* 0x000fc80000010000 */
[----:B------:R-:W-:-:S04]  /*9100*/  FADD.FTZ R7, R121, R20 ;  /* 0x0000001479077221 */ /* 0x000fc80000010000 */
[----:B------:R-:W-:-:S04]  /*9110*/  FADD.FTZ R20, R96, R7 ;  /* 0x0000000760147221 */ /* 0x000fc80000010000 */
[----:B------:R-:W-:Y:S01]  /*9120*/  FADD.FTZ R7, R11, R20 ;  /* 0x000000140b077221 */ /* 0x000fe20000010000 */
[----:B------:R-:W-:Y:S01]  /*9130*/  IMAD.MOV.U32 R11, RZ, RZ, R8 ;  /* 0x000000ffff0b7224 */ /* 0x000fe200078e0008 */
[----:B------:R-:W-:Y:S06]  /*9140*/  @P1 BRA `(.L_x_1138) ;  /* 0xffffffe400001947 */ /* 0x000fec000383ffff */
.L_x_1129:
[----:B------:R-:W-:-:S13]  /*9150*/  ISETP.GE.AND P1, PT, R13, R22, PT ;  /* 0x000000160d00720c */ /* 0x000fda0003f26270 */
[----:B------:R-:W-:Y:S05]  /*9160*/  @!P1 BRA `(.L_x_1139) ;  /* 0x0000002c007c9947 */ /* 0x000fea0003800000 */
[----:B------:R-:W-:Y:S01]  /*9170*/  IMAD.MOV.U32 R11, RZ, RZ, R8 ;  /* 0x000000ffff0b7224 */ /* 0x000fe200078e0008 */
[----:B------:R-:W-:Y:S01]  /*9180*/  UMOV UR6, UR38 ;  /* 0x0000002600067c82 */ /* 0x000fe20008000000 */
[----:B------:R-:W-:Y:S01]  /*9190*/  IMAD.MOV.U32 R12, RZ, RZ, R3 ;  /* 0x000000ffff0c7224 */ /* 0x000fe200078e0003 */
[----:B------:R-:W-:Y:S01]  /*91a0*/  UMOV UR4, UR36 ;  /* 0x0000002400047c82 */ /* 0x000fe20008000000 */
[----:B------:R-:W-:Y:S01]  /*91b0*/  ULDC UR58, c[0x0][0x9e4] ;  /* 0x00027900003a7ab9 */ /* 0x000fe20000000800 */
[----:B------:R-:W-:Y:S01]  /*91c0*/  ULDC UR59, c[0x0][0x288] ;  /* 0x0000a200003b7ab9 */ /* 0x000fe20000000800 */
[----:B------:R-:W-:Y:S01]  /*91d0*/  ULDC UR60, c[0x0][0x9dc] ;  /* 0x00027700003c7ab9 */ /* 0x000fe20000000800 */
[----:B------:R-:W-:-:S05]  /*91e0*/  ULDC UR61, c[0x0][0x9e0] ;  /* 0x00027800003d7ab9 */ /* 0x000fca0000000800 */
.L_x_1156:
        /* <DEDUP_REMOVED lines=8> */
.L_x_1140:
[----:B------:R-:W-:Y:S01]  /*9270*/  ULEA UR5, UR36, UR37, 0x3 ;  /* 0x0000002524057291 */ /* 0x000fe2000f8e183f */
[----:B------:R-:W-:-:S05]  /*9280*/  IMAD.U32 R3, RZ, RZ, UR38 ;  /* 0x00000026ff037e24 */ /* 0x000fca000f8e00ff */
[----:B------:R-:W-:-:S04]  /*9290*/  SHF.L.U32 R3, R3, 0x1f, RZ ;  /* 0x0000001f03037819 */ /* 0x000fc800000006ff */
[----:B------:R0:W1:Y:S01]  /*92a0*/  SYNCS.PHASECHK.TRANS64.TRYWAIT P1, [UR5+0x2a830], R3 ;  /* 0x02a83003ff0075a7 */ /* 0x0000620008020145 */
[----:B------:R-:W-:Y:S05]  /*92b0*/  @!P0 BRA `(.L_x_1141) ;  /* 0x0000000000048947 */ /* 0x000fea0003800000 */
[----:B------:R-:W-:Y:S01]  /*92c0*/  BPT.TRAP 0x1 ;  /* 0x000000040000795c */ /* 0x000fe20000300000 */
.L_x_1141:
[----:B-1----:R-:W-:Y:S05]  /*92d0*/  @P1 BRA `(.L_x_1142) ;  /* 0x0000000000081947 */ /* 0x002fea0003800000 */
[----:B------:R-:W1:Y:S02]  /*92e0*/  SYNCS.PHASECHK.TRANS64.TRYWAIT P1, [UR5+0x2a830], R3 ;  /* 0x02a83003ff0075a7 */ /* 0x000e640008020145 */
[----:B-1----:R-:W-:Y:S05]  /*92f0*/  @!P1 BRA `(.L_x_1143) ;  /* 0x000000a800009947 */ /* 0x002fea0003800000 */
.L_x_1142:
        /* <DEDUP_REMOVED lines=131> */
.L_x_1144:
[----:B------:R-:W-:Y:S01]  /*9b30*/  ULEA UR14, UR4, UR37, 0x3 ;  /* 0x00000025040e7291 */ /* 0x000fe2000f8e183f */
[----:B------:R-:W-:-:S05]  /*9b40*/  IMAD.U32 R0, RZ, RZ, UR6 ;  /* 0x00000006ff007e24 */ /* 0x000fca000f8e00ff */
[----:B------:R-:W-:-:S04]  /*9b50*/  SHF.L.U32 R0, R0, 0x1f, RZ ;  /* 0x0000001f00007819 */ /* 0x000fc800000006ff */
[----:B------:R2:W3:Y:S01]  /*9b60*/  SYNCS.PHASECHK.TRANS64.TRYWAIT P1, [UR14+0x2a850], R0 ;  /* 0x02a85000ff0075a7 */ /* 0x0004e2000802014e */
[----:B------:R-:W-:Y:S05]  /*9b70*/  @!P0 BRA `(.L_x_1145) ;  /* 0x0000000000048947 */ /* 0x000fea0003800000 */
[----:B------:R-:W-:Y:S01]  /*9b80*/  BPT.TRAP 0x1 ;  /* 0x000000040000795c */ /* 0x000fe20000300000 */
.L_x_1145:
[----:B---3--:R-:W-:Y:S05]  /*9b90*/  @P1 BRA `(.L_x_1146) ;  /* 0x0000000000081947 */ /* 0x008fea0003800000 */
[----:B------:R-:W3:Y:S02]  /*9ba0*/  SYNCS.PHASECHK.TRANS64.TRYWAIT P1, [UR14+0x2a850], R0 ;  /* 0x02a85000ff0075a7 */ /* 0x000ee4000802014e */
[----:B---3--:R-:W-:Y:S05]  /*9bb0*/  @!P1 BRA `(.L_x_1147) ;  /* 0x0000009c00e89947 */ /* 0x008fea0003800000 */
.L_x_1146:
[----:B------:R-:W-:Y:S01]  /*9bc0*/  UIADD3 UR5, UR37, 0x400, URZ ;  /* 0x0000040025057890 */ /* 0x000fe2000fffe03f */
[----:B------:R-:W-:Y:S01]  /*9bd0*/  WARPGROUP.ARRIVE ;  /* 0x00000000000079c5 */ /* 0x000fe20000000000 */
[----:B------:R-:W-:-:S05]  /*9be0*/  UMOV UR11, 0x40000040 ;  /* 0x40000040000b7882 */ /* 0x000fca0000000000 */
[----:B------:R-:W3:Y:S01]  /*9bf0*/  S2R R175, SR_TID.X ;  /* 0x0000000000af7919 */ /* 0x000ee20000002100 */
[----:B------:R-:W-:Y:S01]  /*9c00*/  USHF.R.U32.HI UR5, URZ, 0x4, UR5 ;  /* 0x000000043f057899 */ /* 0x000fe20008011605 */
[----:B------:R-:W-:Y:S01]  /*9c10*/  ISETP.NE.AND P2, PT, R14, 0x1, PT ;  /* 0x000000010e00780c */ /* 0x000fe20003f45270 */
[----:B01----:R-:W-:Y:S02]  /*9c20*/  IMAD.IADD R3, R19, 0x1, R17 ;  /* 0x0000000113037824 */ /* 0x003fe400078e0211 */
[----:B------:R-:W-:Y:S01]  /*9c30*/  ULOP3.LUT UR5, UR5, 0x3fff, URZ, 0xc0, !UPT ;  /* 0x00003fff05057892 */ /* 0x000fe2000f8ec03f */
[----:B------:R-:W-:-:S03]  /*9c40*/  IMAD.U32 R8, RZ, RZ, UR7 ;  /* 0x00000007ff087e24 */ /* 0x000fc6000f8e00ff */
[----:B------:R-:W-:-:S04]  /*9c50*/  ULOP3.LUT UR5, UR5, 0x3000000, URZ, 0xfc, !UPT ;  /* 0x0300000005057892 */ /* 0x000fc8000f8efc3f */
[----:B------:R-:W-:Y:S02]  /*9c60*/  UIMAD UR4, UR4, 0x600, UR5 ;  /* 0x00000600040478a4 */ /* 0x000fe4000f8e0205 */
[----:B--2---:R-:W0:Y:S02]  /*9c70*/  @P2 LDC R0, c[0x0][0x44c] ;  /* 0x00011300ff002b82 */ /* 0x004e240000000800 */
[----:B------:R-:W-:-:S03]  /*9c80*/  UIADD3 UR6, UR4, 0x80, URZ ;  /* 0x0000008004067890 */ /* 0x000fc6000fffe03f */
[----:B------:R-:W-:Y:S02]  /*9c90*/  UMOV UR10, UR4 ;  /* 0x00000004000a7c82 */ /* 0x000fe40008000000 */
[----:B------:R-:W-:Y:S01]  /*9ca0*/  HGMMA.64x128x16.F32 R24, R156, gdesc[UR8].tnspB, R24, gsb0 ;  /* 0x41e000089c187df0 */ /* 0x000fe20008000818 */
[----:B------:R-:W-:Y:S01]  /*9cb0*/  UMOV UR11, 0x40000040 ;  /* 0x40000040000b7882 */ /* 0x000fe20000000000 */
[----:B------:R-:W-:Y:S01]  /*9cc0*/  UMOV UR10, UR6 ;  /* 0x00000006000a7c82 */ /* 0x000fe20008000000 */
[----:B------:R-:W-:Y:S01]  /*9cd0*/  UIADD3 UR6, UR4, 0x100, URZ ;  /* 0x0000010004067890 */ /* 0x000fe2000fffe03f */
[----:B------:R-:W1:Y:S01]  /*9ce0*/  @P2 LDC R9, c[0x0][0x450] ;  /* 0x00011400ff092b82 */ /* 0x000e620000000800 */
[----:B---3--:R-:W-:Y:S01]  /*9cf0*/  LOP3.LUT P1, RZ, R175, 0x7f, RZ, 0xc0, !PT ;  /* 0x0000007fafff7812 */ /* 0x008fe2000782c0ff */
[----:B0-----:R-:W-:-:S12]  /*9d00*/  @P2 IMAD.HI.U32 R2, R3, R0, RZ ;  /* 0x0000000003022227 */ /* 0x001fd800078e00ff */
[----:B------:R-:W-:Y:S02]  /*9d10*/  @!P1 LEA R0, R8, UR37, 0x3 ;  /* 0x0000002508009c11 */ /* 0x000fe4000f8e18ff */
[----:B-1----:R-:W-:-:S03]  /*9d20*/  @P2 SHF.R.U32.HI R3, RZ, R9, R2 ;  /* 0x00000009ff032219 */ /* 0x002fc60000011602 */
[----:B------:R-:W-:Y:S02]  /*9d30*/  @!P1 VIADD R0, R0, 0x2a840 ;  /* 0x0002a84000009836 */ /* 0x000fe40000000000 */
[----:B------:R-:W0:Y:S03]  /*9d40*/  SHFL.IDX PT, R21, R3, RZ, 0x1c1f ;  /* 0x001c1fff03157589 */ /* 0x000e2600000e0000 */
[----:B------:R-:W-:Y:S01]  /*9d50*/  @!P1 PRMT R0, RZ, 0x654, R0 ;  /* 0x00000654ff009816 */ /* 0x000fe20000000000 */
        /* <DEDUP_REMOVED lines=20> */
[----:B------:R-:W-:Y:S01]  /*9ea0*/  HGMMA.64x128x16.F32 R24, R140, gdesc[UR8].tnspB, R24, gsb0 ;  /* 0x41e000088c187df0 */ /* 0x000fe20008000818 */
[----:B------:R-:W-:Y:S01]  /*9eb0*/  UMOV UR10, UR4 ;  /* 0x00000004000a7c82 */ /* 0x000fe20008000000 */
[----:B------:R-:W-:Y:S01]  /*9ec0*/  UMOV UR11, 0x40000040 ;  /* 0x40000040000b7882 */ /* 0x000fe20000000000 */
[----:B------:R-:W-:Y:S01]  /*9ed0*/  ULOP3.LUT UR4, URZ, UR60, URZ, 0x33, !UPT ;  /* 0x0000003c3f047292 */ /* 0x000fe2000f8e333f */
[----:B------:R-:W-:Y:S02]  /*9ee0*/  WARPGROUP.DEPBAR.LE gsb0, 0x0 ;  /* 0x00008000000079c5 */ /* 0x000fe40000010000 */
[----:B------:R-:W-:-:S06]  /*9ef0*/  WARPGROUP.ARRIVE ;  /* 0x00000000000079c5 */ /* 0x000fcc0000000000 */
[----:B------:R-:W-:Y:S03]  /*9f00*/  HGMMA.64x128x16.F32 R24, R136, gdesc[UR8].tnspB, R24, gsb0 ;  /* 0x41e0000888187df0 */ /* 0x000fe60008000818 */
[----:B------:R-:W-:Y:S02]  /*9f10*/  WARPGROUP.DEPBAR.LE gsb0, 0x0 ;  /* 0x00008000000079c5 */ /* 0x000fe40000010000 */
[----:B------:R-:W-:Y:S01]  /*9f20*/  IMAD R137, R13, -0x60, RZ ;  /* 0xffffffa00d897824 */ /* 0x000fe200078e02ff */
[----:B------:R1:W-:Y:S01]  /*9f30*/  @!P1 SYNCS.ARRIVE.TRANS64.RED.A1T0 RZ, [R0+URZ], RZ ;  /* 0x000000ff00ff99a7 */ /* 0x0003e2000810043f */
[----:B------:R-:W-:Y:S02]  /*9f40*/  ISETP.GE.AND P1, PT, R10, 0x1, PT ;  /* 0x000000010a00780c */ /* 0x000fe40003f26270 */
[----:B------:R-:W-:-:S04]  /*9f50*/  VIADD R9, R137, 0x1 ;  /* 0x0000000189097836 */ /* 0x000fc80000000000 */
[----:B------:R-:W-:-:S04]  /*9f60*/  IMAD R9, R18, -0x2, R9 ;  /* 0xfffffffe12097824 */ /* 0x000fc800078e0209 */
[C---:B------:R-:W-:Y:S01]  /*9f70*/  VIADD R142, R9.reuse, 0xffffffff ;  /* 0xffffffff098e7836 */ /* 0x040fe20000000000 */
[----:B-1----:R-:W-:-:S05]  /*9f80*/  IADD3 R0, R9, -UR59, R16 ;  /* 0x8000003b09007c10 */ /* 0x002fca000fffe010 */
[C---:B------:R-:W-:Y:S02]  /*9f90*/  VIADD R139, R0.reuse, UR61 ;  /* 0x0000003d008b7c36 */ /* 0x040fe40008000000 */
[----:B------:R-:W-:Y:S02]  /*9fa0*/  VIADD R140, R0, UR4 ;  /* 0x00000004008c7c36 */ /* 0x000fe40008000000 */
[--C-:B0-----:R-:W-:Y:S02]  /*9fb0*/  IMAD.IADD R9, R139, 0x1, R21.reuse ;  /* 0x000000018b097824 */ /* 0x101fe400078e0215 */
[----:B------:R-:W-:Y:S01]  /*9fc0*/  IMAD.IADD R15, R140, 0x1, R21 ;  /* 0x000000018c0f7824 */ /* 0x000fe200078e0215 */
[----:B------:R-:W-:Y:S06]  /*9fd0*/  @!P1 BRA `(.L_x_1148) ;  /* 0x0000000000549947 */ /* 0x000fec0003800000 */
[----:B------:R-:W-:Y:S01]  /*9fe0*/  IADD3 R21, R16, -UR59, R21 ;  /* 0x8000003b10157c10 */ /* 0x000fe2000fffe015 */
        /* <DEDUP_REMOVED lines=11> */
.L_x_1150:
[----:B------:R-:W-:-:S05]  /*a0a0*/  IMAD.U32 R2, RZ, RZ, UR58 ;  /* 0x0000003aff027e24 */ /* 0x000fca000f8e00ff */
[----:B------:R-:W-:-:S13]  /*a0b0*/  ISETP.NE.AND P1, PT, R2, 0x1, PT ;  /* 0x000000010200780c */ /* 0x000fda0003f25270 */
[----:B------:R-:W0:Y:S02]  /*a0c0*/  @P1 LDC.64 R144, c[0x0][0x9e8] ;  /* 0x00027a00ff901b82 */ /* 0x000e240000000a00 */
[----:B0-----:R-:W-:-:S05]  /*a0d0*/  @P1 IMAD.HI.U32 R0, R21, R144, RZ ;  /* 0x0000009015001227 */ /* 0x001fca00078e00ff */
[----:B------:R-:W-:-:S07]  /*a0e0*/  @P1 SHF.R.U32.HI R21, RZ, R145, R0 ;  /* 0x00000091ff151219 */ /* 0x000fce0000011600 */
.L_x_1151:
[----:B------:R-:W-:Y:S05]  /*a0f0*/  BSYNC B0 ;  /* 0x0000000000007941 */ /* 0x000fea0003800000 */
.L_x_1149:
[----:B------:R-:W-:-:S05]  /*a100*/  IMAD R0, R21, R2, R142 ;  /* 0x0000000215007224 */ /* 0x000fca00078e028e */
[----:B------:R-:W-:Y:S02]  /*a110*/  VIADDMNMX R9, R0, R2, R9, PT ;  /* 0x0000000200097246 */ /* 0x000fe40003800109 */
[----:B------:R-:W-:-:S07]  /*a120*/  VIMNMX R15, R15, R0, !PT ;  /* 0x000000000f0f7248 */ /* 0x000fce0007fe0100 */
.L_x_1148:
[C---:B------:R-:W-:Y:S01]  /*a130*/  ISETP.GE.AND P1, PT, R137.reuse, 0x2, PT ;  /* 0x000000028900780c */ /* 0x040fe20003f26270 */
[----:B------:R-:W0:Y:S01]  /*a140*/  SHFL.IDX PT, R3, R3, 0x1, 0x1c1f ;  /* 0x003c1f0003037f89 */ /* 0x000e2200000e0000 */
[----:B------:R-:W-:Y:S02]  /*a150*/  ISETP.GE.AND P4, PT, R137, 0xa, PT ;  /* 0x0000000a8900780c */ /* 0x000fe40003f86270 */
        /* <DEDUP_REMOVED lines=111> */
[----:B------:R-:W-:Y:S01]  /*a850*/  ISETP.GT.AND P6, PT, R15, 0x59, !P6 ;  /* 0x000000590f00780c */ /* 0x000fe200077c4270 */
[----:B------:R-:W-:-:S03]  /*a860*/  IMAD.IADD R15, R139, 0x1, R3 ;  /* 0x000000018b0f7824 */ /* 0x000fc600078e0203 */
[----:B------:R-:W-:-:S04]  /*a870*/  ISETP.LT.OR P6, PT, R9, 0x5a, P6 ;  /* 0x0000005a0900780c */ /* 0x000fc800037c1670 */
[----:B------:R-:W-:Y:S02]  /*a880*/  FSEL R88, R133, -INF , !P6 ;  /* 0xff80000085587808 */ /* 0x000fe40007000000 */
[----:B------:R-:W-:-:S13]  /*a890*/  ISETP.GE.AND P6, PT, R10, 0x1, PT ;  /* 0x000000010a00780c */ /* 0x000fda0003fc6270 */
[----:B------:R-:W-:Y:S05]  /*a8a0*/  @!P6 BRA `(.L_x_1152) ;  /* 0x000000000054e947 */ /* 0x000fea0003800000 */
        /* <DEDUP_REMOVED lines=12> */
.L_x_1154:
[----:B------:R-:W-:-:S05]  /*a970*/  IMAD.U32 R9, RZ, RZ, UR58 ;  /* 0x0000003aff097e24 */ /* 0x000fca000f8e00ff */
[----:B------:R-:W-:-:S13]  /*a980*/  ISETP.NE.AND P6, PT, R9, 0x1, PT ;  /* 0x000000010900780c */ /* 0x000fda0003fc5270 */
[----:B------:R-:W0:Y:S02]  /*a990*/  @P6 LDC.64 R140, c[0x0][0x9e8] ;  /* 0x00027a00ff8c6b82 */ /* 0x000e240000000a00 */
[----:B0-----:R-:W-:-:S05]  /*a9a0*/  @P6 IMAD.HI.U32 R140, R3, R140, RZ ;  /* 0x0000008c038c6227 */ /* 0x001fca00078e00ff */
[----:B------:R-:W-:-:S07]  /*a9b0*/  @P6 SHF.R.U32.HI R3, RZ, R141, R140 ;  /* 0x0000008dff036219 */ /* 0x000fce000001168c */
.L_x_1155:
[----:B------:R-:W-:Y:S05]  /*a9c0*/  BSYNC B0 ;  /* 0x0000000000007941 */ /* 0x000fea0003800000 */
.L_x_1153:
[----:B------:R-:W-:-:S05]  /*a9d0*/  IMAD R140, R3, R9, R142 ;  /* 0x00000009038c7224 */ /* 0x000fca00078e028e */
[----:B------:R-:W-:Y:S02]  /*a9e0*/  VIADDMNMX R15, R140, R9, R15, PT ;  /* 0x000000098c0f7246 */ /* 0x000fe4000380010f */
[----:B------:R-:W-:-:S07]  /*a9f0*/  VIMNMX R21, R21, R140, !PT ;  /* 0x0000008c15157248 */ /* 0x000fce0007fe0100 */
.L_x_1152:
[C---:B------:R-:W-:Y:S01]  /*aa00*/  ISETP.GT.AND P1, PT, R21.reuse, 0x1, !P1 ;  /* 0x000000011500780c */ /* 0x040fe20004f24270 */
[----:B------:R-:W0:Y:S01]  /*aa10*/  LDC R9, c[0x0][0x988] ;  /* 0x00026200ff097b82 */ /* 0x000e220000000800 */
[----:B------:R-:W-:Y:S01]  /*aa20*/  ISETP.GT.AND P2, PT, R21, 0x8, !P2 ;  /* 0x000000081500780c */ /* 0x000fe20005744270 */
[----:B------:R-:W-:Y:S01]  /*aa30*/  UMOV UR6, UR38 ;  /* 0x0000002600067c82 */ /* 0x000fe20008000000 */
[C---:B------:R-:W-:Y:S01]  /*aa40*/  ISETP.LT.OR P1, PT, R15.reuse, 0x2, P1 ;  /* 0x000000020f00780c */ /* 0x040fe20000f21670 */
[----:B------:R-:W-:Y:S01]  /*aa50*/  UMOV UR4, UR36 ;  /* 0x0000002400047c82 */ /* 0x000fe20008000000 */
        /* <DEDUP_REMOVED lines=59> */
[----:B------:R-:W-:Y:S02]  /*ae10*/  ISETP.NE.AND P6, PT, R156, RZ, PT ;  /* 0x000000ff9c00720c */ /* 0x000fe40003fc5270 */
[----:B------:R-:W-:Y:S02]  /*ae20*/  FSEL R142, R111, -INF , !P1 ;  /* 0xff8000006f8e7808 */ /* 0x000fe40004800000 */
[----:B------:R-:W-:Y:S02]  /*ae30*/  ISETP.NE.AND P1, PT, R109, RZ, PT ;  /* 0x000000ff6d00720c */ /* 0x000fe40003f25270 */
[----:B------:R-:W-:-:S02]  /*ae40*/  FMNMX.FTZ R3, R2, R3, !PT ;  /* 0x0000000302037209 */ /* 0x000fc40007810000 */
[----:B------:R-:W-:Y:S02]  /*ae50*/  ISETP.GT.AND P1, PT, R21, 0x30, !P1 ;  /* 0x000000301500780c */ /* 0x000fe40004f24270 */
[----:B------:R-:W-:Y:S02]  /*ae60*/  FMNMX.FTZ R3, R132, R3, !PT ;  /* 0x0000000384037209 */ /* 0x000fe40007810000 */
[----:B------:R-:W-:Y:S02]  /*ae70*/  ISETP.LT.OR P1, PT, R15, 0x31, P1 ;  /* 0x000000310f00780c */ /* 0x000fe40000f21670 */
[----:B------:R-:W-:Y:S02]  /*ae80*/  FMNMX.FTZ R91, R88, R3, !PT ;  /* 0x00000003585b7209 */ /* 0x000fe40007810000 */
[----:B------:R-:W-:Y:S02]  /*ae90*/  FSEL R114, R114, -INF , !P1 ;  /* 0xff80000072727808 */ /* 0x000fe40004800000 */
[----:B------:R-:W-:Y:S01]  /*aea0*/  ISETP.NE.AND P1, PT, R151, RZ, PT ;  /* 0x000000ff9700720c */ /* 0x000fe20003f25270 */
[----:B------:R-:W1:Y:S01]  /*aeb0*/  SHFL.BFLY PT, R186, R91, 0x2, 0x1f ;  /* 0x0c401f005bba7f89 */ /* 0x000e6200000e0000 */
[----:B------:R-:W-:-:S02]  /*aec0*/  ISETP.NE.AND P2, PT, R121, RZ, PT ;  /* 0x000000ff7900720c */ /* 0x000fc40003f45270 */
[C---:B------:R-:W-:Y:S02]  /*aed0*/  ISETP.GT.AND P1, PT, R21.reuse, 0x31, !P1 ;  /* 0x000000311500780c */ /* 0x040fe40004f24270 */
[----:B------:R-:W-:Y:S02]  /*aee0*/  ISETP.GT.AND P3, PT, R21, 0x50, !P3 ;  /* 0x000000501500780c */ /* 0x000fe40005f64270 */
[C---:B------:R-:W-:Y:S02]  /*aef0*/  ISETP.LT.OR P1, PT, R15.reuse, 0x32, P1 ;  /* 0x000000320f00780c */ /* 0x040fe40000f21670 */
[----:B------:R-:W-:Y:S02]  /*af00*/  ISETP.LT.OR P3, PT, R15, 0x51, P3 ;  /* 0x000000510f00780c */ /* 0x000fe40001f61670 */
[----:B------:R-:W-:Y:S02]  /*af10*/  FSEL R110, R115, -INF , !P1 ;  /* 0xff800000736e7808 */ /* 0x000fe40004800000 */
[----:B------:R-:W-:-:S02]  /*af20*/  ISETP.NE.AND P1, PT, R113, RZ, PT ;  /* 0x000000ff7100720c */ /* 0x000fc40003f25270 */
[C---:B------:R-:W-:Y:S02]  /*af30*/  ISETP.GT.AND P4, PT, R21.reuse, 0x51, !P4 ;  /* 0x000000511500780c */ /* 0x040fe40006784270 */
[----:B------:R-:W-:Y:S02]  /*af40*/  ISETP.GT.AND P1, PT, R21, 0x38, !P1 ;  /* 0x000000381500780c */ /* 0x000fe40004f24270 */
[----:B------:R-:W-:Y:S02]  /*af50*/  FSEL R130, R130, -INF , !P3 ;  /* 0xff80000082827808 */ /* 0x000fe40005800000 */
[C---:B------:R-:W-:Y:S02]  /*af60*/  ISETP.LT.OR P1, PT, R15.reuse, 0x39, P1 ;  /* 0x000000390f00780c */ /* 0x040fe40000f21670 */
[----:B------:R-:W-:Y:S02]  /*af70*/  ISETP.LT.OR P4, PT, R15, 0x52, P4 ;  /* 0x000000520f00780c */ /* 0x000fe40002781670 */
[----:B------:R-:W-:-:S02]  /*af80*/  FSEL R118, R118, -INF , !P1 ;  /* 0xff80000076767808 */ /* 0x000fc40004800000 */
[----:B------:R-:W-:Y:S02]  /*af90*/  ISETP.NE.AND P1, PT, R153, RZ, PT ;  /* 0x000000ff9900720c */ /* 0x000fe40003f25270 */
[C---:B------:R-:W-:Y:S02]  /*afa0*/  ISETP.GT.AND P5, PT, R21.reuse, 0x58, !P5 ;  /* 0x000000581500780c */ /* 0x040fe40006fa4270 */
[----:B------:R-:W-:Y:S02]  /*afb0*/  ISETP.GT.AND P1, PT, R21, 0x39, !P1 ;  /* 0x000000391500780c */ /* 0x000fe40004f24270 */
[----:B------:R-:W-:Y:S02]  /*afc0*/  FSEL R178, R131, -INF , !P4 ;  /* 0xff80000083b27808 */ /* 0x000fe40006000000 */
[C---:B------:R-:W-:Y:S02]  /*afd0*/  ISETP.LT.OR P1, PT, R15.reuse, 0x3a, P1 ;  /* 0x0000003a0f00780c */ /* 0x040fe40000f21670 */
[----:B------:R-:W-:-:S02]  /*afe0*/  ISETP.LT.OR P5, PT, R15, 0x59, P5 ;  /* 0x000000590f00780c */ /* 0x000fc40002fa1670 */
[----:B------:R-:W-:Y:S02]  /*aff0*/  FSEL R156, R119, -INF , !P1 ;  /* 0xff800000779c7808 */ /* 0x000fe40004800000 */
[----:B------:R-:W-:Y:S02]  /*b000*/  ISETP.NE.AND P1, PT, R117, RZ, PT ;  /* 0x000000ff7500720c */ /* 0x000fe40003f25270 */
[----:B------:R-:W-:Y:S02]  /*b010*/  FSEL R134, R134, -INF , !P5 ;  /* 0xff80000086867808 */ /* 0x000fe40006800000 */
[----:B------:R-:W-:-:S04]  /*b020*/  ISETP.GT.AND P1, PT, R21, 0x40, !P1 ;  /* 0x000000401500780c */ /* 0x000fc80004f24270 */
[----:B------:R-:W-:-:S04]  /*b030*/  ISETP.LT.OR P1, PT, R15, 0x41, P1 ;  /* 0x000000410f00780c */ /* 0x000fc80000f21670 */
[----:B------:R-:W-:Y:S02]  /*b040*/  FSEL R122, R122, -INF , !P1 ;  /* 0xff8000007a7a7808 */ /* 0x000fe40004800000 */
[----:B------:R-:W-:-:S04]  /*b050*/  ISETP.NE.AND P1, PT, R155, RZ, PT ;  /* 0x000000ff9b00720c */ /* 0x000fc80003f25270 */
[----:B------:R-:W-:-:S04]  /*b060*/  ISETP.GT.AND P1, PT, R21, 0x41, !P1 ;  /* 0x000000411500780c */ /* 0x000fc80004f24270 */
[----:B------:R-:W-:-:S04]  /*b070*/  ISETP.LT.OR P1, PT, R15, 0x42, P1 ;  /* 0x000000420f00780c */ /* 0x000fc80000f21670 */
[----:B------:R-:W-:Y:S02]  /*b080*/  FSEL R158, R123, -INF , !P1 ;  /* 0xff8000007b9e7808 */ /* 0x000fe40004800000 */
[----:B------:R-:W-:-:S04]  /*b090*/  ISETP.GT.AND P1, PT, R21, 0x48, !P2 ;  /* 0x000000481500780c */ /* 0x000fc80005724270 */
[----:B------:R-:W-:-:S04]  /*b0a0*/  ISETP.LT.OR P1, PT, R15, 0x49, P1 ;  /* 0x000000490f00780c */ /* 0x000fc80000f21670 */
[----:B------:R-:W-:Y:S02]  /*b0b0*/  FSEL R126, R126, -INF , !P1 ;  /* 0xff8000007e7e7808 */ /* 0x000fe40004800000 */
[----:B------:R-:W-:Y:S02]  /*b0c0*/  ISETP.GT.AND P1, PT, R21, 0x49, !P6 ;  /* 0x000000491500780c */ /* 0x000fe40007724270 */
[----:B------:R-:W-:Y:S02]  /*b0d0*/  ISETP.NE.AND P6, PT, R93, RZ, PT ;  /* 0x000000ff5d00720c */ /* 0x000fe40003fc5270 */
[----:B-1----:R-:W-:Y:S02]  /*b0e0*/  FMNMX.FTZ R93, R91, R186, !PT ;  /* 0x000000ba5b5d7209 */ /* 0x002fe40007810000 */
[----:B------:R-:W-:-:S03]  /*b0f0*/  ISETP.LT.OR P1, PT, R15, 0x4a, P1 ;  /* 0x0000004a0f00780c */ /* 0x000fc60000f21670 */
[----:B------:R-:W1:Y:S01]  /*b100*/  SHFL.BFLY PT, R186, R93, 0x1, 0x1f ;  /* 0x0c201f005dba7f89 */ /* 0x000e6200000e0000 */
[----:B------:R-:W-:Y:S02]  /*b110*/  FSEL R176, R127, -INF , !P1 ;  /* 0xff8000007fb07808 */ /* 0x000fe40004800000 */
[----:B------:R-:W-:Y:S02]  /*b120*/  ISETP.GT.AND P1, PT, R21, RZ, !P6 ;  /* 0x000000ff1500720c */ /* 0x000fe40007724270 */
[----:B------:R-:W-:Y:S02]  /*b130*/  ISETP.NE.AND P6, PT, R125, RZ, PT ;  /* 0x000000ff7d00720c */ /* 0x000fe40003fc5270 */
[----:B------:R-:W-:Y:S02]  /*b140*/  ISETP.LT.OR P1, PT, R15, 0x1, P1 ;  /* 0x000000010f00780c */ /* 0x000fe40000f21670 */
[----:B------:R-:W-:Y:S02]  /*b150*/  ISETP.GT.AND P2, PT, R21, 0x59, !P6 ;  /* 0x000000591500780c */ /* 0x000fe40007744270 */
[----:B------:R-:W-:-:S02]  /*b160*/  LOP3.LUT P6, RZ, R175, 0x7f, RZ, 0xc0, !PT ;  /* 0x0000007fafff7812 */ /* 0x000fc400078cc0ff */
[----:B------:R-:W-:Y:S02]  /*b170*/  ISETP.LT.OR P2, PT, R15, 0x5a, P2 ;  /* 0x0000005a0f00780c */ /* 0x000fe40001741670 */
[----:B-1----:R-:W-:Y:S02]  /*b180*/  FMNMX.FTZ R3, R93, R186, !PT ;  /* 0x000000ba5d037209 */ /* 0x002fe40007810000 */
[----:B------:R-:W-:Y:S02]  /*b190*/  FSEL R186, R90, -INF , !P1 ;  /* 0xff8000005aba7808 */ /* 0x000fe40004800000 */
[C---:B------:R-:W-:Y:S01]  /*b1a0*/  FSETP.NEU.FTZ.AND P1, PT, R3.reuse, -INF , PT ;  /* 0xff8000000300780b */ /* 0x040fe20003f3d000 */
[C---:B0-----:R-:W-:Y:S01]  /*b1b0*/  FMUL.FTZ R90, R3.reuse, R9 ;  /* 0x00000009035a7220 */ /* 0x041fe20000410000 */
[----:B------:R-:W-:Y:S02]  /*b1c0*/  FMNMX.FTZ R91, R186, R11, !PT ;  /* 0x0000000bba5b7209 */ /* 0x000fe40007810000 */
[----:B------:R-:W-:-:S02]  /*b1d0*/  FSEL R109, R3, RZ, P1 ;  /* 0x000000ff036d7208 */ /* 0x000fc40000800000 */
[----:B------:R-:W-:Y:S02]  /*b1e0*/  FMNMX.FTZ R91, R152, R91, !PT ;  /* 0x0000005b985b7209 */ /* 0x000fe40007810000 */
[----:B------:R-:W-:Y:S02]  /*b1f0*/  FSEL R111, R90, RZ, P1 ;  /* 0x000000ff5a6f7208 */ /* 0x000fe40000800000 */
[----:B------:R-:W-:-:S03]  /*b200*/  FMNMX.FTZ R91, R94, R91, !PT ;  /* 0x0000005b5e5b7209 */ /* 0x000fc60007810000 */
        /* <DEDUP_REMOVED lines=11> */
[--C-:B------:R-:W-:Y:S01]  /*b2c0*/  FFMA.FTZ R174, R174, R9, -R111.reuse ;  /* 0x00000009aeae7223 */ /* 0x100fe2000001086f */
[----:B------:R-:W-:Y:S01]  /*b2d0*/  MUFU.EX2 R89, R89 ;  /* 0x0000005900597308 */ /* 0x000fe20000000800 */
        /* <DEDUP_REMOVED lines=13> */
[----:B------:R-:W-:-:S02]  /*b3b0*/  FFMA.FTZ R105, R128, R9, -R111 ;  /* 0x0000000980697223 */ /* 0x000fc4000001086f */
        /* <DEDUP_REMOVED lines=12> */
[----:B------:R0:W-:Y:S01]  /*b480*/  MUFU.EX2 R97, R104 ;  /* 0x0000006800617308 */ /* 0x0001e20000000800 */
[----:B------:R-:W-:-:S04]  /*b490*/  FMNMX.FTZ R99, R126, R99, !PT ;  /* 0x000000637e637209 */ /* 0x000fc80007810000 */
[----:B------:R-:W-:-:S03]  /*b4a0*/  FMNMX.FTZ R99, R176, R99, !PT ;  /* 0x00000063b0637209 */ /* 0x000fc60007810000 */
[----:B------:R1:W-:Y:S01]  /*b4b0*/  MUFU.EX2 R95, R138 ;  /* 0x0000008a005f7308 */ /* 0x0003e20000000800 */
[----:B------:R-:W-:Y:S02]  /*b4c0*/  FMNMX.FTZ R99, R130, R99, !PT ;  /* 0x0000006382637209 */ /* 0x000fe40007810000 */
[----:B0-----:R-:W-:Y:S02]  /*b4d0*/  FSEL R104, R135, -INF , !P2 ;  /* 0xff80000087687808 */ /* 0x001fe40005000000 */
[----:B------:R-:W-:-:S03]  /*b4e0*/  FMNMX.FTZ R99, R178, R99, !PT ;  /* 0x00000063b2637209 */ /* 0x000fc60007810000 */
[----:B------:R-:W-:Y:S01]  /*b4f0*/  MUFU.EX2 R136, R136 ;  /* 0x0000008800887308 */ /* 0x000fe20000000800 */
[----:B------:R-:W-:Y:S01]  /*b500*/  FMNMX.FTZ R99, R134, R99, !PT ;  /* 0x0000006386637209 */ /* 0x000fe20007810000 */
[----:B-1----:R-:W-:-:S03]  /*b510*/  FFMA.FTZ R138, R132, R9, -R111 ;  /* 0x00000009848a7223 */ /* 0x002fc6000001086f */
[----:B------:R-:W-:Y:S01]  /*b520*/  FMNMX.FTZ R103, R104, R99, !PT ;  /* 0x0000006368677209 */ /* 0x000fe20007810000 */
[-CC-:B------:R-:W-:Y:S01]  /*b530*/  FFMA.FTZ R99, R116, R9.reuse, -R111.reuse ;  /* 0x0000000974637223 */ /* 0x180fe2000001086f */
[-CC-:B------:R-:W-:Y:S01]  /*b540*/  FFMA.FTZ R116, R2, R9.reuse, -R111.reuse ;  /* 0x0000000902747223 */ /* 0x180fe2000001086f */
[----:B------:R-:W-:Y:S02]  /*b550*/  MUFU.EX2 R100, R100 ;  /* 0x0000006400647308 */ /* 0x000fe40000000800 */
[----:B------:R-:W0:Y:S06]  /*b560*/  SHFL.BFLY PT, R108, R103, 0x2, 0x1f ;  /* 0x0c401f00676c7f89 */ /* 0x000e2c00000e0000 */
        /* <DEDUP_REMOVED lines=10> */
[----:B0-----:R-:W-:Y:S01]  /*b610*/  FMNMX.FTZ R8, R107, R0, !PT ;  /* 0x000000006b087209 */ /* 0x001fe20007810000 */
[----:B------:R-:W-:Y:S01]  /*b620*/  FADD.FTZ R0, -R109, R12 ;  /* 0x0000000c6d007221 */ /* 0x000fe20000010100 */
[----:B------:R-:W-:-:S05]  /*b630*/  FFMA.FTZ R107, R88, R9, -R111 ;  /* 0x00000009586b7223 */ /* 0x000fca000001086f */
[----:B------:R-:W-:Y:S01]  /*b640*/  MUFU.EX2 R101, R101 ;  /* 0x0000006500657308 */ /* 0x000fe20000000800 */
[C---:B------:R-:W-:Y:S01]  /*b650*/  FSETP.NEU.FTZ.AND P1, PT, R8.reuse, -INF , PT ;  /* 0xff8000000800780b */ /* 0x040fe20003f3d000 */
[-C--:B------:R-:W-:Y:S01]  /*b660*/  FMUL.FTZ R2, R8, R9.reuse ;  /* 0x0000000908027220 */ /* 0x080fe20000410000 */
[----:B------:R-:W-:Y:S01]  /*b670*/  FMUL.FTZ R0, R0, R9 ;  /* 0x0000000900007220 */ /* 0x000fe20000410000 */
[----:B------:R-:W-:-:S03]  /*b680*/  IMAD.U32 R111, RZ, RZ, UR14 ;  /* 0x0000000eff6f7e24 */ /* 0x000fc6000f8e00ff */
[----:B------:R-:W-:Y:S01]  /*b690*/  FSEL R109, R2, RZ, P1 ;  /* 0x000000ff026d7208 */ /* 0x000fe20000800000 */
[----:B------:R-:W-:Y:S01]  /*b6a0*/  MUFU.EX2 R108, R108 ;  /* 0x0000006c006c7308 */ /* 0x000fe20000000800 */
[----:B------:R-:W-:Y:S01]  /*b6b0*/  FSEL R2, R8, RZ, P1 ;  /* 0x000000ff08027208 */ /* 0x000fe20000800000 */
[----:B------:R-:W-:Y:S01]  /*b6c0*/  @!P6 VIADD R111, R111, 0x2a860 ;  /* 0x0002a8606f6fe836 */ /* 0x000fe20000000000 */
[----:B------:R-:W-:Y:S01]  /*b6d0*/  ISETP.GT.AND P1, PT, R13, R22, PT ;  /* 0x000000160d00720c */ /* 0x000fe20003f24270 */
[-CC-:B------:R-:W-:Y:S01]  /*b6e0*/  FFMA.FTZ R157, R186, R9.reuse, -R109.reuse ;  /* 0x00000009ba9d7223 */ /* 0x180fe2000001086d */
[-C--:B------:R-:W-:Y:S01]  /*b6f0*/  FFMA.FTZ R12, R152, R9.reuse, -R109 ;  /* 0x00000009980c7223 */ /* 0x080fe2000001086d */
[----:B------:R-:W-:Y:S01]  /*b700*/  FADD.FTZ R2, -R2, R11 ;  /* 0x0000000b02027221 */ /* 0x000fe20000010100 */
[-CC-:B------:R-:W-:Y:S01]  /*b710*/  FFMA.FTZ R159, R94, R9.reuse, -R109.reuse ;  /* 0x000000095e9f7223 */ /* 0x180fe2000001086d */
[----:B------:R-:W0:Y:S01]  /*b720*/  MUFU.EX2 R0, R0 ;  /* 0x0000000000007308 */ /* 0x000e220000000800 */
[-CC-:B------:R-:W-:Y:S01]  /*b730*/  FFMA.FTZ R88, R150, R9.reuse, -R109.reuse ;  /* 0x0000000996587223 */ /* 0x180fe2000001086d */
[-C--:B------:R-:W-:Y:S01]  /*b740*/  FMUL.FTZ R2, R2, R9.reuse ;  /* 0x0000000902027220 */ /* 0x080fe20000410000 */
        /* <DEDUP_REMOVED lines=12> */
[----:B------:R-:W-:Y:S01]  /*b810*/  FFMA.FTZ R156, R156, R9, -R109 ;  /* 0x000000099c9c7223 */ /* 0x000fe2000001086d */
[----:B------:R-:W1:Y:S01]  /*b820*/  MUFU.EX2 R2, R2 ;  /* 0x0000000200027308 */ /* 0x000e620000000800 */
[----:B0-----:R-:W-:Y:S01]  /*b830*/  FFMA.FTZ R7, R0, R7, R89 ;  /* 0x0000000700077223 */ /* 0x001fe20000010059 */
        /* <DEDUP_REMOVED lines=10> */
[----:B------:R-:W-:Y:S01]  /*b8e0*/  FFMA.FTZ R104, R104, R9, -R109 ;  /* 0x0000000968687223 */ /* 0x000fe2000001086d */
[----:B------:R-:W-:Y:S01]  /*b8f0*/  FADD.FTZ R120, R180, R7 ;  /* 0x00000007b4787221 */ /* 0x000fe20000010000 */
[----:B------:R-:W-:Y:S01]  /*b900*/  @!P6 PRMT R111, RZ, 0x654, R111 ;  /* 0x00000654ff6fe816 */ /* 0x000fe2000000006f */
[----:B------:R-:W-:Y:S01]  /*b910*/  VIADD R13, R13, 0xffffffff ;  /* 0xffffffff0d0d7836 */ /* 0x000fe20000000000 */
[----:B------:R-:W2:Y:S01]  /*b920*/  MUFU.EX2 R159, R159 ;  /* 0x0000009f009f7308 */ /* 0x000ea20000000800 */
[----:B-1----:R-:W-:Y:S01]  /*b930*/  FFMA.FTZ R7, R2, R6, R157 ;  /* 0x0000000602077223 */ /* 0x002fe2000001009d */
[----:B------:R-:W-:Y:S01]  /*b940*/  FADD.FTZ R11, R93, R120 ;  /* 0x000000785d0b7221 */ /* 0x000fe20000010000 */
[----:B------:R-:W-:Y:S01]  /*b950*/  F2FP.F16.F32.PACK_AB R150, R20, R15 ;  /* 0x0000000f1496723e */ /* 0x000fe200000000ff */
[----:B------:R1:W-:Y:S01]  /*b960*/  @!P6 SYNCS.ARRIVE.TRANS64.RED.A1T0 RZ, [R111+URZ], RZ ;  /* 0x000000ff6fffe9a7 */ /* 0x0003e2000810043f */
[C---:B------:R-:W-:Y:S01]  /*b970*/  F2FP.F16.F32.PACK_AB R152, R154.reuse, R93 ;  /* 0x0000005d9a98723e */ /* 0x040fe200000000ff */
[----:B------:R-:W-:Y:S01]  /*b980*/  FADD.FTZ R120, R154, R11 ;  /* 0x0000000b9a787221 */ /* 0x000fe20000010000 */
[----:B------:R-:W-:Y:S01]  /*b990*/  F2FP.F16.F32.PACK_AB R154, R136, R95 ;  /* 0x0000005f889a723e */ /* 0x000fe200000000ff */
[----:B------:R-:W3:Y:S01]  /*b9a0*/  MUFU.EX2 R88, R88 ;  /* 0x0000005800587308 */ /* 0x000ee20000000800 */
[C---:B0-----:R-:W-:Y:S01]  /*b9b0*/  FADD.FTZ R6, R12.reuse, R7 ;  /* 0x000000070c067221 */ /* 0x041fe20000010000 */
[----:B------:R-:W-:Y:S01]  /*b9c0*/  FADD.FTZ R11, R95, R120 ;  /* 0x000000785f0b7221 */ /* 0x000fe20000010000 */
[----:B------:R-:W-:Y:S01]  /*b9d0*/  F2FP.F16.F32.PACK_AB R157, R12, R157 ;  /* 0x0000009d0c9d723e */ /* 0x000fe200000000ff */
[----:B------:R-:W-:Y:S01]  /*b9e0*/  IMAD.MOV.U32 R12, RZ, RZ, R3 ;  /* 0x000000ffff0c7224 */ /* 0x000fe200078e0003 */
[----:B------:R-:W-:-:S02]  /*b9f0*/  F2FP.F16.F32.PACK_AB R148, R100, R97 ;  /* 0x000000616494723e */ /* 0x000fc400000000ff */
[----:B------:R-:W-:Y:S01]  /*ba00*/  F2FP.F16.F32.PACK_AB R144, R96, R21 ;  /* 0x000000156090723e */ /* 0x000fe200000000ff */
[----:B------:R-:W0:Y:S01]  /*ba10*/  MUFU.EX2 R153, R153 ;  /* 0x0000009900997308 */ /* 0x000e220000000800 */
[----:B--2---:R-:W-:Y:S01]  /*ba20*/  FADD.FTZ R7, R159, R6 ;  /* 0x000000069f077221 */ /* 0x004fe20000010000 */
[----:B------:R-:W-:Y:S02]  /*ba30*/  F2FP.F16.F32.PACK_AB R146, R92, R99 ;  /* 0x000000635c92723e */ /* 0x000fe400000000ff */
[----:B------:R-:W-:-:S04]  /*ba40*/  F2FP.F16.F32.PACK_AB R140, R108, R101 ;  /* 0x000000656c8c723e */ /* 0x000fc800000000ff */
[----:B------:R-:W2:Y:S01]  /*ba50*/  MUFU.EX2 R94, R94 ;  /* 0x0000005e005e7308 */ /* 0x000ea20000000800 */
[C---:B---3--:R-:W-:Y:S01]  /*ba60*/  FADD.FTZ R6, R88.reuse, R7 ;  /* 0x0000000758067221 */ /* 0x048fe20000010000 */
[----:B------:R-:W-:-:S06]  /*ba70*/  F2FP.F16.F32.PACK_AB R159, R88, R159 ;  /* 0x0000009f589f723e */ /* 0x000fcc00000000ff */
[----:B------:R-:W3:Y:S01]  /*ba80*/  MUFU.EX2 R155, R155 ;  /* 0x0000009b009b7308 */ /* 0x000ee20000000800 */
[----:B0-----:R-:W-:-:S07]  /*ba90*/  FADD.FTZ R7, R153, R6 ;  /* 0x0000000699077221 */ /* 0x001fce0000010000 */
[----:B------:R-:W0:Y:S01]  /*baa0*/  MUFU.EX2 R98, R98 ;  /* 0x0000006200627308 */ /* 0x000e220000000800 */
[C---:B--2---:R-:W-:Y:S01]  /*bab0*/  FADD.FTZ R6, R94.reuse, R7 ;  /* 0x000000075e067221 */ /* 0x044fe20000010000 */
[----:B------:R-:W-:-:S06]  /*bac0*/  F2FP.F16.F32.PACK_AB R153, R94, R153 ;  /* 0x000000995e99723e */ /* 0x000fcc00000000ff */
[----:B------:R-:W2:Y:S01]  /*bad0*/  MUFU.EX2 R149, R149 ;  /* 0x0000009500957308 */ /* 0x000ea20000000800 */
[----:B---3--:R-:W-:-:S07]  /*bae0*/  FADD.FTZ R7, R155, R6 ;  /* 0x000000069b077221 */ /* 0x008fce0000010000 */
[----:B------:R3:W-:Y:S01]  /*baf0*/  MUFU.EX2 R124, R114 ;  /* 0x00000072007c7308 */ /* 0x0007e20000000800 */
[C---:B0-----:R-:W-:Y:S01]  /*bb00*/  FADD.FTZ R6, R98.reuse, R7 ;  /* 0x0000000762067221 */ /* 0x041fe20000010000 */
[----:B------:R-:W-:-:S06]  /*bb10*/  F2FP.F16.F32.PACK_AB R155, R98, R155 ;  /* 0x0000009b629b723e */ /* 0x000fcc00000000ff */
[----:B------:R-:W0:Y:S01]  /*bb20*/  MUFU.EX2 R102, R102 ;  /* 0x0000006600667308 */ /* 0x000e220000000800 */
[----:B---3--:R-:W-:Y:S01]  /*bb30*/  FADD.FTZ R114, R136, R11 ;  /* 0x0000000b88727221 */ /* 0x008fe20000010000 */
[----:B--2---:R-:W-:-:S03]  /*bb40*/  FADD.FTZ R7, R149, R6 ;  /* 0x0000000695077221 */ /* 0x004fc60000010000 */
[----:B------:R-:W-:-:S03]  /*bb50*/  FADD.FTZ R11, R97, R114 ;  /* 0x00000072610b7221 */ /* 0x000fc60000010000 */
[----:B------:R-:W2:Y:S08]  /*bb60*/  MUFU.EX2 R151, R151 ;  /* 0x0000009700977308 */ /* 0x000eb00000000800 */
[----:B------:R3:W-:Y:S01]  /*bb70*/  MUFU.EX2 R145, R110 ;  /* 0x0000006e00917308 */ /* 0x0007e20000000800 */
[C---:B0-----:R-:W-:Y:S01]  /*bb80*/  FADD.FTZ R6, R102.reuse, R7 ;  /* 0x0000000766067221 */ /* 0x041fe20000010000 */
[----:B------:R-:W-:-:S06]  /*bb90*/  F2FP.F16.F32.PACK_AB R149, R102, R149 ;  /* 0x000000956695723e */ /* 0x000fcc00000000ff */
[----:B------:R-:W0:Y:S01]  /*bba0*/  MUFU.EX2 R106, R106 ;  /* 0x0000006a006a7308 */ /* 0x000e220000000800 */
[----:B---3--:R-:W-:Y:S01]  /*bbb0*/  FADD.FTZ R110, R100, R11 ;  /* 0x0000000b646e7221 */ /* 0x008fe20000010000 */
[----:B--2---:R-:W-:-:S03]  /*bbc0*/  FADD.FTZ R7, R151, R6 ;  /* 0x0000000697077221 */ /* 0x004fc60000010000 */
[----:B------:R-:W-:-:S03]  /*bbd0*/  FADD.FTZ R11, R15, R110 ;  /* 0x0000006e0f0b7221 */ /* 0x000fc60000010000 */
[----:B------:R-:W2:Y:S01]  /*bbe0*/  MUFU.EX2 R118, R118 ;  /* 0x0000007600767308 */ /* 0x000ea20000000800 */
[----:B------:R-:W-:-:S04]  /*bbf0*/  FADD.FTZ R110, R20, R11 ;  /* 0x0000000b146e7221 */ /* 0x000fc80000010000 */
[----:B------:R-:W-:-:S03]  /*bc00*/  FADD.FTZ R11, R21, R110 ;  /* 0x0000006e150b7221 */ /* 0x000fc60000010000 */
[----:B------:R3:W4:Y:S01]  /*bc10*/  MUFU.EX2 R147, R156 ;  /* 0x0000009c00937308 */ /* 0x0007220000000800 */
[----:B------:R-:W-:Y:S01]  /*bc20*/  FADD.FTZ R110, R96, R11 ;  /* 0x0000000b606e7221 */ /* 0x000fe20000010000 */
[C---:B0-----:R-:W-:Y:S01]  /*bc30*/  FADD.FTZ R7, R106.reuse, R7 ;  /* 0x000000076a077221 */ /* 0x041fe20000010000 */
[----:B------:R-:W-:Y:S02]  /*bc40*/  F2FP.F16.F32.PACK_AB R151, R106, R151 ;  /* 0x000000976a97723e */ /* 0x000fe400000000ff */
[----:B------:R-:W-:Y:S01]  /*bc50*/  FADD.FTZ R11, R99, R110 ;  /* 0x0000006e630b7221 */ /* 0x000fe20000010000 */
[----:B------:R-:W-:Y:S02]  /*bc60*/  FADD.FTZ R7, R124, R7 ;  /* 0x000000077c077221 */ /* 0x000fe40000010000 */
[----:B------:R-:W0:Y:S01]  /*bc70*/  MUFU.EX2 R103, R103 ;  /* 0x0000006700677308 */ /* 0x000e220000000800 */
[----:B------:R-:W-:Y:S01]  /*bc80*/  FADD.FTZ R6, R92, R11 ;  /* 0x0000000b5c067221 */ /* 0x000fe20000010000 */
[----:B------:R-:W-:Y:S01]  /*bc90*/  FADD.FTZ R7, R145, R7 ;  /* 0x0000000791077221 */ /* 0x000fe20000010000 */
[----:B---3--:R-:W-:-:S02]  /*bca0*/  F2FP.F16.F32.PACK_AB R156, R90, R89 ;  /* 0x000000595a9c723e */ /* 0x008fc400000000ff */
[----:B------:R-:W-:Y:S01]  /*bcb0*/  FADD.FTZ R11, R101, R6 ;  /* 0x00000006650b7221 */ /* 0x000fe20000010000 */
[----:B--2---:R-:W-:Y:S01]  /*bcc0*/  FADD.FTZ R7, R118, R7 ;  /* 0x0000000776077221 */ /* 0x004fe20000010000 */
[----:B------:R-:W-:Y:S01]  /*bcd0*/  F2FP.F16.F32.PACK_AB R145, R145, R124 ;  /* 0x0000007c9191723e */ /* 0x000fe200000000ff */
[----:B------:R-:W2:Y:S01]  /*bce0*/  MUFU.EX2 R122, R122 ;  /* 0x0000007a007a7308 */ /* 0x000ea20000000800 */
[----:B------:R-:W-:Y:S01]  /*bcf0*/  FADD.FTZ R6, R108, R11 ;  /* 0x0000000b6c067221 */ /* 0x000fe20000010000 */
[C---:B----4-:R-:W-:Y:S01]  /*bd00*/  FADD.FTZ R7, R147.reuse, R7 ;  /* 0x0000000793077221 */ /* 0x050fe20000010000 */
[----:B------:R-:W-:-:S05]  /*bd10*/  F2FP.F16.F32.PACK_AB R147, R147, R118 ;  /* 0x000000769393723e */ /* 0x000fca00000000ff */
[----:B------:R-:W3:Y:S01]  /*bd20*/  MUFU.EX2 R112, R112 ;  /* 0x0000007000707308 */ /* 0x000ee20000000800 */
[----:B0-----:R-:W-:-:S07]  /*bd30*/  FADD.FTZ R11, R103, R6 ;  /* 0x00000006670b7221 */ /* 0x001fce0000010000 */
[----:B------:R0:W4:Y:S01]  /*bd40*/  MUFU.EX2 R141, R158 ;  /* 0x0000009e008d7308 */ /* 0x0001220000000800 */
[----:B--2---:R-:W-:-:S07]  /*bd50*/  FADD.FTZ R7, R122, R7 ;  /* 0x000000077a077221 */ /* 0x004fce0000010000 */
[----:B------:R-:W2:Y:S01]  /*bd60*/  MUFU.EX2 R105, R105 ;  /* 0x0000006900697308 */ /* 0x000ea20000000800 */
[----:B---3--:R-:W-:Y:S01]  /*bd70*/  FADD.FTZ R6, R112, R11 ;  /* 0x0000000b70067221 */ /* 0x008fe20000010000 */
[----:B0-----:R-:W-:Y:S02]  /*bd80*/  F2FP.F16.F32.PACK_AB R158, R180, R91 ;  /* 0x0000005bb49e723e */ /* 0x001fe400000000ff */
[----:B------:R-:W-:-:S04]  /*bd90*/  F2FP.F16.F32.PACK_AB R142, R112, R103 ;  /* 0x00000067708e723e */ /* 0x000fc800000000ff */
[----:B------:R-:W0:Y:S01]  /*bda0*/  MUFU.EX2 R126, R126 ;  /* 0x0000007e007e7308 */ /* 0x000e220000000800 */
[C---:B----4-:R-:W-:Y:S01]  /*bdb0*/  FADD.FTZ R7, R141.reuse, R7 ;  /* 0x000000078d077221 */ /* 0x050fe20000010000 */
[----:B------:R-:W-:-:S06]  /*bdc0*/  F2FP.F16.F32.PACK_AB R141, R141, R122 ;  /* 0x0000007a8d8d723e */ /* 0x000fcc00000000ff */
[----:B------:R-:W3:Y:S01]  /*bdd0*/  MUFU.EX2 R143, R176 ;  /* 0x000000b0008f7308 */ /* 0x000ee20000000800 */
[----:B--2---:R-:W-:-:S07]  /*bde0*/  FADD.FTZ R11, R105, R6 ;  /* 0x00000006690b7221 */ /* 0x004fce0000010000 */
[----:B------:R-:W2:Y:S01]  /*bdf0*/  MUFU.EX2 R137, R130 ;  /* 0x0000008200897308 */ /* 0x000ea20000000800 */
[----:B0-----:R-:W-:-:S07]  /*be00*/  FADD.FTZ R6, R126, R7 ;  /* 0x000000077e067221 */ /* 0x001fce0000010000 */
[----:B------:R-:W0:Y:S01]  /*be10*/  MUFU.EX2 R116, R116 ;  /* 0x0000007400747308 */ /* 0x000e220000000800 */
[C---:B---3--:R-:W-:Y:S01]  /*be20*/  FADD.FTZ R6, R143.reuse, R6 ;  /* 0x000000068f067221 */ /* 0x048fe20000010000 */
[----:B------:R-:W-:-:S06]  /*be30*/  F2FP.F16.F32.PACK_AB R143, R143, R126 ;  /* 0x0000007e8f8f723e */ /* 0x000fcc00000000ff */
[----:B------:R-:W3:Y:S01]  /*be40*/  MUFU.EX2 R178, R178 ;  /* 0x000000b200b27308 */ /* 0x000ee20000000800 */
[----:B--2---:R-:W-:-:S07]  /*be50*/  FADD.FTZ R6, R137, R6 ;  /* 0x0000000689067221 */ /* 0x004fce0000010000 */
[----:B------:R-:W2:Y:S01]  /*be60*/  MUFU.EX2 R138, R138 ;  /* 0x0000008a008a7308 */ /* 0x000ea20000000800 */
[C---:B0-----:R-:W-:Y:S01]  /*be70*/  FADD.FTZ R11, R116.reuse, R11 ;  /* 0x0000000b740b7221 */ /* 0x041fe20000010000 */
[----:B------:R-:W-:-:S06]  /*be80*/  F2FP.F16.F32.PACK_AB R136, R116, R105 ;  /* 0x000000697488723e */ /* 0x000fcc00000000ff */
[----:B------:R-:W0:Y:S01]  /*be90*/  MUFU.EX2 R139, R134 ;  /* 0x00000086008b7308 */ /* 0x000e220000000800 */
[C---:B---3--:R-:W-:Y:S01]  /*bea0*/  FADD.FTZ R6, R178.reuse, R6 ;  /* 0x00000006b2067221 */ /* 0x048fe20000010000 */
[----:B------:R-:W-:-:S06]  /*beb0*/  F2FP.F16.F32.PACK_AB R137, R178, R137 ;  /* 0x00000089b289723e */ /* 0x000fcc00000000ff */
[----:B------:R-:W3:Y:S01]  /*bec0*/  MUFU.EX2 R107, R107 ;  /* 0x0000006b006b7308 */ /* 0x000ee20000000800 */
[----:B--2---:R-:W-:Y:S01]  /*bed0*/  FADD.FTZ R20, R138, R11 ;  /* 0x0000000b8a147221 */ /* 0x004fe20000010000 */
[----:B------:R-:W-:-:S06]  /*bee0*/  IMAD.MOV.U32 R11, RZ, RZ, R8 ;  /* 0x000000ffff0b7224 */ /* 0x000fcc00078e0008 */
[----:B------:R-:W2:Y:S01]  /*bef0*/  MUFU.EX2 R104, R104 ;  /* 0x0000006800687308 */ /* 0x000ea20000000800 */
[----:B0-----:R-:W-:Y:S01]  /*bf00*/  FADD.FTZ R6, R139, R6 ;  /* 0x000000068b067221 */ /* 0x001fe20000010000 */
[C---:B---3--:R-:W-:Y:S01]  /*bf10*/  FADD.FTZ R7, R107.reuse, R20 ;  /* 0x000000146b077221 */ /* 0x048fe20000010000 */
[----:B------:R-:W-:Y:S02]  /*bf20*/  F2FP.F16.F32.PACK_AB R138, R107, R138 ;  /* 0x0000008a6b8a723e */ /* 0x000fe400000000ff */
[C---:B--2---:R-:W-:Y:S01]  /*bf30*/  FADD.FTZ R6, R104.reuse, R6 ;  /* 0x0000000668067221 */ /* 0x044fe20000010000 */
[----:B------:R-:W-:Y:S01]  /*bf40*/  F2FP.F16.F32.PACK_AB R139, R104, R139 ;  /* 0x0000008b688b723e */ /* 0x000fe200000000ff */
[----:B-1----:R-:W-:Y:S06]  /*bf50*/  @P1 BRA `(.L_x_1156) ;  /* 0xffffffd000a41947 */ /* 0x002fec000383ffff */
.L_x_1139:
        /* <DEDUP_REMOVED lines=67> */
.L_x_1157:
[----:B------:R-:W-:Y:S01]  /*c390*/  ULEA UR5, UR36, UR37, 0x3 ;  /* 0x0000002524057291 */ /* 0x000fe2000f8e183f */
[----:B------:R-:W-:-:S05]  /*c3a0*/  IMAD.U32 R0, RZ, RZ, UR38 ;  /* 0x00000026ff007e24 */ /* 0x000fca000f8e00ff */
[----:B------:R-:W-:-:S04]  /*c3b0*/  SHF.L.U32 R0, R0, 0x1f, RZ ;  /* 0x0000001f00007819 */ /* 0x000fc800000006ff */
[----:B------:R0:W1:Y:S01]  /*c3c0*/  SYNCS.PHASECHK.TRANS64.TRYWAIT P1, [UR5+0x2a850], R0 ;  /* 0x02a85000ff0075a7 */ /* 0x0000620008020145 */
[----:B------:R-:W-:Y:S05]  /*c3d0*/  @!P0 BRA `(.L_x_1158) ;  /* 0x0000000000048947 */ /* 0x000fea0003800000 */
[----:B------:R-:W-:Y:S01]  /*c3e0*/  BPT.TRAP 0x1 ;  /* 0x000000040000795c */ /* 0x000fe20000300000 */
.L_x_1158:
[----:B-1----:R-:W-:Y:S05]  /*c3f0*/  @P1 BRA `(.L_x_1159) ;  /* 0x0000000000081947 */ /* 0x002fea0003800000 */
[----:B------:R-:W1:Y:S02]  /*c400*/  SYNCS.PHASECHK.TRANS64.TRYWAIT P0, [UR5+0x2a850], R0 ;  /* 0x02a85000ff0075a7 */ /* 0x000e640008000145 */
[----:B-1----:R-:W-:Y:S05]  /*c410*/  @!P0 BRA `(.L_x_1160) ;  /* 0x0000007400e88947 */ /* 0x002fea0003800000 */
.L_x_1159:
[----:B------:R-:W-:Y:S01]  /*c420*/  UIADD3 UR37, UR37, 0x400, URZ ;  /* 0x0000040025257890 */ /* 0x000fe2000fffe03f */
[----:B------:R-:W-:Y:S01]  /*c430*/  WARPGROUP.ARRIVE ;  /* 0x00000000000079c5 */ /* 0x000fe20000000000 */
[----:B------:R-:W-:Y:S01]  /*c440*/  UMOV UR7, 0x40000040 ;  /* 0x4000004000077882 */ /* 0x000fe20000000000 */
[----:B-1----:R-:W1:Y:S01]  /*c450*/  SHFL.BFLY PT, R5, R6, 0x2, 0x1f ;  /* 0x0c401f0006057f89 */ /* 0x002e6200000e0000 */
[----:B------:R-:W-:Y:S01]  /*c460*/  USHF.R.U32.HI UR37, URZ, 0x4, UR37 ;  /* 0x000000043f257899 */ /* 0x000fe20008011625 */
[----:B------:R-:W-:Y:S02]  /*c470*/  IMAD.MOV.U32 R4, RZ, RZ, RZ ;  /* 0x000000ffff047224 */ /* 0x000fe400078e00ff */
[----:B0-----:R-:W0:Y:S01]  /*c480*/  SHFL.BFLY PT, R0, R7, 0x2, 0x1f ;  /* 0x0c401f0007007f89 */ /* 0x001e2200000e0000 */
[----:B------:R-:W-:Y:S01]  /*c490*/  ULOP3.LUT UR37, UR37, 0x3fff, URZ, 0xc0, !UPT ;  /* 0x00003fff25257892 */ /* 0x000fe2000f8ec03f */
[----:B------:R-:W-:Y:S01]  /*c4a0*/  IMAD.MOV.U32 R10, RZ, RZ, RZ ;  /* 0x000000ffff0a7224 */ /* 0x000fe200078e00ff */
[----:B------:R-:W2:Y:S02]  /*c4b0*/  S2R R13, SR_TID.X ;  /* 0x00000000000d7919 */ /* 0x000ea40000002100 */
[----:B------:R-:W-:Y:S01]  /*c4c0*/  ULOP3.LUT UR4, UR37, 0x3000000, URZ, 0xfc, !UPT ;  /* 0x0300000025047892 */ /* 0x000fe2000f8efc3f */
[----:B------:R-:W-:-:S02]  /*c4d0*/  IMAD.MOV.U32 R88, RZ, RZ, -0x800000 ;  /* 0xff800000ff587424 */ /* 0x000fc400078e00ff */
[----:B------:R-:W-:Y:S01]  /*c4e0*/  IMAD.MOV.U32 R89, RZ, RZ, -0x800000 ;  /* 0xff800000ff597424 */ /* 0x000fe200078e00ff */
[----:B------:R-:W-:Y:S01]  /*c4f0*/  UIMAD UR4, UR36, 0x600, UR4 ;  /* 0x00000600240478a4 */ /* 0x000fe2000f8e0204 */
[----:B------:R-:W-:Y:S01]  /*c500*/  VIADD R165, R165, 0x1 ;  /* 0x00000001a5a57836 */ /* 0x000fe20000000000 */
[----:B------:R-:W-:-:S04]  /*c510*/  UIADD3 UR36, UR36, 0x1, URZ ;  /* 0x0000000124247890 */ /* 0x000fc8000fffe03f */
[----:B------:R-:W-:Y:S01]  /*c520*/  UISETP.NE.AND UP0, UPT, UR36, 0x2, UPT ;  /* 0x000000022400788c */ /* 0x000fe2000bf05270 */
[----:B------:R-:W-:Y:S02]  /*c530*/  UMOV UR6, UR4 ;  /* 0x0000000400067c82 */ /* 0x000fe40008000000 */
[----:B------:R-:W-:Y:S01]  /*c540*/  HGMMA.64x128x16.F32 R24, R156, gdesc[UR4].tnspB, R24, gsb0 ;  /* 0x41e000049c187df0 */ /* 0x000fe20008000818 */
[----:B------:R-:W-:Y:S01]  /*c550*/  UIADD3 UR6, UR4, 0x80, URZ ;  /* 0x0000008004067890 */ /* 0x000fe2000fffe03f */
[----:B-1----:R-:W-:Y:S01]  /*c560*/  FADD.FTZ R2, R5, R6 ;  /* 0x0000000605027221 */ /* 0x002fe20000010000 */
[----:B------:R-:W-:Y:S01]  /*c570*/  UMOV UR7, 0x40000040 ;  /* 0x4000004000077882 */ /* 0x000fe20000000000 */
[----:B------:R-:W-:Y:S01]  /*c580*/  USEL UR36, UR36, URZ, UP0 ;  /* 0x0000003f24247287 */ /* 0x000fe20008000000 */
[----:B0-----:R-:W-:Y:S02]  /*c590*/  FADD.FTZ R0, R0, R7 ;  /* 0x0000000700007221 */ /* 0x001fe40000010000 */
[----:B------:R-:W0:Y:S04]  /*c5a0*/  SHFL.BFLY PT, R11, R2, 0x1, 0x1f ;  /* 0x0c201f00020b7f89 */ /* 0x000e2800000e0000 */
[----:B------:R-:W1:Y:S01]  /*c5b0*/  SHFL.BFLY PT, R5, R0, 0x1, 0x1f ;  /* 0x0c201f0000057f89 */ /* 0x000e6200000e0000 */
[----:B--2---:R-:W-:Y:S01]  /*c5c0*/  LOP3.LUT P2, RZ, R13, 0x7f, RZ, 0xc0, !PT ;  /* 0x0000007f0dff7812 */ /* 0x004fe2000784c0ff */
[----:B0-----:R-:W-:Y:S01]  /*c5d0*/  FADD.FTZ R11, R2, R11 ;  /* 0x0000000b020b7221 */ /* 0x001fe20000010000 */
[----:B------:R-:W-:-:S02]  /*c5e0*/  IMAD.U32 R2, RZ, RZ, UR5 ;  /* 0x00000005ff027e24 */ /* 0x000fc4000f8e00ff */
[----:B-1----:R-:W-:Y:S02]  /*c5f0*/  FADD.FTZ R12, R0, R5 ;  /* 0x00000005000c7221 */ /* 0x002fe40000010000 */
[----:B------:R-:W-:-:S07]  /*c600*/  FSETP.NE.FTZ.AND P1, PT, R11, RZ, PT ;  /* 0x000000ff0b00720b */ /* 0x000fce0003f35000 */
[----:B------:R-:W-:Y:S01]  /*c610*/  @!P2 VIADD R2, R2, 0x2a860 ;  /* 0x0002a8600202a836 */ /* 0x000fe20000000000 */
[----:B------:R-:W-:-:S04]  /*c620*/  FSETP.NE.FTZ.AND P0, PT, R12, RZ, PT ;  /* 0x000000ff0c00720b */ /* 0x000fc80003f15000 */
[----:B------:R-:W-:Y:S01]  /*c630*/  @!P2 PRMT R2, RZ, 0x654, R2 ;  /* 0x00000654ff02a816 */ /* 0x000fe20000000002 */
[----:B------:R-:W0:Y:S01]  /*c640*/  @P1 MUFU.LG2 R7, R11 ;  /* 0x0000000b00071308 */ /* 0x000e220000000c00 */
[----:B------:R-:W-:-:S07]  /*c650*/  @P1 FMUL.FTZ R6, R9, 0.69314718246459960938 ;  /* 0x3f31721809061820 */ /* 0x000fce0000410000 */
[----:B------:R-:W-:Y:S01]  /*c660*/  @P0 FMUL.FTZ R0, R9, 0.69314718246459960938 ;  /* 0x3f31721809000820 */ /* 0x000fe20000410000 */
[----:B------:R-:W1:Y:S08]  /*c670*/  @P0 MUFU.LG2 R5, R12 ;  /* 0x0000000c00050308 */ /* 0x000e700000000c00 */
[----:B------:R-:W2:Y:S01]  /*c680*/  @P0 MUFU.RCP R4, R12 ;  /* 0x0000000c00040308 */ /* 0x000ea20000001000 */
[----:B0-----:R-:W-:-:S04]  /*c690*/  @P1 FMUL.FTZ R7, R7, 0.69314718246459960938 ;  /* 0x3f31721807071820 */ /* 0x001fc80000410000 */
[----:B------:R-:W-:-:S03]  /*c6a0*/  @P1 FFMA.FTZ R88, R6, R8, R7 ;  /* 0x0000000806581223 */ /* 0x000fc60000010007 */
[----:B------:R-:W0:Y:S01]  /*c6b0*/  @P1 MUFU.RCP R10, R11 ;  /* 0x0000000b000a1308 */ /* 0x000e220000001000 */
[----:B-1----:R-:W-:-:S04]  /*c6c0*/  @P0 FMUL.FTZ R5, R5, 0.69314718246459960938 ;  /* 0x3f31721805050820 */ /* 0x002fc80000410000 */
[----:B------:R-:W-:Y:S01]  /*c6d0*/  @P0 FFMA.FTZ R89, R0, R3, R5 ;  /* 0x0000000300590223 */ /* 0x000fe20000010005 */
[----:B------:R-:W-:Y:S01]  /*c6e0*/  PLOP3.LUT P0, PT, PT, PT, PT, 0x8, 0x0 ;  /* 0x000000000000781c */ /* 0x000fe20003f0e170 */
        /* <DEDUP_REMOVED lines=21> */
[----:B------:R-:W-:-:S04]  /*c840*/  USEL UR4, URZ, 0x1, UP0 ;  /* 0x000000013f047887 */ /* 0x000fc80008000000 */
[----:B------:R-:W-:Y:S01]  /*c850*/  ULOP3.LUT UR38, UR38, UR4, URZ, 0x3c, !UPT ;  /* 0x0000000426267292 */ /* 0x000fe2000f8e3c3f */
[----:B------:R-:W-:Y:S02]  /*c860*/  WARPGROUP.DEPBAR.LE gsb0, 0x0 ;  /* 0x00008000000079c5 */ /* 0x000fe40000010000 */
[----:B------:R-:W-:-:S06]  /*c870*/  WARPGROUP.ARRIVE ;  /* 0x00000000000079c5 */ /* 0x000fcc0000000000 */
[----:B------:R-:W-:Y:S03]  /*c880*/  HGMMA.64x128x16.F32 R24, R136, gdesc[UR4].tnspB, R24, gsb0 ;  /* 0x41e0000488187df0 */ /* 0x000fe60008000818 */
[----:B------:R-:W-:Y:S02]  /*c890*/  WARPGROUP.DEPBAR.LE gsb0, 0x0 ;  /* 0x00008000000079c5 */ /* 0x000fe40000010000 */
[----:B------:R1:W-:Y:S01]  /*c8a0*/  @!P2 SYNCS.ARRIVE.TRANS64.RED.A1T0 RZ, [R2+URZ], RZ ;  /* 0x000000ff02ffa9a7 */ /* 0x0003e2000810043f */
[-C--:B--2---:R-:W-:Y:S01]  /*c8b0*/  FMUL.FTZ R6, R28, R4.reuse ;  /* 0x000000041c067220 */ /* 0x084fe20000410000 */
[-C--:B------:R-:W-:Y:S01]  /*c8c0*/  FMUL.FTZ R90, R44, R4.reuse ;  /* 0x000000042c5a7220 */ /* 0x080fe20000410000 */
[----:B------:R-:W-:Y:S01]  /*c8d0*/  FMUL.FTZ R93, R45, R4 ;  /* 0x000000042d5d7220 */ /* 0x000fe20000410000 */
[-C--:B0-----:R-:W-:Y:S01]  /*c8e0*/  FMUL.FTZ R101, R46, R10.reuse ;  /* 0x0000000a2e657220 */ /* 0x081fe20000410000 */
        /* <DEDUP_REMOVED lines=59> */
[----:B-1----:R-:W-:-:S07]  /*cca0*/  FMUL.FTZ R87, R87, R10 ;  /* 0x0000000a57577220 */ /* 0x002fce0000410000 */
.L_x_1090:
[----:B------:R-:W0:Y:S01]  /*ccb0*/  S2R R5, SR_CgaCtaId ;  /* 0x0000000000057919 */ /* 0x000e220000008800 */
[----:B------:R-:W-:Y:S01]  /*ccc0*/  MOV R16, 0x400 ;  /* 0x0000040000107802 */ /* 0x000fe20000000f00 */
[----:B------:R-:W-:Y:S01]  /*ccd0*/  BSSY B0, `(.L_x_1161) ;  /* 0x00001c7000007945 */ /* 0x000fe20003800000 */
[----:B------:R-:W-:Y:S02]  /*cce0*/  BAR.SYNC.DEFER_BLOCKING 0x5, 0x180 ;  /* 0x0146000000007b1d */ /* 0x000fe40000010000 */
[----:B0-----:R-:W-:-:S05]  /*ccf0*/  LEA R16, R5, R16, 0x18 ;  /* 0x0000001005107211 */ /* 0x001fca00078ec0ff */
[----:B------:R0:W1:Y:S01]  /*cd00*/  LDS R0, [R16+0x2a8d0] ;  /* 0x02a8d00010007984 */ /* 0x0000620000000800 */
[----:B------:R-:W-:Y:S06]  /*cd10*/  BAR.ARV 0x4, 0x180 ;  /* 0x0106000000007b1d */ /* 0x000fec0000002000 */
[----:B------:R-:W-:Y:S05]  /*cd20*/  @P0 BRA `(.L_x_1162) ;  /* 0x0000001000b00947 */ /* 0x000fea0003800000 */
[----:B------:R-:W2:Y:S01]  /*cd30*/  S2R R5, SR_SWINHI ;  /* 0x0000000000057919 */ /* 0x000ea20000002f00 */
[----:B------:R-:W3:Y:S01]  /*cd40*/  LDC R22, c[0x0][0xbe8] ;  /* 0x0002fa00ff167b82 */ /* 0x000ee20000000800 */
[----:B------:R-:W-:Y:S01]  /*cd50*/  SHF.R.S32.HI R54, RZ, 0x1f, R163 ;  /* 0x0000001fff367819 */ /* 0x000fe200000114a3 */
[----:B------:R-:W-:Y:S01]  /*cd60*/  ULDC.64 UR4, c[0x0][0xb90] ;  /* 0x0002e40000047ab9 */ /* 0x000fe20000000a00 */
[----:B------:R-:W-:Y:S01]  /*cd70*/  IMAD R9, R164, 0x40, R23 ;  /* 0x00000040a4097824 */ /* 0x000fe200078e0217 */
[----:B------:R-:W-:Y:S01]  /*cd80*/  F2FP.F16.F32.PACK_AB R6, R29, R6 ;  /* 0x000000061d06723e */ /* 0x000fe200000000ff */
[----:B------:R-:W-:Y:S01]  /*cd90*/  IMAD.WIDE.U32 R10, R163, UR4, RZ ;  /* 0x00000004a30a7c25 */ /* 0x000fe2000f8e00ff */
[----:B------:R-:W-:Y:S01]  /*cda0*/  F2FP.F16.F32.PACK_AB R7, R7, R28 ;  /* 0x0000001c0707723e */ /* 0x000fe200000000ff */
[----:B------:R-:W-:Y:S01]  /*cdb0*/  ULDC UR6, c[0x0][0xa88] ;  /* 0x0002a20000067ab9 */ /* 0x000fe20000000800 */
[----:B------:R-:W-:Y:S01]  /*cdc0*/  SHF.R.S32.HI R112, RZ, 0x1f, R161 ;  /* 0x0000001fff707819 */ /* 0x000fe200000114a1 */
[----:B------:R-:W-:Y:S01]  /*cdd0*/  IMAD R2, R54, UR4, RZ ;  /* 0x0000000436027c24 */ /* 0x000fe2000f8e02ff */
[----:B------:R-:W-:Y:S01]  /*cde0*/  F2FP.F16.F32.PACK_AB R44, R45, R44 ;  /* 0x0000002c2d2c723e */ /* 0x000fe200000000ff */
[----:B------:R-:W-:Y:S01]  /*cdf0*/  ULDC.64 UR8, c[0x0][0x208] ;  /* 0x0000820000087ab9 */ /* 0x000fe20000000a00 */
[----:B------:R-:W-:Y:S01]  /*ce00*/  F2FP.F16.F32.PACK_AB R80, R81, R80 ;  /* 0x000000505150723e */ /* 0x000fe200000000ff */
[----:B------:R-:W-:Y:S01]  /*ce10*/  IMAD R13, R163, UR5, R2 ;  /* 0x00000005a30d7c24 */ /* 0x000fe2000f8e0202 */
[----:B------:R-:W-:Y:S01]  /*ce20*/  ULDC.64 UR4, c[0x0][0xb98] ;  /* 0x0002e60000047ab9 */ /* 0x000fe20000000a00 */
[----:B------:R-:W-:-:S02]  /*ce30*/  F2FP.F16.F32.PACK_AB R45, R75, R74 ;  /* 0x0000004a4b2d723e */ /* 0x000fc400000000ff */
[----:B------:R-:W-:Y:S01]  /*ce40*/  IMAD.IADD R11, R11, 0x1, R13 ;  /* 0x000000010b0b7824 */ /* 0x000fe200078e020d */
[----:B------:R-:W-:Y:S02]  /*ce50*/  F2FP.F16.F32.PACK_AB R47, R50, R47 ;  /* 0x0000002f322f723e */ /* 0x000fe400000000ff */
[----:B------:R-:W-:Y:S01]  /*ce60*/  F2FP.F16.F32.PACK_AB R81, R83, R82 ;  /* 0x000000525351723e */ /* 0x000fe200000000ff */
[----:B------:R-:W-:Y:S01]  /*ce70*/  IMAD.WIDE.U32 R10, R161, UR4, R10 ;  /* 0x00000004a10a7c25 */ /* 0x000fe2000f8e000a */
[----:B------:R-:W-:Y:S02]  /*ce80*/  F2FP.F16.F32.PACK_AB R82, R85, R84 ;  /* 0x000000545552723e */ /* 0x000fe400000000ff */
[----:B------:R-:W-:Y:S01]  /*ce90*/  F2FP.F16.F32.PACK_AB R83, R87, R86 ;  /* 0x000000565753723e */ /* 0x000fe200000000ff */
[----:B---3--:R-:W-:Y:S01]  /*cea0*/  IMAD R78, R22, UR6, RZ ;  /* 0x00000006164e7c24 */ /* 0x008fe2000f8e02ff */
[----:B------:R-:W-:Y:S02]  /*ceb0*/  MOV R34, R16 ;  /* 0x0000001000227202 */ /* 0x000fe40000000f00 */
[----:B--2---:R-:W-:-:S03]  /*cec0*/  MOV R35, R5 ;  /* 0x0000000500237202 */ /* 0x004fc60000000f00 */
[----:B------:R-:W-:-:S04]  /*ced0*/  IMAD.WIDE R4, R169, 0x2, R34 ;  /* 0x00000002a9047825 */ /* 0x000fc800078e0222 */
[----:B------:R-:W-:Y:S01]  /*cee0*/  IMAD.WIDE R34, R9, 0x2, R34 ;  /* 0x0000000209227825 */ /* 0x000fe200078e0222 */
[C---:B------:R-:W-:Y:S02]  /*cef0*/  IADD3 R73, P1, R4.reuse, 0x4040, RZ ;  /* 0x0000404004497810 */ /* 0x040fe40007f3e0ff */
[C---:B------:R-:W-:Y:S02]  /*cf00*/  IADD3 R43, P0, R4.reuse, 0x4060, RZ ;  /* 0x00004060042b7810 */ /* 0x040fe40007f1e0ff */
[----:B------:R-:W-:Y:S01]  /*cf10*/  IADD3 R31, P3, R4, 0x4000, RZ ;  /* 0x00004000041f7810 */ /* 0x000fe20007f7e0ff */
[--C-:B------:R-:W-:Y:S01]  /*cf20*/  IMAD.X R41, RZ, RZ, R5.reuse, P1 ;  /* 0x000000ffff297224 */ /* 0x100fe200008e0605 */
[----:B------:R-:W-:Y:S02]  /*cf30*/  ISETP.NE.AND P1, PT, R22, 0x1, PT ;  /* 0x000000011600780c */ /* 0x000fe40003f25270 */
[----:B------:R-:W-:Y:S01]  /*cf40*/  LOP3.LUT R42, R43, 0x380, RZ, 0xc0, !PT ;  /* 0x000003802b2a7812 */ /* 0x000fe200078ec0ff */
[----:B------:R-:W-:Y:S01]  /*cf50*/  IMAD.X R37, RZ, RZ, R5, P3 ;  /* 0x000000ffff257224 */ /* 0x000fe200018e0605 */
[----:B------:R-:W-:-:S02]  /*cf60*/  IADD3 R21, P6, R4, 0x20, RZ ;  /* 0x0000002004157810 */ /* 0x000fc40007fde0ff */
[----:B------:R-:W-:Y:S02]  /*cf70*/  IADD3 R33, P2, R4, 0x4020, RZ ;  /* 0x0000402004217810 */ /* 0x000fe40007f5e0ff */
[----:B------:R-:W-:Y:S01]  /*cf80*/  SHF.R.U64 R42, R42, 0x3, RZ ;  /* 0x000000032a2a7819 */ /* 0x000fe200000012ff */
[--C-:B------:R-:W-:Y:S01]  /*cf90*/  IMAD.X R15, RZ, RZ, R5.reuse, P6 ;  /* 0x000000ffff0f7224 */ /* 0x100fe200030e0605 */
[----:B------:R-:W-:Y:S01]  /*cfa0*/  LOP3.LUT R14, R73, 0x380, RZ, 0xc0, !PT ;  /* 0x00000380490e7812 */ /* 0x000fe200078ec0ff */
[----:B------:R-:W-:Y:S01]  /*cfb0*/  IMAD.X R39, RZ, RZ, R5, P2 ;  /* 0x000000ffff277224 */ /* 0x000fe200010e0605 */
[----:B------:R-:W-:Y:S01]  /*cfc0*/  LOP3.LUT R8, R31, 0x380, RZ, 0xc0, !PT ;  /* 0x000003801f087812 */ /* 0x000fe200078ec0ff */
[----:B------:R-:W2:Y:S01]  /*cfd0*/  @P1 LDC R72, c[0x0][0xbec] ;  /* 0x0002fb00ff481b82 */ /* 0x000ea20000000800 */
[----:B------:R-:W-:Y:S02]  /*cfe0*/  LOP3.LUT R2, R21, 0x380, RZ, 0xc0, !PT ;  /* 0x0000038015027812 */ /* 0x000fe400078ec0ff */
[----:B------:R-:W-:-:S02]  /*cff0*/  LOP3.LUT R12, R33, 0x380, RZ, 0xc0, !PT ;  /* 0x00000380210c7812 */ /* 0x000fc400078ec0ff */
[----:B------:R-:W-:Y:S01]  /*d000*/  LOP3.LUT R42, R42, R43, RZ, 0x3c, !PT ;  /* 0x0000002b2a2a7212 */ /* 0x000fe200078e3cff */
[--C-:B------:R-:W-:Y:S01]  /*d010*/  IMAD.X R43, RZ, RZ, R5.reuse, P0 ;  /* 0x000000ffff2b7224 */ /* 0x100fe200000e0605 */
[----:B------:R-:W-:Y:S01]  /*d020*/  SHF.R.U64 R14, R14, 0x3, RZ ;  /* 0x000000030e0e7819 */ /* 0x000fe200000012ff */
[----:B------:R-:W3:Y:S01]  /*d030*/  @P1 LDC R111, c[0x0][0xbf0] ;  /* 0x0002fc00ff6f1b82 */ /* 0x000ee20000000800 */
[----:B------:R-:W-:Y:S02]  /*d040*/  SHF.R.U64 R8, R8, 0x3, RZ ;  /* 0x0000000308087819 */ /* 0x000fe400000012ff */
[----:B------:R-:W-:Y:S02]  /*d050*/  IADD3 R51, P4, R4, 0x60, RZ ;  /* 0x0000006004337810 */ /* 0x000fe40007f9e0ff */
[----:B------:R-:W-:Y:S02]  /*d060*/  SHF.R.U64 R2, R2, 0x3, RZ ;  /* 0x0000000302027819 */ /* 0x000fe400000012ff */
[----:B------:R-:W-:Y:S01]  /*d070*/  IADD3 R25, P5, R4, 0x40, RZ ;  /* 0x0000004004197810 */ /* 0x000fe20007fbe0ff */
[----:B------:R-:W-:Y:S01]  /*d080*/  IMAD.X R13, RZ, RZ, R5, P4 ;  /* 0x000000ffff0d7224 */ /* 0x000fe200020e0605 */
[----:B------:R-:W-:-:S02]  /*d090*/  SHF.R.U64 R12, R12, 0x3, RZ ;  /* 0x000000030c0c7819 */ /* 0x000fc400000012ff */
[----:B------:R-:W-:Y:S02]  /*d0a0*/  LOP3.LUT R40, R14, R73, RZ, 0x3c, !PT ;  /* 0x000000490e287212 */ /* 0x000fe400078e3cff */
[----:B------:R-:W-:Y:S02]  /*d0b0*/  LOP3.LUT R36, R8, R31, RZ, 0x3c, !PT ;  /* 0x0000001f08247212 */ /* 0x000fe400078e3cff */
[----:B------:R-:W-:Y:S02]  /*d0c0*/  LOP3.LUT R9, R4, 0x380, RZ, 0xc0, !PT ;  /* 0x0000038004097812 */ /* 0x000fe400078ec0ff */
[----:B------:R-:W-:Y:S02]  /*d0d0*/  LOP3.LUT R14, R2, R21, RZ, 0x3c, !PT ;  /* 0x00000015020e7212 */ /* 0x000fe400078e3cff */
[----:B------:R-:W-:Y:S02]  /*d0e0*/  LOP3.LUT R8, R51, 0x380, RZ, 0xc0, !PT ;  /* 0x0000038033087812 */ /* 0x000fe400078ec0ff */
[----:B------:R-:W-:-:S02]  /*d0f0*/  LOP3.LUT R38, R12, R33, RZ, 0x3c, !PT ;  /* 0x000000210c267212 */ /* 0x000fc400078e3cff */
[----:B------:R-:W-:Y:S02]  /*d100*/  LOP3.LUT R2, R25, 0x380, RZ, 0xc0, !PT ;  /* 0x0000038019027812 */ /* 0x000fe400078ec0ff */
[----:B------:R-:W-:Y:S01]  /*d110*/  MOV R79, R42 ;  /* 0x0000002a004f7202 */ /* 0x000fe20000000f00 */
[----:B------:R-:W-:Y:S01]  /*d120*/  IMAD.IADD R43, R19, 0x1, R17 ;  /* 0x00000001132b7824 */ /* 0x000fe200078e0211 */
[----:B------:R-:W-:Y:S02]  /*d130*/  SHF.R.U64 R9, R9, 0x3, RZ ;  /* 0x0000000309097819 */ /* 0x000fe400000012ff */
[----:B------:R-:W-:Y:S02]  /*d140*/  SHF.R.U64 R8, R8, 0x3, RZ ;  /* 0x0000000308087819 */ /* 0x000fe400000012ff */
[----:B------:R-:W-:Y:S02]  /*d150*/  SHF.R.U64 R2, R2, 0x3, RZ ;  /* 0x0000000302027819 */ /* 0x000fe400000012ff */
[----:B------:R-:W-:Y:S01]  /*d160*/  MOV R109, R38 ;  /* 0x00000026006d7202 */ /* 0x000fe20000000f00 */
[----:B--2---:R-:W-:Y:S01]  /*d170*/  @P1 IMAD.HI.U32 R38, R43, R72, RZ ;  /* 0x000000482b261227 */ /* 0x004fe200078e00ff */
[----:B------:R-:W-:-:S02]  /*d180*/  LOP3.LUT R4, R9, R4, RZ, 0x3c, !PT ;  /* 0x0000000409047212 */ /* 0x000fc400078e3cff */
[----:B------:R-:W-:Y:S01]  /*d190*/  LOP3.LUT R12, R8, R51, RZ, 0x3c, !PT ;  /* 0x00000033080c7212 */ /* 0x000fe200078e3cff */
[----:B------:R-:W-:Y:S01]  /*d1a0*/  IMAD.MOV.U32 R39, RZ, RZ, R43 ;  /* 0x000000ffff277224 */ /* 0x000fe200078e002b */
[----:B------:R-:W-:Y:S01]  /*d1b0*/  LOP3.LUT R8, R2, R25, RZ, 0x3c, !PT ;  /* 0x0000001902087212 */ /* 0x000fe200078e3cff */
[----:B------:R-:W-:Y:S01]  /*d1c0*/  IMAD.X R9, RZ, RZ, R5, P5 ;  /* 0x000000ffff097224 */ /* 0x000fe200028e0605 */
[C---:B------:R-:W-:Y:S02]  /*d1d0*/  IADD3 R25, P0, R34.reuse, 0x6000, RZ ;  /* 0x0000600022197810 */ /* 0x040fe40007f1e0ff */
[----:B---3--:R-:W-:Y:S02]  /*d1e0*/  @P1 SHF.R.U32.HI R39, RZ, R111, R38 ;  /* 0x0000006fff271219 */ /* 0x008fe40000011626 */
[----:B------:R-:W-:Y:S02]  /*d1f0*/  IADD3 R33, P6, R34, 0x1000, RZ ;  /* 0x0000100022217810 */ /* 0x000fe40007fde0ff */
[----:B------:R-:W-:-:S02]  /*d200*/  MOV R51, R4 ;  /* 0x0000000400337202 */ /* 0x000fc40000000f00 */
[----:B------:R-:W-:Y:S02]  /*d210*/  F2FP.F16.F32.PACK_AB R4, R98, R3 ;  /* 0x000000036204723e */ /* 0x000fe400000000ff */
[----:B------:R-:W-:Y:S01]  /*d220*/  F2FP.F16.F32.PACK_AB R5, R27, R110 ;  /* 0x0000006e1b05723e */ /* 0x000fe200000000ff */
[----:B------:R-:W-:Y:S01]  /*d230*/  BAR.SYNC.DEFER_BLOCKING 0x1, 0x100 ;  /* 0x0044000000007b1d */ /* 0x000fe20000010000 */
[----:B------:R-:W-:Y:S02]  /*d240*/  LOP3.LUT R24, R25, 0x380, RZ, 0xc0, !PT ;  /* 0x0000038019187812 */ /* 0x000fe400078ec0ff */
[----:B------:R-:W-:Y:S01]  /*d250*/  MOV R110, R36 ;  /* 0x00000024006e7202 */ /* 0x000fe20000000f00 */
[----:B------:R-:W-:Y:S01]  /*d260*/  IMAD.IADD R37, R168, 0x1, R17 ;  /* 0x00000001a8257824 */ /* 0x000fe200078e0211 */
[----:B------:R-:W-:Y:S01]  /*d270*/  MOV R36, R14 ;  /* 0x0000000e00247202 */ /* 0x000fe20000000f00 */
[----:B------:R-:W-:Y:S01]  /*d280*/  IMAD.MOV R15, RZ, RZ, -R39 ;  /* 0x000000ffff0f7224 */ /* 0x000fe200078e0a27 */
[----:B------:R-:W-:-:S02]  /*d290*/  LOP3.LUT R32, R33, 0x380, RZ, 0xc0, !PT ;  /* 0x0000038021207812 */ /* 0x000fc400078ec0ff */
[----:B------:R-:W-:Y:S01]  /*d2a0*/  SHF.R.U64 R24, R24, 0x3, RZ ;  /* 0x0000000318187819 */ /* 0x000fe200000012ff */
[----:B------:R-:W-:Y:S01]  /*d2b0*/  IMAD R15, R22, R15, R43 ;  /* 0x0000000f160f7224 */ /* 0x000fe200078e022b */
[C---:B------:R-:W-:Y:S02]  /*d2c0*/  IADD3 R21, P2, R34.reuse, 0x5000, RZ ;  /* 0x0000500022157810 */ /* 0x040fe40007f5e0ff */
[----:B------:R-:W-:Y:S02]  /*d2d0*/  IADD3 R31, P5, R34, 0x2000, RZ ;  /* 0x00002000221f7810 */ /* 0x000fe40007fbe0ff */
[----:B------:R-:W-:Y:S02]  /*d2e0*/  SHF.R.U64 R32, R32, 0x3, RZ ;  /* 0x0000000320207819 */ /* 0x000fe400000012ff */
[----:B------:R-:W-:Y:S01]  /*d2f0*/  LOP3.LUT R24, R24, R25, RZ, 0x3c, !PT ;  /* 0x0000001918187212 */ /* 0x000fe200078e3cff */
[----:B------:R-:W-:Y:S01]  /*d300*/  IMAD.X R25, RZ, RZ, R35, P0 ;  /* 0x000000ffff197224 */ /* 0x000fe200000e0623 */
[----:B------:R-:W-:-:S02]  /*d310*/  LOP3.LUT R20, R21, 0x380, RZ, 0xc0, !PT ;  /* 0x0000038015147812 */ /* 0x000fc400078ec0ff */
[----:B------:R-:W-:Y:S02]  /*d320*/  LOP3.LUT R30, R31, 0x380, RZ, 0xc0, !PT ;  /* 0x000003801f1e7812 */ /* 0x000fe400078ec0ff */
[----:B------:R-:W-:Y:S01]  /*d330*/  LOP3.LUT R32, R32, R33, RZ, 0x3c, !PT ;  /* 0x0000002120207212 */ /* 0x000fe200078e3cff */
[----:B------:R2:W-:Y:S01]  /*d340*/  STSM.16.M88.4 [R51], R4 ;  /* 0x0000000433007844 */ /* 0x0005e20000000200 */
[----:B------:R-:W-:Y:S02]  /*d350*/  IADD3 R10, P0, R39, R10, RZ ;  /* 0x0000000a270a7210 */ /* 0x000fe40007f1e0ff */
[----:B------:R-:W-:Y:S02]  /*d360*/  MOV R111, R12 ;  /* 0x0000000c006f7202 */ /* 0x000fe40000000f00 */
[----:B------:R-:W-:Y:S02]  /*d370*/  IADD3 R33, P4, R34, 0x3000, RZ ;  /* 0x0000300022217810 */ /* 0x000fe40007f9e0ff */
[----:B------:R-:W-:-:S02]  /*d380*/  SHF.R.S32.HI R12, RZ, 0x1f, R15 ;  /* 0x0000001fff0c7819 */ /* 0x000fc4000001140f */
[----:B------:R-:W-:Y:S01]  /*d390*/  SHF.R.U64 R20, R20, 0x3, RZ ;  /* 0x0000000314147819 */ /* 0x000fe200000012ff */
[----:B------:R-:W-:Y:S01]  /*d3a0*/  IMAD.X R27, RZ, RZ, R35, P4 ;  /* 0x000000ffff1b7224 */ /* 0x000fe200020e0623 */
[----:B------:R-:W-:Y:S02]  /*d3b0*/  SHF.R.U64 R30, R30, 0x3, RZ ;  /* 0x000000031e1e7819 */ /* 0x000fe400000012ff */
[----:B------:R-:W-:Y:S02]  /*d3c0*/  LOP3.LUT R26, R33, 0x380, RZ, 0xc0, !PT ;  /* 0x00000380211a7812 */ /* 0x000fe400078ec0ff */
[----:B------:R-:W-:Y:S01]  /*d3d0*/  MOV R14, R8 ;  /* 0x00000008000e7202 */ /* 0x000fe20000000f00 */
[----:B--2---:R-:W-:Y:S01]  /*d3e0*/  IMAD R4, R112, UR4, RZ ;  /* 0x0000000470047c24 */ /* 0x004fe2000f8e02ff */
[----:B------:R-:W-:Y:S02]  /*d3f0*/  SHF.R.S32.HI R5, RZ, 0x1f, R39 ;  /* 0x0000001fff057819 */ /* 0x000fe40000011427 */
[----:B------:R-:W-:Y:S01]  /*d400*/  LOP3.LUT R20, R20, R21, RZ, 0x3c, !PT ;  /* 0x0000001514147212 */ /* 0x000fe200078e3cff */
[----:B------:R-:W-:Y:S01]  /*d410*/  IMAD R4, R161, UR5, R4 ;  /* 0x00000005a1047c24 */ /* 0x000fe2000f8e0204 */
[----:B------:R-:W-:Y:S01]  /*d420*/  ULDC.64 UR4, c[0x0][0xb88] ;  /* 0x0002e20000047ab9 */ /* 0x000fe20000000a00 */
[----:B------:R-:W-:Y:S01]  /*d430*/  LOP3.LUT R30, R30, R31, RZ, 0x3c, !PT ;  /* 0x0000001f1e1e7212 */ /* 0x000fe200078e3cff */
[----:B------:R-:W-:Y:S01]  /*d440*/  IMAD R8, R12, UR4, RZ ;  /* 0x000000040c087c24 */ /* 0x000fe2000f8e02ff */
[----:B------:R-:W-:-:S02]  /*d450*/  LOP3.LUT R21, R34, 0x380, RZ, 0xc0, !PT ;  /* 0x0000038022157812 */ /* 0x000fc400078ec0ff */
[----:B------:R-:W-:Y:S02]  /*d460*/  IADD3.X R11, R5, R11, R4, P0, !PT ;  /* 0x0000000b050b7210 */ /* 0x000fe400007fe404 */
[----:B------:R-:W-:Y:S02]  /*d470*/  F2FP.F16.F32.PACK_AB R4, R95, R96 ;  /* 0x000000605f04723e */ /* 0x000fe400000000ff */
[----:B------:R-:W-:Y:S01]  /*d480*/  F2FP.F16.F32.PACK_AB R5, R108, R107 ;  /* 0x0000006b6c05723e */ /* 0x000fe200000000ff */
[----:B------:R-:W-:Y:S01]  /*d490*/  IMAD.WIDE.U32 R12, R15, UR4, R10 ;  /* 0x000000040f0c7c25 */ /* 0x000fe2000f8e000a */
[----:B------:R-:W-:Y:S02]  /*d4a0*/  F2FP.F16.F32.PACK_AB R6, R97, R94 ;  /* 0x0000005e6106723e */ /* 0x000fe400000000ff */
[----:B------:R-:W-:Y:S01]  /*d4b0*/  F2FP.F16.F32.PACK_AB R7, R106, R105 ;  /* 0x000000696a07723e */ /* 0x000fe200000000ff */
[----:B------:R-:W-:Y:S01]  /*d4c0*/  IMAD R15, R15, UR5, R8 ;  /* 0x000000050f0f7c24 */ /* 0x000fe2000f8e0208 */
[----:B------:R-:W-:Y:S01]  /*d4d0*/  IADD3 R31, P3, R34, 0x4000, RZ ;  /* 0x00004000221f7810 */ /* 0x000fe20007f7e0ff */
[----:B------:R-:W-:Y:S01]  /*d4e0*/  ULDC.64 UR4, c[0x0][0xb50] ;  /* 0x0002d40000047ab9 */ /* 0x000fe20000000a00 */
[----:B------:R-:W-:Y:S01]  /*d4f0*/  SHF.R.U64 R26, R26, 0x3, RZ ;  /* 0x000000031a1a7819 */ /* 0x000fe200000012ff */
[----:B------:R2:W-:Y:S01]  /*d500*/  STSM.16.M88.4 [R36], R4 ;  /* 0x0000000424007844 */ /* 0x0005e20000000200 */
[----:B------:R-:W-:Y:S01]  /*d510*/  SHF.R.U64 R21, R21, 0x3, RZ ;  /* 0x0000000315157819 */ /* 0x000fe200000012ff */
[--C-:B------:R-:W-:Y:S01]  /*d520*/  IMAD.X R3, RZ, RZ, R35.reuse, P3 ;  /* 0x000000ffff037224 */ /* 0x100fe200018e0623 */
[----:B------:R-:W-:Y:S01]  /*d530*/  LOP3.LUT R26, R26, R33, RZ, 0x3c, !PT ;  /* 0x000000211a1a7212 */ /* 0x000fe200078e3cff */
[----:B------:R-:W-:Y:S01]  /*d540*/  IMAD.X R33, RZ, RZ, R35, P6 ;  /* 0x000000ffff217224 */ /* 0x000fe200030e0623 */
[----:B------:R-:W-:-:S02]  /*d550*/  LOP3.LUT P0, RZ, R166, 0x3, RZ, 0xc0, !PT ;  /* 0x00000003a6ff7812 */ /* 0x000fc4000780c0ff */
[----:B------:R-:W-:Y:S02]  /*d560*/  IADD3 R73, P6, R34, 0x7000, RZ ;  /* 0x0000700022497810 */ /* 0x000fe40007fde0ff */
[----:B------:R-:W-:Y:S02]  /*d570*/  F2FP.F16.F32.PACK_AB R8, R92, R91 ;  /* 0x0000005b5c08723e */ /* 0x000fe400000000ff */
[----:B------:R-:W-:Y:S01]  /*d580*/  F2FP.F16.F32.PACK_AB R9, R103, R102 ;  /* 0x000000666709723e */ /* 0x000fe200000000ff */
[----:B------:R-:W-:Y:S01]  /*d590*/  IMAD.X R29, RZ, RZ, R35, P6 ;  /* 0x000000ffff1d7224 */ /* 0x000fe200030e0623 */
[----:B------:R-:W-:Y:S02]  /*d5a0*/  F2FP.F16.F32.PACK_AB R10, R93, R90 ;  /* 0x0000005a5d0a723e */ /* 0x000fe400000000ff */
[----:B------:R-:W-:Y:S01]  /*d5b0*/  F2FP.F16.F32.PACK_AB R11, R104, R101 ;  /* 0x00000065680b723e */ /* 0x000fe200000000ff */
[----:B--2---:R-:W-:Y:S01]  /*d5c0*/  VIADD R5, R37, 0x8 ;  /* 0x0000000825057836 */ /* 0x004fe20000000000 */
[----:B------:R-:W-:Y:S01]  /*d5d0*/  LEA R36, P3, R12, UR4, 0x2 ;  /* 0x000000040c247c11 */ /* 0x000fe2000f8610ff */
[----:B------:R-:W-:Y:S01]  /*d5e0*/  IMAD.IADD R7, R13, 0x1, R15 ;  /* 0x000000010d077824 */ /* 0x000fe200078e020f */
[----:B------:R-:W-:Y:S01]  /*d5f0*/  LOP3.LUT R34, R21, R34, RZ, 0x3c, !PT ;  /* 0x0000002215227212 */ /* 0x000fe200078e3cff */
[----:B------:R-:W-:Y:S01]  /*d600*/  IMAD.X R21, RZ, RZ, R35, P2 ;  /* 0x000000ffff157224 */ /* 0x000fe200010e0623 */
[-C--:B------:R-:W-:Y:S01]  /*d610*/  ISETP.GE.OR P2, PT, R37, R78.reuse, P0 ;  /* 0x0000004e2500720c */ /* 0x080fe20000746670 */
[----:B------:R2:W-:Y:S01]  /*d620*/  STSM.16.M88.4 [R14], R8 ;  /* 0x000000080e007844 */ /* 0x0005e20000000200 */
[----:B------:R-:W-:-:S02]  /*d630*/  ISETP.GE.OR P0, PT, R5, R78, P0 ;  /* 0x0000004e0500720c */ /* 0x000fc40000706670 */
[----:B------:R-:W-:Y:S01]  /*d640*/  LEA.HI.X R37, R12, UR5, R7, 0x2, P3 ;  /* 0x000000050c257c11 */ /* 0x000fe200098f1407 */
[----:B------:R-:W-:Y:S01]  /*d650*/  SHFL.IDX PT, R72, R36, 0x1, 0x1c1f ;  /* 0x003c1f0024487f89 */ /* 0x000fe200000e0000 */
[----:B------:R-:W-:Y:S01]  /*d660*/  F2FP.F16.F32.PACK_AB R4, R49, R48 ;  /* 0x000000303104723e */ /* 0x000fe200000000ff */
[----:B------:R-:W-:Y:S01]  /*d670*/  ULDC.64 UR4, c[0x0][0xae8] ;  /* 0x0002ba0000047ab9 */ /* 0x000fe20000000a00 */
[----:B------:R-:W-:Y:S02]  /*d680*/  F2FP.F16.F32.PACK_AB R5, R100, R99 ;  /* 0x000000636405723e */ /* 0x000fe400000000ff */
[----:B------:R-:W-:Y:S02]  /*d690*/  F2FP.F16.F32.PACK_AB R6, R53, R52 ;  /* 0x000000343506723e */ /* 0x000fe400000000ff */
[----:B------:R-:W-:Y:S01]  /*d6a0*/  F2FP.F16.F32.PACK_AB R7, R55, R46 ;  /* 0x0000002e3707723e */ /* 0x000fe200000000ff */
[----:B------:R-:W-:Y:S01]  /*d6b0*/  SHFL.IDX PT, R52, R36, RZ, 0x1c1f ;  /* 0x001c1fff24347589 */ /* 0x000fe200000e0000 */
[----:B------:R-:W-:-:S02]  /*d6c0*/  F2FP.F16.F32.PACK_AB R12, R57, R56 ;  /* 0x00000038390c723e */ /* 0x000fc400000000ff */
[----:B------:R-:W-:Y:S01]  /*d6d0*/  F2FP.F16.F32.PACK_AB R13, R59, R58 ;  /* 0x0000003a3b0d723e */ /* 0x000fe200000000ff */
[----:B------:R-:W-:Y:S01]  /*d6e0*/  STSM.16.M88.4 [R111], R4 ;  /* 0x000000046f007844 */ /* 0x000fe20000000200 */
[----:B--2---:R-:W-:Y:S02]  /*d6f0*/  F2FP.F16.F32.PACK_AB R14, R61, R60 ;  /* 0x0000003c3d0e723e */ /* 0x004fe400000000ff */
[----:B------:R-:W-:Y:S01]  /*d700*/  F2FP.F16.F32.PACK_AB R15, R63, R62 ;  /* 0x0000003e3f0f723e */ /* 0x000fe200000000ff */
[----:B------:R-:W2:Y:S01]  /*d710*/  SHFL.IDX PT, R53, R37, RZ, 0x1c1f ;  /* 0x001c1fff25357589 */ /* 0x000ea200000e0000 */
[----:B------:R-:W-:Y:S02]  /*d720*/  LOP3.LUT R28, R73, 0x380, RZ, 0xc0, !PT ;  /* 0x00000380491c7812 */ /* 0x000fe400078ec0ff */
[----:B------:R-:W-:Y:S01]  /*d730*/  F2FP.F16.F32.PACK_AB R8, R65, R64 ;  /* 0x000000404108723e */ /* 0x000fe200000000ff */
[----:B------:R-:W-:Y:S01]  /*d740*/  STSM.16.M88.4 [R110], R12 ;  /* 0x0000000c6e007844 */ /* 0x000fe20000000200 */
[----:B------:R-:W-:-:S02]  /*d750*/  F2FP.F16.F32.PACK_AB R9, R67, R66 ;  /* 0x000000424309723e */ /* 0x000fc400000000ff */
[----:B------:R-:W-:Y:S02]  /*d760*/  F2FP.F16.F32.PACK_AB R10, R69, R68 ;  /* 0x00000044450a723e */ /* 0x000fe400000000ff */
[----:B------:R-:W-:Y:S02]  /*d770*/  F2FP.F16.F32.PACK_AB R11, R71, R70 ;  /* 0x00000046470b723e */ /* 0x000fe400000000ff */
[----:B------:R-:W-:Y:S02]  /*d780*/  MOV R98, R40 ;  /* 0x0000002800627202 */ /* 0x000fe40000000f00 */
[----:B------:R-:W-:Y:S01]  /*d790*/  F2FP.F16.F32.PACK_AB R46, R77, R76 ;  /* 0x0000004c4d2e723e */ /* 0x000fe200000000ff */
[----:B------:R-:W-:Y:S01]  /*d7a0*/  STSM.16.M88.4 [R109], R8 ;  /* 0x000000086d007844 */ /* 0x000fe20000000200 */
[----:B------:R-:W-:Y:S02]  /*d7b0*/  SHF.R.U64 R28, R28, 0x3, RZ ;  /* 0x000000031c1c7819 */ /* 0x000fe400000012ff */
[----:B------:R-:W-:Y:S01]  /*d7c0*/  LOP3.LUT R2, R31, 0x380, RZ, 0xc0, !PT ;  /* 0x000003801f027812 */ /* 0x000fe200078ec0ff */
[----:B------:R3:W-:Y:S01]  /*d7d0*/  STSM.16.M88.4 [R98], R44 ;  /* 0x0000002c62007844 */ /* 0x0007e20000000200 */
[----:B------:R-:W-:-:S02]  /*d7e0*/  LOP3.LUT R28, R28, R73, RZ, 0x3c, !PT ;  /* 0x000000491c1c7212 */ /* 0x000fc400078e3cff */
[----:B------:R-:W-:Y:S01]  /*d7f0*/  SHF.R.U64 R2, R2, 0x3, RZ ;  /* 0x0000000302027819 */ /* 0x000fe200000012ff */
[----:B------:R-:W-:Y:S03]  /*d800*/  STSM.16.M88.4 [R79], R80 ;  /* 0x000000504f007844 */ /* 0x000fe60000000200 */
[----:B------:R-:W-:Y:S01]  /*d810*/  LOP3.LUT R2, R2, R31, RZ, 0x3c, !PT ;  /* 0x0000001f02027212 */ /* 0x000fe200078e3cff */
[----:B------:R-:W-:Y:S01]  /*d820*/  BAR.SYNC.DEFER_BLOCKING 0x1, 0x100 ;  /* 0x0044000000007b1d */ /* 0x000fe20000010000 */
[----:B------:R-:W-:-:S05]  /*d830*/  IMAD.X R31, RZ, RZ, R35, P5 ;  /* 0x000000ffff1f7224 */ /* 0x000fca00028e0623 */
[----:B------:R-:W4:Y:S02]  /*d840*/  SHFL.IDX PT, R73, R37, 0x1, 0x1c1f ;  /* 0x003c1f0025497f89 */ /* 0x000f2400000e0000 */
[----:B---3--:R-:W3:Y:S08]  /*d850*/  @P1 LDC R45, c[0x0][0xbec] ;  /* 0x0002fb00ff2d1b82 */ /* 0x008ef00000000800 */
[----:B------:R-:W0:Y:S01]  /*d860*/  @P1 LDC R47, c[0x0][0xbf0] ;  /* 0x0002fc00ff2f1b82 */ /* 0x000e220000000800 */
[----:B--2---:R2:W-:Y:S01]  /*d870*/  @!P2 ST.E desc[UR8][R52.64], R89 ;  /* 0x000000593400a985 */ /* 0x0045e2000c101908 */
[----:B------:R-:W-:-:S03]  /*d880*/  IMAD R54, R54, UR4, RZ ;  /* 0x0000000436367c24 */ /* 0x000fc6000f8e02ff */
[----:B----4-:R2:W-:Y:S04]  /*d890*/  @!P0 ST.E desc[UR8][R72.64], R88 ;  /* 0x0000005848008985 */ /* 0x0105e8000c101908 */
[----:B------:R4:W5:Y:S04]  /*d8a0*/  LD.E.128 R40, desc[UR8][R32.64] ;  /* 0x0000000820287980 */ /* 0x000968000c101d00 */
[----:B------:R3:W5:Y:S04]  /*d8b0*/  LD.E.128 R56, desc[UR8][R20.64] ;  /* 0x0000000814387980 */ /* 0x000768000c101d00 */
[----:B------:R1:W5:Y:S01]  /*d8c0*/  LD.E.128 R36, desc[UR8][R30.64] ;  /* 0x000000081e247980 */ /* 0x000362000c101d00 */
[----:B----4-:R-:W-:-:S03]  /*d8d0*/  IMAD R32, R162, 0x20, R164 ;  /* 0x00000020a2207824 */ /* 0x010fc600078e02a4 */
[----:B------:R4:W5:Y:S01]  /*d8e0*/  LD.E.128 R4, desc[UR8][R26.64] ;  /* 0x000000081a047980 */ /* 0x000962000c101d00 */
[----:B------:R-:W-:-:S03]  /*d8f0*/  IMAD.IADD R32, R17, 0x1, R32 ;  /* 0x0000000111207824 */ /* 0x000fc600078e0220 */
[----:B------:R2:W5:Y:S01]  /*d900*/  LD.E.128 R60, desc[UR8][R2.64] ;  /* 0x00000008023c7980 */ /* 0x000562000c101d00 */
[----:B---3--:R-:W-:-:S03]  /*d910*/  @P1 IMAD.HI.U32 R20, R32, R45, RZ ;  /* 0x0000002d20141227 */ /* 0x008fc600078e00ff */
[----:B------:R3:W5:Y:S01]  /*d920*/  LD.E.128 R12, desc[UR8][R24.64] ;  /* 0x00000008180c7980 */ /* 0x000762000c101d00 */
[C---:B-1----:R-:W-:Y:S02]  /*d930*/  IMAD R31, R163.reuse, UR5, R54 ;  /* 0x00000005a31f7c24 */ /* 0x042fe4000f8e0236 */
[----:B----4-:R-:W-:Y:S01]  /*d940*/  IMAD.WIDE.U32 R26, R163, UR4, RZ ;  /* 0x00000004a31a7c25 */ /* 0x010fe2000f8e00ff */
[----:B------:R-:W-:Y:S01]  /*d950*/  ULDC.64 UR4, c[0x0][0xaf0] ;  /* 0x0002bc0000047ab9 */ /* 0x000fe20000000a00 */
[----:B------:R-:W5:Y:S02]  /*d960*/  LD.E.128 R48, desc[UR8][R34.64] ;  /* 0x0000000822307980 */ /* 0x000f64000c101d00 */
[----:B------:R-:W-:Y:S01]  /*d970*/  IMAD.MOV.U32 R21, RZ, RZ, R32 ;  /* 0x000000ffff157224 */ /* 0x000fe200078e0020 */
[----:B0-----:R-:W-:Y:S01]  /*d980*/  @P1 SHF.R.U32.HI R21, RZ, R47, R20 ;  /* 0x0000002fff151219 */ /* 0x001fe20000011614 */
[----:B--2---:R-:W-:Y:S01]  /*d990*/  IMAD.IADD R3, R27, 0x1, R31 ;  /* 0x000000011b037824 */ /* 0x004fe200078e021f */
[----:B------:R0:W5:Y:S01]  /*d9a0*/  LD.E.128 R8, desc[UR8][R28.64] ;  /* 0x000000081c087980 */ /* 0x000162000c101d00 */
[----:B---3--:R-:W-:-:S02]  /*d9b0*/  IMAD R24, R112, UR4, RZ ;  /* 0x0000000470187c24 */ /* 0x008fc4000f8e02ff */
[----:B------:R-:W-:Y:S01]  /*d9c0*/  IMAD.MOV.U32 R2, RZ, RZ, R26 ;  /* 0x000000ffff027224 */ /* 0x000fe200078e001a */
[----:B------:R-:W-:Y:S01]  /*d9d0*/  SHF.R.S32.HI R20, RZ, 0x1f, R21 ;  /* 0x0000001fff147819 */ /* 0x000fe20000011415 */
[C---:B------:R-:W-:Y:S01]  /*d9e0*/  IMAD R25, R161.reuse, UR5, R24 ;  /* 0x00000005a1197c24 */ /* 0x040fe2000f8e0218 */
[----:B------:R-:W-:Y:S01]  /*d9f0*/  @!PT LDS RZ, [RZ] ;  /* 0x00000000fffff984 */ /* 0x000fe20000000800 */
[----:B------:R-:W-:Y:S01]  /*da00*/  @!PT LDS RZ, [RZ] ;  /* 0x00000000fffff984 */ /* 0x000fe20000000800 */
[----:B------:R-:W-:Y:S01]  /*da10*/  @!PT LDS RZ, [RZ] ;  /* 0x00000000fffff984 */ /* 0x000fe20000000800 */
[----:B------:R-:W-:Y:S01]  /*da20*/  @!PT LDS RZ, [RZ] ;  /* 0x00000000fffff984 */ /* 0x000fe20000000800 */
[----:B------:R1:W-:Y:S06]  /*da30*/  MEMBAR.ALL.CTA ;  /* 0x0000000000007992 */ /* 0x0003ec0000008000 */
[----:B-1----:R-:W1:Y:S01]  /*da40*/  FENCE.VIEW.ASYNC.S ;  /* 0x00000000000073c6 */ /* 0x002e620000000000 */
[----:B------:R-:W-:Y:S01]  /*da50*/  IMAD.WIDE.U32 R2, R161, UR4, R2 ;  /* 0x00000004a1027c25 */ /* 0x000fe2000f8e0002 */
[----:B------:R-:W-:-:S03]  /*da60*/  ULDC.64 UR4, c[0x0][0xae0] ;  /* 0x0002b80000047ab9 */ /* 0x000fc60000000a00 */
[----:B------:R-:W-:Y:S02]  /*da70*/  IMAD.MOV R27, RZ, RZ, -R21 ;  /* 0x000000ffff1b7224 */ /* 0x000fe400078e0a15 */
[----:B------:R-:W-:Y:S02]  /*da80*/  IMAD.IADD R3, R3, 0x1, R25 ;  /* 0x0000000103037824 */ /* 0x000fe400078e0219 */
[----:B------:R-:W-:Y:S02]  /*da90*/  IMAD R20, R20, UR4, RZ ;  /* 0x0000000414147c24 */ /* 0x000fe4000f8e02ff */
[----:B------:R-:W-:Y:S02]  /*daa0*/  IMAD R25, R22, R27, R32 ;  /* 0x0000001b16197224 */ /* 0x000fe400078e0220 */
[C---:B------:R-:W-:Y:S02]  /*dab0*/  IMAD R27, R21.reuse, UR5, R20 ;  /* 0x00000005151b7c24 */ /* 0x040fe4000f8e0214 */
[----:B------:R-:W-:Y:S01]  /*dac0*/  IMAD.WIDE.U32 R2, R21, UR4, R2 ;  /* 0x0000000415027c25 */ /* 0x000fe2000f8e0002 */
[----:B------:R-:W-:Y:S01]  /*dad0*/  SHF.R.S32.HI R20, RZ, 0x1f, R25 ;  /* 0x0000001fff147819 */ /* 0x000fe20000011419 */
[----:B------:R-:W-:-:S02]  /*dae0*/  ULDC.64 UR4, c[0x0][0xad8] ;  /* 0x0002b60000047ab9 */ /* 0x000fc40000000a00 */
[----:B------:R-:W-:Y:S02]  /*daf0*/  IMAD.IADD R3, R3, 0x1, R27 ;  /* 0x0000000103037824 */ /* 0x000fe400078e021b */
[----:B------:R-:W-:Y:S02]  /*db00*/  IMAD R20, R20, UR4, RZ ;  /* 0x0000000414147c24 */ /* 0x000fe4000f8e02ff */
[----:B0-----:R-:W-:Y:S02]  /*db10*/  IMAD.IADD R29, R164, 0x1, R17 ;  /* 0x00000001a41d7824 */ /* 0x001fe400078e0211 */
[C---:B------:R-:W-:Y:S02]  /*db20*/  IMAD R21, R25.reuse, UR5, R20 ;  /* 0x0000000519157c24 */ /* 0x040fe4000f8e0214 */
[----:B------:R-:W-:Y:S01]  /*db30*/  IMAD.WIDE.U32 R2, R25, UR4, R2 ;  /* 0x0000000419027c25 */ /* 0x000fe2000f8e0002 */
[----:B------:R-:W-:Y:S01]  /*db40*/  ISETP.GE.AND P2, PT, R29, R78, PT ;  /* 0x0000004e1d00720c */ /* 0x000fe20003f46270 */
[----:B------:R-:W-:-:S02]  /*db50*/  ULDC.64 UR4, c[0x0][0xa80] ;  /* 0x0002a00000047ab9 */ /* 0x000fc40000000a00 */
[----:B------:R-:W-:Y:S02]  /*db60*/  VIADD R17, R29, 0x20 ;  /* 0x000000201d117836 */ /* 0x000fe40000000000 */
[----:B------:R-:W-:Y:S01]  /*db70*/  VIADD R16, R16, 0x2a820 ;  /* 0x0002a82010107836 */ /* 0x000fe20000000000 */
[C---:B------:R-:W-:Y:S01]  /*db80*/  LEA R20, P3, R2.reuse, UR4, 0x1 ;  /* 0x0000000402147c11 */ /* 0x040fe2000f8608ff */
[----:B------:R-:W-:Y:S01]  /*db90*/  IMAD.IADD R3, R3, 0x1, R21 ;  /* 0x0000000103037824 */ /* 0x000fe200078e0215 */
[-C--:B------:R-:W-:Y:S01]  /*dba0*/  ISETP.GE.AND P0, PT, R17, R78.reuse, PT ;  /* 0x0000004e1100720c */ /* 0x080fe20003f06270 */
[----:B------:R-:W-:Y:S01]  /*dbb0*/  VIADD R17, R29, 0x40 ;  /* 0x000000401d117836 */ /* 0x000fe20000000000 */
[----:B------:R-:W-:Y:S02]  /*dbc0*/  PRMT R16, RZ, 0x654, R16 ;  /* 0x00000654ff107816 */ /* 0x000fe40000000010 */
[----:B------:R-:W-:Y:S01]  /*dbd0*/  LEA.HI.X R21, R2, UR5, R3, 0x1, P3 ;  /* 0x0000000502157c11 */ /* 0x000fe200098f0c03 */
[----:B------:R-:W-:Y:S01]  /*dbe0*/  BSSY B1, `(.L_x_1163) ;  /* 0x0000010000017945 */ /* 0x000fe20003800000 */
[----:B------:R-:W-:Y:S01]  /*dbf0*/  ISETP.GE.AND P1, PT, R17, R78, PT ;  /* 0x0000004e1100720c */ /* 0x000fe20003f26270 */
[----:B-1----:R0:W-:Y:S02]  /*dc00*/  SYNCS.ARRIVE.TRANS64.RED.A1T0 RZ, [R16+URZ], RZ ;  /* 0x000000ff10ff79a7 */ /* 0x0021e4000810043f */
[----:B------:R1:W2:Y:S04]  /*dc10*/  SHFL.IDX PT, R17, R21, RZ, 0x181f ;  /* 0x00181fff15117589 */ /* 0x0002a800000e0000 */
[----:B0-----:R1:W0:Y:S01]  /*dc20*/  SHFL.IDX PT, R16, R20, RZ, 0x181f ;  /* 0x00181fff14107589 */ /* 0x00122200000e0000 */
[----:B------:R-:W-:Y:S05]  /*dc30*/  @P2 BRA `(.L_x_1164) ;  /* 0x0000000000282947 */ /* 0x000fea0003800000 */
[----:B------:R-:W-:Y:S01]  /*dc40*/  ULDC UR4, c[0x0][0xac8] ;  /* 0x0002b20000047ab9 */ /* 0x000fe20000000800 */
[----:B------:R-:W-:Y:S01]  /*dc50*/  ULDC.64 UR6, c[0x0][0x208] ;  /* 0x0000820000067ab9 */ /* 0x000fe20000000a00 */
[----:B------:R-:W-:Y:S02]  /*dc60*/  ISETP.GE.AND P2, PT, R23, UR4, PT ;  /* 0x0000000417007c0c */ /* 0x000fe4000bf46270 */
[----:B------:R-:W-:-:S11]  /*dc70*/  ISETP.GE.AND P3, PT, R160, UR4, PT ;  /* 0x00000004a0007c0c */ /* 0x000fd6000bf66270 */
[CC--:B0-----:R-:W-:Y:S02]  /*dc80*/  @!P2 LEA R2, P4, R23.reuse, R16.reuse, 0x1 ;  /* 0x000000101702a211 */ /* 0x0c1fe400078808ff */
[C---:B------:R-:W-:Y:S02]  /*dc90*/  @!P3 LEA R16, P5, R160.reuse, R16, 0x1 ;  /* 0x00000010a010b211 */ /* 0x040fe400078a08ff */
[-C--:B--2---:R-:W-:Y:S02]  /*dca0*/  @!P2 LEA.HI.X R3, R23, R17.reuse, R172, 0x1, P4 ;  /* 0x000000111703a211 */ /* 0x084fe400020f0cac */
[----:B------:R-:W-:-:S03]  /*dcb0*/  @!P3 LEA.HI.X R17, R160, R17, R171, 0x1, P5 ;  /* 0x00000011a011b211 */ /* 0x000fc600028f0cab */
[----:B-----5:R3:W-:Y:S04]  /*dcc0*/  @!P2 ST.E.128 desc[UR6][R2.64], R48 ;  /* 0x000000300200a985 */ /* 0x0207e8000c101d06 */
[----:B------:R3:W-:Y:S02]  /*dcd0*/  @!P3 ST.E.128 desc[UR6][R16.64], R60 ;  /* 0x0000003c1000b985 */ /* 0x0007e4000c101d06 */
.L_x_1164:
[----:B------:R-:W-:Y:S05]  /*dce0*/  BSYNC B1 ;  /* 0x0000000000017941 */ /* 0x000fea0003800000 */
.L_x_1163:
[----:B--23--:R2:W3:Y:S01]  /*dcf0*/  SHFL.IDX PT, R17, R21, 0x1, 0x181f ;  /* 0x00381f0015117f89 */ /* 0x00c4e200000e0000 */
[----:B------:R-:W-:Y:S03]  /*dd00*/  BSSY B1, `(.L_x_1165) ;  /* 0x000000d000017945 */ /* 0x000fe60003800000 */
[----:B0-----:R2:W0:Y:S01]  /*dd10*/  SHFL.IDX PT, R16, R20, 0x1, 0x181f ;  /* 0x00381f0014107f89 */ /* 0x00142200000e0000 */
[----:B------:R-:W-:Y:S05]  /*dd20*/  @P0 BRA `(.L_x_1166) ;  /* 0x0000000000280947 */ /* 0x000fea0003800000 */
[----:B------:R-:W-:Y:S01]  /*dd30*/  ULDC UR4, c[0x0][0xac8] ;  /* 0x0002b20000047ab9 */ /* 0x000fe20000000800 */
[----:B------:R-:W-:Y:S01]  /*dd40*/  ULDC.64 UR6, c[0x0][0x208] ;  /* 0x0000820000067ab9 */ /* 0x000fe20000000a00 */
[----:B------:R-:W-:Y:S02]  /*dd50*/  ISETP.GE.AND P3, PT, R23, UR4, PT ;  /* 0x0000000417007c0c */ /* 0x000fe4000bf66270 */
[----:B------:R-:W-:-:S11]  /*dd60*/  ISETP.GE.AND P4, PT, R160, UR4, PT ;  /* 0x00000004a0007c0c */ /* 0x000fd6000bf86270 */
[CC--:B0-----:R-:W-:Y:S02]  /*dd70*/  @!P3 LEA R2, P0, R23.reuse, R16.reuse, 0x1 ;  /* 0x000000101702b211 */ /* 0x0c1fe400078008ff */
[C---:B------:R-:W-:Y:S02]  /*dd80*/  @!P4 LEA R16, P2, R160.reuse, R16, 0x1 ;  /* 0x00000010a010c211 */ /* 0x040fe400078408ff */
[-C--:B---3--:R-:W-:Y:S02]  /*dd90*/  @!P3 LEA.HI.X R3, R23, R17.reuse, R172, 0x1, P0 ;  /* 0x000000111703b211 */ /* 0x088fe400000f0cac */
[----:B------:R-:W-:-:S03]  /*dda0*/  @!P4 LEA.HI.X R17, R160, R17, R171, 0x1, P2 ;  /* 0x00000011a011c211 */ /* 0x000fc600010f0cab */
[----:B-----5:R4:W-:Y:S04]  /*ddb0*/  @!P3 ST.E.128 desc[UR6][R2.64], R40 ;  /* 0x000000280200b985 */ /* 0x0209e8000c101d06 */
[----:B------:R4:W-:Y:S02]  /*ddc0*/  @!P4 ST.E.128 desc[UR6][R16.64], R56 ;  /* 0x000000381000c985 */ /* 0x0009e4000c101d06 */
.L_x_1166:
[----:B------:R-:W-:Y:S05]  /*ddd0*/  BSYNC B1 ;  /* 0x0000000000017941 */ /* 0x000fea0003800000 */
.L_x_1165:
[----:B---34-:R3:W4:Y:S01]  /*dde0*/  SHFL.IDX PT, R17, R21, 0x2, 0x181f ;  /* 0x00581f0015117f89 */ /* 0x01872200000e0000 */
        /* <DEDUP_REMOVED lines=9> */
[-C--:B----4-:R-:W-:Y:S02]  /*de80*/  @!P2 LEA.HI.X R3, R23, R17.reuse, R172, 0x1, P0 ;  /* 0x000000111703a211 */ /* 0x090fe400000f0cac */
[----:B------:R-:W-:-:S03]  /*de90*/  @!P3 LEA.HI.X R17, R160, R17, R171, 0x1, P1 ;  /* 0x00000011a011b211 */ /* 0x000fc600008f0cab */
[----:B-----5:R0:W-:Y:S04]  /*dea0*/  @!P2 ST.E.128 desc[UR6][R2.64], R36 ;  /* 0x000000240200a985 */ /* 0x0201e8000c101d06 */
[----:B------:R0:W-:Y:S02]  /*deb0*/  @!P3 ST.E.128 desc[UR6][R16.64], R12 ;  /* 0x0000000c1000b985 */ /* 0x0001e4000c101d06 */
.L_x_1168:
[----:B------:R-:W-:Y:S05]  /*dec0*/  BSYNC B1 ;  /* 0x0000000000017941 */ /* 0x000fea0003800000 */
.L_x_1167:
[----:B0-----:R-:W-:Y:S01]  /*ded0*/  VIADD R3, R29, 0x60 ;  /* 0x000000601d037836 */ /* 0x001fe20000000000 */
[----:B-123--:R-:W0:Y:S04]  /*dee0*/  SHFL.IDX PT, R21, R21, 0x3, 0x181f ;  /* 0x00781f0015157f89 */ /* 0x00ee2800000e0000 */
[----:B------:R-:W-:Y:S01]  /*def0*/  ISETP.GE.AND P0, PT, R3, R78, PT ;  /* 0x0000004e0300720c */ /* 0x000fe20003f06270 */
[----:B------:R-:W1:-:S12]  /*df00*/  SHFL.IDX PT, R20, R20, 0x3, 0x181f ;  /* 0x00781f0014147f89 */ /* 0x000e5800000e0000 */
[----:B------:R-:W-:Y:S05]  /*df10*/  @P0 BRA `(.L_x_1169) ;  /* 0x0000000800880947 */ /* 0x000fea0003800000 */
[----:B------:R-:W-:Y:S01]  /*df20*/  ULDC UR4, c[0x0][0xac8] ;  /* 0x0002b20000047ab9 */ /* 0x000fe20000000800 */
[----:B------:R-:W-:Y:S01]  /*df30*/  ULDC.64 UR6, c[0x0][0x208] ;  /* 0x0000820000067ab9 */ /* 0x000fe20000000a00 */
[----:B------:R-:W-:-:S13]  /*df40*/  ISETP.GE.AND P1, PT, R23, UR4, PT ;  /* 0x0000000417007c0c */ /* 0x000fda000bf26270 */
[----:B-1----:R-:W-:-:S04]  /*df50*/  @!P1 LEA R2, P0, R23, R20, 0x1 ;  /* 0x0000001417029211 */ /* 0x002fc800078008ff */
[----:B0-----:R-:W-:Y:S02]  /*df60*/  @!P1 LEA.HI.X R3, R23, R21, R172, 0x1, P0 ;  /* 0x0000001517039211 */ /* 0x001fe400000f0cac */
[----:B------:R-:W-:-:S03]  /*df70*/  ISETP.GE.AND P0, PT, R160, UR4, PT ;  /* 0x00000004a0007c0c */ /* 0x000fc6000bf06270 */
[----:B-----5:R0:W-:Y:S10]  /*df80*/  @!P1 ST.E.128 desc[UR6][R2.64], R4 ;  /* 0x0000000402009985 */ /* 0x0201f4000c101d06 */
[----:B------:R-:W-:Y:S05]  /*df90*/  @P0 BRA `(.L_x_1169) ;  /* 0x0000000800680947 */ /* 0x000fea0003800000 */
[----:B0-----:R-:W-:Y:S01]  /*dfa0*/  LEA R2, P0, R160, R20, 0x1 ;  /* 0x00000014a0027211 */ /* 0x001fe200078008ff */
[----:B------:R-:W-:-:S03]  /*dfb0*/  ULDC.64 UR4, c[0x0][0x208] ;  /* 0x0000820000047ab9 */ /* 0x000fc60000000a00 */
[----:B------:R-:W-:-:S05]  /*dfc0*/  LEA.HI.X R3, R160, R21, R171, 0x1, P0 ;  /* 0x00000015a0037211 */ /* 0x000fca00000f0cab */
[----:B------:R0:W-:Y:S01]  /*dfd0*/  ST.E.128 desc[UR4][R2.64], R8 ;  /* 0x0000000802007985 */ /* 0x0001e2000c101d04 */
[----:B------:R-:W-:Y:S05]  /*dfe0*/  BRA `(.L_x_1169) ;  /* 0x0000000800547947 */ /* 0x000fea0003800000 */
.L_x_1162:
[----:B------:R-:W2:Y:S01]  /*dff0*/  LDC R12, c[0x0][0xbe8] ;  /* 0x0002fa00ff0c7b82 */ /* 0x000ea20000000800 */
[----:B------:R-:W-:Y:S01]  /*e000*/  ISETP.GE.AND P0, PT, R173, 0x80, PT ;  /* 0x00000080ad00780c */ /* 0x000fe20003f06270 */
[----:B------:R-:W-:Y:S01]  /*e010*/  IMAD R2, R162, 0x20, R164 ;  /* 0x00000020a2027824 */ /* 0x000fe200078e02a4 */
[----:B------:R-:W-:Y:S01]  /*e020*/  BSSY B1, `(.L_x_1170) ;  /* 0x000002f000017945 */ /* 0x000fe20003800000 */
[----:B------:R-:W-:Y:S02]  /*e030*/  SHF.R.S32.HI R10, RZ, 0x1f, R163 ;  /* 0x0000001fff0a7819 */ /* 0x000fe400000114a3 */
[----:B------:R-:W-:Y:S01]  /*e040*/  IMAD.IADD R15, R17, 0x1, R2 ;  /* 0x00000001110f7824 */ /* 0x000fe200078e0202 */
[----:B------:R-:W-:Y:S02]  /*e050*/  SHF.R.S32.HI R11, RZ, 0x1f, R161 ;  /* 0x0000001fff0b7819 */ /* 0x000fe400000114a1 */
[----:B--2---:R-:W-:-:S13]  /*e060*/  ISETP.NE.AND P1, PT, R12, 0x1, PT ;  /* 0x000000010c00780c */ /* 0x004fda0003f25270 */
[----:B------:R-:W2:Y:S08]  /*e070*/  @P1 LDC R14, c[0x0][0xbec] ;  /* 0x0002fb00ff0e1b82 */ /* 0x000eb00000000800 */
[----:B------:R-:W3:Y:S01]  /*e080*/  @P1 LDC R21, c[0x0][0xbf0] ;  /* 0x0002fc00ff151b82 */ /* 0x000ee20000000800 */
[----:B------:R-:W-:Y:S05]  /*e090*/  @P0 BRA `(.L_x_1171) ;  /* 0x00000000009c0947 */ /* 0x000fea0003800000 */
[----:B------:R-:W4:Y:S01]  /*e0a0*/  S2R R4, SR_TID.X ;  /* 0x0000000000047919 */ /* 0x000f220000002100 */
[----:B------:R-:W5:Y:S01]  /*e0b0*/  LDC R9, c[0x0][0xbe8] ;  /* 0x0002fa00ff097b82 */ /* 0x000f620000000800 */
[----:B------:R-:W-:Y:S02]  /*e0c0*/  ULDC UR4, c[0x0][0xa88] ;  /* 0x0002a20000047ab9 */ /* 0x000fe40000000800 */
[----:B-----5:R-:W-:Y:S01]  /*e0d0*/  IMAD R3, R9, UR4, RZ ;  /* 0x0000000409037c24 */ /* 0x020fe2000f8e02ff */
[----:B----4-:R-:W-:-:S04]  /*e0e0*/  IADD3 R8, R17, -0x80, R4 ;  /* 0xffffff8011087810 */ /* 0x010fc80007ffe004 */
[----:B------:R-:W-:-:S13]  /*e0f0*/  ISETP.GE.AND P0, PT, R8, R3, PT ;  /* 0x000000030800720c */ /* 0x000fda0003f06270 */
[----:B------:R-:W-:Y:S05]  /*e100*/  @P0 BRA `(.L_x_1171) ;  /* 0x0000000000800947 */ /* 0x000fea0003800000 */
[----:B------:R-:W-:Y:S01]  /*e110*/  ISETP.NE.AND P0, PT, R9, 0x1, PT ;  /* 0x000000010900780c */ /* 0x000fe20003f05270 */
[----:B------:R-:W-:Y:S01]  /*e120*/  ULDC.64 UR4, c[0x0][0xb90] ;  /* 0x0002e40000047ab9 */ /* 0x000fe20000000a00 */
[----:B------:R-:W-:Y:S01]  /*e130*/  IMAD.MOV.U32 R5, RZ, RZ, R8 ;  /* 0x000000ffff057224 */ /* 0x000fe200078e0008 */
[----:B------:R-:W-:Y:S01]  /*e140*/  ULDC.64 UR6, c[0x0][0x208] ;  /* 0x0000820000067ab9 */ /* 0x000fe20000000a00 */
[----:B------:R-:W-:-:S04]  /*e150*/  IMAD R6, R10, UR4, RZ ;  /* 0x000000040a067c24 */ /* 0x000fc8000f8e02ff */
[----:B------:R-:W-:-:S05]  /*e160*/  IMAD R7, R163, UR5, R6 ;  /* 0x00000005a3077c24 */ /* 0x000fca000f8e0206 */
[----:B------:R-:W4:Y:S08]  /*e170*/  @P0 LDC R3, c[0x0][0xbec] ;  /* 0x0002fb00ff030b82 */ /* 0x000f300000000800 */
[----:B------:R-:W5:Y:S01]  /*e180*/  @P0 LDC R13, c[0x0][0xbf0] ;  /* 0x0002fc00ff0d0b82 */ /* 0x000f620000000800 */
[----:B----4-:R-:W-:-:S04]  /*e190*/  @P0 IMAD.HI.U32 R4, R8, R3, RZ ;  /* 0x0000000308040227 */ /* 0x010fc800078e00ff */
[----:B------:R-:W-:Y:S01]  /*e1a0*/  IMAD.WIDE.U32 R2, R163, UR4, RZ ;  /* 0x00000004a3027c25 */ /* 0x000fe2000f8e00ff */
[----:B------:R-:W-:Y:S01]  /*e1b0*/  ULDC.64 UR4, c[0x0][0xb98] ;  /* 0x0002e60000047ab9 */ /* 0x000fe20000000a00 */
[----:B-----5:R-:W-:Y:S02]  /*e1c0*/  @P0 SHF.R.U32.HI R5, RZ, R13, R4 ;  /* 0x0000000dff050219 */ /* 0x020fe40000011604 */
[----:B------:R-:W-:Y:S02]  /*e1d0*/  IMAD.IADD R3, R3, 0x1, R7 ;  /* 0x0000000103037824 */ /* 0x000fe400078e0207 */
[----:B------:R-:W-:Y:S02]  /*e1e0*/  IMAD R4, R11, UR4, RZ ;  /* 0x000000040b047c24 */ /* 0x000fe4000f8e02ff */
[----:B------:R-:W-:Y:S02]  /*e1f0*/  IMAD.MOV R7, RZ, RZ, -R5 ;  /* 0x000000ffff077224 */ /* 0x000fe400078e0a05 */
[----:B------:R-:W-:-:S04]  /*e200*/  IMAD.WIDE.U32 R2, R161, UR4, R2 ;  /* 0x00000004a1027c25 */ /* 0x000fc8000f8e0002 */
[----:B------:R-:W-:Y:S01]  /*e210*/  IMAD R7, R9, R7, R8 ;  /* 0x0000000709077224 */ /* 0x000fe200078e0208 */
[----:B------:R-:W-:Y:S01]  /*e220*/  SHF.R.S32.HI R9, RZ, 0x1f, R5 ;  /* 0x0000001fff097819 */ /* 0x000fe20000011405 */
[----:B------:R-:W-:Y:S01]  /*e230*/  IMAD R6, R161, UR5, R4 ;  /* 0x00000005a1067c24 */ /* 0x000fe2000f8e0204 */
[----:B------:R-:W-:Y:S01]  /*e240*/  IADD3 R2, P0, R5, R2, RZ ;  /* 0x0000000205027210 */ /* 0x000fe20007f1e0ff */
[----:B------:R-:W-:Y:S01]  /*e250*/  ULDC.64 UR4, c[0x0][0xb88] ;  /* 0x0002e20000047ab9 */ /* 0x000fe20000000a00 */
[----:B------:R-:W-:Y:S02]  /*e260*/  SHF.R.S32.HI R4, RZ, 0x1f, R7 ;  /* 0x0000001fff047819 */ /* 0x000fe40000011407 */
[----:B------:R-:W-:-:S03]  /*e270*/  IADD3.X R3, R9, R3, R6, P0, !PT ;  /* 0x0000000309037210 */ /* 0x000fc600007fe406 */
[----:B------:R-:W-:Y:S02]  /*e280*/  IMAD R4, R4, UR4, RZ ;  /* 0x0000000404047c24 */ /* 0x000fe4000f8e02ff */
[----:B------:R-:W-:-:S04]  /*e290*/  IMAD.WIDE.U32 R2, R7, UR4, R2 ;  /* 0x0000000407027c25 */ /* 0x000fc8000f8e0002 */
[----:B------:R-:W-:Y:S01]  /*e2a0*/  IMAD R5, R7, UR5, R4 ;  /* 0x0000000507057c24 */ /* 0x000fe2000f8e0204 */
[----:B------:R-:W-:Y:S02]  /*e2b0*/  ULDC.64 UR4, c[0x0][0xb50] ;  /* 0x0002d40000047ab9 */ /* 0x000fe40000000a00 */
[----:B------:R-:W-:Y:S01]  /*e2c0*/  LEA R4, P0, R2, UR4, 0x2 ;  /* 0x0000000402047c11 */ /* 0x000fe2000f8010ff */
[----:B------:R-:W-:-:S05]  /*e2d0*/  IMAD.IADD R3, R3, 0x1, R5 ;  /* 0x0000000103037824 */ /* 0x000fca00078e0205 */
[----:B------:R-:W-:Y:S01]  /*e2e0*/  LEA.HI.X R5, R2, UR5, R3, 0x2, P0 ;  /* 0x0000000502057c11 */ /* 0x000fe200080f1403 */
[----:B------:R-:W-:-:S05]  /*e2f0*/  IMAD.MOV.U32 R3, RZ, RZ, -0x800000 ;  /* 0xff800000ff037424 */ /* 0x000fca00078e00ff */
[----:B------:R4:W-:Y:S02]  /*e300*/  STG.E desc[UR6][R4.64], R3 ;  /* 0x0000000304007986 */ /* 0x0009e4000c101906 */
.L_x_1171:
[----:B------:R-:W-:Y:S05]  /*e310*/  BSYNC B1 ;  /* 0x0000000000017941 */ /* 0x000fea0003800000 */
.L_x_1170:
[----:B------:R-:W-:Y:S01]  /*e320*/  ULDC.64 UR4, c[0x0][0xae8] ;  /* 0x0002ba0000047ab9 */ /* 0x000fe20000000a00 */
[----:B--2-4-:R-:W-:Y:S01]  /*e330*/  @P1 IMAD.HI.U32 R4, R15, R14, RZ ;  /* 0x0000000e0f041227 */ /* 0x014fe200078e00ff */
[----:B------:R-:W-:Y:S01]  /*e340*/  ULDC UR6, c[0x0][0xa88] ;  /* 0x0002a20000067ab9 */ /* 0x000fe20000000800 */
[----:B------:R-:W-:Y:S02]  /*e350*/  BSSY B1, `(.L_x_1172) ;  /* 0x0000031000017945 */ /* 0x000fe40003800000 */
[----:B------:R-:W-:Y:S02]  /*e360*/  IMAD R2, R10, UR4, RZ ;  /* 0x000000040a027c24 */ /* 0x000fe4000f8e02ff */
[----:B------:R-:W-:Y:S01]  /*e370*/  IMAD.MOV.U32 R5, RZ, RZ, R15 ;  /* 0x000000ffff057224 */ /* 0x000fe200078e000f */
[----:B---3--:R-:W-:Y:S01]  /*e380*/  @P1 SHF.R.U32.HI R5, RZ, R21, R4 ;  /* 0x00000015ff051219 */ /* 0x008fe20000011604 */
[C---:B------:R-:W-:Y:S02]  /*e390*/  IMAD R7, R163.reuse, UR5, R2 ;  /* 0x00000005a3077c24 */ /* 0x040fe4000f8e0202 */
[----:B------:R-:W-:Y:S01]  /*e3a0*/  IMAD.WIDE.U32 R2, R163, UR4, RZ ;  /* 0x00000004a3027c25 */ /* 0x000fe2000f8e00ff */
[----:B------:R-:W-:Y:S01]  /*e3b0*/  ULDC.64 UR4, c[0x0][0xaf0] ;  /* 0x0002bc0000047ab9 */ /* 0x000fe20000000a00 */
[----:B------:R-:W-:-:S02]  /*e3c0*/  SHF.R.S32.HI R4, RZ, 0x1f, R5 ;  /* 0x0000001fff047819 */ /* 0x000fc40000011405 */
[----:B------:R-:W-:Y:S02]  /*e3d0*/  IMAD R6, R11, UR4, RZ ;  /* 0x000000040b067c24 */ /* 0x000fe4000f8e02ff */
[----:B------:R-:W-:Y:S02]  /*e3e0*/  IMAD.IADD R3, R3, 0x1, R7 ;  /* 0x0000000103037824 */ /* 0x000fe400078e0207 */
[C---:B------:R-:W-:Y:S02]  /*e3f0*/  IMAD R7, R161.reuse, UR5, R6 ;  /* 0x00000005a1077c24 */ /* 0x040fe4000f8e0206 */
        /* <DEDUP_REMOVED lines=11> */
[----:B------:R-:W-:Y:S02]  /*e4b0*/  IMAD.IADD R3, R3, 0x1, R9 ;  /* 0x0000000103037824 */ /* 0x000fe400078e0209 */
[----:B------:R-:W-:Y:S02]  /*e4c0*/  IMAD R6, R4, UR4, RZ ;  /* 0x0000000404067c24 */ /* 0x000fe4000f8e02ff */
[----:B------:R-:W-:Y:S02]  /*e4d0*/  IMAD R9, R12, UR6, RZ ;  /* 0x000000060c097c24 */ /* 0x000fe4000f8e02ff */
[C---:B------:R-:W-:Y:S02]  /*e4e0*/  VIADD R4, R8.reuse, 0x20 ;  /* 0x0000002008047836 */ /* 0x040fe40000000000 */
[C---:B------:R-:W-:Y:S01]  /*e4f0*/  IMAD R5, R7.reuse, UR5, R6 ;  /* 0x0000000507057c24 */ /* 0x040fe2000f8e0206 */
[-C--:B------:R-:W-:Y:S01]  /*e500*/  ISETP.GE.AND P2, PT, R8, R9.reuse, PT ;  /* 0x000000090800720c */ /* 0x080fe20003f46270 */
[----:B------:R-:W-:Y:S01]  /*e510*/  IMAD.WIDE.U32 R2, R7, UR4, R2 ;  /* 0x0000000407027c25 */ /* 0x000fe2000f8e0002 */
[----:B------:R-:W-:Y:S01]  /*e520*/  ISETP.GE.AND P1, PT, R4, R9, PT ;  /* 0x000000090400720c */ /* 0x000fe20003f26270 */
[----:B------:R-:W-:-:S02]  /*e530*/  ULDC.64 UR4, c[0x0][0xa80] ;  /* 0x0002a00000047ab9 */ /* 0x000fc40000000a00 */
[----:B------:R-:W-:Y:S02]  /*e540*/  VIADD R4, R8, 0x40 ;  /* 0x0000004008047836 */ /* 0x000fe40000000000 */
[----:B------:R-:W-:Y:S01]  /*e550*/  IMAD.IADD R3, R3, 0x1, R5 ;  /* 0x0000000103037824 */ /* 0x000fe200078e0205 */
[----:B------:R-:W-:Y:S02]  /*e560*/  LEA R5, P3, R2, UR4, 0x1 ;  /* 0x0000000402057c11 */ /* 0x000fe4000f8608ff */
[----:B------:R-:W-:Y:S02]  /*e570*/  ISETP.GE.AND P0, PT, R4, R9, PT ;  /* 0x000000090400720c */ /* 0x000fe40003f06270 */
[----:B------:R-:W-:Y:S02]  /*e580*/  LEA.HI.X R4, R2, UR5, R3, 0x1, P3 ;  /* 0x0000000502047c11 */ /* 0x000fe400098f0c03 */
[----:B------:R2:W3:Y:S04]  /*e590*/  SHFL.IDX PT, R2, R5, RZ, 0x181f ;  /* 0x00181fff05027589 */ /* 0x0004e800000e0000 */
[----:B------:R2:W4:Y:S01]  /*e5a0*/  SHFL.IDX PT, R3, R4, RZ, 0x181f ;  /* 0x00181fff04037589 */ /* 0x00052200000e0000 */
[----:B------:R-:W-:Y:S05]  /*e5b0*/  @P2 BRA `(.L_x_1173) ;  /* 0x0000000000282947 */ /* 0x000fea0003800000 */
[----:B------:R-:W-:Y:S01]  /*e5c0*/  ULDC UR4, c[0x0][0xac8] ;  /* 0x0002b20000047ab9 */ /* 0x000fe20000000800 */
[----:B------:R-:W-:Y:S01]  /*e5d0*/  ULDC.64 UR6, c[0x0][0x208] ;  /* 0x0000820000067ab9 */ /* 0x000fe20000000a00 */
[----:B------:R-:W-:Y:S02]  /*e5e0*/  ISETP.GE.AND P4, PT, R23, UR4, PT ;  /* 0x0000000417007c0c */ /* 0x000fe4000bf86270 */
[----:B------:R-:W-:-:S11]  /*e5f0*/  ISETP.GE.AND P5, PT, R160, UR4, PT ;  /* 0x00000004a0007c0c */ /* 0x000fd6000bfa6270 */
[CC--:B---3--:R-:W-:Y:S02]  /*e600*/  @!P4 LEA R6, P2, R23.reuse, R2.reuse, 0x1 ;  /* 0x000000021706c211 */ /* 0x0c8fe400078408ff */
[C---:B------:R-:W-:Y:S02]  /*e610*/  @!P5 LEA R2, P3, R160.reuse, R2, 0x1 ;  /* 0x00000002a002d211 */ /* 0x040fe400078608ff */
[-C--:B----4-:R-:W-:Y:S02]  /*e620*/  @!P4 LEA.HI.X R7, R23, R3.reuse, R172, 0x1, P2 ;  /* 0x000000031707c211 */ /* 0x090fe400010f0cac */
[----:B------:R-:W-:-:S03]  /*e630*/  @!P5 LEA.HI.X R3, R160, R3, R171, 0x1, P3 ;  /* 0x00000003a003d211 */ /* 0x000fc600018f0cab */
[----:B------:R3:W-:Y:S04]  /*e640*/  @!P4 ST.E.128 desc[UR6][R6.64], RZ ;  /* 0x000000ff0600c985 */ /* 0x0007e8000c101d06 */
[----:B------:R3:W-:Y:S02]  /*e650*/  @!P5 ST.E.128 desc[UR6][R2.64], RZ ;  /* 0x000000ff0200d985 */ /* 0x0007e4000c101d06 */
.L_x_1173:
[----:B------:R-:W-:Y:S05]  /*e660*/  BSYNC B1 ;  /* 0x0000000000017941 */ /* 0x000fea0003800000 */
.L_x_1172:
[----:B---34-:R3:W4:Y:S01]  /*e670*/  SHFL.IDX PT, R3, R4, 0x1, 0x181f ;  /* 0x00381f0004037f89 */ /* 0x01872200000e0000 */
[----:B------:R-:W-:Y:S03]  /*e680*/  BSSY B1, `(.L_x_1174) ;  /* 0x000000d000017945 */ /* 0x000fe60003800000 */
[----:B------:R3:W0:Y:S01]  /*e690*/  SHFL.IDX PT, R2, R5, 0x1, 0x181f ;  /* 0x00381f0005027f89 */ /* 0x00062200000e0000 */
        /* <DEDUP_REMOVED lines=9> */
[----:B------:R0:W-:Y:S04]  /*e730*/  @!P3 ST.E.128 desc[UR6][R6.64], RZ ;  /* 0x000000ff0600b985 */ /* 0x0001e8000c101d06 */
[----:B------:R0:W-:Y:S02]  /*e740*/  @!P4 ST.E.128 desc[UR6][R2.64], RZ ;  /* 0x000000ff0200c985 */ /* 0x0001e4000c101d06 */
.L_x_1175:
[----:B------:R-:W-:Y:S05]  /*e750*/  BSYNC B1 ;  /* 0x0000000000017941 */ /* 0x000fea0003800000 */
.L_x_1174:
[----:B0---4-:R0:W4:Y:S01]  /*e760*/  SHFL.IDX PT, R3, R4, 0x2, 0x181f ;  /* 0x00581f0004037f89 */ /* 0x01112200000e0000 */
        /* <DEDUP_REMOVED lines=13> */
.L_x_1177:
[----:B------:R-:W-:Y:S05]  /*e840*/  BSYNC B1 ;  /* 0x0000000000017941 */ /* 0x000fea0003800000 */
.L_x_1176:
[----:B0-----:R-:W-:Y:S01]  /*e850*/  VIADD R2, R8, 0x60 ;  /* 0x0000006008027836 */ /* 0x001fe20000000000 */
[----:B--23--:R-:W0:Y:S04]  /*e860*/  SHFL.IDX PT, R4, R4, 0x3, 0x181f ;  /* 0x00781f0004047f89 */ /* 0x00ce2800000e0000 */
[----:B------:R-:W-:Y:S01]  /*e870*/  ISETP.GE.AND P0, PT, R2, R9, PT ;  /* 0x000000090200720c */ /* 0x000fe20003f06270 */
[----:B----4-:R2:W3:-:S12]  /*e880*/  SHFL.IDX PT, R3, R5, 0x3, 0x181f ;  /* 0x00781f0005037f89 */ /* 0x0104d800000e0000 */
[----:B--2---:R-:W-:Y:S05]  /*e890*/  @P0 BRA `(.L_x_1169) ;  /* 0x0000000000280947 */ /* 0x004fea0003800000 */
        /* <DEDUP_REMOVED lines=8> */
[----:B------:R2:W-:Y:S04]  /*e920*/  @!P2 ST.E.128 desc[UR6][R6.64], RZ ;  /* 0x000000ff0600a985 */ /* 0x0005e8000c101d06 */
[----:B------:R2:W-:Y:S02]  /*e930*/  @!P3 ST.E.128 desc[UR6][R2.64], RZ ;  /* 0x000000ff0200b985 */ /* 0x0005e4000c101d06 */
.L_x_1169:
[----:B------:R-:W-:Y:S05]  /*e940*/  BSYNC B0 ;  /* 0x0000000000007941 */ /* 0x000fea0003800000 */
.L_x_1161:
[----:B------:R-:W-:Y:S02]  /*e950*/  ULDC UR4, c[0x0][0xc38] ;  /* 0x00030e0000047ab9 */ /* 0x000fe40000000800 */
[----:B-1----:R-:W-:-:S13]  /*e960*/  ISETP.GE.AND P0, PT, R0, UR4, PT ;  /* 0x0000000400007c0c */ /* 0x002fda000bf06270 */
[----:B------:R-:W-:Y:S05]  /*e970*/  @!P0 BRA `(.L_x_1178) ;  /* 0xffffff2400108947 */ /* 0x000fea000383ffff */
[----:B------:R-:W-:Y:S05]  /*e980*/  EXIT ;  /* 0x000000000000794d */ /* 0x000fea0003800000 */
.L_x_1080:
[----:B------:R-:W-:-:S08]  /*e990*/  NOP ;  /* 0x0000000000007918 */ /* 0x000fd00000000000 */
[----:B0-----:R-:W0:-:S00]  /*e9a0*/  USETMAXREG.DEALLOC.CTAPOOL 0x18 ;  /* 0x00000018000079c8 */ /* 0x001e0000080e0500 */
[----:B0-----:R-:W2:Y:S01]  /*e9b0*/  LDL.LU R2, [R1+0xc] ;  /* 0x00000c0001027983 */ /* 0x001ea20000300800 */
[----:B------:R-:W-:-:S05]  /*e9c0*/  LOP3.LUT R0, R0, 0x3, RZ, 0xc0, !PT ;  /* 0x0000000300007812 */ /* 0x000fca00078ec0ff */
[----:B------:R-:W0:Y:S01]  /*e9d0*/  S2UR UR6, SR_CTAID.X ;  /* 0x00000000000679c3 */ /* 0x000e220000002500 */
[----:B------:R-:W-:Y:S01]  /*e9e0*/  IMAD.MOV.U32 R18, RZ, RZ, RZ ;  /* 0x000000ffff127224 */ /* 0x000fe200078e00ff */
[----:B------:R-:W1:Y:S02]  /*e9f0*/  SHFL.IDX PT, R0, R0, RZ, 0x1f ;  /* 0x00001fff00007589 */ /* 0x000e6400000e0000 */
[----:B-1----:R-:W-:-:S04]  /*ea00*/  ISETP.NE.AND P0, PT, R0, RZ, PT ;  /* 0x000000ff0000720c */ /* 0x002fc80003f05270 */
[----:B------:R-:W0:Y:S09]  /*ea10*/  LDC R0, c[0x0][0xc38] ;  /* 0x00030e00ff007b82 */ /* 0x000e320000000800 */
[----:B------:R-:W-:Y:S06]  /*ea20*/  @P0 BAR.ARV 0x4, 0x180 ;  /* 0x0106000000000b1d */ /* 0x000fec0000002000 */
[----:B--2---:R-:W-:-:S04]  /*ea30*/  LOP3.LUT R2, R2, 0xfffffffb, RZ, 0xc0, !PT ;  /* 0xfffffffb02027812 */ /* 0x004fc800078ec0ff */
[----:B------:R-:W-:Y:S02]  /*ea40*/  @P0 LOP3.LUT R2, R2, 0x4, RZ, 0xfc, !PT ;  /* 0x0000000402020812 */ /* 0x000fe400078efcff */
[----:B0-----:R-:W-:Y:S01]  /*ea50*/  ISETP.LE.AND P0, PT, R0, UR6, PT ;  /* 0x0000000600007c0c */ /* 0x001fe2000bf03270 */
[----:B------:R-:W-:Y:S02]  /*ea60*/  IMAD.MOV.U32 R0, RZ, RZ, 0x1 ;  /* 0x00000001ff007424 */ /* 0x000fe400078e00ff */
[----:B------:R0:W-:Y:S04]  /*ea70*/  STL [R1+0xc], R2 ;  /* 0x00000c0201007387 */ /* 0x0001e80000100800 */
[----:B------:R0:W-:Y:S04]  /*ea80*/  STL [R1+0x18], RZ ;  /* 0x000018ff01007387 */ /* 0x0001e80000100800 */
[----:B------:R0:W-:Y:S02]  /*ea90*/  STL [R1+0x4], R0 ;  /* 0x0000040001007387 */ /* 0x0001e40000100800 */
[----:B------:R-:W-:Y:S05]  /*eaa0*/  @P0 BRA `(.L_x_1179) ;  /* 0x0000004800940947 */ /* 0x000fea0003800000 */
[----:B------:R-:W1:Y:S01]  /*eab0*/  S2R R6, SR_TID.X ;  /* 0x0000000000067919 */ /* 0x000e620000002100 */
[----:B------:R-:W2:Y:S01]  /*eac0*/  S2UR UR5, SR_CgaCtaId ;  /* 0x00000000000579c3 */ /* 0x000ea20000008800 */
[----:B------:R-:W-:Y:S01]  /*ead0*/  UMOV UR4, 0x400 ;  /* 0x0000040000047882 */ /* 0x000fe20000000000 */
[----:B------:R-:W-:Y:S01]  /*eae0*/  IMAD.MOV.U32 R18, RZ, RZ, RZ ;  /* 0x000000ffff127224 */ /* 0x000fe200078e00ff */
[----:B------:R-:W-:Y:S01]  /*eaf0*/  ULDC UR44, c[0x0][0xc] ;  /* 0x00000300002c7ab9 */ /* 0x000fe20000000800 */
[----:B------:R-:W-:Y:S01]  /*eb00*/  ULDC.64 UR38, c[0x0][0x198] ;  /* 0x0000660000267ab9 */ /* 0x000fe20000000a00 */
[----:B--2---:R-:W-:-:S06]  /*eb10*/  ULEA UR4, UR5, UR4, 0x18 ;  /* 0x0000000405047291 */ /* 0x004fcc000f8ec03f */
[----:B------:R-:W-:Y:S01]  /*eb20*/  IMAD.U32 R17, RZ, RZ, UR4 ;  /* 0x00000004ff117e24 */ /* 0x000fe2000f8e00ff */
[C---:B-1----:R-:W-:Y:S01]  /*eb30*/  LOP3.LUT R5, R6.reuse, 0x7f, RZ, 0xc0, !PT ;  /* 0x0000007f06057812 */ /* 0x042fe200078ec0ff */
[----:B0-----:R-:W-:-:S05]  /*eb40*/  IMAD.SHL.U32 R0, R6, 0x8, RZ ;  /* 0x0000000806007824 */ /* 0x001fca00078e00ff */
[C---:B------:R-:W-:Y:S02]  /*eb50*/  LOP3.LUT R2, R0.reuse, 0x1f8, RZ, 0xc0, !PT ;  /* 0x000001f800027812 */ /* 0x040fe400078ec0ff */
[----:B------:R-:W-:Y:S02]  /*eb60*/  LOP3.LUT R0, R0, 0x38, RZ, 0xc0, !PT ;  /* 0x0000003800007812 */ /* 0x000fe400078ec0ff */
[----:B------:R-:W-:Y:S01]  /*eb70*/  LOP3.LUT R3, R2, 0x38, R6, 0x78, !PT ;  /* 0x0000003802037812 */ /* 0x000fe200078e7806 */
[----:B------:R-:W-:-:S05]  /*eb80*/  IMAD.SHL.U32 R2, R5, 0x8, RZ ;  /* 0x0000000805027824 */ /* 0x000fca00078e00ff */
[----:B------:R-:W-:Y:S01]  /*eb90*/  LOP3.LUT R4, R3, 0x200, R2, 0xf8, !PT ;  /* 0x0000020003047812 */ /* 0x000fe200078ef802 */
[----:B------:R-:W-:Y:S01]  /*eba0*/  IMAD.SHL.U32 R2, R6, 0x10, RZ ;  /* 0x0000001006027824 */ /* 0x000fe200078e00ff */
[----:B------:R-:W-:-:S03]  /*ebb0*/  SHF.R.U32.HI R3, RZ, 0x3, R5 ;  /* 0x00000003ff037819 */ /* 0x000fc60000011605 */
[----:B------:R-:W-:Y:S01]  /*ebc0*/  IMAD R4, R4, 0x2, R17 ;  /* 0x0000000204047824 */ /* 0x000fe200078e0211 */
[----:B------:R-:W-:Y:S01]  /*ebd0*/  LOP3.LUT R2, R3, 0x70, R2, 0xf8, !PT ;  /* 0x0000007003027812 */ /* 0x000fe200078ef802 */
[----:B------:R-:W-:Y:S02]  /*ebe0*/  IMAD.U32 R3, RZ, RZ, UR6 ;  /* 0x00000006ff037e24 */ /* 0x000fe4000f8e00ff */
[----:B------:R-:W-:Y:S01]  /*ebf0*/  IMAD.MOV.U32 R2, RZ, RZ, 0x1 ;  /* 0x00000001ff027424 */ /* 0x000fe200078e00ff */
[----:B------:R-:W-:Y:S04]  /*ec00*/  STL [R1+0x10], R4 ;  /* 0x0000100401007387 */ /* 0x000fe80000100800 */
[----:B------:R-:W-:Y:S04]  /*ec10*/  STL [R1+0x14], R3 ;  /* 0x0000140301007387 */ /* 0x000fe80000100800 */
[----:B------:R-:W-:Y:S04]  /*ec20*/  STL [R1+0x18], RZ ;  /* 0x000018ff01007387 */ /* 0x000fe80000100800 */
[----:B------:R0:W-:Y:S02]  /*ec30*/  STL [R1+0x4], R2 ;  /* 0x0000040201007387 */ /* 0x0001e40000100800 */
[----:B0-----:R-:W-:-:S02]  /*ec40*/  LOP3.LUT R2, R0, 0x40, RZ, 0xfc, !PT ;  /* 0x0000004000027812 */ /* 0x001fc400078efcff */
[----:B------:R-:W-:-:S07]  /*ec50*/  LOP3.LUT R0, R0, 0x80, RZ, 0xfc, !PT ;  /* 0x0000008000007812 */ /* 0x000fce00078efcff */
.L_x_1275:
[----:B--2---:R-:W2:Y:S01]  /*ec60*/  LDL R0, [R1+0x14] ;  /* 0x0000140001007983 */ /* 0x004ea20000100800 */
[----:B------:R-:W-:Y:S02]  /*ec70*/  ULDC UR8, c[0x0][0xc60] ;  /* 0x0003180000087ab9 */ /* 0x000fe40000000800 */
[----:B------:R-:W-:-:S11]  /*ec80*/  UISETP.NE.AND UP0, UPT, UR8, 0x1, UPT ;  /* 0x000000010800788c */ /* 0x000fd6000bf05270 */
[----:B------:R-:W-:Y:S01]  /*ec90*/  @UP0 ULDC UR4, c[0x0][0xc64] ;  /* 0x0003190000040ab9 */ /* 0x000fe20000000800 */
[----:B------:R-:W-:Y:S01]  /*eca0*/  @UP0 ULDC UR9, c[0x0][0xc68] ;  /* 0x00031a0000090ab9 */ /* 0x000fe20000000800 */
[C---:B--2---:R-:W-:Y:S02]  /*ecb0*/  R2UR UR7, R0.reuse ;  /* 0x00000000000772ca */ /* 0x044fe400000e0000 */
[----:B------:R-:W-:-:S11]  /*ecc0*/  R2UR UR6, R0 ;  /* 0x00000000000672ca */ /* 0x000fd600000e0000 */
[----:B------:R-:W-:-:S04]  /*ecd0*/  UIMAD.WIDE.U32 UR4, UR7, UR4, URZ ;  /* 0x00000004070472a5 */ /* 0x000fc8000f8e003f */
[----:B------:R-:W-:-:S03]  /*ece0*/  @UP0 USHF.R.U32.HI UR7, URZ, UR9, UR5 ;  /* 0x000000093f070299 */ /* 0x000fc60008011605 */
[----:B------:R-:W-:Y:S02]  /*ecf0*/  ULDC UR4, c[0x0][0xc78] ;  /* 0x00031e0000047ab9 */ /* 0x000fe40000000800 */
[----:B------:R-:W-:Y:S02]  /*ed00*/  UISETP.GE.AND UP0, UPT, UR7, UR4, UPT ;  /* 0x000000040700728c */ /* 0x000fe4000bf06270 */
[----:B------:R-:W-:-:S04]  /*ed10*/  UIADD3 UR4, -UR7, URZ, URZ ;  /* 0x0000003f07047290 */ /* 0x000fc8000fffe13f */
[----:B------:R-:W-:Y:S01]  /*ed20*/  PLOP3.LUT P0, PT, PT, PT, UP0, 0x80, 0x0 ;  /* 0x000000000000781c */ /* 0x000fe20003f0f008 */
[----:B------:R-:W-:-:S12]  /*ed30*/  UIMAD UR8, UR8, UR4, UR6 ;  /* 0x00000004080872a4 */ /* 0x000fd8000f8e0206 */
[----:B01-3--:R-:W-:Y:S05]  /*ed40*/  @!P0 BRA `(.L_x_1180) ;  /* 0x0000000000208947 */ /* 0x00bfea0003800000 */
[----:B------:R-:W-:Y:S01]  /*ed50*/  ULDC UR9, c[0x0][0xc6c] ;  /* 0x00031b0000097ab9 */ /* 0x000fe20000000800 */
[----:B------:R-:W-:Y:S01]  /*ed60*/  UMOV UR6, UR8 ;  /* 0x0000000800067c82 */ /* 0x000fe20008000000 */
[----:B------:R-:W-:-:S11]  /*ed70*/  UISETP.NE.AND UP0, UPT, UR9, 0x1, UPT ;  /* 0x000000010900788c */ /* 0x000fd6000bf05270 */
[----:B------:R-:W-:Y:S02]  /*ed80*/  @UP0 ULDC.64 UR10, c[0x0][0xc70] ;  /* 0x00031c00000a0ab9 */ /* 0x000fe40000000a00 */
[----:B------:R-:W-:-:S04]  /*ed90*/  UIMAD.WIDE.U32 UR4, UR8, UR10, URZ ;  /* 0x0000000a080472a5 */ /* 0x000fc8000f8e003f */
[----:B------:R-:W-:-:S04]  /*eda0*/  @UP0 USHF.R.U32.HI UR6, URZ, UR11, UR5 ;  /* 0x0000000b3f060299 */ /* 0x000fc80008011605 */
[----:B------:R-:W-:Y:S01]  /*edb0*/  UIMAD UR4, UR6, UR9, URZ ;  /* 0x00000009060472a4 */ /* 0x000fe2000f8e023f */
[----:B------:R-:W-:Y:S11]  /*edc0*/  BRA `(.L_x_1181) ;  /* 0x00000000001c7947 */ /* 0x000ff60003800000 */
.L_x_1180:
[----:B------:R-:W-:Y:S01]  /*edd0*/  ULDC UR9, c[0x0][0xc54] ;  /* 0x0003150000097ab9 */ /* 0x000fe20000000800 */
[----:B------:R-:W-:Y:S01]  /*ede0*/  UMOV UR6, UR8 ;  /* 0x0000000800067c82 */ /* 0x000fe20008000000 */
[----:B------:R-:W-:-:S11]  /*edf0*/  UISETP.NE.AND UP0, UPT, UR9, 0x1, UPT ;  /* 0x000000010900788c */ /* 0x000fd6000bf05270 */
[----:B------:R-:W-:Y:S02]  /*ee00*/  @UP0 ULDC.64 UR10, c[0x0][0xc58] ;  /* 0x00031600000a0ab9 */ /* 0x000fe40000000a00 */
[----:B------:R-:W-:-:S04]  /*ee10*/  UIMAD.WIDE.U32 UR4, UR8, UR10, URZ ;  /* 0x0000000a080472a5 */ /* 0x000fc8000f8e003f */
[----:B------:R-:W-:-:S04]  /*ee20*/  @UP0 USHF.R.U32.HI UR6, URZ, UR11, UR5 ;  /* 0x0000000b3f060299 */ /* 0x000fc80008011605 */
[----:B------:R-:W-:-:S12]  /*ee30*/  UIMAD UR4, UR6, UR9, URZ ;  /* 0x00000009060472a4 */ /* 0x000fd8000f8e023f */
.L_x_1181:
[----:B------:R-:W-:Y:S02]  /*ee40*/  UIADD3 UR4, UR8, -UR4, URZ ;  /* 0x8000000408047290 */ /* 0x000fe4000fffe03f */
[----:B------:R-:W-:Y:S01]  /*ee50*/  ULOP3.LUT UR5, URZ, UR6, URZ, 0x33, !UPT ;  /* 0x000000063f057292 */ /* 0x000fe2000f8e333f */
[----:B------:R-:W-:Y:S01]  /*ee60*/  ULDC UR14, c[0x0][0xc48] ;  /* 0x00031200000e7ab9 */ /* 0x000fe20000000800 */
[----:B------:R-:W-:Y:S01]  /*ee70*/  ULDC UR8, c[0x0][0x448] ;  /* 0x0001120000087ab9 */ /* 0x000fe20000000800 */
[----:B------:R-:W-:Y:S01]  /*ee80*/  ULDC UR43, c[0x0][0xc3c] ;  /* 0x00030f00002b7ab9 */ /* 0x000fe20000000800 */
[----:B------:R-:W-:Y:S02]  /*ee90*/  UISETP.NE.AND UP2, UPT, UR14, 0x1, UPT ;  /* 0x000000010e00788c */ /* 0x000fe4000bf45270 */
[----:B------:R-:W-:Y:S02]  /*eea0*/  UISETP.NE.AND UP1, UPT, UR8, 0x1, UPT ;  /* 0x000000010800788c */ /* 0x000fe4000bf25270 */
[----:B------:R-:W-:Y:S01]  /*eeb0*/  UIADD3 UR43, UR5, UR43, URZ ;  /* 0x0000002b052b7290 */ /* 0x000fe2000fffe03f */
[----:B------:R-:W-:Y:S01]  /*eec0*/  ULDC.64 UR10, c[0x0][0x418] ;  /* 0x00010600000a7ab9 */ /* 0x000fe20000000a00 */
[----:B------:R-:W-:Y:S01]  /*eed0*/  ULDC UR13, c[0x0][0xc54] ;  /* 0x00031500000d7ab9 */ /* 0x000fe20000000800 */
[----:B------:R-:W-:-:S02]  /*eee0*/  UISETP.NE.U32.AND UP0, UPT, UR10, URZ, UPT ;  /* 0x0000003f0a00728c */ /* 0x000fc4000bf05070 */
[----:B------:R-:W-:Y:S02]  /*eef0*/  UIMAD UR13, UR7, UR13, UR4 ;  /* 0x0000000d070d72a4 */ /* 0x000fe4000f8e0204 */
[----:B------:R-:W-:Y:S01]  /*ef00*/  USHF.L.U32 UR43, UR43, 0x7, URZ ;  /* 0x000000072b2b7899 */ /* 0x000fe2000800063f */
[----:B------:R-:W-:Y:S01]  /*ef10*/  ULDC.64 UR4, c[0x0][0x9e0] ;  /* 0x0002780000047ab9 */ /* 0x000fe20000000a00 */
[----:B------:R-:W-:Y:S02]  /*ef20*/  UISETP.NE.AND.EX UP0, UPT, UR11, URZ, UPT, UP0 ;  /* 0x0000003f0b00728c */ /* 0x000fe4000bf05300 */
[----:B------:R-:W-:Y:S02]  /*ef30*/  UISETP.GE.AND UP3, UPT, UR5, 0x1, UPT ;  /* 0x000000010500788c */ /* 0x000fe4000bf66270 */
[----:B------:R-:W-:Y:S01]  /*ef40*/  UIADD3 UR12, UR43, 0x7f, URZ ;  /* 0x0000007f2b0c7890 */ /* 0x000fe2000fffe03f */
[----:B------:R-:W-:Y:S01]  /*ef50*/  ULDC UR10, c[0x0][0x424] ;  /* 0x00010900000a7ab9 */ /* 0x000fe20000000800 */
[----:B------:R-:W-:Y:S01]  /*ef60*/  ULDC UR6, c[0x0][0x288] ;  /* 0x0000a20000067ab9 */ /* 0x000fe20000000800 */
[----:B------:R-:W-:Y:S01]  /*ef70*/  @UP2 ULDC UR8, c[0x0][0xc4c] ;  /* 0x0003130000082ab9 */ /* 0x000fe20000000800 */
[----:B------:R-:W-:Y:S01]  /*ef80*/  @UP1 ULDC UR11, c[0x0][0x44c] ;  /* 0x00011300000b1ab9 */ /* 0x000fe20000000800 */
[----:B------:R-:W-:Y:S01]  /*ef90*/  USEL UR15, UR10, 0x1, UP0 ;  /* 0x000000010a0f7887 */ /* 0x000fe20008000000 */
[----:B------:R-:W-:Y:S01]  /*efa0*/  PLOP3.LUT P1, PT, PT, PT, UP3, 0x80, 0x0 ;  /* 0x000000000000781c */ /* 0x000fe20003f2f038 */
[----:B------:R-:W-:-:S02]  /*efb0*/  UIADD3 UR16, -UR6, 0x1, URZ ;  /* 0x0000000106107890 */ /* 0x000fc4000fffe13f */
[----:B------:R-:W-:Y:S02]  /*efc0*/  UIMAD.WIDE.U32 UR8, UR13, UR8, URZ ;  /* 0x000000080d0872a5 */ /* 0x000fe4000f8e003f */
[----:B------:R-:W-:Y:S01]  /*efd0*/  UIMAD.WIDE.U32 UR10, UR12, UR11, URZ ;  /* 0x0000000b0c0a72a5 */ /* 0x000fe2000f8e003f */
[----:B------:R-:W-:Y:S01]  /*efe0*/  ULDC UR7, c[0x0][0x2f0] ;  /* 0x0000bc0000077ab9 */ /* 0x000fe20000000800 */
[----:B------:R-:W-:Y:S01]  /*eff0*/  @UP2 ULDC UR17, c[0x0][0xc50] ;  /* 0x0003140000112ab9 */ /* 0x000fe20000000800 */
[----:B------:R-:W-:Y:S01]  /*f000*/  @UP1 ULDC UR18, c[0x0][0x450] ;  /* 0x0001140000121ab9 */ /* 0x000fe20000000800 */
[----:B------:R-:W-:Y:S01]  /*f010*/  UMOV UR42, UR13 ;  /* 0x0000000d002a7c82 */ /* 0x000fe20008000000 */
[----:B------:R-:W-:Y:S02]  /*f020*/  UIMAD UR16, UR15, UR7, UR16 ;  /* 0x000000070f1072a4 */ /* 0x000fe4000f8e0210 */
[----:B------:R-:W-:Y:S02]  /*f030*/  @UP2 USHF.R.U32.HI UR42, URZ, UR17, UR9 ;  /* 0x000000113f2a2299 */ /* 0x000fe40008011609 */
[----:B------:R-:W-:-:S02]  /*f040*/  @UP1 USHF.R.U32.HI UR12, URZ, UR18, UR11 ;  /* 0x000000123f0c1299 */ /* 0x000fc4000801160b */
[----:B------:R-:W-:Y:S02]  /*f050*/  UIADD3 UR36, -UR42, URZ, URZ ;  /* 0x0000003f2a247290 */ /* 0x000fe4000fffe13f */
[----:B------:R-:W-:Y:S02]  /*f060*/  UIADD3 UR12, UR16, UR12, URZ ;  /* 0x0000000c100c7290 */ /* 0x000fe4000fffe03f */
[----:B------:R-:W-:Y:S02]  /*f070*/  UIMAD UR36, UR14, UR36, UR13 ;  /* 0x000000240e2472a4 */ /* 0x000fe4000f8e020d */
[----:B------:R-:W-:Y:S01]  /*f080*/  UIADD3 UR4, UR12, UR4, URZ ;  /* 0x000000040c047290 */ /* 0x000fe2000fffe03f */
[----:B------:R-:W-:Y:S11]  /*f090*/  @!P1 BRA `(.L_x_1182) ;  /* 0x0000000000449947 */ /* 0x000ff60003800000 */
[----:B------:R-:W-:Y:S01]  /*f0a0*/  ISETP.LT.AND P0, PT, RZ, UR12, PT ;  /* 0x0000000cff007c0c */ /* 0x000fe2000bf01270 */
[----:B------:R-:W-:-:S12]  /*f0b0*/  UIADD3 UR10, UR12, -0x1, URZ ;  /* 0xffffffff0c0a7890 */ /* 0x000fd8000fffe03f */
[----:B------:R-:W-:Y:S05]  /*f0c0*/  @P0 BRA `(.L_x_1183) ;  /* 0x00000000001c0947 */ /* 0x000fea0003800000 */
[----:B------:R-:W-:Y:S02]  /*f0d0*/  UISETP.NE.AND UP0, UPT, UR5, 0x1, UPT ;  /* 0x000000010500788c */ /* 0x000fe4000bf05270 */
[----:B------:R-:W-:-:S09]  /*f0e0*/  UIADD3 UR10, -UR12, URZ, URZ ;  /* 0x0000003f0c0a7290 */ /* 0x000fd2000fffe13f */
[----:B------:R-:W-:Y:S02]  /*f0f0*/  @UP0 ULDC.64 UR12, c[0x0][0x9e8] ;  /* 0x00027a00000c0ab9 */ /* 0x000fe40000000a00 */
[----:B------:R-:W-:-:S04]  /*f100*/  UIMAD.WIDE.U32 UR8, UR10, UR12, URZ ;  /* 0x0000000c0a0872a5 */ /* 0x000fc8000f8e003f */
[----:B------:R-:W-:-:S04]  /*f110*/  @UP0 USHF.R.U32.HI UR10, URZ, UR13, UR9 ;  /* 0x0000000d3f0a0299 */ /* 0x000fc80008011609 */
[----:B------:R-:W-:Y:S01]  /*f120*/  ULOP3.LUT UR10, URZ, UR10, URZ, 0x33, !UPT ;  /* 0x0000000a3f0a7292 */ /* 0x000fe2000f8e333f */
[----:B------:R-:W-:Y:S11]  /*f130*/  BRA `(.L_x_1184) ;  /* 0x0000000000107947 */ /* 0x000ff60003800000 */
.L_x_1183:
[----:B------:R-:W-:-:S11]  /*f140*/  UISETP.NE.AND UP0, UPT, UR5, 0x1, UPT ;  /* 0x000000010500788c */ /* 0x000fd6000bf05270 */
[----:B------:R-:W-:Y:S02]  /*f150*/  @UP0 ULDC.64 UR12, c[0x0][0x9e8] ;  /* 0x00027a00000c0ab9 */ /* 0x000fe40000000a00 */
[----:B------:R-:W-:-:S04]  /*f160*/  UIMAD.WIDE.U32 UR8, UR10, UR12, URZ ;  /* 0x0000000c0a0872a5 */ /* 0x000fc8000f8e003f */
[----:B------:R-:W-:-:S12]  /*f170*/  @UP0 USHF.R.U32.HI UR10, URZ, UR13, UR9 ;  /* 0x0000000d3f0a0299 */ /* 0x000fd80008011609 */
.L_x_1184:
[----:B------:R-:W-:-:S04]  /*f180*/  UIMAD UR10, UR10, UR5, UR5 ;  /* 0x000000050a0a72a4 */ /* 0x000fc8000f8e0205 */
[----:B------:R-:W-:-:S04]  /*f190*/  UISETP.LT.AND UP0, UPT, UR4, UR10, UPT ;  /* 0x0000000a0400728c */ /* 0x000fc8000bf01270 */
[----:B------:R-:W-:-:S12]  /*f1a0*/  USEL UR4, UR4, UR10, UP0 ;  /* 0x0000000a04047287 */ /* 0x000fd80008000000 */
.L_x_1182:
[----:B------:R-:W-:Y:S02]  /*f1b0*/  UIMAD UR8, UR15, UR7, 0x5f ;  /* 0x0000005f0f0874a4 */ /* 0x000fe4000f8e0207 */
[----:B------:R-:W-:Y:S02]  /*f1c0*/  UIADD3 UR10, UR4, 0x5f, URZ ;  /* 0x0000005f040a7890 */ /* 0x000fe4000fffe03f */
[----:B------:R-:W-:Y:S02]  /*f1d0*/  UIMAD.WIDE UR8, UR8, 0x2aaaaaab, URZ ;  /* 0x2aaaaaab080878a5 */ /* 0x000fe4000f8e023f */
[----:B------:R-:W-:Y:S01]  /*f1e0*/  UIMAD.WIDE UR10, UR10, 0x2aaaaaab, URZ ;  /* 0x2aaaaaab0a0a78a5 */ /* 0x000fe2000f8e023f */
[----:B------:R-:W-:Y:S01]  /*f1f0*/  @UP1 ULDC UR12, c[0x0][0x44c] ;  /* 0x00011300000c1ab9 */ /* 0x000fe20000000800 */
[----:B------:R-:W-:Y:S02]  /*f200*/  UIMAD UR7, UR15, UR7, -UR6 ;  /* 0x000000070f0772a4 */ /* 0x000fe4000f8e0a06 */
[----:B------:R-:W-:-:S02]  /*f210*/  UIMAD.WIDE.U32 UR12, UR43, UR12, URZ ;  /* 0x0000000c2b0c72a5 */ /* 0x000fc4000f8e003f */
[----:B------:R-:W-:Y:S02]  /*f220*/  USHF.R.U32.HI UR6, URZ, 0x1f, UR9 ;  /* 0x0000001f3f067899 */ /* 0x000fe40008011609 */
[----:B------:R-:W-:Y:S01]  /*f230*/  USHF.R.U32.HI UR4, URZ, 0x1f, UR11 ;  /* 0x0000001f3f047899 */ /* 0x000fe2000801160b */
[----:B------:R-:W-:Y:S01]  /*f240*/  @UP1 ULDC UR16, c[0x0][0x450] ;  /* 0x0001140000101ab9 */ /* 0x000fe20000000800 */
[----:B------:R-:W-:Y:S01]  /*f250*/  UMOV UR14, UR43 ;  /* 0x0000002b000e7c82 */ /* 0x000fe20008000000 */
[----:B------:R-:W-:Y:S02]  /*f260*/  @UP1 USHF.R.U32.HI UR14, URZ, UR16, UR13 ;  /* 0x000000103f0e1299 */ /* 0x000fe4000801160d */
[----:B------:R-:W-:Y:S02]  /*f270*/  ULEA.HI.SX32 UR9, UR9, UR6, 0x1c ;  /* 0x0000000609097291 */ /* 0x000fe4000f8fe23f */
[----:B------:R-:W-:Y:S02]  /*f280*/  ULEA.HI.SX32 UR4, UR11, UR4, 0x1c ;  /* 0x000000040b047291 */ /* 0x000fe4000f8fe23f */
[----:B------:R-:W-:-:S02]  /*f290*/  UIADD3 UR6, UR7, UR14, URZ ;  /* 0x0000000e07067290 */ /* 0x000fc4000fffe03f */
[----:B------:R-:W-:Y:S01]  /*f2a0*/  UISETP.LT.AND UP0, UPT, UR9, UR4, UPT ;  /* 0x000000040900728c */ /* 0x000fe2000bf01270 */
[----:B------:R-:W-:Y:S02]  /*f2b0*/  ULDC UR8, c[0x0][0x9dc] ;  /* 0x0002770000087ab9 */ /* 0x000fe40000000800 */
[----:B------:R-:W-:Y:S02]  /*f2c0*/  UIADD3 UR8, UR6, -UR8, URZ ;  /* 0x8000000806087290 */ /* 0x000fe4000fffe03f */
[----:B------:R-:W-:Y:S01]  /*f2d0*/  USEL UR41, UR9, UR4, UP0 ;  /* 0x0000000409297287 */ /* 0x000fe20008000000 */
[----:B------:R-:W-:Y:S11]  /*f2e0*/  @!P1 BRA `(.L_x_1185) ;  /* 0x0000000000489947 */ /* 0x000ff60003800000 */
[----:B------:R-:W-:Y:S02]  /*f2f0*/  UMOV UR4, UR6 ;  /* 0x0000000600047c82 */ /* 0x000fe40008000000 */
[----:B------:R-:W-:-:S06]  /*f300*/  UISETP.GT.AND UP0, UPT, UR4, -0x1, UPT ;  /* 0xffffffff0400788c */ /* 0x000fcc000bf04270 */
[----:B------:R-:W-:-:S13]  /*f310*/  PLOP3.LUT P0, PT, PT, PT, UP0, 0x80, 0x0 ;  /* 0x000000000000781c */ /* 0x000fda0003f0f008 */
[----:B------:R-:W-:Y:S05]  /*f320*/  @P0 BRA `(.L_x_1186) ;  /* 0x00000000001c0947 */ /* 0x000fea0003800000 */
[----:B------:R-:W-:Y:S02]  /*f330*/  UISETP.NE.AND UP0, UPT, UR5, 0x1, UPT ;  /* 0x000000010500788c */ /* 0x000fe4000bf05270 */
[----:B------:R-:W-:-:S09]  /*f340*/  ULOP3.LUT UR4, URZ, UR4, URZ, 0x33, !UPT ;  /* 0x000000043f047292 */ /* 0x000fd2000f8e333f */
[----:B------:R-:W-:Y:S02]  /*f350*/  @UP0 ULDC.64 UR10, c[0x0][0x9e8] ;  /* 0x00027a00000a0ab9 */ /* 0x000fe40000000a00 */
[----:B------:R-:W-:-:S04]  /*f360*/  UIMAD.WIDE.U32 UR6, UR4, UR10, URZ ;  /* 0x0000000a040672a5 */ /* 0x000fc8000f8e003f */
[----:B------:R-:W-:-:S04]  /*f370*/  @UP0 USHF.R.U32.HI UR4, URZ, UR11, UR7 ;  /* 0x0000000b3f040299 */ /* 0x000fc80008011607 */
[----:B------:R-:W-:Y:S01]  /*f380*/  ULOP3.LUT UR4, URZ, UR4, URZ, 0x33, !UPT ;  /* 0x000000043f047292 */ /* 0x000fe2000f8e333f */
[----:B------:R-:W-:Y:S11]  /*f390*/  BRA `(.L_x_1187) ;  /* 0x0000000000107947 */ /* 0x000ff60003800000 */
.L_x_1186:
[----:B------:R-:W-:-:S11]  /*f3a0*/  UISETP.NE.AND UP0, UPT, UR5, 0x1, UPT ;  /* 0x000000010500788c */ /* 0x000fd6000bf05270 */
[----:B------:R-:W-:Y:S02]  /*f3b0*/  @UP0 ULDC.64 UR10, c[0x0][0x9e8] ;  /* 0x00027a00000a0ab9 */ /* 0x000fe40000000a00 */
[----:B------:R-:W-:-:S04]  /*f3c0*/  UIMAD.WIDE.U32 UR6, UR4, UR10, URZ ;  /* 0x0000000a040672a5 */ /* 0x000fc8000f8e003f */
[----:B------:R-:W-:-:S12]  /*f3d0*/  @UP0 USHF.R.U32.HI UR4, URZ, UR11, UR7 ;  /* 0x0000000b3f040299 */ /* 0x000fd80008011607 */
.L_x_1187:
[----:B------:R-:W-:-:S04]  /*f3e0*/  UIMAD UR4, UR4, UR5, URZ ;  /* 0x00000005040472a4 */ /* 0x000fc8000f8e023f */
[----:B------:R-:W-:-:S04]  /*f3f0*/  UISETP.LT.AND UP0, UPT, UR8, UR4, UPT ;  /* 0x000000040800728c */ /* 0x000fc8000bf01270 */
[----:B------:R-:W-:-:S12]  /*f400*/  USEL UR8, UR8, UR4, !UP0 ;  /* 0x0000000408087287 */ /* 0x000fd8000c000000 */
.L_x_1185:
[----:B------:R-:W-:Y:S01]  /*f410*/  UIMAD.WIDE UR4, UR8, 0x2aaaaaab, URZ ;  /* 0x2aaaaaab080478a5 */ /* 0x000fe2000f8e023f */
[----:B------:R-:W-:Y:S03]  /*f420*/  BSSY B7, `(.L_x_1188) ;  /* 0x00003f0000077945 */ /* 0x000fe60003800000 */
[----:B------:R-:W-:-:S04]  /*f430*/  USHF.R.U32.HI UR4, URZ, 0x1f, UR5 ;  /* 0x0000001f3f047899 */ /* 0x000fc80008011605 */
[----:B------:R-:W-:-:S04]  /*f440*/  ULEA.HI.SX32 UR4, UR5, UR4, 0x1c ;  /* 0x0000000405047291 */ /* 0x000fc8000f8fe23f */
[----:B------:R-:W-:-:S04]  /*f450*/  UISETP.LT.AND UP0, UPT, URZ, UR4, UPT ;  /* 0x000000043f00728c */ /* 0x000fc8000bf01270 */
[----:B------:R-:W-:-:S04]  /*f460*/  USEL UR40, URZ, UR4, !UP0 ;  /* 0x000000043f287287 */ /* 0x000fc8000c000000 */
[----:B------:R-:W-:-:S06]  /*f470*/  UISETP.GT.AND UP0, UPT, UR41, UR40, UPT ;  /* 0x000000282900728c */ /* 0x000fcc000bf04270 */
[----:B------:R-:W-:-:S13]  /*f480*/  PLOP3.LUT P0, PT, PT, PT, UP0, 0x80, 0x0 ;  /* 0x000000000000781c */ /* 0x000fda0003f0f008 */
[----:B------:R-:W-:Y:S05]  /*f490*/  @P0 BRA `(.L_x_1189) ;  /* 0x00000000004c0947 */ /* 0x000fea0003800000 */
[----:B------:R-:W0:Y:S02]  /*f4a0*/  S2R R0, SR_TID.X ;  /* 0x0000000000007919 */ /* 0x000e240000002100 */
        /* <DEDUP_REMOVED lines=10> */
[----:B-1----:R-:W2:Y:S01]  /*f550*/  @P0 ATOMG.E.ADD.STRONG.GPU PT, R3, desc[UR6][R2.64], R5 ;  /* 0x00000005020309a8 */ /* 0x002ea200081ee1c6 */
[----:B------:R-:W0:Y:S02]  /*f560*/  S2R R4, SR_LTMASK ;  /* 0x0000000000047919 */ /* 0x000e240000003900 */
[----:B0-----:R-:W-:-:S04]  /*f570*/  LOP3.LUT R4, R4, UR4, RZ, 0xc0, !PT ;  /* 0x0000000404047c12 */ /* 0x001fc8000f8ec0ff */
[----:B------:R-:W0:Y:S01]  /*f580*/  POPC R7, R4 ;  /* 0x0000000400077309 */ /* 0x000e220000000000 */
[----:B--2---:R-:W0:Y:S02]  /*f590*/  SHFL.IDX PT, R0, R3, R0, 0x1f ;  /* 0x00001f0003007589 */ /* 0x004e2400000e0000 */
[----:B0-----:R-:W-:-:S05]  /*f5a0*/  IADD3 R0, R0, UR44, R7 ;  /* 0x0000002c00007c10 */ /* 0x001fca000fffe007 */
[----:B------:R1:W-:Y:S01]  /*f5b0*/  STL [R1+0x14], R0 ;  /* 0x0000140001007387 */ /* 0x0003e20000100800 */
[----:B------:R-:W-:Y:S05]  /*f5c0*/  BRA `(.L_x_1190) ;  /* 0x0000003c00547947 */ /* 0x000fea0003800000 */
.L_x_1189:
[----:B------:R-:W-:Y:S01]  /*f5d0*/  VIADD R0, R17, 0x18400 ;  /* 0x0001840011007836 */ /* 0x000fe20000000000 */
[----:B------:R-:W-:Y:S04]  /*f5e0*/  BSSY B6, `(.L_x_1191) ;  /* 0x0000013000067945 */ /* 0x000fe80003800000 */
[----:B------:R-:W-:-:S13]  /*f5f0*/  LOP3.LUT P0, RZ, R0, 0x3ff, RZ, 0xc0, !PT ;  /* 0x000003ff00ff7812 */ /* 0x000fda000780c0ff */
[----:B------:R-:W-:Y:S05]  /*f600*/  @!P0 BRA `(.L_x_1192) ;  /* 0x0000000000408947 */ /* 0x000fea0003800000 */
        /* <DEDUP_REMOVED lines=16> */
.L_x_1192:
[----:B------:R-:W-:Y:S05]  /*f710*/  BSYNC B6 ;  /* 0x0000000000067941 */ /* 0x000fea0003800000 */
.L_x_1191:
        /* <DEDUP_REMOVED lines=8> */
[----:B------:R0:W1:Y:S01]  /*f7a0*/  LDC.64 R2, c[0x4][R16] ;  /* 0x0100000010027b82 */ /* 0x0000620000000a00 */
        /* <DEDUP_REMOVED lines=11> */
.L_x_1195:
        /* <DEDUP_REMOVED lines=15> */
.L_x_1194:
[----:B------:R-:W-:Y:S05]  /*f950*/  BSYNC B6 ;  /* 0x0000000000067941 */ /* 0x000fea0003800000 */
.L_x_1193:
[----:B------:R-:W-:Y:S01]  /*f960*/  ULDC.64 UR4, c[0x0][0x9f8] ;  /* 0x00027e0000047ab9 */ /* 0x000fe20000000a00 */
[----:B------:R-:W2:Y:S01]  /*f970*/  LDL.LU R0, [R1+0xc] ;  /* 0x00000c0001007983 */ /* 0x000ea20000300800 */
[----:B------:R-:W-:Y:S01]  /*f980*/  UISETP.NE.U32.AND UP0, UPT, UR4, URZ, UPT ;  /* 0x0000003f0400728c */ /* 0x000fe2000bf05070 */
[----:B------:R-:W-:Y:S01]  /*f990*/  IMAD.U32 R7, RZ, RZ, UR42 ;  /* 0x0000002aff077e24 */ /* 0x000fe2000f8e00ff */
[----:B------:R-:W-:Y:S02]  /*f9a0*/  ULDC.64 UR6, c[0x0][0x208] ;  /* 0x0000820000067ab9 */ /* 0x000fe40000000a00 */
[----:B------:R-:W-:-:S06]  /*f9b0*/  UISETP.NE.AND.EX UP0, UPT, UR5, URZ, UPT, UP0 ;  /* 0x0000003f0500728c */ /* 0x000fcc000bf05300 */
[----:B------:R-:W-:-:S05]  /*f9c0*/  PLOP3.LUT P0, PT, PT, PT, UP0, 0x80, 0x0 ;  /* 0x000000000000781c */ /* 0x000fca0003f0f008 */
[----:B------:R-:W-:Y:S02]  /*f9d0*/  @UP0 ULDC.64 UR4, c[0x0][0x9f8] ;  /* 0x00027e0000040ab9 */ /* 0x000fe40000000a00 */
[----:B------:R-:W-:-:S06]  /*f9e0*/  @UP0 UIMAD.WIDE UR4, UR42, 0x4, UR4 ;  /* 0x000000042a0408a5 */ /* 0x000fcc000f8e0204 */
[----:B------:R-:W-:Y:S02]  /*f9f0*/  IMAD.U32 R2, RZ, RZ, UR4 ;  /* 0x00000004ff027e24 */ /* 0x000fe4000f8e00ff */
[----:B------:R-:W-:-:S05]  /*fa00*/  IMAD.U32 R3, RZ, RZ, UR5 ;  /* 0x00000005ff037e24 */ /* 0x000fca000f8e00ff */
[----:B------:R0:W3:Y:S01]  /*fa10*/  @P0 LDG.E R7, desc[UR6][R2.64] ;  /* 0x0000000602070981 */ /* 0x0000e2000c1e1900 */
[----:B------:R-:W-:Y:S01]  /*fa20*/  UMOV UR4, 0xffffffff ;  /* 0xffffffff00047882 */ /* 0x000fe20000000000 */
[----:B------:R-:W-:Y:S01]  /*fa30*/  IMAD.U32 R19, RZ, RZ, UR41 ;  /* 0x00000029ff137e24 */ /* 0x000fe2000f8e00ff */
[----:B------:R-:W1:Y:S03]  /*fa40*/  S2R R4, SR_TID.X ;  /* 0x0000000000047919 */ /* 0x000e660000002100 */
[----:B------:R-:W-:Y:S01]  /*fa50*/  VIADD R19, R19, 0xffffffff ;  /* 0xffffffff13137836 */ /* 0x000fe20000000000 */
[----:B0-----:R-:W0:Y:S02]  /*fa60*/  LDC.64 R2, c[0x0][0x418] ;  /* 0x00010600ff027b82 */ /* 0x001e240000000a00 */
[----:B0-----:R-:W-:Y:S02]  /*fa70*/  ISETP.NE.U32.AND P0, PT, R2, RZ, PT ;  /* 0x000000ff0200720c */ /* 0x001fe40003f05070 */
[----:B-1----:R-:W-:-:S02]  /*fa80*/  SHF.R.U32.HI R4, RZ, 0x5, R4 ;  /* 0x00000005ff047819 */ /* 0x002fc40000011604 */
[----:B------:R-:W-:Y:S02]  /*fa90*/  ISETP.NE.AND.EX P1, PT, R3, RZ, PT, P0 ;  /* 0x000000ff0300720c */ /* 0x000fe40003f25300 */
[----:B------:R-:W-:Y:S02]  /*faa0*/  LOP3.LUT R4, R4, 0x3, RZ, 0xc0, !PT ;  /* 0x0000000304047812 */ /* 0x000fe400078ec0ff */
[----:B--2---:R-:W-:-:S09]  /*fab0*/  LOP3.LUT R0, R0, 0xfffffffe, RZ, 0xc0, !PT ;  /* 0xfffffffe00007812 */ /* 0x004fd200078ec0ff */
[----:B------:R-:W-:Y:S02]  /*fac0*/  @P1 LOP3.LUT R0, R0, 0x1, RZ, 0xfc, !PT ;  /* 0x0000000100001812 */ /* 0x000fe400078efcff */
[----:B---3--:R-:W-:Y:S01]  /*fad0*/  SHF.R.S32.HI R8, RZ, 0x1f, R7 ;  /* 0x0000001fff087819 */ /* 0x008fe20000011407 */
[----:B------:R0:W-:Y:S01]  /*fae0*/  STL [R1], R7 ;  /* 0x0000000701007387 */ /* 0x0001e20000100800 */
[----:B------:R-:W-:-:S03]  /*faf0*/  SEL R16, R7, RZ, !P1 ;  /* 0x000000ff07107207 */ /* 0x000fc60004800000 */
[----:B------:R0:W-:Y:S04]  /*fb00*/  STL [R1+0x8], R8 ;  /* 0x0000080801007387 */ /* 0x0001e80000100800 */
[----:B------:R0:W-:Y:S01]  /*fb10*/  STL [R1+0xc], R0 ;  /* 0x00000c0001007387 */ /* 0x0001e20000100800 */
[----:B------:R-:W-:Y:S05]  /*fb20*/  BRA.DIV UR4, `(.L_x_1196) ;  /* 0x00000042043c7947 */ /* 0x000fea000b800000 */
[----:B------:R1:W2:Y:S02]  /*fb30*/  SHFL.IDX PT, R14, R4, RZ, 0x1f ;  /* 0x00001fff040e7589 */ /* 0x0002a400000e0000 */
.L_x_1290:
[----:B------:R-:W-:Y:S02]  /*fb40*/  PLOP3.LUT P2, PT, PT, PT, PT, 0x8, 0x0 ;  /* 0x000000000000781c */ /* 0x000fe40003f4e170 */
[----:B0-----:R-:W-:Y:S02]  /*fb50*/  LOP3.LUT R0, R0, 0xfffffffd, RZ, 0xc0, !PT ;  /* 0xfffffffd00007812 */ /* 0x001fe400078ec0ff */
[----:B--2---:R-:W-:-:S09]  /*fb60*/  ISETP.NE.AND P0, PT, R14, RZ, PT ;  /* 0x000000ff0e00720c */ /* 0x004fd20003f05270 */
[----:B------:R-:W-:-:S05]  /*fb70*/  @P2 LOP3.LUT R0, R0, 0x2, RZ, 0xfc, !PT ;  /* 0x0000000200002812 */ /* 0x000fca00078efcff */
[----:B------:R0:W-:Y:S01]  /*fb80*/  STL [R1+0xc], R0 ;  /* 0x00000c0001007387 */ /* 0x0001e20000100800 */
[----:B------:R-:W-:Y:S05]  /*fb90*/  @P0 BRA `(.L_x_1197) ;  /* 0x0000000400280947 */ /* 0x000fea0003800000 */
[----:B------:R-:W-:-:S03]  /*fba0*/  UMOV UR4, 0xffffffff ;  /* 0xffffffff00047882 */ /* 0x000fc60000000000 */
[----:B------:R-:W-:Y:S05]  /*fbb0*/  BRA.DIV UR4, `(.L_x_1198) ;  /* 0x0000004204387947 */ /* 0x000fea000b800000 */
[----:B------:R-:W-:-:S13]  /*fbc0*/  ELECT P6, URZ, PT ;  /* 0x00000000003f782f */ /* 0x000fda00038c0000 */
.L_x_1293:
[----:B------:R-:W-:Y:S05]  /*fbd0*/  @!P6 BRA `(.L_x_1197) ;  /* 0x000000040018e947 */ /* 0x000fea0003800000 */
[----:B------:R-:W-:Y:S01]  /*fbe0*/  IMAD.MOV.U32 R16, RZ, RZ, R7 ;  /* 0x000000ffff107224 */ /* 0x000fe200078e0007 */
[----:B------:R-:W-:Y:S06]  /*fbf0*/  @!P1 BRA `(.L_x_1199) ;  /* 0x0000000000489947 */ /* 0x000fec0003800000 */
[----:B------:R-:W2:Y:S01]  /*fc00*/  LDC R6, c[0x0][0x43c] ;  /* 0x00010f00ff067b82 */ /* 0x000ea20000000800 */
[----:B------:R-:W-:Y:S01]  /*fc10*/  ULDC.64 UR4, c[0x0][0x428] ;  /* 0x00010a0000047ab9 */ /* 0x000fe20000000a00 */
[----:B------:R-:W-:Y:S01]  /*fc20*/  ULDC.64 UR6, c[0x0][0x208] ;  /* 0x0000820000067ab9 */ /* 0x000fe20000000a00 */
[----:B--2---:R-:W-:-:S13]  /*fc30*/  ISETP.NE.AND P0, PT, R6, 0x1, PT ;  /* 0x000000010600780c */ /* 0x004fda0003f05270 */
[----:B-1----:R-:W0:Y:S02]  /*fc40*/  @P0 LDC.64 R4, c[0x0][0x440] ;  /* 0x00011000ff040b82 */ /* 0x002e240000000a00 */
[----:B0-----:R-:W-:-:S04]  /*fc50*/  @P0 IMAD.HI.U32 R0, R19, R4, RZ ;  /* 0x0000000413000227 */ /* 0x001fc800078e00ff */
[----:B------:R-:W-:Y:S01]  /*fc60*/  IMAD.MOV.U32 R4, RZ, RZ, R19 ;  /* 0x000000ffff047224 */ /* 0x000fe200078e0013 */
[----:B------:R-:W-:-:S04]  /*fc70*/  @P0 SHF.R.U32.HI R4, RZ, R5, R0 ;  /* 0x00000005ff040219 */ /* 0x000fc80000011600 */
[--C-:B------:R-:W-:Y:S01]  /*fc80*/  SHF.R.S32.HI R5, RZ, 0x1f, R4.reuse ;  /* 0x0000001fff057819 */ /* 0x100fe20000011404 */
[----:B------:R-:W-:-:S04]  /*fc90*/  IMAD.MOV R0, RZ, RZ, -R4 ;  /* 0x000000ffff007224 */ /* 0x000fc800078e0a04 */
[----:B------:R-:W-:Y:S02]  /*fca0*/  IMAD R19, R6, R0, R19 ;  /* 0x0000000006137224 */ /* 0x000fe400078e0213 */
[----:B------:R-:W-:Y:S02]  /*fcb0*/  IMAD R0, R8, UR4, RZ ;  /* 0x0000000408007c24 */ /* 0x000fe4000f8e02ff */
[----:B------:R-:W-:-:S04]  /*fcc0*/  IMAD.WIDE.U32 R4, R7, UR4, R4 ;  /* 0x0000000407047c25 */ /* 0x000fc8000f8e0004 */
[----:B------:R-:W-:Y:S01]  /*fcd0*/  IMAD R0, R7, UR5, R0 ;  /* 0x0000000507007c24 */ /* 0x000fe2000f8e0200 */
[----:B------:R-:W-:-:S03]  /*fce0*/  LEA R2, P0, R4, R2, 0x2 ;  /* 0x0000000204027211 */ /* 0x000fc600078010ff */
[----:B------:R-:W-:-:S05]  /*fcf0*/  IMAD.IADD R0, R5, 0x1, R0 ;  /* 0x0000000105007824 */ /* 0x000fca00078e0200 */
[----:B------:R-:W-:-:S05]  /*fd00*/  LEA.HI.X R3, R4, R3, R0, 0x2, P0 ;  /* 0x0000000304037211 */ /* 0x000fca00000f1400 */
[----:B------:R2:W5:Y:S02]  /*fd10*/  LDG.E R16, desc[UR6][R2.64] ;  /* 0x0000000602107981 */ /* 0x000564000c1e1900 */
.L_x_1199:
[----:B--2---:R-:W2:Y:S01]  /*fd20*/  LDL R2, [R1+0x4] ;  /* 0x0000040001027983 */ /* 0x004ea20000100800 */
[----:B0-----:R-:W-:Y:S01]  /*fd30*/  IMAD R0, R18, 0x8, R17 ;  /* 0x0000000812007824 */ /* 0x001fe200078e0211 */
[----:B--2---:R-:W-:-:S04]  /*fd40*/  SHF.L.U32 R2, R2, 0x1f, RZ ;  /* 0x0000001f02027819 */ /* 0x004fc800000006ff */
[----:B------:R-:W0:Y:S02]  /*fd50*/  SYNCS.PHASECHK.TRANS64.TRYWAIT P0, [R0+URZ+0x2a840], R2 ;  /* 0x02a84002000075a7 */ /* 0x000e24000800017f */
[----:B0-----:R-:W-:Y:S05]  /*fd60*/  @!P0 BRA `(.L_x_1200) ;  /* 0x0000003c00ec8947 */ /* 0x001fea0003800000 */
.L_x_1294:
        /* <DEDUP_REMOVED lines=11> */
.L_x_1201:
[----:B0-----:R-:W2:Y:S01]  /*fe20*/  LDL.LU R2, [R1+0xc] ;  /* 0x00000c0001027983 */ /* 0x001ea20000300800 */
[----:B------:R-:W-:Y:S01]  /*fe30*/  R2UR UR33, R0 ;  /* 0x00000000002172ca */ /* 0x000fe200000e0000 */
[----:B------:R-:W-:Y:S01]  /*fe40*/  IMAD R0, R18, 0x9000, R17 ;  /* 0x0000900012007824 */ /* 0x000fe200078e0211 */
[----:B------:R-:W-:Y:S01]  /*fe50*/  R2UR UR35, R19 ;  /* 0x00000000132372ca */ /* 0x000fe200000e0000 */
[----:B------:R-:W-:Y:S01]  /*fe60*/  UIADD3 UR4, UP0, UR38, 0x370, URZ ;  /* 0x0000037026047890 */ /* 0x000fe2000ff1e03f */
[----:B------:R-:W-:Y:S01]  /*fe70*/  PLOP3.LUT P0, PT, PT, PT, PT, 0x80, 0x0 ;  /* 0x000000000000781c */ /* 0x000fe20003f0f070 */
[----:B------:R-:W-:Y:S01]  /*fe80*/  UMOV UR6, 0x0 ;  /* 0x0000000000067882 */ /* 0x000fe20000000000 */
[----:B------:R-:W-:Y:S01]  /*fe90*/  R2UR UR8, R0 ;  /* 0x00000000000872ca */ /* 0x000fe200000e0000 */
[----:B------:R-:W-:Y:S01]  /*fea0*/  UIADD3.X UR5, URZ, UR39, URZ, UP0, !UPT ;  /* 0x000000273f057290 */ /* 0x000fe200087fe43f */
[----:B-----5:R-:W-:Y:S01]  /*feb0*/  R2UR UR37, R16 ;  /* 0x00000000102572ca */ /* 0x020fe200000e0000 */
[----:B------:R-:W-:Y:S01]  /*fec0*/  UMOV UR7, 0x14f00000 ;  /* 0x14f0000000077882 */ /* 0x000fe20000000000 */
[----:B------:R-:W-:Y:S01]  /*fed0*/  UMOV UR34, URZ ;  /* 0x0000003f00227c82 */ /* 0x000fe20008000000 */
[----:B------:R-:W-:Y:S01]  /*fee0*/  UMOV UR18, 0x40 ;  /* 0x0000004000127882 */ /* 0x000fe20000000000 */
[----:B------:R-:W-:Y:S01]  /*fef0*/  UMOV UR20, UR36 ;  /* 0x0000002400147c82 */ /* 0x000fe20008000000 */
[----:B------:R-:W-:-:S02]  /*ff00*/  UIADD3 UR33, UR33, 0x2a830, URZ ;  /* 0x0002a83021217890 */ /* 0x000fc4000fffe03f */
[----:B------:R-:W-:Y:S01]  /*ff10*/  UIMAD UR35, UR35, 0x60, URZ ;  /* 0x00000060232378a4 */ /* 0x000fe2000f8e023f */
[----:B------:R-:W-:Y:S01]  /*ff20*/  UMOV UR10, 0x80 ;  /* 0x00000080000a7882 */ /* 0x000fe20000000000 */
[----:B------:R-:W-:Y:S02]  /*ff30*/  UMOV UR12, UR36 ;  /* 0x00000024000c7c82 */ /* 0x000fe40008000000 */
[----:B------:R-:W-:Y:S02]  /*ff40*/  UIADD3 UR32, UR8, 0x18400, URZ ;  /* 0x0001840008207890 */ /* 0x000fe4000fffe03f */
[----:B------:R-:W-:Y:S02]  /*ff50*/  UIADD3 UR16, UR8, 0x1b400, URZ ;  /* 0x0001b40008107890 */ /* 0x000fe4000fffe03f */
[----:B------:R-:W-:Y:S01]  /*ff60*/  UIADD3 UR8, UR8, 0x1e400, URZ ;  /* 0x0001e40008087890 */ /* 0x000fe2000fffe03f */
[----:B------:R-:W-:Y:S01]  /*ff70*/  UMOV UR21, UR37 ;  /* 0x0000002500157c82 */ /* 0x000fe20008000000 */
[----:B------:R-:W-:Y:S01]  /*ff80*/  UMOV UR17, UR33 ;  /* 0x0000002100117c82 */ /* 0x000fe20008000000 */
[----:B------:R-:W-:Y:S01]  /*ff90*/  UMOV UR19, UR35 ;  /* 0x0000002300137c82 */ /* 0x000fe20008000000 */
[----:B------:R-:W-:Y:S01]  /*ffa0*/  UMOV UR13, UR37 ;  /* 0x00000025000d7c82 */ /* 0x000fe20008000000 */
[----:B------:R-:W-:Y:S01]  /*ffb0*/  UMOV UR9, UR33 ;  /* 0x0000002100097c82 */ /* 0x000fe20008000000 */
[----:B------:R-:W-:Y:S01]  /*ffc0*/  UMOV UR11, UR35 ;  /* 0x00000023000b7c82 */ /* 0x000fe20008000000 */
[----:B------:R3:W-:Y:S01]  /*ffd0*/  UTMALDG.4D [UR32], [UR4], desc[UR6] ;  /* 0x00000620040075b4 */ /* 0x0007e20008019000 */
[----:B------:R3:W-:Y:S01]  /*ffe0*/  UTMALDG.4D [UR16], [UR4], desc[UR6] ;  /* 0x00000610040075b4 */ /* 0x0007e20008019000 */
[----:B------:R3:W-:Y:S01]  /*fff0*/  UTMALDG.4D [UR8], [UR4], desc[UR6] ;  /* 0x00000608040075b4 */ /* 0x0007e20008019000 */
[----:B--2---:R-:W-:-:S04]  /*10000*/  LOP3.LUT R2, R2, 0xfffffffd, RZ, 0xc0, !PT ;  /* 0xfffffffd02027812 */ /* 0x004fc800078ec0ff */
[----:B------:R-:W-:-:S05]  /*10010*/  @P0 LOP3.LUT R2, R2, 0x2, RZ, 0xfc, !PT ;  /* 0x0000000202020812 */ /* 0x000fca00078efcff */
[----:B------:R3:W-:Y:S01]  /*10020*/  STL [R1+0xc], R2 ;  /* 0x00000c0201007387 */ /* 0x0007e20000100800 */
[----:B------:R-:W-:Y:S01]  /*10030*/  NOP ;  /* 0x0000000000007918 */ /* 0x000fe20000000000 */
.L_x_1197:
[----:B0-----:R-:W-:Y:S01]  /*10040*/  VIADD R0, R17, 0xc400 ;  /* 0x0000c40011007836 */ /* 0x001fe20000000000 */
[----:B------:R-:W-:Y:S05]  /*10050*/  WARPSYNC.ALL ;  /* 0x0000000000007948 */ /* 0x000fea0003800000 */
[----:B------:R-:W-:Y:S01]  /*10060*/  BAR.SYNC.DEFER_BLOCKING 0x8, 0x180 ;  /* 0x0206000000007b1d */ /* 0x000fe20000010000 */
[----:B------:R-:W-:-:S05]  /*10070*/  LOP3.LUT P0, RZ, R0, 0x3ff, RZ, 0xc0, !PT ;  /* 0x000003ff00ff7812 */ /* 0x000fca000780c0ff */
[----:B------:R-:W-:Y:S08]  /*10080*/  BSSY B6, `(.L_x_1202) ;  /* 0x0000012000067945 */ /* 0x000ff00003800000 */
[----:B------:R-:W-:Y:S05]  /*10090*/  @!P0 BRA `(.L_x_1203) ;  /* 0x0000000000408947 */ /* 0x000fea0003800000 */
[----:B---3--:R-:W-:Y:S01]  /*100a0*/  MOV R2, 0x0 ;  /* 0x0000000000027802 */ /* 0x008fe20000000f00 */
[----:B------:R-:W-:Y:S01]  /*100b0*/  ULDC.64 UR6, c[0x4][0xb8] ;  /* 0x01002e0000067ab9 */ /* 0x000fe20000000a00 */
[----:B------:R-:W-:Y:S01]  /*100c0*/  ULDC.64 UR8, c[0x4][0xc0] ;  /* 0x0100300000087ab9 */ /* 0x000fe20000000a00 */
[----:B------:R-:W-:Y:S01]  /*100d0*/  ULDC.64 UR4, c[0x4][0x20] ;  /* 0x0100080000047ab9 */ /* 0x000fe20000000a00 */
[----:B-1----:R-:W-:Y:S02]  /*100e0*/  IMAD.U32 R4, RZ, RZ, UR6 ;  /* 0x00000006ff047e24 */ /* 0x002fe4000f8e00ff */
        /* <DEDUP_REMOVED lines=11> */
.L_x_1203:
[----:B---3--:R-:W-:Y:S05]  /*101a0*/  BSYNC B6 ;  /* 0x0000000000067941 */ /* 0x008fea0003800000 */
.L_x_1202:
[----:B------:R-:W0:Y:S01]  /*101b0*/  S2R R2, SR_TID.X ;  /* 0x0000000000027919 */ /* 0x000e220000002100 */
[----:B------:R-:W2:Y:S01]  /*101c0*/  LDC R7, c[0x0][0x448] ;  /* 0x00011200ff077b82 */ /* 0x000ea20000000800 */
[----:B------:R-:W-:Y:S01]  /*101d0*/  USHF.R.S32.HI UR4, URZ, 0x1f, UR36 ;  /* 0x0000001f3f047899 */ /* 0x000fe20008011424 */
[----:B------:R-:W-:Y:S01]  /*101e0*/  ULDC.64 UR8, c[0x0][0x2d8] ;  /* 0x0000b60000087ab9 */ /* 0x000fe20000000a00 */
[----:B------:R-:W3:Y:S02]  /*101f0*/  S2R R9, SR_TID.X ;  /* 0x0000000000097919 */ /* 0x000ee40000002100 */
[----:B------:R-:W-:Y:S02]  /*10200*/  UIMAD UR6, UR4, UR8, URZ ;  /* 0x00000008040672a4 */ /* 0x000fe4000f8e023f */
[----:B------:R-:W-:Y:S01]  /*10210*/  UIMAD.WIDE.U32 UR4, UR36, UR8, URZ ;  /* 0x00000008240472a5 */ /* 0x000fe2000f8e003f */
[----:B------:R-:W4:Y:S01]  /*10220*/  S2R R8, SR_TID.X ;  /* 0x0000000000087919 */ /* 0x000f220000002100 */
[----:B------:R-:W-:-:S02]  /*10230*/  UIMAD UR6, UR36, UR9, UR6 ;  /* 0x00000009240672a4 */ /* 0x000fc4000f8e0206 */
[----:B------:R-:W-:Y:S02]  /*10240*/  USHF.R.S32.HI UR7, URZ, 0x1f, UR42 ;  /* 0x0000001f3f077899 */ /* 0x000fe4000801142a */
[----:B------:R-:W-:Y:S01]  /*10250*/  UIADD3 UR5, UR5, UR6, URZ ;  /* 0x0000000605057290 */ /* 0x000fe2000fffe03f */
[----:B------:R-:W-:-:S03]  /*10260*/  ULDC.64 UR8, c[0x0][0x2e0] ;  /* 0x0000b80000087ab9 */ /* 0x000fc60000000a00 */
[----:B------:R-:W-:Y:S02]  /*10270*/  UIMAD.WIDE.U32 UR4, UR42, UR8, UR4 ;  /* 0x000000082a0472a5 */ /* 0x000fe4000f8e0004 */
[----:B------:R-:W-:-:S04]  /*10280*/  UIMAD UR6, UR7, UR8, URZ ;  /* 0x00000008070672a4 */ /* 0x000fc8000f8e023f */
[----:B------:R-:W-:Y:S01]  /*10290*/  UIMAD UR6, UR42, UR9, UR6 ;  /* 0x000000092a0672a4 */ /* 0x000fe2000f8e0206 */
[----:B--2---:R-:W-:Y:S01]  /*102a0*/  ISETP.NE.AND P0, PT, R7, 0x1, PT ;  /* 0x000000010700780c */ /* 0x004fe20003f05270 */
[----:B-1----:R-:W-:Y:S02]  /*102b0*/  IMAD.U32 R4, RZ, RZ, UR4 ;  /* 0x00000004ff047e24 */ /* 0x002fe4000f8e00ff */
[----:B------:R-:W-:Y:S02]  /*102c0*/  UIADD3 UR6, UR5, UR6, URZ ;  /* 0x0000000605067290 */ /* 0x000fe4000fffe03f */
[----:B------:R-:W-:Y:S01]  /*102d0*/  IMAD.U32 R5, RZ, RZ, UR5 ;  /* 0x00000005ff057e24 */ /* 0x000fe2000f8e00ff */
[----:B------:R-:W-:Y:S01]  /*102e0*/  ULDC.64 UR4, c[0x0][0x2d0] ;  /* 0x0000b40000047ab9 */ /* 0x000fe20000000a00 */
[C---:B0-----:R-:W-:Y:S01]  /*102f0*/  LOP3.LUT R0, R2.reuse, 0x7f, RZ, 0xc0, !PT ;  /* 0x0000007f02007812 */ /* 0x041fe200078ec0ff */
[----:B------:R-:W-:-:S03]  /*10300*/  IMAD.SHL.U32 R2, R2, 0x10, RZ ;  /* 0x0000001002027824 */ /* 0x000fc600078e00ff */
[----:B------:R-:W-:Y:S01]  /*10310*/  SHF.R.U32.HI R0, RZ, 0x3, R0 ;  /* 0x00000003ff007819 */ /* 0x000fe20000011600 */
[----:B---3--:R-:W-:Y:S01]  /*10320*/  IMAD.SHL.U32 R9, R9, 0x8, RZ ;  /* 0x0000000809097824 */ /* 0x008fe200078e00ff */
[----:B------:R-:W0:Y:S02]  /*10330*/  @P0 LDC R3, c[0x0][0x44c] ;  /* 0x00011300ff030b82 */ /* 0x000e240000000800 */
[----:B------:R-:W-:Y:S01]  /*10340*/  LOP3.LUT R2, R0, 0x70, R2, 0xf8, !PT ;  /* 0x0000007000027812 */ /* 0x000fe200078ef802 */
[----:B----4-:R-:W-:Y:S01]  /*10350*/  IMAD.SHL.U32 R10, R8, 0x8, RZ ;  /* 0x00000008080a7824 */ /* 0x010fe200078e00ff */
[----:B------:R-:W-:-:S03]  /*10360*/  LOP3.LUT R9, R9, 0x38, RZ, 0xc0, !PT ;  /* 0x0000003809097812 */ /* 0x000fc600078ec0ff */
[----:B------:R-:W-:Y:S01]  /*10370*/  VIADD R2, R2, UR43 ;  /* 0x0000002b02027c36 */ /* 0x000fe20008000000 */
[----:B------:R-:W1:Y:S01]  /*10380*/  @P0 LDC R0, c[0x0][0x450] ;  /* 0x00011400ff000b82 */ /* 0x000e620000000800 */
[C---:B------:R-:W-:Y:S02]  /*10390*/  LOP3.LUT R11, R9.reuse, 0x40, RZ, 0xfc, !PT ;  /* 0x00000040090b7812 */ /* 0x040fe400078efcff */
[----:B------:R-:W-:Y:S01]  /*103a0*/  IMAD.MOV.U32 R6, RZ, RZ, R2 ;  /* 0x000000ffff067224 */ /* 0x000fe200078e0002 */
[----:B------:R-:W-:Y:S02]  /*103b0*/  LOP3.LUT R9, R9, 0x80, RZ, 0xfc, !PT ;  /* 0x0000008009097812 */ /* 0x000fe400078efcff */
[----:B------:R-:W-:Y:S01]  /*103c0*/  LOP3.LUT R10, R10, 0x38, RZ, 0xc0, !PT ;  /* 0x000000380a0a7812 */ /* 0x000fe200078ec0ff */
[----:B0-----:R-:W-:-:S05]  /*103d0*/  @P0 IMAD.HI.U32 R3, R2, R3, RZ ;  /* 0x0000000302030227 */ /* 0x001fca00078e00ff */
[----:B-1----:R-:W-:Y:S01]  /*103e0*/  @P0 SHF.R.U32.HI R6, RZ, R0, R3 ;  /* 0x00000000ff060219 */ /* 0x002fe20000011603 */
[----:B------:R-:W-:Y:S01]  /*103f0*/  IMAD.U32 R3, RZ, RZ, UR6 ;  /* 0x00000006ff037e24 */ /* 0x000fe2000f8e00ff */
[----:B------:R-:W-:-:S03]  /*10400*/  ULDC.64 UR6, c[0x0][0x280] ;  /* 0x0000a00000067ab9 */ /* 0x000fc60000000a00 */
[----:B------:R-:W-:-:S04]  /*10410*/  IMAD.MOV R0, RZ, RZ, -R6 ;  /* 0x000000ffff007224 */ /* 0x000fc800078e0a06 */
[----:B------:R-:W-:Y:S02]  /*10420*/  IMAD R0, R7, R0, R2 ;  /* 0x0000000007007224 */ /* 0x000fe400078e0202 */
[----:B------:R-:W-:Y:S01]  /*10430*/  IMAD.MOV.U32 R2, RZ, RZ, R4 ;  /* 0x000000ffff027224 */ /* 0x000fe200078e0004 */
[----:B------:R-:W-:-:S03]  /*10440*/  SHF.R.S32.HI R4, RZ, 0x1f, R6 ;  /* 0x0000001fff047819 */ /* 0x000fc60000011406 */
[----:B------:R-:W-:-:S04]  /*10450*/  IMAD.WIDE.U32 R2, R6, UR4, R2 ;  /* 0x0000000406027c25 */ /* 0x000fc8000f8e0002 */
        /* <DEDUP_REMOVED lines=18> */
[----:B------:R-:W0:Y:S01]  /*10580*/  S2R R2, SR_TID.X ;  /* 0x0000000000027919 */ /* 0x000e220000002100 */
[----:B------:R-:W-:Y:S01]  /*10590*/  ULDC UR4, c[0x0][0x288] ;  /* 0x0000a20000047ab9 */ /* 0x000fe20000000800 */
[----:B------:R-:W-:Y:S01]  /*105a0*/  ULDC.64 UR6, c[0x0][0x208] ;  /* 0x0000820000067ab9 */ /* 0x000fe20000000a00 */
[----:B------:R-:W-:Y:S01]  /*105b0*/  IMAD R5, R7, UR4, RZ ;  /* 0x0000000407057c24 */ /* 0x000fe2000f8e02ff */
[----:B------:R-:W1:Y:S01]  /*105c0*/  SHFL.IDX PT, R3, R0, RZ, 0x181f ;  /* 0x00181fff00037589 */ /* 0x000e6200000e0000 */
[----:B0-----:R-:W-:-:S04]  /*105d0*/  LOP3.LUT R2, R2, 0x7f, RZ, 0xc0, !PT ;  /* 0x0000007f02027812 */ /* 0x001fc800078ec0ff */
[----:B------:R-:W-:Y:S02]  /*105e0*/  SHF.R.U32.HI R8, RZ, 0x3, R2 ;  /* 0x00000003ff087819 */ /* 0x000fe40000011602 */
[----:B------:R-:W0:Y:S03]  /*105f0*/  SHFL.IDX PT, R2, R6, RZ, 0x181f ;  /* 0x00181fff06027589 */ /* 0x000e2600000e0000 */
[----:B------:R-:W-:-:S05]  /*10600*/  VIADD R4, R8, UR43 ;  /* 0x0000002b08047c36 */ /* 0x000fca0008000000 */
        /* <DEDUP_REMOVED lines=9> */
[----:B------:R0:W-:Y:S02]  /*106a0*/  @!P4 LDGSTS.E.BYPASS.LTC128B.128 [R9+0x14400], desc[UR6][R2.64+0x100], !P2 ;  /* 0x144001000209cfae */ /* 0x0001e4000d101d46 */
[----:B0-----:R-:W-:-:S02]  /*106b0*/  VIADD R2, R4, 0x10 ;  /* 0x0000001004027836 */ /* 0x001fc40000000000 */
[----:B------:R-:W0:Y:S03]  /*106c0*/  SHFL.IDX PT, R3, R0, 0x1, 0x181f ;  /* 0x00381f0000037f89 */ /* 0x000e2600000e0000 */
[----:B------:R-:W-:Y:S02]  /*106d0*/  ISETP.GE.AND P4, PT, R2, R5, PT ;  /* 0x000000050200720c */ /* 0x000fe40003f86270 */
[----:B------:R-:W1:Y:S11]  /*106e0*/  SHFL.IDX PT, R2, R6, 0x1, 0x181f ;  /* 0x00381f0006027f89 */ /* 0x000e7600000e0000 */
[----:B0-----:R-:W-:-:S05]  /*106f0*/  @!P4 LEA R3, P3, R10, R3, 0x1 ;  /* 0x000000030a03c211 */ /* 0x001fca00078608ff */
[----:B-1----:R-:W-:-:S05]  /*10700*/  @!P4 IMAD.X R2, RZ, RZ, R2, P3 ;  /* 0x000000ffff02c224 */ /* 0x002fca00018e0602 */
[----:B------:R-:W-:-:S04]  /*10710*/  @!P4 LOP3.LUT R3, R3, R2, RZ, 0x3c, !PT ;  /* 0x000000020303c212 */ /* 0x000fc800078e3cff */
[----:B------:R-:W-:-:S04]  /*10720*/  @!P4 LOP3.LUT R2, R3, R2, RZ, 0x3c, !PT ;  /* 0x000000020302c212 */ /* 0x000fc800078e3cff */
[----:B------:R-:W-:-:S05]  /*10730*/  @!P4 LOP3.LUT R3, R3, R2, RZ, 0x3c, !PT ;  /* 0x000000020303c212 */ /* 0x000fca00078e3cff */
[----:B------:R-:W-:Y:S04]  /*10740*/  @!P4 LDGSTS.E.BYPASS.LTC128B.128 [R9+0xcc00], desc[UR6][R2.64], !P0 ;  /* 0x0cc000000209cfae */ /* 0x000fe8000c101d46 */
        /* <DEDUP_REMOVED lines=52> */
[----:B------:R-:W-:Y:S01]  /*10a90*/  ISETP.GE.AND P4, PT, R2, R5, PT ;  /* 0x000000050200720c */ /* 0x000fe20003f86270 */
[----:B------:R-:W-:Y:S04]  /*10aa0*/  SHFL.IDX PT, R0, R0, 0x7, 0x181f ;  /* 0x00f81f0000007f89 */ /* 0x000fe800000e0000 */
[----:B------:R-:W1:Y:S04]  /*10ab0*/  SHFL.IDX PT, R2, R6, 0x6, 0x181f ;  /* 0x00d81f0006027f89 */ /* 0x000e6800000e0000 */
[----:B------:R-:W2:Y:S04]  /*10ac0*/  SHFL.IDX PT, R6, R6, 0x7, 0x181f ;  /* 0x00f81f0006067f89 */ /* 0x000ea800000e0000 */
        /* <DEDUP_REMOVED lines=8> */
.L_x_1311:
[----:B------:R-:W-:Y:S01]  /*10b50*/  VIADD R4, R4, 0x70 ;  /* 0x0000007004047836 */ /* 0x000fe20000000000 */
[----:B------:R-:W-:Y:S04]  /*10b60*/  BSSY B0, `(.L_x_1205) ;  /* 0x000000c000007945 */ /* 0x000fe80003800000 */
[----:B------:R-:W-:-:S13]  /*10b70*/  ISETP.GE.AND P3, PT, R4, R5, PT ;  /* 0x000000050400720c */ /* 0x000fda0003f66270 */
[----:B------:R-:W-:Y:S05]  /*10b80*/  @P3 BRA `(.L_x_1206) ;  /* 0x0000000000243947 */ /* 0x000fea0003800000 */
[----:B0-----:R-:W-:Y:S01]  /*10b90*/  LEA R2, P3, R10, R0, 0x1 ;  /* 0x000000000a027211 */ /* 0x001fe200078608ff */
[----:B------:R-:W-:-:S04]  /*10ba0*/  ULDC.64 UR4, c[0x0][0x208] ;  /* 0x0000820000047ab9 */ /* 0x000fc80000000a00 */
[----:B------:R-:W-:-:S05]  /*10bb0*/  IMAD.X R3, RZ, RZ, R6, P3 ;  /* 0x000000ffff037224 */ /* 0x000fca00018e0606 */
[----:B------:R-:W-:Y:S01]  /*10bc0*/  @!PT LDS RZ, [RZ] ;  /* 0x00000000fffff984 */ /* 0x000fe20000000800 */
[----:B------:R-:W-:Y:S01]  /*10bd0*/  @!PT LDS RZ, [RZ] ;  /* 0x00000000fffff984 */ /* 0x000fe20000000800 */
[----:B------:R-:W-:Y:S01]  /*10be0*/  @!PT LDS RZ, [RZ] ;  /* 0x00000000fffff984 */ /* 0x000fe20000000800 */
[----:B------:R1:W-:Y:S04]  /*10bf0*/  LDGSTS.E.BYPASS.LTC128B.128 [R9+0xfc00], desc[UR4][R2.64], !P0 ;  /* 0x0fc0000002097fae */ /* 0x0003e8000c101d44 */
[----:B------:R1:W-:Y:S04]  /*10c00*/  LDGSTS.E.BYPASS.LTC128B.128 [R9+0x13c00], desc[UR4][R2.64+0x80], !P1 ;  /* 0x13c0008002097fae */ /* 0x0003e8000c901d44 */
[----:B------:R1:W-:Y:S02]  /*10c10*/  LDGSTS.E.BYPASS.LTC128B.128 [R9+0x17c00], desc[UR4][R2.64+0x100], !P2 ;  /* 0x17c0010002097fae */ /* 0x0003e4000d101d44 */
.L_x_1206:
[----:B------:R-:W-:Y:S05]  /*10c20*/  BSYNC B0 ;  /* 0x0000000000007941 */ /* 0x000fea0003800000 */
.L_x_1205:
[----:B------:R-:W-:Y:S01]  /*10c30*/  NOP ;  /* 0x0000000000007918 */ /* 0x000fe20000000000 */
[----:B------:R-:W-:Y:S01]  /*10c40*/  PLOP3.LUT P0, PT, PT, PT, PT, 0x80, 0x0 ;  /* 0x000000000000781c */ /* 0x000fe20003f0f070 */
[----:B------:R-:W-:-:S12]  /*10c50*/  VIADD R6, R17, 0x2a800 ;  /* 0x0002a80011067836 */ /* 0x000fd80000000000 */
.L_x_1207:
[----:B------:R-:W-:Y:S02]  /*10c60*/  PLOP3.LUT P1, PT, P1, P0, PT, 0xa2, 0x0 ;  /* 0x000000000000781c */ /* 0x000fe40000f21472 */
[----:B------:R-:W-:-:S08]  /*10c70*/  @P0 R2UR P1, UR4, R17 ;  /* 0x00000000110402ca */ /* 0x000fd00000020000 */
[----:B------:R-:W-:-:S05]  /*10c80*/  @P0 PLOP3.LUT P0, PT, P1, PT, PT, 0x80, 0x0 ;  /* 0x000000000000081c */ /* 0x000fca0000f0f070 */
[----:B------:R-:W-:Y:S01]  /*10c90*/  @!P1 SYNCS.ARRIVE.TRANS64.RED.A0T1 RZ, [UR4+0x2a800], RZ ;  /* 0x02a800ffffff99a7 */ /* 0x000fe20008200404 */
[----:B------:R-:W-:Y:S07]  /*10ca0*/  @!P1 ARRIVES.LDGSTSBAR.64.TRANSCNT [UR4+0x2a800] ;  /* 0x02a80000ff0099b0 */ /* 0x000fee0008000a84 */
[----:B------:R-:W-:Y:S05]  /*10cb0*/  @P0 BRA.U.ANY `(.L_x_1207) ;  /* 0xfffffffd00e80947 */ /* 0x000fea000393ffff */
[----:B01----:R-:W2:Y:S02]  /*10cc0*/  LDL.LU R2, [R1+0x18] ;  /* 0x0000180001027983 */ /* 0x003ea40000300800 */
        /* <DEDUP_REMOVED lines=11> */
.L_x_1312:
[----:B------:R-:W-:Y:S05]  /*10d80*/  BSYNC B0 ;  /* 0x0000000000007941 */ /* 0x000fea0003800000 */
.L_x_1208:
[----:B------:R-:W-:-:S04]  /*10d90*/  UIADD3 UR4, UR41, -0x2, URZ ;  /* 0xfffffffe29047890 */ /* 0x000fc8000fffe03f */
[----:B------:R-:W-:-:S06]  /*10da0*/  UISETP.GE.AND UP0, UPT, UR4, UR40, UPT ;  /* 0x000000280400728c */ /* 0x000fcc000bf06270 */
[----:B------:R-:W-:-:S13]  /*10db0*/  PLOP3.LUT P0, PT, PT, PT, UP0, 0x80, 0x0 ;  /* 0x000000000000781c */ /* 0x000fda0003f0f008 */
[----:B------:R-:W-:Y:S05]  /*10dc0*/  @!P0 BRA `(.L_x_1210) ;  /* 0x0000002000008947 */ /* 0x000fea0003800000 */
[----:B0-----:R-:W-:Y:S01]  /*10dd0*/  IMAD R0, RZ, RZ, -UR41 ;  /* 0x80000029ff007e24 */ /* 0x001fe2000f8e02ff */
[----:B------:R-:W-:-:S04]  /*10de0*/  LOP3.LUT R8, RZ, UR40, RZ, 0x33, !PT ;  /* 0x00000028ff087c12 */ /* 0x000fc8000f8e33ff */
[----:B------:R-:W-:-:S05]  /*10df0*/  VIADDMNMX R8, R0, 0x1, R8, !PT ;  /* 0x0000000100087846 */ /* 0x000fca0007800108 */
[----:B------:R-:W-:-:S05]  /*10e00*/  VIADD R0, R8, UR41 ;  /* 0x0000002908007c36 */ /* 0x000fca0008000000 */
[----:B------:R-:W-:-:S04]  /*10e10*/  LOP3.LUT R0, R0, 0x1, RZ, 0xc0, !PT ;  /* 0x0000000100007812 */ /* 0x000fc800078ec0ff */
[----:B------:R-:W-:Y:S01]  /*10e20*/  ISETP.NE.U32.AND P0, PT, R0, 0x1, PT ;  /* 0x000000010000780c */ /* 0x000fe20003f05070 */
[----:B------:R-:W-:-:S12]  /*10e30*/  IMAD.U32 R0, RZ, RZ, UR4 ;  /* 0x00000004ff007e24 */ /* 0x000fd8000f8e00ff */
[----:B------:R-:W-:Y:S05]  /*10e40*/  @P0 BRA `(.L_x_1211) ;  /* 0x0000000800a00947 */ /* 0x000fea0003800000 */
[----:B------:R-:W2:Y:S04]  /*10e50*/  LDL R2, [R1+0xc] ;  /* 0x00000c0001027983 */ /* 0x000ea80000100800 */
[----:B------:R-:W3:Y:S01]  /*10e60*/  LDL R3, [R1+0x4] ;  /* 0x0000040001037983 */ /* 0x000ee20000100800 */
[----:B------:R-:W-:-:S05]  /*10e70*/  VIADD R7, R18, 0x1 ;  /* 0x0000000112077836 */ /* 0x000fca0000000000 */
[C---:B------:R-:W-:Y:S01]  /*10e80*/  ISETP.NE.AND P0, PT, R7.reuse, 0x2, PT ;  /* 0x000000020700780c */ /* 0x040fe20003f05270 */
[----:B------:R-:W-:Y:S03]  /*10e90*/  BSSY B0, `(.L_x_1212) ;  /* 0x000009f000007945 */ /* 0x000fe60003800000 */
[----:B------:R-:W-:Y:S02]  /*10ea0*/  SEL R10, RZ, 0x1, P0 ;  /* 0x00000001ff0a7807 */ /* 0x000fe40000000000 */
[----:B------:R-:W-:Y:S02]  /*10eb0*/  SEL R7, R7, RZ, P0 ;  /* 0x000000ff07077207 */ /* 0x000fe40000000000 */
[----:B--2---:R-:W-:Y:S02]  /*10ec0*/  LOP3.LUT P1, RZ, R2, 0x2, RZ, 0xc0, !PT ;  /* 0x0000000202ff7812 */ /* 0x004fe4000782c0ff */
[----:B---3--:R-:W-:-:S11]  /*10ed0*/  LOP3.LUT R10, R3, R10, RZ, 0x3c, !PT ;  /* 0x0000000a030a7212 */ /* 0x008fd600078e3cff */
[----:B------:R-:W-:Y:S05]  /*10ee0*/  @!P1 BRA `(.L_x_1213) ;  /* 0x0000000800649947 */ /* 0x000fea0003800000 */
[----:B------:R-:W-:Y:S01]  /*10ef0*/  LOP3.LUT P1, RZ, R2, 0x1, RZ, 0xc0, !PT ;  /* 0x0000000102ff7812 */ /* 0x000fe2000782c0ff */
[----:B------:R-:W-:-:S12]  /*10f00*/  IMAD.MOV.U32 R5, RZ, RZ, R16 ;  /* 0x000000ffff057224 */ /* 0x000fd800078e0010 */
[----:B------:R-:W-:Y:S05]  /*10f10*/  @!P1 BRA `(.L_x_1214) ;  /* 0x0000000000549947 */ /* 0x000fea0003800000 */
[----:B------:R-:W2:Y:S01]  /*10f20*/  LDL R9, [R1+0x8] ;  /* 0x0000080001097983 */ /* 0x000ea20000100800 */
[----:B------:R-:W0:Y:S03]  /*10f30*/  LDC R5, c[0x0][0x43c] ;  /* 0x00010f00ff057b82 */ /* 0x000e260000000800 */
[----:B------:R-:W3:Y:S01]  /*10f40*/  LDL R11, [R1] ;  /* 0x00000000010b7983 */ /* 0x000ee20000100800 */
[----:B------:R-:W-:Y:S01]  /*10f50*/  IMAD.MOV.U32 R4, RZ, RZ, R0 ;  /* 0x000000ffff047224 */ /* 0x000fe200078e0000 */
[----:B------:R-:W-:Y:S01]  /*10f60*/  ULDC.64 UR4, c[0x0][0x428] ;  /* 0x00010a0000047ab9 */ /* 0x000fe20000000a00 */
[----:B------:R-:W-:Y:S01]  /*10f70*/  ULDC.64 UR6, c[0x0][0x208] ;  /* 0x0000820000067ab9 */ /* 0x000fe20000000a00 */
[----:B0-----:R-:W-:-:S13]  /*10f80*/  ISETP.NE.AND P0, PT, R5, 0x1, PT ;  /* 0x000000010500780c */ /* 0x001fda0003f05270 */
[----:B------:R-:W0:Y:S02]  /*10f90*/  @P0 LDC.64 R2, c[0x0][0x440] ;  /* 0x00011000ff020b82 */ /* 0x000e240000000a00 */
[----:B0-----:R-:W-:-:S05]  /*10fa0*/  @P0 IMAD.HI.U32 R2, R0, R2, RZ ;  /* 0x0000000200020227 */ /* 0x001fca00078e00ff */
[----:B------:R-:W-:-:S05]  /*10fb0*/  @P0 SHF.R.U32.HI R4, RZ, R3, R2 ;  /* 0x00000003ff040219 */ /* 0x000fca0000011602 */
[----:B------:R-:W-:-:S04]  /*10fc0*/  IMAD.MOV R2, RZ, RZ, -R4 ;  /* 0x000000ffff027224 */ /* 0x000fc800078e0a04 */
[----:B------:R-:W-:Y:S01]  /*10fd0*/  IMAD R0, R5, R2, R0 ;  /* 0x0000000205007224 */ /* 0x000fe200078e0200 */
[----:B------:R-:W-:Y:S01]  /*10fe0*/  SHF.R.S32.HI R5, RZ, 0x1f, R4 ;  /* 0x0000001fff057819 */ /* 0x000fe20000011404 */
[----:B------:R-:W0:Y:S01]  /*10ff0*/  LDC.64 R2, c[0x0][0x418] ;  /* 0x00010600ff027b82 */ /* 0x000e220000000a00 */
[----:B--2---:R-:W-:-:S04]  /*11000*/  IMAD R9, R9, UR4, RZ ;  /* 0x0000000409097c24 */ /* 0x004fc8000f8e02ff */
[C---:B---3--:R-:W-:Y:S02]  /*11010*/  IMAD R9, R11.reuse, UR5, R9 ;  /* 0x000000050b097c24 */ /* 0x048fe4000f8e0209 */
[----:B------:R-:W-:-:S04]  /*11020*/  IMAD.WIDE.U32 R4, R11, UR4, R4 ;  /* 0x000000040b047c25 */ /* 0x000fc8000f8e0004 */
[----:B------:R-:W-:Y:S01]  /*11030*/  IMAD.IADD R5, R9, 0x1, R5 ;  /* 0x0000000109057824 */ /* 0x000fe200078e0205 */
[----:B0-----:R-:W-:-:S04]  /*11040*/  LEA R2, P0, R4, R2, 0x2 ;  /* 0x0000000204027211 */ /* 0x001fc800078010ff */
[----:B------:R-:W-:-:S05]  /*11050*/  LEA.HI.X R3, R4, R3, R5, 0x2, P0 ;  /* 0x0000000304037211 */ /* 0x000fca00000f1405 */
[----:B------:R0:W5:Y:S04]  /*11060*/  LDG.E R5, desc[UR6][R2.64] ;  /* 0x0000000602057981 */ /* 0x000168000c1e1900 */
.L_x_1214:
[----:B0-----:R-:W-:Y:S01]  /*11070*/  IMAD R3, R7, 0x8, R17 ;  /* 0x0000000807037824 */ /* 0x001fe200078e0211 */
[----:B------:R-:W-:Y:S01]  /*11080*/  SHF.L.U32 R2, R10, 0x1f, RZ ;  /* 0x0000001f0a027819 */ /* 0x000fe200000006ff */
[----:B------:R-:W-:Y:S03]  /*11090*/  BSSY B1, `(.L_x_1215) ;  /* 0x0000003000017945 */ /* 0x000fe60003800000 */
[----:B------:R-:W0:Y:S02]  /*110a0*/  SYNCS.PHASECHK.TRANS64.TRYWAIT P0, [R3+URZ+0x2a840], R2 ;  /* 0x02a84002030075a7 */ /* 0x000e24000800017f */
[----:B0-----:R-:W-:Y:S05]  /*110b0*/  @!P0 BRA `(.L_x_1216) ;  /* 0x0000003800448947 */ /* 0x001fea0003800000 */
.L_x_1313:
[----:B------:R-:W-:Y:S05]  /*110c0*/  BSYNC B1 ;  /* 0x0000000000017941 */ /* 0x000fea0003800000 */
.L_x_1215:
[----:B------:R-:W1:Y:S01]  /*110d0*/  S2R R4, SR_TID.X ;  /* 0x0000000000047919 */ /* 0x000e620000002100 */
[----:B------:R-:W-:Y:S01]  /*110e0*/  BSSY B1, `(.L_x_1217) ;  /* 0x000000b000017945 */ /* 0x000fe20003800000 */
[----:B-1----:R-:W-:-:S04]  /*110f0*/  LOP3.LUT R4, R4, 0x7f, RZ, 0xc0, !PT ;  /* 0x0000007f04047812 */ /* 0x002fc800078ec0ff */
[----:B------:R-:W-:-:S13]  /*11100*/  ISETP.NE.AND P1, PT, R4, RZ, PT ;  /* 0x000000ff0400720c */ /* 0x000fda0003f25270 */
[----:B------:R-:W-:Y:S05]  /*11110*/  @P1 BRA `(.L_x_1218) ;  /* 0x00000000001c1947 */ /* 0x000fea0003800000 */
[----:B------:R-:W1:Y:S01]  /*11120*/  S2R R4, SR_TID.X ;  /* 0x0000000000047919 */ /* 0x000e620000002100 */
[----:B0-----:R-:W-:-:S04]  /*11130*/  IMAD.MOV.U32 R2, RZ, RZ, 0x9000 ;  /* 0x00009000ff027424 */ /* 0x001fc800078e00ff */
[----:B------:R2:W-:Y:S01]  /*11140*/  SYNCS.ARRIVE.TRANS64 RZ, [R3+URZ+0x2a830], R2 ;  /* 0x02a8300203ff79a7 */ /* 0x0005e2000800003f */
[----:B-1----:R-:W-:-:S04]  /*11150*/  LOP3.LUT R4, R4, 0x1f, RZ, 0xc0, !PT ;  /* 0x0000001f04047812 */ /* 0x002fc800078ec0ff */
[----:B------:R-:W-:-:S13]  /*11160*/  ISETP.NE.AND P0, PT, R4, RZ, PT ;  /* 0x000000ff0400720c */ /* 0x000fda0003f05270 */
[----:B--2---:R-:W-:Y:S05]  /*11170*/  @!P0 BRA `(.L_x_1218) ;  /* 0x0000000000048947 */ /* 0x004fea0003800000 */
[----:B------:R-:W-:Y:S01]  /*11180*/  BPT.TRAP 0x1 ;  /* 0x000000040000795c */ /* 0x000fe20000300000 */
.L_x_1218:
[----:B------:R-:W-:Y:S05]  /*11190*/  BSYNC B1 ;  /* 0x0000000000017941 */ /* 0x000fea0003800000 */
.L_x_1217:
[----:B------:R-:W-:Y:S01]  /*111a0*/  IMAD.MOV.U32 R11, RZ, RZ, RZ ;  /* 0x000000ffff0b7224 */ /* 0x000fe200078e00ff */
[----:B------:R-:W-:Y:S01]  /*111b0*/  UIADD3 UR4, UP0, UR38, 0x370, URZ ;  /* 0x0000037026047890 */ /* 0x000fe2000ff1e03f */
[----:B------:R-:W-:Y:S01]  /*111c0*/  IMAD R4, R7, 0x9000, R17 ;  /* 0x0000900007047824 */ /* 0x000fe200078e0211 */
[----:B------:R-:W-:Y:S01]  /*111d0*/  PLOP3.LUT P0, PT, PT, PT, PT, 0x80, 0x0 ;  /* 0x000000000000781c */ /* 0x000fe20003f0f070 */
[----:B0-----:R-:W-:Y:S01]  /*111e0*/  VIADD R3, R3, 0x2a830 ;  /* 0x0002a83003037836 */ /* 0x001fe20000000000 */
[----:B------:R-:W-:Y:S01]  /*111f0*/  R2UR UR10, R11 ;  /* 0x000000000b0a72ca */ /* 0x000fe200000e0000 */
[----:B------:R-:W-:Y:S01]  /*11200*/  IMAD R2, R0, 0x60, RZ ;  /* 0x0000006000027824 */ /* 0x000fe200078e02ff */
[----:B------:R-:W-:Y:S01]  /*11210*/  UIADD3.X UR5, URZ, UR39, URZ, UP0, !UPT ;  /* 0x000000273f057290 */ /* 0x000fe200087fe43f */
[----:B------:R-:W-:Y:S01]  /*11220*/  VIADD R9, R4, 0x18400 ;  /* 0x0001840004097836 */ /* 0x000fe20000000000 */
[----:B------:R-:W-:Y:S01]  /*11230*/  UMOV UR6, 0x0 ;  /* 0x0000000000067882 */ /* 0x000fe20000000000 */
[----:B------:R-:W-:-:S10]  /*11240*/  UMOV UR7, 0x14f00000 ;  /* 0x14f0000000077882 */ /* 0x000fd40000000000 */
.L_x_1219:
[----:B------:R-:W-:-:S13]  /*11250*/  @P0 ELECT P2, URZ, PT ;  /* 0x00000000003f082f */ /* 0x000fda0003840000 */
[----:B-----5:R-:W-:Y:S01]  /*11260*/  @P2 R2UR UR13, R5 ;  /* 0x00000000050d22ca */ /* 0x020fe200000e0000 */
[----:B------:R-:W-:Y:S01]  /*11270*/  UMOV UR12, UR36 ;  /* 0x00000024000c7c82 */ /* 0x000fe20008000000 */
[----:B------:R-:W-:Y:S02]  /*11280*/  @P2 R2UR UR11, R2 ;  /* 0x00000000020b22ca */ /* 0x000fe400000e0000 */
[----:B------:R-:W-:Y:S02]  /*11290*/  @P2 R2UR UR9, R3 ;  /* 0x00000000030922ca */ /* 0x000fe400000e0000 */
[----:B------:R-:W-:Y:S02]  /*112a0*/  @P2 R2UR UR8, R9 ;  /* 0x00000000090822ca */ /* 0x000fe400000e0000 */
[----:B------:R-:W-:Y:S02]  /*112b0*/  @P2 PLOP3.LUT P0, PT, P2, PT, PT, 0x8, 0x0 ;  /* 0x000000000000281c */ /* 0x000fe4000170e170 */
        /* <DEDUP_REMOVED lines=9> */
.L_x_1220:
[----:B------:R-:W-:-:S13]  /*11350*/  @P0 ELECT P2, URZ, PT ;  /* 0x00000000003f082f */ /* 0x000fda0003840000 */
[----:B------:R-:W-:Y:S01]  /*11360*/  @P2 R2UR UR13, R5 ;  /* 0x00000000050d22ca */ /* 0x000fe200000e0000 */
        /* <DEDUP_REMOVED lines=13> */
.L_x_1221:
        /* <DEDUP_REMOVED lines=16> */
.L_x_1314:
[----:B------:R-:W-:Y:S05]  /*11540*/  BSYNC B1 ;  /* 0x0000000000017941 */ /* 0x000fea0003800000 */
.L_x_1222:
[----:B------:R-:W-:Y:S01]  /*11550*/  BSSY B1, `(.L_x_1224) ;  /* 0x000000c000017945 */ /* 0x000fe20003800000 */
[----:B------:R-:W-:Y:S02]  /*11560*/  IMAD.MOV.U32 R12, RZ, RZ, 0x0 ;  /* 0x00000000ff0c7424 */ /* 0x000fe400078e00ff */
[----:B------:R-:W-:Y:S01]  /*11570*/  IMAD.MOV.U32 R13, RZ, RZ, 0x14f00000 ;  /* 0x14f00000ff0d7424 */ /* 0x000fe200078e00ff */
[----:B------:R-:W-:Y:S06]  /*11580*/  @P1 BRA `(.L_x_1225) ;  /* 0x0000000000201947 */ /* 0x000fec0003800000 */
[----:B------:R-:W1:Y:S01]  /*11590*/  S2R R4, SR_TID.X ;  /* 0x0000000000047919 */ /* 0x000e620000002100 */
[----:B0-----:R-:W-:Y:S02]  /*115a0*/  IMAD R2, R18, 0x8, R17 ;  /* 0x0000000812027824 */ /* 0x001fe400078e0211 */
[----:B------:R-:W-:-:S04]  /*115b0*/  IMAD.MOV.U32 R3, RZ, RZ, 0x6000 ;  /* 0x00006000ff037424 */ /* 0x000fc800078e00ff */
[----:B------:R2:W-:Y:S01]  /*115c0*/  SYNCS.ARRIVE.TRANS64 RZ, [R2+URZ+0x2a850], R3 ;  /* 0x02a8500302ff79a7 */ /* 0x0005e2000800003f */
[----:B-1----:R-:W-:-:S04]  /*115d0*/  LOP3.LUT R4, R4, 0x1f, RZ, 0xc0, !PT ;  /* 0x0000001f04047812 */ /* 0x002fc800078ec0ff */
[----:B------:R-:W-:-:S13]  /*115e0*/  ISETP.NE.AND P0, PT, R4, RZ, PT ;  /* 0x000000ff0400720c */ /* 0x000fda0003f05270 */
[----:B--2---:R-:W-:Y:S05]  /*115f0*/  @!P0 BRA `(.L_x_1225) ;  /* 0x0000000000048947 */ /* 0x004fea0003800000 */
[----:B------:R-:W-:Y:S01]  /*11600*/  BPT.TRAP 0x1 ;  /* 0x000000040000795c */ /* 0x000fe20000300000 */
.L_x_1225:
[----:B------:R-:W-:Y:S05]  /*11610*/  BSYNC B1 ;  /* 0x0000000000017941 */ /* 0x000fea0003800000 */
.L_x_1224:
[----:B------:R-:W-:Y:S01]  /*11620*/  R2UR UR10, R11 ;  /* 0x000000000b0a72ca */ /* 0x000fe200000e0000 */
[--C-:B0-----:R-:W-:Y:S01]  /*11630*/  IMAD R2, R18, 0x8, R17.reuse ;  /* 0x0000000812027824 */ /* 0x101fe200078e0211 */
[----:B------:R-:W-:Y:S01]  /*11640*/  R2UR UR6, R12 ;  /* 0x000000000c0672ca */ /* 0x000fe200000e0000 */
[----:B------:R-:W-:Y:S01]  /*11650*/  IMAD R3, R18, 0x6000, R17 ;  /* 0x0000600012037824 */ /* 0x000fe200078e0211 */
[----:B------:R-:W-:Y:S01]  /*11660*/  R2UR UR7, R13 ;  /* 0x000000000d0772ca */ /* 0x000fe200000e0000 */
[----:B------:R-:W-:Y:S01]  /*11670*/  UIADD3 UR4, UP0, UR38, 0x470, URZ ;  /* 0x0000047026047890 */ /* 0x000fe2000ff1e03f */
[----:B------:R-:W-:Y:S01]  /*11680*/  PLOP3.LUT P0, PT, PT, PT, PT, 0x80, 0x0 ;  /* 0x000000000000781c */ /* 0x000fe20003f0f070 */
[----:B------:R-:W-:Y:S02]  /*11690*/  IMAD R4, R19, 0x60, RZ ;  /* 0x0000006013047824 */ /* 0x000fe400078e02ff */
[----:B------:R-:W-:Y:S01]  /*116a0*/  VIADD R2, R2, 0x2a850 ;  /* 0x0002a85002027836 */ /* 0x000fe20000000000 */
[----:B------:R-:W-:Y:S01]  /*116b0*/  UIADD3.X UR5, URZ, UR39, URZ, UP0, !UPT ;  /* 0x000000273f057290 */ /* 0x000fe200087fe43f */
[----:B------:R-:W-:-:S11]  /*116c0*/  VIADD R9, R3, 0x400 ;  /* 0x0000040003097836 */ /* 0x000fd60000000000 */
.L_x_1226:
        /* <DEDUP_REMOVED lines=15> */
.L_x_1227:
        /* <DEDUP_REMOVED lines=10> */
[----:B------:R-:W-:Y:S02]  /*11860*/  IMAD.MOV.U32 R16, RZ, RZ, R5 ;  /* 0x000000ffff107224 */ /* 0x000fe400078e0005 */
[----:B------:R-:W-:-:S07]  /*11870*/  IMAD.MOV.U32 R19, RZ, RZ, R0 ;  /* 0x000000ffff137224 */ /* 0x000fce00078e0000 */
.L_x_1213:
[----:B------:R-:W-:Y:S05]  /*11880*/  BSYNC B0 ;  /* 0x0000000000007941 */ /* 0x000fea0003800000 */
.L_x_1212:
[----:B------:R0:W-:Y:S01]  /*11890*/  STL [R1+0x4], R10 ;  /* 0x0000040a01007387 */ /* 0x0001e20000100800 */
[----:B------:R-:W-:Y:S01]  /*118a0*/  UIADD3 UR4, UR41, -0x3, URZ ;  /* 0xfffffffd29047890 */ /* 0x000fe2000fffe03f */
[----:B------:R-:W-:-:S05]  /*118b0*/  IMAD.MOV.U32 R18, RZ, RZ, R7 ;  /* 0x000000ffff127224 */ /* 0x000fca00078e0007 */
[----:B------:R-:W-:-:S07]  /*118c0*/  IMAD.U32 R0, RZ, RZ, UR4 ;  /* 0x00000004ff007e24 */ /* 0x000fce000f8e00ff */
.L_x_1211:
[----:B------:R-:W-:Y:S01]  /*118d0*/  ULOP3.LUT UR4, URZ, UR41, URZ, 0x33, !UPT ;  /* 0x000000293f047292 */ /* 0x000fe2000f8e333f */
[----:B------:R-:W-:Y:S01]  /*118e0*/  VIADD R8, R8, 0xfffffffe ;  /* 0xfffffffe08087836 */ /* 0x000fe20000000000 */
[----:B------:R-:W-:Y:S04]  /*118f0*/  BSSY B0, `(.L_x_1210) ;  /* 0x000014d000007945 */ /* 0x000fe80003800000 */
[----:B------:R-:W-:-:S13]  /*11900*/  ISETP.NE.AND P0, PT, R8, UR4, PT ;  /* 0x0000000408007c0c */ /* 0x000fda000bf05270 */
[----:B------:R-:W-:Y:S05]  /*11910*/  @!P0 BRA `(.L_x_1228) ;  /* 0x0000001400288947 */ /* 0x000fea0003800000 */
[----:B------:R-:W-:-:S07]  /*11920*/  IMAD.MOV.U32 R8, RZ, RZ, R16 ;  /* 0x000000ffff087224 */ /* 0x000fce00078e0010 */
.L_x_1261:
[----:B------:R-:W2:Y:S04]  /*11930*/  LDL R2, [R1+0xc] ;  /* 0x00000c0001027983 */ /* 0x000ea80000100800 */
[----:B------:R-:W3:Y:S01]  /*11940*/  LDL R3, [R1+0x4] ;  /* 0x0000040001037983 */ /* 0x000ee20000100800 */
[----:B------:R-:W-:Y:S01]  /*11950*/  VIADD R4, R18, 0x1 ;  /* 0x0000000112047836 */ /* 0x000fe20000000000 */
[----:B------:R-:W-:Y:S05]  /*11960*/  YIELD ;  /* 0x0000000000007946 */ /* 0x000fea0003800000 */
[----:B------:R-:W-:Y:S01]  /*11970*/  ISETP.NE.AND P0, PT, R4, 0x2, PT ;  /* 0x000000020400780c */ /* 0x000fe20003f05270 */
[----:B------:R-:W-:Y:S03]  /*11980*/  BSSY B1, `(.L_x_1229) ;  /* 0x000009d000017945 */ /* 0x000fe60003800000 */
[----:B------:R-:W-:-:S02]  /*11990*/  SEL R5, RZ, 0x1, P0 ;  /* 0x00000001ff057807 */ /* 0x000fc40000000000 */
[----:B------:R-:W-:Y:S02]  /*119a0*/  SEL R4, R4, RZ, P0 ;  /* 0x000000ff04047207 */ /* 0x000fe40000000000 */
[----:B--2---:R-:W-:Y:S02]  /*119b0*/  LOP3.LUT P1, RZ, R2, 0x2, RZ, 0xc0, !PT ;  /* 0x0000000202ff7812 */ /* 0x004fe4000782c0ff */
[----:B---3--:R-:W-:-:S11]  /*119c0*/  LOP3.LUT R5, R3, R5, RZ, 0x3c, !PT ;  /* 0x0000000503057212 */ /* 0x008fd600078e3cff */
[----:B------:R-:W-:Y:S05]  /*119d0*/  @!P1 BRA `(.L_x_1230) ;  /* 0x00000008005c9947 */ /* 0x000fea0003800000 */
[----:B------:R-:W-:Y:S01]  /*119e0*/  LOP3.LUT P1, RZ, R2, 0x1, RZ, 0xc0, !PT ;  /* 0x0000000102ff7812 */ /* 0x000fe2000782c0ff */
[----:B------:R-:W-:-:S12]  /*119f0*/  IMAD.MOV.U32 R7, RZ, RZ, R0 ;  /* 0x000000ffff077224 */ /* 0x000fd800078e0000 */
[----:B------:R-:W-:Y:S05]  /*11a00*/  @!P1 BRA `(.L_x_1231) ;  /* 0x0000000000549947 */ /* 0x000fea0003800000 */
[----:B0-----:R-:W2:Y:S01]  /*11a10*/  LDL R10, [R1+0x8] ;  /* 0x00000800010a7983 */ /* 0x001ea20000100800 */
[----:B------:R-:W0:Y:S01]  /*11a20*/  LDC R8, c[0x0][0x43c] ;  /* 0x00010f00ff087b82 */ /* 0x000e220000000800 */
[----:B------:R-:W-:Y:S02]  /*11a30*/  ULDC.64 UR4, c[0x0][0x428] ;  /* 0x00010a0000047ab9 */ /* 0x000fe40000000a00 */
[----:B------:R-:W3:Y:S01]  /*11a40*/  LDL R9, [R1] ;  /* 0x0000000001097983 */ /* 0x000ee20000100800 */
[----:B------:R-:W-:Y:S01]  /*11a50*/  ULDC.64 UR6, c[0x0][0x208] ;  /* 0x0000820000067ab9 */ /* 0x000fe20000000a00 */
[----:B0-----:R-:W-:-:S13]  /*11a60*/  ISETP.NE.AND P0, PT, R8, 0x1, PT ;  /* 0x000000010800780c */ /* 0x001fda0003f05270 */
[----:B------:R-:W0:Y:S02]  /*11a70*/  @P0 LDC.64 R2, c[0x0][0x440] ;  /* 0x00011000ff020b82 */ /* 0x000e240000000a00 */
[----:B0-----:R-:W-:-:S04]  /*11a80*/  @P0 IMAD.HI.U32 R7, R0, R2, RZ ;  /* 0x0000000200070227 */ /* 0x001fc800078e00ff */
[----:B------:R-:W-:Y:S01]  /*11a90*/  IMAD.MOV.U32 R2, RZ, RZ, R0 ;  /* 0x000000ffff027224 */ /* 0x000fe200078e0000 */
[----:B------:R-:W-:-:S04]  /*11aa0*/  @P0 SHF.R.U32.HI R2, RZ, R3, R7 ;  /* 0x00000003ff020219 */ /* 0x000fc80000011607 */
[--C-:B------:R-:W-:Y:S01]  /*11ab0*/  SHF.R.S32.HI R3, RZ, 0x1f, R2.reuse ;  /* 0x0000001fff037819 */ /* 0x100fe20000011402 */
[----:B------:R-:W-:-:S04]  /*11ac0*/  IMAD.MOV R7, RZ, RZ, -R2 ;  /* 0x000000ffff077224 */ /* 0x000fc800078e0a02 */
[----:B------:R-:W-:Y:S02]  /*11ad0*/  IMAD R7, R8, R7, R0 ;  /* 0x0000000708077224 */ /* 0x000fe400078e0200 */
        /* <DEDUP_REMOVED lines=8> */
.L_x_1231:
[----:B------:R-:W-:Y:S01]  /*11b60*/  IMAD R3, R4, 0x8, R17 ;  /* 0x0000000804037824 */ /* 0x000fe200078e0211 */
[----:B------:R-:W-:Y:S01]  /*11b70*/  SHF.L.U32 R2, R5, 0x1f, RZ ;  /* 0x0000001f05027819 */ /* 0x000fe200000006ff */
[----:B------:R-:W-:Y:S03]  /*11b80*/  BSSY B2, `(.L_x_1232) ;  /* 0x0000003000027945 */ /* 0x000fe60003800000 */
[----:B------:R-:W2:Y:S02]  /*11b90*/  SYNCS.PHASECHK.TRANS64.TRYWAIT P0, [R3+URZ+0x2a840], R2 ;  /* 0x02a84002030075a7 */ /* 0x000ea4000800017f */
[----:B--2---:R-:W-:Y:S05]  /*11ba0*/  @!P0 BRA `(.L_x_1233) ;  /* 0x0000002c00b08947 */ /* 0x004fea0003800000 */
.L_x_1315:
[----:B------:R-:W-:Y:S05]  /*11bb0*/  BSYNC B2 ;  /* 0x0000000000027941 */ /* 0x000fea0003800000 */
.L_x_1232:
[----:B-1----:R-:W1:Y:S01]  /*11bc0*/  S2R R9, SR_TID.X ;  /* 0x0000000000097919 */ /* 0x002e620000002100 */
[----:B------:R-:W-:Y:S01]  /*11bd0*/  BSSY B2, `(.L_x_1234) ;  /* 0x000000b000027945 */ /* 0x000fe20003800000 */
[----:B-1----:R-:W-:-:S04]  /*11be0*/  LOP3.LUT R9, R9, 0x7f, RZ, 0xc0, !PT ;  /* 0x0000007f09097812 */ /* 0x002fc800078ec0ff */
[----:B------:R-:W-:-:S13]  /*11bf0*/  ISETP.NE.AND P1, PT, R9, RZ, PT ;  /* 0x000000ff0900720c */ /* 0x000fda0003f25270 */
[----:B------:R-:W-:Y:S05]  /*11c00*/  @P1 BRA `(.L_x_1235) ;  /* 0x00000000001c1947 */ /* 0x000fea0003800000 */
[----:B------:R-:W1:Y:S01]  /*11c10*/  S2R R9, SR_TID.X ;  /* 0x0000000000097919 */ /* 0x000e620000002100 */
[----:B--2---:R-:W-:-:S04]  /*11c20*/  IMAD.MOV.U32 R2, RZ, RZ, 0x9000 ;  /* 0x00009000ff027424 */ /* 0x004fc800078e00ff */
[----:B------:R3:W-:Y:S01]  /*11c30*/  SYNCS.ARRIVE.TRANS64 RZ, [R3+URZ+0x2a830], R2 ;  /* 0x02a8300203ff79a7 */ /* 0x0007e2000800003f */
[----:B-1----:R-:W-:-:S04]  /*11c40*/  LOP3.LUT R9, R9, 0x1f, RZ, 0xc0, !PT ;  /* 0x0000001f09097812 */ /* 0x002fc800078ec0ff */
[----:B------:R-:W-:-:S13]  /*11c50*/  ISETP.NE.AND P0, PT, R9, RZ, PT ;  /* 0x000000ff0900720c */ /* 0x000fda0003f05270 */
[----:B---3--:R-:W-:Y:S05]  /*11c60*/  @!P0 BRA `(.L_x_1235) ;  /* 0x0000000000048947 */ /* 0x008fea0003800000 */
[----:B------:R-:W-:Y:S01]  /*11c70*/  BPT.TRAP 0x1 ;  /* 0x000000040000795c */ /* 0x000fe20000300000 */
.L_x_1235:
[----:B------:R-:W-:Y:S05]  /*11c80*/  BSYNC B2 ;  /* 0x0000000000027941 */ /* 0x000fea0003800000 */
.L_x_1234:
[----:B------:R-:W-:Y:S01]  /*11c90*/  IMAD.MOV.U32 R12, RZ, RZ, RZ ;  /* 0x000000ffff0c7224 */ /* 0x000fe200078e00ff */
[----:B------:R-:W-:Y:S01]  /*11ca0*/  UIADD3 UR4, UP0, UR38, 0x370, URZ ;  /* 0x0000037026047890 */ /* 0x000fe2000ff1e03f */
[----:B------:R-:W-:Y:S01]  /*11cb0*/  IMAD R9, R4, 0x9000, R17 ;  /* 0x0000900004097824 */ /* 0x000fe200078e0211 */
[----:B------:R-:W-:Y:S01]  /*11cc0*/  PLOP3.LUT P0, PT, PT, PT, PT, 0x80, 0x0 ;  /* 0x000000000000781c */ /* 0x000fe20003f0f070 */
[----:B--2---:R-:W-:Y:S01]  /*11cd0*/  VIADD R3, R3, 0x2a830 ;  /* 0x0002a83003037836 */ /* 0x004fe20000000000 */
[----:B------:R-:W-:Y:S01]  /*11ce0*/  R2UR UR10, R12 ;  /* 0x000000000c0a72ca */ /* 0x000fe200000e0000 */
[----:B------:R-:W-:Y:S01]  /*11cf0*/  IMAD R2, R7, 0x60, RZ ;  /* 0x0000006007027824 */ /* 0x000fe200078e02ff */
[----:B------:R-:W-:Y:S01]  /*11d00*/  UIADD3.X UR5, URZ, UR39, URZ, UP0, !UPT ;  /* 0x000000273f057290 */ /* 0x000fe200087fe43f */
[----:B0-----:R-:W-:Y:S01]  /*11d10*/  VIADD R10, R9, 0x18400 ;  /* 0x00018400090a7836 */ /* 0x001fe20000000000 */
[----:B------:R-:W-:Y:S01]  /*11d20*/  UMOV UR6, 0x0 ;  /* 0x0000000000067882 */ /* 0x000fe20000000000 */
[----:B------:R-:W-:-:S10]  /*11d30*/  UMOV UR7, 0x14f00000 ;  /* 0x14f0000000077882 */ /* 0x000fd40000000000 */
.L_x_1236:
        /* <DEDUP_REMOVED lines=16> */
.L_x_1237:
        /* <DEDUP_REMOVED lines=15> */
.L_x_1238:
        /* <DEDUP_REMOVED lines=16> */
.L_x_1316:
[----:B------:R-:W-:Y:S05]  /*12030*/  BSYNC B2 ;  /* 0x0000000000027941 */ /* 0x000fea0003800000 */
.L_x_1239:
        /* <DEDUP_REMOVED lines=11> */
.L_x_1242:
[----:B------:R-:W-:Y:S05]  /*120f0*/  BSYNC B2 ;  /* 0x0000000000027941 */ /* 0x000fea0003800000 */
.L_x_1241:
[----:B------:R-:W-:Y:S01]  /*12100*/  R2UR UR10, R12 ;  /* 0x000000000c0a72ca */ /* 0x000fe200000e0000 */
[----:B------:R-:W-:Y:S01]  /*12110*/  IMAD R18, R18, 0x6000, R17 ;  /* 0x0000600012127824 */ /* 0x000fe200078e0211 */
[----:B------:R-:W-:Y:S01]  /*12120*/  R2UR UR6, R10 ;  /* 0x000000000a0672ca */ /* 0x000fe200000e0000 */
[----:B------:R-:W-:Y:S01]  /*12130*/  UIADD3 UR4, UP0, UR38, 0x470, URZ ;  /* 0x0000047026047890 */ /* 0x000fe2000ff1e03f */
[----:B------:R-:W-:Y:S01]  /*12140*/  R2UR UR7, R11 ;  /* 0x000000000b0772ca */ /* 0x000fe200000e0000 */
[----:B0-----:R-:W-:Y:S01]  /*12150*/  IMAD R3, R19, 0x60, RZ ;  /* 0x0000006013037824 */ /* 0x001fe200078e02ff */
[----:B------:R-:W-:Y:S01]  /*12160*/  PLOP3.LUT P0, PT, PT, PT, PT, 0x80, 0x0 ;  /* 0x000000000000781c */ /* 0x000fe20003f0f070 */
[----:B------:R-:W-:Y:S01]  /*12170*/  VIADD R2, R2, 0x50 ;  /* 0x0000005002027836 */ /* 0x000fe20000000000 */
[----:B------:R-:W-:Y:S01]  /*12180*/  UIADD3.X UR5, URZ, UR39, URZ, UP0, !UPT ;  /* 0x000000273f057290 */ /* 0x000fe200087fe43f */
[----:B------:R-:W-:-:S11]  /*12190*/  VIADD R9, R18, 0x400 ;  /* 0x0000040012097836 */ /* 0x000fd60000000000 */
.L_x_1243:
        /* <DEDUP_REMOVED lines=15> */
.L_x_1244:
        /* <DEDUP_REMOVED lines=12> */
.L_x_1230:
[----:B------:R-:W-:Y:S05]  /*12350*/  BSYNC B1 ;  /* 0x0000000000017941 */ /* 0x000fea0003800000 */
.L_x_1229:
[----:B------:R-:W2:Y:S01]  /*12360*/  LDL R3, [R1+0xc] ;  /* 0x00000c0001037983 */ /* 0x000ea20000100800 */
[----:B------:R-:W-:Y:S01]  /*12370*/  VIADD R18, R4, 0x1 ;  /* 0x0000000104127836 */ /* 0x000fe20000000000 */
[----:B------:R-:W-:Y:S01]  /*12380*/  BSSY B1, `(.L_x_1245) ;  /* 0x00000a0000017945 */ /* 0x000fe20003800000 */
[----:B------:R-:W-:-:S03]  /*12390*/  VIADD R7, R0, 0xffffffff ;  /* 0xffffffff00077836 */ /* 0x000fc60000000000 */
[----:B------:R-:W-:-:S04]  /*123a0*/  ISETP.NE.AND P0, PT, R18, 0x2, PT ;  /* 0x000000021200780c */ /* 0x000fc80003f05270 */
[----:B------:R-:W-:Y:S02]  /*123b0*/  SEL R2, RZ, 0x1, P0 ;  /* 0x00000001ff027807 */ /* 0x000fe40000000000 */
[----:B------:R-:W-:Y:S02]  /*123c0*/  SEL R18, R18, RZ, P0 ;  /* 0x000000ff12127207 */ /* 0x000fe40000000000 */
[----:B------:R-:W-:-:S05]  /*123d0*/  LOP3.LUT R11, R5, R2, RZ, 0x3c, !PT ;  /* 0x00000002050b7212 */ /* 0x000fca00078e3cff */
[----:B------:R1:W-:Y:S01]  /*123e0*/  STL [R1+0x4], R11 ;  /* 0x0000040b01007387 */ /* 0x0003e20000100800 */
[----:B--2---:R-:W-:-:S13]  /*123f0*/  LOP3.LUT P1, RZ, R3, 0x2, RZ, 0xc0, !PT ;  /* 0x0000000203ff7812 */ /* 0x004fda000782c0ff */
[----:B-1----:R-:W-:Y:S05]  /*12400*/  @!P1 BRA `(.L_x_1246) ;  /* 0x00000008005c9947 */ /* 0x002fea0003800000 */
[----:B------:R-:W-:Y:S01]  /*12410*/  LOP3.LUT P1, RZ, R3, 0x1, RZ, 0xc0, !PT ;  /* 0x0000000103ff7812 */ /* 0x000fe2000782c0ff */
[----:B0-----:R-:W-:-:S12]  /*12420*/  IMAD.MOV.U32 R10, RZ, RZ, R7 ;  /* 0x000000ffff0a7224 */ /* 0x001fd800078e0007 */
[----:B------:R-:W-:Y:S05]  /*12430*/  @!P1 BRA `(.L_x_1247) ;  /* 0x0000000000549947 */ /* 0x000fea0003800000 */
[----:B------:R-:W2:Y:S01]  /*12440*/  LDL R13, [R1+0x8] ;  /* 0x00000800010d7983 */ /* 0x000ea20000100800 */
        /* <DEDUP_REMOVED lines=20> */
.L_x_1247:
[----:B------:R-:W-:Y:S01]  /*12590*/  IMAD R2, R18, 0x8, R17 ;  /* 0x0000000812027824 */ /* 0x000fe200078e0211 */
[----:B------:R-:W-:Y:S01]  /*125a0*/  SHF.L.U32 R3, R11, 0x1f, RZ ;  /* 0x0000001f0b037819 */ /* 0x000fe200000006ff */
[----:B------:R-:W-:Y:S03]  /*125b0*/  BSSY B2, `(.L_x_1248) ;  /* 0x0000003000027945 */ /* 0x000fe60003800000 */
[----:B------:R-:W1:Y:S02]  /*125c0*/  SYNCS.PHASECHK.TRANS64.TRYWAIT P0, [R2+URZ+0x2a840], R3 ;  /* 0x02a84003020075a7 */ /* 0x000e64000800017f */
[----:B-1----:R-:W-:Y:S05]  /*125d0*/  @!P0 BRA `(.L_x_1249) ;  /* 0x00000024004c8947 */ /* 0x002fea0003800000 */
.L_x_1317:
[----:B------:R-:W-:Y:S05]  /*125e0*/  BSYNC B2 ;  /* 0x0000000000027941 */ /* 0x000fea0003800000 */
.L_x_1248:
        /* <DEDUP_REMOVED lines=12> */
.L_x_1251:
[----:B------:R-:W-:Y:S05]  /*126b0*/  BSYNC B2 ;  /* 0x0000000000027941 */ /* 0x000fea0003800000 */
.L_x_1250:
[----:B------:R-:W-:Y:S01]  /*126c0*/  IMAD.MOV.U32 R14, RZ, RZ, RZ ;  /* 0x000000ffff0e7224 */ /* 0x000fe200078e00ff */
[----:B------:R-:W-:Y:S01]  /*126d0*/  UIADD3 UR4, UP0, UR38, 0x370, URZ ;  /* 0x0000037026047890 */ /* 0x000fe2000ff1e03f */
[C---:B-1----:R-:W-:Y:S01]  /*126e0*/  IMAD R3, R18.reuse, 0x8, R6 ;  /* 0x0000000812037824 */ /* 0x042fe200078e0206 */
[----:B------:R-:W-:Y:S01]  /*126f0*/  PLOP3.LUT P0, PT, PT, PT, PT, 0x80, 0x0 ;  /* 0x000000000000781c */ /* 0x000fe20003f0f070 */
[----:B------:R-:W-:Y:S01]  /*12700*/  IMAD R9, R18, 0x9000, R17 ;  /* 0x0000900012097824 */ /* 0x000fe200078e0211 */
[----:B------:R-:W-:Y:S01]  /*12710*/  R2UR UR10, R14 ;  /* 0x000000000e0a72ca */ /* 0x000fe200000e0000 */
[----:B------:R-:W-:Y:S01]  /*12720*/  VIADD R3, R3, 0x30 ;  /* 0x0000003003037836 */ /* 0x000fe20000000000 */
[----:B------:R-:W-:Y:S01]  /*12730*/  UIADD3.X UR5, URZ, UR39, URZ, UP0, !UPT ;  /* 0x000000273f057290 */ /* 0x000fe200087fe43f */
[----:B------:R-:W-:Y:S01]  /*12740*/  IMAD R2, R10, 0x60, RZ ;  /* 0x000000600a027824 */ /* 0x000fe200078e02ff */
[----:B------:R-:W-:Y:S01]  /*12750*/  UMOV UR6, 0x0 ;  /* 0x0000000000067882 */ /* 0x000fe20000000000 */
[----:B------:R-:W-:Y:S01]  /*12760*/  VIADD R11, R9, 0x18400 ;  /* 0x00018400090b7836 */ /* 0x000fe20000000000 */
[----:B------:R-:W-:-:S09]  /*12770*/  UMOV UR7, 0x14f00000 ;  /* 0x14f0000000077882 */ /* 0x000fd20000000000 */
.L_x_1252:
        /* <DEDUP_REMOVED lines=16> */
.L_x_1253:
        /* <DEDUP_REMOVED lines=15> */
.L_x_1254:
        /* <DEDUP_REMOVED lines=15> */
.L_x_1318:
[----:B------:R-:W-:Y:S05]  /*12a60*/  BSYNC B2 ;  /* 0x0000000000027941 */ /* 0x000fea0003800000 */
.L_x_1255:
[----:B------:R-:W-:Y:S01]  /*12a70*/  BSSY B2, `(.L_x_1257) ;  /* 0x000000b000027945 */ /* 0x000fe20003800000 */
[----:B------:R-:W-:Y:S02]  /*12a80*/  IMAD.MOV.U32 R12, RZ, RZ, 0x0 ;  /* 0x00000000ff0c7424 */ /* 0x000fe400078e00ff */
[----:B------:R-:W-:Y:S01]  /*12a90*/  IMAD.MOV.U32 R13, RZ, RZ, 0x14f00000 ;  /* 0x14f00000ff0d7424 */ /* 0x000fe200078e00ff */
[----:B------:R-:W-:Y:S06]  /*12aa0*/  @P1 BRA `(.L_x_1258) ;  /* 0x00000000001c1947 */ /* 0x000fec0003800000 */
[----:B------:R-:W1:Y:S02]  /*12ab0*/  S2R R3, SR_TID.X ;  /* 0x0000000000037919 */ /* 0x000e640000002100 */
[----:B-1----:R-:W-:Y:S01]  /*12ac0*/  LOP3.LUT R9, R3, 0x1f, RZ, 0xc0, !PT ;  /* 0x0000001f03097812 */ /* 0x002fe200078ec0ff */
[----:B------:R-:W-:-:S03]  /*12ad0*/  IMAD.MOV.U32 R3, RZ, RZ, 0x6000 ;  /* 0x00006000ff037424 */ /* 0x000fc600078e00ff */
[----:B------:R-:W-:Y:S01]  /*12ae0*/  ISETP.NE.AND P0, PT, R9, RZ, PT ;  /* 0x000000ff0900720c */ /* 0x000fe20003f05270 */
[----:B------:R1:W-:-:S12]  /*12af0*/  SYNCS.ARRIVE.TRANS64 RZ, [R2+URZ+0x50], R3 ;  /* 0x0000500302ff79a7 */ /* 0x0003d8000800003f */
[----:B-1----:R-:W-:Y:S05]  /*12b00*/  @!P0 BRA `(.L_x_1258) ;  /* 0x0000000000048947 */ /* 0x002fea0003800000 */
[----:B------:R-:W-:Y:S01]  /*12b10*/  BPT.TRAP 0x1 ;  /* 0x000000040000795c */ /* 0x000fe20000300000 */
.L_x_1258:
[----:B------:R-:W-:Y:S05]  /*12b20*/  BSYNC B2 ;  /* 0x0000000000027941 */ /* 0x000fea0003800000 */
.L_x_1257:
[----:B------:R-:W-:Y:S01]  /*12b30*/  R2UR UR10, R14 ;  /* 0x000000000e0a72ca */ /* 0x000fe200000e0000 */
[----:B------:R-:W-:Y:S01]  /*12b40*/  IMAD R4, R4, 0x6000, R17 ;  /* 0x0000600004047824 */ /* 0x000fe200078e0211 */
[----:B------:R-:W-:Y:S01]  /*12b50*/  R2UR UR6, R12 ;  /* 0x000000000c0672ca */ /* 0x000fe200000e0000 */
[----:B------:R-:W-:Y:S01]  /*12b60*/  UIADD3 UR4, UP0, UR38, 0x470, URZ ;  /* 0x0000047026047890 */ /* 0x000fe2000ff1e03f */
[----:B------:R-:W-:Y:S01]  /*12b70*/  R2UR UR7, R13 ;  /* 0x000000000d0772ca */ /* 0x000fe200000e0000 */
[----:B------:R-:W-:Y:S01]  /*12b80*/  IMAD R3, R19, 0x60, RZ ;  /* 0x0000006013037824 */ /* 0x000fe200078e02ff */
[----:B------:R-:W-:Y:S01]  /*12b90*/  PLOP3.LUT P0, PT, PT, PT, PT, 0x80, 0x0 ;  /* 0x000000000000781c */ /* 0x000fe20003f0f070 */
[----:B0-----:R-:W-:Y:S01]  /*12ba0*/  VIADD R2, R2, 0x50 ;  /* 0x0000005002027836 */ /* 0x001fe20000000000 */
[----:B------:R-:W-:Y:S01]  /*12bb0*/  UIADD3.X UR5, URZ, UR39, URZ, UP0, !UPT ;  /* 0x000000273f057290 */ /* 0x000fe200087fe43f */
[----:B------:R-:W-:-:S11]  /*12bc0*/  VIADD R5, R4, 0x400 ;  /* 0x0000040004057836 */ /* 0x000fd60000000000 */
.L_x_1259:
        /* <DEDUP_REMOVED lines=15> */
.L_x_1260:
        /* <DEDUP_REMOVED lines=12> */
.L_x_1246:
[----:B------:R-:W-:Y:S05]  /*12d80*/  BSYNC B1 ;  /* 0x0000000000017941 */ /* 0x000fea0003800000 */
.L_x_1245:
[----:B------:R-:W-:Y:S01]  /*12d90*/  ISETP.GT.AND P0, PT, R7, UR40, PT ;  /* 0x0000002807007c0c */ /* 0x000fe2000bf04270 */
[----:B------:R-:W-:-:S12]  /*12da0*/  VIADD R0, R0, 0xfffffffe ;  /* 0xfffffffe00007836 */ /* 0x000fd80000000000 */
[----:B------:R-:W-:Y:S05]  /*12db0*/  @P0 BRA `(.L_x_1261) ;  /* 0xffffffe800dc0947 */ /* 0x000fea000383ffff */
.L_x_1228:
[----:B------:R-:W-:Y:S05]  /*12dc0*/  BSYNC B0 ;  /* 0x0000000000007941 */ /* 0x000fea0003800000 */
.L_x_1210:
[----:B0-----:R-:W0:Y:S01]  /*12dd0*/  S2R R0, SR_TID.X ;  /* 0x0000000000007919 */ /* 0x001e220000002100 */
[----:B------:R-:W-:Y:S01]  /*12de0*/  BSSY B0, `(.L_x_1262) ;  /* 0x0000012000007945 */ /* 0x000fe20003800000 */
[----:B0-----:R-:W-:-:S04]  /*12df0*/  LOP3.LUT R6, R0, 0x7f, RZ, 0xc0, !PT ;  /* 0x0000007f00067812 */ /* 0x001fc800078ec0ff */
[----:B------:R-:W-:-:S13]  /*12e00*/  ISETP.NE.AND P1, PT, R6, RZ, PT ;  /* 0x000000ff0600720c */ /* 0x000fda0003f25270 */
[----:B------:R-:W-:Y:S05]  /*12e10*/  @P1 BRA `(.L_x_1263) ;  /* 0x0000000000381947 */ /* 0x000fea0003800000 */
[----:B------:R-:W0:Y:S01]  /*12e20*/  S2R R3, SR_LANEID ;  /* 0x0000000000037919 */ /* 0x000e220000000000 */
[----:B------:R-:W-:Y:S01]  /*12e30*/  VOTEU.ANY UR4, UPT, PT ;  /* 0x0000000000047886 */ /* 0x000fe200038e0100 */
[----:B------:R-:W-:Y:S01]  /*12e40*/  ULDC.64 UR6, c[0x0][0x208] ;  /* 0x0000820000067ab9 */ /* 0x000fe20000000a00 */
[----:B------:R-:W0:Y:S08]  /*12e50*/  FLO.U32 R0, UR4 ;  /* 0x0000000400007d00 */ /* 0x000e3000080e0000 */
[----:B------:R-:W1:Y:S01]  /*12e60*/  POPC R5, UR4 ;  /* 0x0000000400057d09 */ /* 0x000e620008000000 */
[----:B0-----:R-:W-:-:S02]  /*12e70*/  ISETP.EQ.U32.AND P0, PT, R0, R3, PT ;  /* 0x000000030000720c */ /* 0x001fc40003f02070 */
[----:B------:R-:W1:Y:S11]  /*12e80*/  LDC.64 R2, c[0x0][0xc80] ;  /* 0x00032000ff027b82 */ /* 0x000e760000000a00 */
[----:B-1----:R-:W2:Y:S01]  /*12e90*/  @P0 ATOMG.E.ADD.STRONG.GPU PT, R3, desc[UR6][R2.64], R5 ;  /* 0x00000005020309a8 */ /* 0x002ea200081ee1c6 */
[----:B------:R-:W0:Y:S02]  /*12ea0*/  S2R R4, SR_LTMASK ;  /* 0x0000000000047919 */ /* 0x000e240000003900 */
[----:B0-----:R-:W-:-:S04]  /*12eb0*/  LOP3.LUT R4, R4, UR4, RZ, 0xc0, !PT ;  /* 0x0000000404047c12 */ /* 0x001fc8000f8ec0ff */
[----:B------:R-:W0:Y:S01]  /*12ec0*/  POPC R7, R4 ;  /* 0x0000000400077309 */ /* 0x000e220000000000 */
[----:B--2---:R-:W0:Y:S02]  /*12ed0*/  SHFL.IDX PT, R0, R3, R0, 0x1f ;  /* 0x00001f0003007589 */ /* 0x004e2400000e0000 */
[----:B0-----:R-:W-:-:S05]  /*12ee0*/  IADD3 R0, R0, UR44, R7 ;  /* 0x0000002c00007c10 */ /* 0x001fca000fffe007 */
[----:B------:R0:W-:Y:S02]  /*12ef0*/  STL [R1+0x14], R0 ;  /* 0x0000140001007387 */ /* 0x0001e40000100800 */
.L_x_1263:
[----:B------:R-:W-:Y:S05]  /*12f00*/  BSYNC B0 ;  /* 0x0000000000007941 */ /* 0x000fea0003800000 */
.L_x_1262:
[----:B0-----:R-:W2:Y:S01]  /*12f10*/  LDL R0, [R1+0xc] ;  /* 0x00000c0001007983 */ /* 0x001ea20000100800 */
[----:B------:R-:W-:Y:S01]  /*12f20*/  BSSY B0, `(.L_x_1264) ;  /* 0x0000038000007945 */ /* 0x000fe20003800000 */
[----:B--2---:R-:W-:-:S13]  /*12f30*/  LOP3.LUT P0, RZ, R0, 0x2, RZ, 0xc0, !PT ;  /* 0x0000000200ff7812 */ /* 0x004fda000780c0ff */
[----:B------:R-:W-:Y:S05]  /*12f40*/  @!P0 BRA `(.L_x_1265) ;  /* 0x0000000000d48947 */ /* 0x000fea0003800000 */
[----:B------:R-:W2:Y:S01]  /*12f50*/  LDL R0, [R1+0x4] ;  /* 0x0000040001007983 */ /* 0x000ea20000100800 */
[----:B------:R-:W-:Y:S01]  /*12f60*/  IMAD R2, R18, 0x8, R17 ;  /* 0x0000000812027824 */ /* 0x000fe200078e0211 */
[----:B------:R-:W-:Y:S01]  /*12f70*/  BSSY B1, `(.L_x_1266) ;  /* 0x0000005000017945 */ /* 0x000fe20003800000 */
[----:B------:R-:W-:Y:S02]  /*12f80*/  ISETP.NE.AND P2, PT, R6, RZ, PT ;  /* 0x000000ff0600720c */ /* 0x000fe40003f45270 */
[----:B--2---:R-:W-:-:S04]  /*12f90*/  SHF.L.U32 R3, R0, 0x1f, RZ ;  /* 0x0000001f00037819 */ /* 0x004fc800000006ff */
[----:B------:R-:W0:Y:S02]  /*12fa0*/  SYNCS.PHASECHK.TRANS64.TRYWAIT P0, [R2+URZ+0x2a860], R3 ;  /* 0x02a86003020075a7 */ /* 0x000e24000800017f */
[----:B0-----:R-:W-:Y:S05]  /*12fb0*/  @!P0 BRA `(.L_x_1267) ;  /* 0x0000001800fc8947 */ /* 0x001fea0003800000 */
.L_x_1319:
[----:B------:R-:W-:Y:S05]  /*12fc0*/  BSYNC B1 ;  /* 0x0000000000017941 */ /* 0x000fea0003800000 */
.L_x_1266:
[----:B------:R-:W-:Y:S04]  /*12fd0*/  BSSY B1, `(.L_x_1268) ;  /* 0x0000009000017945 */ /* 0x000fe80003800000 */
        /* <DEDUP_REMOVED lines=8> */
.L_x_1269:
[----:B------:R-:W-:Y:S05]  /*13060*/  BSYNC B1 ;  /* 0x0000000000017941 */ /* 0x000fea0003800000 */
.L_x_1268:
[----:B------:R-:W-:Y:S01]  /*13070*/  IMAD R0, R18, 0x6000, R17 ;  /* 0x0000600012007824 */ /* 0x000fe200078e0211 */
[----:B------:R-:W-:Y:S01]  /*13080*/  UIADD3 UR4, UP0, UR38, 0x470, URZ ;  /* 0x0000047026047890 */ /* 0x000fe2000ff1e03f */
[----:B------:R-:W-:Y:S01]  /*13090*/  PLOP3.LUT P0, PT, PT, PT, PT, 0x80, 0x0 ;  /* 0x000000000000781c */ /* 0x000fe20003f0f070 */
[----:B------:R-:W-:Y:S01]  /*130a0*/  IMAD R19, R19, 0x60, RZ ;  /* 0x0000006013137824 */ /* 0x000fe200078e02ff */
[----:B------:R-:W-:Y:S01]  /*130b0*/  UMOV UR6, 0x0 ;  /* 0x0000000000067882 */ /* 0x000fe20000000000 */
[----:B0-----:R-:W-:Y:S01]  /*130c0*/  VIADD R2, R2, 0x2a850 ;  /* 0x0002a85002027836 */ /* 0x001fe20000000000 */
[----:B------:R-:W-:Y:S01]  /*130d0*/  UIADD3.X UR5, URZ, UR39, URZ, UP0, !UPT ;  /* 0x000000273f057290 */ /* 0x000fe200087fe43f */
[----:B------:R-:W-:Y:S01]  /*130e0*/  VIADD R3, R0, 0x400 ;  /* 0x0000040000037836 */ /* 0x000fe20000000000 */
[----:B------:R-:W-:Y:S01]  /*130f0*/  UMOV UR7, 0x14f00000 ;  /* 0x14f0000000077882 */ /* 0x000fe20000000000 */
[----:B------:R-:W-:-:S09]  /*13100*/  UMOV UR10, URZ ;  /* 0x0000003f000a7c82 */ /* 0x000fd20008000000 */
.L_x_1270:
        /* <DEDUP_REMOVED lines=15> */
.L_x_1271:
        /* <DEDUP_REMOVED lines=10> */
.L_x_1265:
[----:B------:R-:W-:Y:S05]  /*132a0*/  BSYNC B0 ;  /* 0x0000000000007941 */ /* 0x000fea0003800000 */
.L_x_1264:
[----:B------:R-:W2:Y:S01]  /*132b0*/  LDL.LU R3, [R1+0x4] ;  /* 0x0000040001037983 */ /* 0x000ea20000300800 */
[----:B------:R-:W-:-:S05]  /*132c0*/  VIADD R18, R18, 0x1 ;  /* 0x0000000112127836 */ /* 0x000fca0000000000 */
[----:B------:R-:W-:-:S04]  /*132d0*/  ISETP.NE.AND P0, PT, R18, 0x2, PT ;  /* 0x000000021200780c */ /* 0x000fc80003f05270 */
[----:B------:R-:W-:Y:S02]  /*132e0*/  SEL R0, RZ, 0x1, P0 ;  /* 0x00000001ff007807 */ /* 0x000fe40000000000 */
[----:B------:R-:W-:Y:S02]  /*132f0*/  SEL R18, R18, RZ, P0 ;  /* 0x000000ff12127207 */ /* 0x000fe40000000000 */
[----:B--2---:R-:W-:-:S05]  /*13300*/  LOP3.LUT R3, R3, R0, RZ, 0x3c, !PT ;  /* 0x0000000003037212 */ /* 0x004fca00078e3cff */
[----:B------:R0:W-:Y:S02]  /*13310*/  STL [R1+0x4], R3 ;  /* 0x0000040301007387 */ /* 0x0001e40000100800 */
.L_x_1190:
[----:B------:R-:W-:Y:S05]  /*13320*/  BSYNC B7 ;  /* 0x0000000000077941 */ /* 0x000fea0003800000 */
.L_x_1188:
[----:B-1----:R-:W2:Y:S04]  /*13330*/  LDL R0, [R1+0xc] ;  /* 0x00000c0001007983 */ /* 0x002ea80000100800 */
[----:B------:R1:W5:Y:S01]  /*13340*/  LDL R2, [R1+0x14] ;  /* 0x0000140001027983 */ /* 0x0003620000100800 */
[----:B--2---:R-:W-:-:S13]  /*13350*/  LOP3.LUT P0, RZ, R0, 0x4, RZ, 0xc0, !PT ;  /* 0x0000000400ff7812 */ /* 0x004fda000780c0ff */
[----:B-1----:R-:W-:Y:S05]  /*13360*/  @!P0 BRA `(.L_x_1272) ;  /* 0x0000000000288947 */ /* 0x002fea0003800000 */
[----:B------:R-:W-:Y:S05]  /*13370*/  WARPSYNC.ALL ;  /* 0x0000000000007948 */ /* 0x000fea0003800000 */
[----:B------:R-:W1:Y:S08]  /*13380*/  S2UR UR5, SR_CgaCtaId ;  /* 0x00000000000579c3 */ /* 0x000e700000008800 */
[----:B------:R-:W-:Y:S06]  /*13390*/  BAR.SYNC.DEFER_BLOCKING 0x5, 0x180 ;  /* 0x0146000000007b1d */ /* 0x000fec0000010000 */
[----:B------:R-:W-:-:S02]  /*133a0*/  UMOV UR4, 0x400 ;  /* 0x0000040000047882 */ /* 0x000fc40000000000 */
[----:B-1----:R-:W-:-:S06]  /*133b0*/  ULEA UR4, UR5, UR4, 0x18 ;  /* 0x0000000405047291 */ /* 0x002fcc000f8ec03f */
[----:B------:R-:W-:-:S05]  /*133c0*/  IMAD.U32 R17, RZ, RZ, UR4 ;  /* 0x00000004ff117e24 */ /* 0x000fca000f8e00ff */
[----:B-----5:R-:W1:Y:S04]  /*133d0*/  LDS R2, [R17+0x2a8d0] ;  /* 0x02a8d00011027984 */ /* 0x020e680000000800 */
[----:B-1----:R3:W-:Y:S01]  /*133e0*/  STL [R1+0x14], R2 ;  /* 0x0000140201007387 */ /* 0x0027e20000100800 */
[----:B------:R-:W-:Y:S06]  /*133f0*/  BAR.ARV 0x4, 0x180 ;  /* 0x0106000000007b1d */ /* 0x000fec0000002000 */
[----:B------:R-:W-:Y:S05]  /*13400*/  BRA `(.L_x_1273) ;  /* 0x00000000002c7947 */ /* 0x000fea0003800000 */
.L_x_1272:
[----:B------:R-:W-:-:S03]  /*13410*/  UMOV UR4, 0xffffffff ;  /* 0xffffffff00047882 */ /* 0x000fc60000000000 */
[----:B------:R-:W-:Y:S05]  /*13420*/  BRA.DIV UR4, `(.L_x_1274) ;  /* 0x0000001604f47947 */ /* 0x000fea000b800000 */
[----:B-----5:R1:W2:Y:S02]  /*13430*/  SHFL.IDX PT, R14, R2, RZ, 0x1f ;  /* 0x00001fff020e7589 */ /* 0x0202a400000e0000 */
.L_x_1322:
[----:B0-----:R-:W0:Y:S01]  /*13440*/  @!P1 S2R R3, SR_CgaCtaId ;  /* 0x0000000000039919 */ /* 0x001e220000008800 */
[----:B------:R-:W-:Y:S05]  /*13450*/  WARPSYNC.ALL ;  /* 0x0000000000007948 */ /* 0x000fea0003800000 */
[----:B------:R-:W-:Y:S01]  /*13460*/  BAR.SYNC.DEFER_BLOCKING 0x4, 0x180 ;  /* 0x0106000000007b1d */ /* 0x000fe20000010000 */
[----:B------:R-:W-:-:S05]  /*13470*/  @!P1 MOV R0, 0x400 ;  /* 0x0000040000009802 */ /* 0x000fca0000000f00 */
[----:B--2---:R2:W-:Y:S01]  /*13480*/  STL [R1+0x14], R14 ;  /* 0x0000140e01007387 */ /* 0x0045e20000100800 */
[----:B0-----:R-:W-:-:S05]  /*13490*/  @!P1 LEA R17, R3, R0, 0x18 ;  /* 0x0000000003119211 */ /* 0x001fca00078ec0ff */
[----:B------:R2:W-:Y:S01]  /*134a0*/  @!P1 STS [R17+0x2a8d0], R2 ;  /* 0x02a8d00211009388 */ /* 0x0005e20000000800 */
[----:B------:R-:W-:Y:S06]  /*134b0*/  BAR.ARV 0x5, 0x180 ;  /* 0x0146000000007b1d */ /* 0x000fec0000002000 */
.L_x_1273:
[----:B------:R-:W4:Y:S01]  /*134c0*/  LDL R0, [R1+0x14] ;  /* 0x0000140001007983 */ /* 0x000f220000100800 */
[----:B------:R-:W-:Y:S02]  /*134d0*/  ULDC UR4, c[0x0][0xc38] ;  /* 0x00030e0000047ab9 */ /* 0x000fe40000000800 */
[----:B----4-:R-:W-:-:S13]  /*134e0*/  ISETP.GE.AND P0, PT, R0, UR4, PT ;  /* 0x0000000400007c0c */ /* 0x010fda000bf06270 */
[----:B------:R-:W-:Y:S05]  /*134f0*/  @!P0 BRA `(.L_x_1275) ;  /* 0xffffffb400d88947 */ /* 0x000fea000383ffff */
.L_x_1179:
[----:B0-----:R-:W4:Y:S01]  /*13500*/  LDL.LU R0, [R1+0x18] ;  /* 0x0000180001007983 */ /* 0x001f220000300800 */
[----:B------:R-:W-:Y:S01]  /*13510*/  BSSY B0, `(.L_x_1276) ;  /* 0x000000b000007945 */ /* 0x000fe20003800000 */
[----:B------:R-:W0:Y:S01]  /*13520*/  S2R R5, SR_CgaCtaId ;  /* 0x0000000000057919 */ /* 0x000e220000008800 */
[----:B----4-:R-:W-:-:S05]  /*13530*/  VIADD R0, R0, 0x1 ;  /* 0x0000000100007836 */ /* 0x010fca0000000000 */
[----:B-123--:R-:W-:-:S04]  /*13540*/  LEA.HI R2, R0, R0, RZ, 0x1 ;  /* 0x0000000000027211 */ /* 0x00efc800078f08ff */
[----:B------:R-:W-:-:S05]  /*13550*/  LOP3.LUT R3, R2, 0xfffffffe, RZ, 0xc0, !PT ;  /* 0xfffffffe02037812 */ /* 0x000fca00078ec0ff */
[----:B------:R-:W-:Y:S01]  /*13560*/  IMAD.IADD R3, R0, 0x1, -R3 ;  /* 0x0000000100037824 */ /* 0x000fe200078e0a03 */
[----:B------:R-:W-:-:S04]  /*13570*/  MOV R0, 0x400 ;  /* 0x0000040000007802 */ /* 0x000fc80000000f00 */
[----:B0-----:R-:W-:Y:S02]  /*13580*/  LEA R0, R5, R0, 0x18 ;  /* 0x0000000005007211 */ /* 0x001fe400078ec0ff */
[----:B------:R-:W-:-:S04]  /*13590*/  SHF.L.U32 R3, R3, 0x1f, RZ ;  /* 0x0000001f03037819 */ /* 0x000fc800000006ff */
[----:B------:R-:W0:Y:S02]  /*135a0*/  SYNCS.PHASECHK.TRANS64.TRYWAIT P0, [R0+URZ+0x2a820], R3 ;  /* 0x02a82003000075a7 */ /* 0x000e24000800017f */
[----:B0-----:R-:W-:Y:S05]  /*135b0*/  @!P0 BRA `(.L_x_1277) ;  /* 0x0000001400b88947 */ /* 0x001fea0003800000 */
.L_x_1323:
[----:B------:R-:W-:Y:S05]  /*135c0*/  BSYNC B0 ;  /* 0x0000000000007941 */ /* 0x000fea0003800000 */
.L_x_1276:
[----:B------:R-:W-:-:S03]  /*135d0*/  UMOV UR4, 0xffffffff ;  /* 0xffffffff00047882 */ /* 0x000fc60000000000 */
[----:B------:R-:W-:Y:S05]  /*135e0*/  BRA.DIV UR4, `(.L_x_1278) ;  /* 0x0000001604c07947 */ /* 0x000fea000b800000 */
[----:B------:R-:W1:Y:S02]  /*135f0*/  S2R R2, SR_TID.X ;  /* 0x0000000000027919 */ /* 0x000e640000002100 */
[----:B-1----:R-:W-:-:S04]  /*13600*/  SHF.R.U32.HI R2, RZ, 0x5, R2 ;  /* 0x00000005ff027819 */ /* 0x002fc80000011602 */
[----:B------:R-:W-:-:S05]  /*13610*/  LOP3.LUT R2, R2, 0x3, RZ, 0xc0, !PT ;  /* 0x0000000302027812 */ /* 0x000fca00078ec0ff */
[----:B------:R1:W2:Y:S02]  /*13620*/  SHFL.IDX PT, R14, R2, RZ, 0x1f ;  /* 0x00001fff020e7589 */ /* 0x0002a400000e0000 */
.L_x_1326:
[----:B--2---:R-:W-:Y:S01]  /*13630*/  ISETP.NE.AND P0, PT, R14, RZ, PT ;  /* 0x000000ff0e00720c */ /* 0x004fe20003f05270 */
[----:B------:R-:W-:-:S12]  /*13640*/  BSSY B0, `(.L_x_1279) ;  /* 0x0000027000007945 */ /* 0x000fd80003800000 */
[----:B------:R-:W-:Y:S05]  /*13650*/  @P0 BRA `(.L_x_1280) ;  /* 0x0000000000940947 */ /* 0x000fea0003800000 */
[----:B------:R-:W-:-:S03]  /*13660*/  UMOV UR4, 0xffffffff ;  /* 0xffffffff00047882 */ /* 0x000fc60000000000 */
[----:B------:R-:W-:Y:S05]  /*13670*/  BRA.DIV UR4, `(.L_x_1281) ;  /* 0x0000001604d07947 */ /* 0x000fea000b800000 */
[----:B------:R-:W-:-:S13]  /*13680*/  ELECT P6, URZ, PT ;  /* 0x00000000003f782f */ /* 0x000fda00038c0000 */
.L_x_1329:
[----:B------:R-:W-:Y:S05]  /*13690*/  @!P6 BRA `(.L_x_1280) ;  /* 0x000000000084e947 */ /* 0x000fea0003800000 */
[----:B-1----:R-:W2:Y:S02]  /*136a0*/  LDL R2, [R1+0x1c] ;  /* 0x00001c0001027983 */ /* 0x002ea40000100800 */
[----:B--2---:R-:W-:-:S13]  /*136b0*/  R2UR UR4, R2 ;  /* 0x00000000020472ca */ /* 0x004fda00000e0000 */
[----:B------:R-:W-:-:S06]  /*136c0*/  ULOP3.LUT UR4, UR4, 0x2, URZ, 0xfc, !UPT ;  /* 0x0000000204047892 */ /* 0x000fcc000f8efc3f */
[----:B------:R-:W-:-:S05]  /*136d0*/  IMAD.U32 R2, RZ, RZ, UR4 ;  /* 0x00000004ff027e24 */ /* 0x000fca000f8e00ff */
[----:B------:R-:W-:-:S13]  /*136e0*/  ISETP.NE.AND P2, PT, R2, 0x3, PT ;  /* 0x000000030200780c */ /* 0x000fda0003f45270 */
[----:B------:R-:W-:Y:S05]  /*136f0*/  @!P2 BRA `(.L_x_1282) ;  /* 0x000000000004a947 */ /* 0x000fea0003800000 */
[----:B------:R-:W-:Y:S01]  /*13700*/  BPT.TRAP 0x1 ;  /* 0x000000040000795c */ /* 0x000fe20000300000 */
.L_x_1282:
[----:B------:R-:W2:Y:S01]  /*13710*/  LDL.LU R7, [R1+0x4] ;  /* 0x0000040001077983 */ /* 0x000ea20000300800 */
[----:B0-----:R-:W-:Y:S02]  /*13720*/  VIADD R3, R0, 0x2a840 ;  /* 0x0002a84000037836 */ /* 0x001fe40000000000 */
[C---:B------:R-:W-:Y:S02]  /*13730*/  VIADD R2, R18.reuse, 0x1 ;  /* 0x0000000112027836 */ /* 0x040fe40000000000 */
[----:B------:R-:W-:-:S03]  /*13740*/  IMAD R6, R18, 0x8, R3 ;  /* 0x0000000812067824 */ /* 0x000fc600078e0203 */
[----:B------:R-:W-:-:S04]  /*13750*/  ISETP.NE.AND P1, PT, R2, 0x2, PT ;  /* 0x000000020200780c */ /* 0x000fc80003f25270 */
[----:B------:R-:W-:Y:S02]  /*13760*/  SEL R4, RZ, 0x1, P1 ;  /* 0x00000001ff047807 */ /* 0x000fe40000800000 */
[C---:B--2---:R-:W-:Y:S02]  /*13770*/  SHF.L.U32 R5, R7.reuse, 0x1f, RZ ;  /* 0x0000001f07057819 */ /* 0x044fe400000006ff */
[----:B------:R-:W-:Y:S02]  /*13780*/  LOP3.LUT R7, R7, R4, RZ, 0x3c, !PT ;  /* 0x0000000407077212 */ /* 0x000fe400078e3cff */
[----:B------:R-:W0:Y:S01]  /*13790*/  SYNCS.PHASECHK.TRANS64.TRYWAIT P0, [R6+URZ], R5 ;  /* 0x00000005060075a7 */ /* 0x000e22000800017f */
[----:B------:R-:W-:Y:S02]  /*137a0*/  SEL R4, R2, RZ, P1 ;  /* 0x000000ff02047207 */ /* 0x000fe40000800000 */
[----:B------:R-:W-:-:S03]  /*137b0*/  SHF.L.U32 R2, R7, 0x1f, RZ ;  /* 0x0000001f07027819 */ /* 0x000fc600000006ff */
[----:B------:R-:W-:Y:S01]  /*137c0*/  IMAD R3, R4, 0x8, R3 ;  /* 0x0000000804037824 */ /* 0x000fe200078e0203 */
[----:B0-----:R-:W-:Y:S06]  /*137d0*/  @!P0 BRA `(.L_x_1283) ;  /* 0x0000001400988947 */ /* 0x001fec0003800000 */
.L_x_1330:
[----:B------:R-:W1:Y:S02]  /*137e0*/  SYNCS.PHASECHK.TRANS64.TRYWAIT P0, [R3+URZ], R2 ;  /* 0x00000002030075a7 */ /* 0x000e64000800017f */
[----:B-1----:R-:W-:Y:S05]  /*137f0*/  @!P0 BRA `(.L_x_1284) ;  /* 0x0000001400a48947 */ /* 0x002fea0003800000 */
.L_x_1331:
[----:B------:R-:W-:Y:S05]  /*13800*/  @!P2 BRA `(.L_x_1285) ;  /* 0x000000000004a947 */ /* 0x000fea0003800000 */
[----:B------:R-:W-:Y:S01]  /*13810*/  BPT.TRAP 0x1 ;  /* 0x000000040000795c */ /* 0x000fe20000300000 */
.L_x_1285:
[----:B-1----:R-:W-:-:S04]  /*13820*/  VIADD R3, R0, 0x2a860 ;  /* 0x0002a86000037836 */ /* 0x002fc80000000000 */
[----:B------:R-:W-:-:S04]  /*13830*/  IMAD R18, R18, 0x8, R3 ;  /* 0x0000000812127824 */ /* 0x000fc800078e0203 */
[----:B------:R-:W1:Y:S02]  /*13840*/  SYNCS.PHASECHK.TRANS64.TRYWAIT P0, [R18+URZ], R5 ;  /* 0x00000005120075a7 */ /* 0x000e64000800017f */
[----:B-1----:R-:W-:Y:S05]  /*13850*/  @!P0 BRA `(.L_x_1286) ;  /* 0x0000001400a08947 */ /* 0x002fea0003800000 */
.L_x_1332:
[----:B------:R-:W-:-:S07]  /*13860*/  IMAD R3, R4, 0x8, R3 ;  /* 0x0000000804037824 */ /* 0x000fce00078e0203 */
.L_x_1287:
[----:B--2---:R2:W3:Y:S02]  /*13870*/  SYNCS.PHASECHK.TRANS64.TRYWAIT P0, [R3+URZ], R2 ;  /* 0x00000002030075a7 */ /* 0x0044e4000800017f */
[----:B---3--:R-:W-:Y:S05]  /*13880*/  @!P0 NANOSLEEP.SYNCS 0x989680 ;  /* 0x009896800000895d */ /* 0x008fea0003900000 */
[----:B------:R-:W3:Y:S02]  /*13890*/  @!P0 SYNCS.PHASECHK.TRANS64 P0, [R3+URZ], R2 ;  /* 0x00000002030085a7 */ /* 0x000ee4000800007f */
[----:B---3--:R-:W-:Y:S05]  /*138a0*/  @!P0 BRA `(.L_x_1287) ;  /* 0xfffffffc00f08947 */ /* 0x008fea000383ffff */
.L_x_1280:
[----:B------:R-:W-:Y:S05]  /*138b0*/  BSYNC B0 ;  /* 0x0000000000007941 */ /* 0x000fea0003800000 */
.L_x_1279:
[----:B------:R-:W-:Y:S05]  /*138c0*/  EXIT ;  /* 0x000000000000794d */ /* 0x000fea0003800000 */
.L_x_1092:
[----:B0-----:R-:W-:-:S04]  /*138d0*/  IMAD.U32 R3, RZ, RZ, UR37 ;  /* 0x00000025ff037e24 */ /* 0x001fc8000f8e00ff */
[----:B------:R0:W1:Y:S03]  /*138e0*/  SYNCS.PHASECHK.TRANS64.TRYWAIT P1, [R3+URZ+0x2a800], R0 ;  /* 0x02a80000030075a7 */ /* 0x000066000802017f */
[----:B-1----:R-:W-:Y:S05]  /*138f0*/  @!P1 NANOSLEEP.SYNCS 0x989680 ;  /* 0x009896800000995d */ /* 0x002fea0003900000 */
[----:B------:R-:W1:Y:S02]  /*13900*/  @!P1 SYNCS.PHASECHK.TRANS64 P1, [R3+URZ+0x2a800], R0 ;  /* 0x02a80000030095a7 */ /* 0x000e64000802007f */
[----:B-1----:R-:W-:Y:S05]  /*13910*/  @!P1 BRA `(.L_x_1092) ;  /* 0xfffffffc00ec9947 */ /* 0x002fea000383ffff */
[----:B------:R-:W-:Y:S05]  /*13920*/  BRA `(.L_x_1288) ;  /* 0xfffffee0003c7947 */ /* 0x000fea000383ffff */
.L_x_1096:
[----:B-1----:R1:W3:Y:S02]  /*13930*/  SYNCS.PHASECHK.TRANS64.TRYWAIT P1, [R7+URZ+0x2a830], R0 ;  /* 0x02a83000070075a7 */ /* 0x0022e4000802017f */
[----:B---3--:R-:W-:Y:S05]  /*13940*/  @!P1 NANOSLEEP.SYNCS 0x989680 ;  /* 0x009896800000995d */ /* 0x008fea0003900000 */
[----:B------:R-:W3:Y:S02]  /*13950*/  @!P1 SYNCS.PHASECHK.TRANS64 P1, [R7+URZ+0x2a830], R0 ;  /* 0x02a83000070095a7 */ /* 0x000ee4000802007f */
[----:B---3--:R-:W-:Y:S05]  /*13960*/  @!P1 BRA `(.L_x_1096) ;  /* 0xfffffffc00f09947 */ /* 0x008fea000383ffff */
[----:B------:R-:W-:Y:S05]  /*13970*/  BRA `(.L_x_1095) ;  /* 0xfffffee000707947 */ /* 0x000fea000383ffff */
.L_x_1112:
[----:B-1----:R-:W-:-:S04]  /*13980*/  IMAD.U32 R12, RZ, RZ, UR6 ;  /* 0x00000006ff0c7e24 */ /* 0x002fc8000f8e00ff */
[----:B------:R1:W2:Y:S03]  /*13990*/  SYNCS.PHASECHK.TRANS64.TRYWAIT P1, [R12+URZ+0x2a830], R9 ;  /* 0x02a830090c0075a7 */ /* 0x0002a6000802017f */
[----:B--2---:R-:W-:Y:S05]  /*139a0*/  @!P1 NANOSLEEP.SYNCS 0x989680 ;  /* 0x009896800000995d */ /* 0x004fea0003900000 */
[----:B------:R-:W2:Y:S02]  /*139b0*/  @!P1 SYNCS.PHASECHK.TRANS64 P1, [R12+URZ+0x2a830], R9 ;  /* 0x02a830090c0095a7 */ /* 0x000ea4000802007f */
[----:B--2---:R-:W-:Y:S05]  /*139c0*/  @!P1 BRA `(.L_x_1112) ;  /* 0xfffffffc00ec9947 */ /* 0x004fea000383ffff */
[----:B------:R-:W-:Y:S05]  /*139d0*/  BRA `(.L_x_1111) ;  /* 0xffffff0c00287947 */ /* 0x000fea000383ffff */
.L_x_1116:
[----:B01----:R-:W-:-:S04]  /*139e0*/  IMAD.U32 R9, RZ, RZ, UR11 ;  /* 0x0000000bff097e24 */ /* 0x003fc8000f8e00ff */
[----:B------:R0:W1:Y:S03]  /*139f0*/  SYNCS.PHASECHK.TRANS64.TRYWAIT P1, [R9+URZ+0x2a850], R0 ;  /* 0x02a85000090075a7 */ /* 0x000066000802017f */
[----:B-1----:R-:W-:Y:S05]  /*13a00*/  @!P1 NANOSLEEP.SYNCS 0x989680 ;  /* 0x009896800000995d */ /* 0x002fea0003900000 */
[----:B------:R-:W1:Y:S02]  /*13a10*/  @!P1 SYNCS.PHASECHK.TRANS64 P1, [R9+URZ+0x2a850], R0 ;  /* 0x02a85000090095a7 */ /* 0x000e64000802007f */
[----:B-1----:R-:W-:Y:S05]  /*13a20*/  @!P1 BRA `(.L_x_1116) ;  /* 0xfffffffc00ec9947 */ /* 0x002fea000383ffff */
[----:B------:R-:W-:Y:S05]  /*13a30*/  BRA `(.L_x_1115) ;  /* 0xffffff1400407947 */ /* 0x000fea000383ffff */
.L_x_1133:
[----:B-1----:R-:W-:-:S04]  /*13a40*/  IMAD.U32 R8, RZ, RZ, UR5 ;  /* 0x00000005ff087e24 */ /* 0x002fc8000f8e00ff */
[----:B------:R1:W2:Y:S03]  /*13a50*/  SYNCS.PHASECHK.TRANS64.TRYWAIT P1, [R8+URZ+0x2a830], R3 ;  /* 0x02a83003080075a7 */ /* 0x0002a6000802017f */
[----:B--2---:R-:W-:Y:S05]  /*13a60*/  @!P1 NANOSLEEP.SYNCS 0x989680 ;  /* 0x009896800000995d */ /* 0x004fea0003900000 */
[----:B------:R-:W2:Y:S02]  /*13a70*/  @!P1 SYNCS.PHASECHK.TRANS64 P1, [R8+URZ+0x2a830], R3 ;  /* 0x02a83003080095a7 */ /* 0x000ea4000802007f */
[----:B--2---:R-:W-:Y:S05]  /*13a80*/  @!P1 BRA `(.L_x_1133) ;  /* 0xfffffffc00ec9947 */ /* 0x004fea000383ffff */
[----:B------:R-:W-:Y:S05]  /*13a90*/  BRA `(.L_x_1132) ;  /* 0xffffff3800f07947 */ /* 0x000fea000383ffff */
.L_x_1137:
[----:B01----:R-:W-:-:S04]  /*13aa0*/  IMAD.U32 R3, RZ, RZ, UR10 ;  /* 0x0000000aff037e24 */ /* 0x003fc8000f8e00ff */
[----:B------:R0:W1:Y:S03]  /*13ab0*/  SYNCS.PHASECHK.TRANS64.TRYWAIT P1, [R3+URZ+0x2a850], R0 ;  /* 0x02a85000030075a7 */ /* 0x000066000802017f */
[----:B-1----:R-:W-:Y:S05]  /*13ac0*/  @!P1 NANOSLEEP.SYNCS 0x989680 ;  /* 0x009896800000995d */ /* 0x002fea0003900000 */
[----:B------:R-:W1:Y:S02]  /*13ad0*/  @!P1 SYNCS.PHASECHK.TRANS64 P1, [R3+URZ+0x2a850], R0 ;  /* 0x02a85000030095a7 */ /* 0x000e64000802007f */
[----:B-1----:R-:W-:Y:S05]  /*13ae0*/  @!P1 BRA `(.L_x_1137) ;  /* 0xfffffffc00ec9947 */ /* 0x002fea000383ffff */
[----:B------:R-:W-:Y:S05]  /*13af0*/  BRA `(.L_x_1136) ;  /* 0xffffff4400087947 */ /* 0x000fea000383ffff */
.L_x_1143:
[----:B-1----:R-:W-:-:S04]  /*13b00*/  IMAD.U32 R8, RZ, RZ, UR5 ;  /* 0x00000005ff087e24 */ /* 0x002fc8000f8e00ff */
[----:B------:R1:W2:Y:S03]  /*13b10*/  SYNCS.PHASECHK.TRANS64.TRYWAIT P1, [R8+URZ+0x2a830], R3 ;  /* 0x02a83003080075a7 */ /* 0x0002a6000802017f */
[----:B--2---:R-:W-:Y:S05]  /*13b20*/  @!P1 NANOSLEEP.SYNCS 0x989680 ;  /* 0x009896800000995d */ /* 0x004fea0003900000 */
[----:B------:R-:W2:Y:S02]  /*13b30*/  @!P1 SYNCS.PHASECHK.TRANS64 P1, [R8+URZ+0x2a830], R3 ;  /* 0x02a83003080095a7 */ /* 0x000ea4000802007f */
[----:B--2---:R-:W-:Y:S05]  /*13b40*/  @!P1 BRA `(.L_x_1143) ;  /* 0xfffffffc00ec9947 */ /* 0x004fea000383ffff */
[----:B------:R-:W-:Y:S05]  /*13b50*/  BRA `(.L_x_1142) ;  /* 0xffffff5400e87947 */ /* 0x000fea000383ffff */
.L_x_1147:
[----:B01----:R-:W-:-:S04]  /*13b60*/  IMAD.U32 R3, RZ, RZ, UR14 ;  /* 0x0000000eff037e24 */ /* 0x003fc8000f8e00ff */
[----:B------:R0:W1:Y:S03]  /*13b70*/  SYNCS.PHASECHK.TRANS64.TRYWAIT P1, [R3+URZ+0x2a850], R0 ;  /* 0x02a85000030075a7 */ /* 0x000066000802017f */
[----:B-1----:R-:W-:Y:S05]  /*13b80*/  @!P1 NANOSLEEP.SYNCS 0x989680 ;  /* 0x009896800000995d */ /* 0x002fea0003900000 */
[----:B------:R-:W1:Y:S02]  /*13b90*/  @!P1 SYNCS.PHASECHK.TRANS64 P1, [R3+URZ+0x2a850], R0 ;  /* 0x02a85000030095a7 */ /* 0x000e64000802007f */
[----:B-1----:R-:W-:Y:S05]  /*13ba0*/  @!P1 BRA `(.L_x_1147) ;  /* 0xfffffffc00ec9947 */ /* 0x002fea000383ffff */
[----:B------:R-:W-:Y:S05]  /*13bb0*/  BRA `(.L_x_1146) ;  /* 0xffffff6000007947 */ /* 0x000fea000383ffff */
.L_x_1160:
[----:B-1----:R-:W-:-:S04]  /*13bc0*/  IMAD.U32 R5, RZ, RZ, UR5 ;  /* 0x00000005ff057e24 */ /* 0x002fc8000f8e00ff */
[----:B------:R1:W2:Y:S03]  /*13bd0*/  SYNCS.PHASECHK.TRANS64.TRYWAIT P0, [R5+URZ+0x2a850], R0 ;  /* 0x02a85000050075a7 */ /* 0x0002a6000800017f */
[----:B--2---:R-:W-:Y:S05]  /*13be0*/  @!P0 NANOSLEEP.SYNCS 0x989680 ;  /* 0x009896800000895d */ /* 0x004fea0003900000 */
[----:B------:R-:W2:Y:S02]  /*13bf0*/  @!P0 SYNCS.PHASECHK.TRANS64 P0, [R5+URZ+0x2a850], R0 ;  /* 0x02a85000050085a7 */ /* 0x000ea4000800007f */
[----:B--2---:R-:W-:Y:S05]  /*13c00*/  @!P0 BRA `(.L_x_1160) ;  /* 0xfffffffc00ec8947 */ /* 0x004fea000383ffff */
[----:B------:R-:W-:Y:S05]  /*13c10*/  BRA `(.L_x_1159) ;  /* 0xffffff8800007947 */ /* 0x000fea000383ffff */
.L_x_1196:
[----:B------:R-:W-:Y:S02]  /*13c20*/  IMAD.MOV.U32 R13, RZ, RZ, R4 ;  /* 0x000000ffff0d7224 */ /* 0x000fe400078e0004 */
[----:B------:R-:W-:Y:S02]  /*13c30*/  IMAD.MOV.U32 R12, RZ, RZ, RZ ;  /* 0x000000ffff0c7224 */ /* 0x000fe400078e00ff */
[----:B------:R-:W-:Y:S02]  /*13c40*/  IMAD.MOV.U32 R11, RZ, RZ, 0x1f ;  /* 0x0000001fff0b7424 */ /* 0x000fe400078e00ff */
[----:B------:R-:W-:-:S07]  /*13c50*/  IMAD.MOV.U32 R15, RZ, RZ, -0x1 ;  /* 0xffffffffff0f7424 */ /* 0x000fce00078e00ff */
[----:B0-----:R-:W-:Y:S05]  /*13c60*/  WARPSYNC.COLLECTIVE R15, `(.L_x_1289) ;  /* 0x000000000f087348 */ /* 0x001fea0003c00000 */
[----:B------:R1:W2:Y:S02]  /*13c70*/  SHFL.IDX P6, R14, R13, R12, R11 ;  /* 0x0000000c0d0e7389 */ /* 0x0002a400000c000b */
[----:B012---:R-:W-:Y:S01]  /*13c80*/  ENDCOLLECTIVE ;  /* 0x000000000000791b */ /* 0x007fe20003800000 */
.L_x_1289:
[----:B------:R-:W-:Y:S05]  /*13c90*/  BRA `(.L_x_1290) ;  /* 0xffffffbc00a87947 */ /* 0x000fea000383ffff */
.L_x_1198:
[----:B------:R-:W-:Y:S01]  /*13ca0*/  BSSY B0, `(.L_x_1291) ;  /* 0x0000006000007945 */ /* 0x000fe20003800000 */
[----:B------:R-:W-:-:S07]  /*13cb0*/  IMAD.MOV.U32 R15, RZ, RZ, -0x1 ;  /* 0xffffffffff0f7424 */ /* 0x000fce00078e00ff */
[----:B01----:R-:W-:Y:S05]  /*13cc0*/  WARPSYNC.COLLECTIVE R15, `(.L_x_1292) ;  /* 0x000000000f0c7348 */ /* 0x003fea0003c00000 */
[----:B------:R-:W-:Y:S02]  /*13cd0*/  ELECT P6, UR62, PT ;  /* 0x00000000003e782f */ /* 0x000fe400038c0000 */
[----:B------:R-:W-:Y:S01]  /*13ce0*/  MOV R14, UR62 ;  /* 0x0000003e000e7c02 */ /* 0x000fe20008000f00 */
[----:B01----:R-:W-:Y:S10]  /*13cf0*/  ENDCOLLECTIVE ;  /* 0x000000000000791b */ /* 0x003ff40003800000 */
.L_x_1292:
[----:B------:R-:W-:Y:S05]  /*13d00*/  BSYNC B0 ;  /* 0x0000000000007941 */ /* 0x000fea0003800000 */
.L_x_1291:
[----:B------:R-:W-:Y:S05]  /*13d10*/  BRA `(.L_x_1293) ;  /* 0xffffffbc00ac7947 */ /* 0x000fea000383ffff */
.L_x_1200:
[----:B0-----:R0:W2:Y:S02]  /*13d20*/  SYNCS.PHASECHK.TRANS64.TRYWAIT P0, [R0+URZ+0x2a840], R2 ;  /* 0x02a84002000075a7 */ /* 0x0010a4000800017f */
[----:B--2---:R-:W-:Y:S05]  /*13d30*/  @!P0 NANOSLEEP.SYNCS 0x989680 ;  /* 0x009896800000895d */ /* 0x004fea0003900000 */
[----:B------:R-:W2:Y:S02]  /*13d40*/  @!P0 SYNCS.PHASECHK.TRANS64 P0, [R0+URZ+0x2a840], R2 ;  /* 0x02a84002000085a7 */ /* 0x000ea4000800007f */
[----:B--2---:R-:W-:Y:S05]  /*13d50*/  @!P0 BRA `(.L_x_1200) ;  /* 0xfffffffc00f08947 */ /* 0x004fea000383ffff */
[----:B------:R-:W-:Y:S05]  /*13d60*/  BRA `(.L_x_1294) ;  /* 0xffffffc000007947 */ /* 0x000fea000383ffff */
.L_x_1204:
[----:B------:R-:W-:Y:S01]  /*13d70*/  IMAD.MOV.U32 R13, RZ, RZ, R6 ;  /* 0x000000ffff0d7224 */ /* 0x000fe200078e0006 */
[----:B------:R-:W-:Y:S01]  /*13d80*/  LOP3.LUT R8, R8, 0x7f, RZ, 0xc0, !PT ;  /* 0x0000007f08087812 */ /* 0x000fe200078ec0ff */
[----:B------:R-:W-:Y:S02]  /*13d90*/  IMAD.MOV.U32 R12, RZ, RZ, RZ ;  /* 0x000000ffff0c7224 */ /* 0x000fe400078e00ff */
[----:B------:R-:W-:Y:S01]  /*13da0*/  IMAD.MOV.U32 R11, RZ, RZ, 0x181f ;  /* 0x0000181fff0b7424 */ /* 0x000fe200078e00ff */
[----:B------:R-:W-:Y:S01]  /*13db0*/  SHF.R.U32.HI R8, RZ, 0x3, R8 ;  /* 0x00000003ff087819 */ /* 0x000fe20000011608 */
[----:B------:R-:W-:-:S04]  /*13dc0*/  IMAD.MOV.U32 R15, RZ, RZ, -0x1 ;  /* 0xffffffffff0f7424 */ /* 0x000fc800078e00ff */
[----:B------:R-:W-:-:S07]  /*13dd0*/  VIADD R4, R8, UR43 ;  /* 0x0000002b08047c36 */ /* 0x000fce0008000000 */
[----:B-----5:R-:W-:Y:S05]  /*13de0*/  WARPSYNC.COLLECTIVE R15, `(.L_x_1295) ;  /* 0x000000000f087348 */ /* 0x020fea0003c00000 */
[----:B------:R0:W1:Y:S02]  /*13df0*/  SHFL.IDX P6, R14, R13, R12, R11 ;  /* 0x0000000c0d0e7389 */ /* 0x00006400000c000b */
[----:B01---5:R-:W-:Y:S01]  /*13e00*/  ENDCOLLECTIVE ;  /* 0x000000000000791b */ /* 0x023fe20003800000 */
.L_x_1295:
[----:B------:R-:W-:Y:S02]  /*13e10*/  VIADD R8, R4, 0x10 ;  /* 0x0000001004087836 */ /* 0x000fe40000000000 */
[----:B------:R-:W-:Y:S02]  /*13e20*/  IMAD.MOV.U32 R13, RZ, RZ, R0 ;  /* 0x000000ffff0d7224 */ /* 0x000fe400078e0000 */
[----:B------:R-:W-:-:S07]  /*13e30*/  IMAD.MOV.U32 R2, RZ, RZ, R14 ;  /* 0x000000ffff027224 */ /* 0x000fce00078e000e */
[----:B------:R-:W-:Y:S05]  /*13e40*/  WARPSYNC.COLLECTIVE R15, `(.L_x_1296) ;  /* 0x000000000f087348 */ /* 0x000fea0003c00000 */
[----:B------:R0:W1:Y:S02]  /*13e50*/  SHFL.IDX P6, R14, R13, R12, R11 ;  /* 0x0000000c0d0e7389 */ /* 0x00006400000c000b */
[----:B01----:R-:W-:Y:S01]  /*13e60*/  ENDCOLLECTIVE ;  /* 0x000000000000791b */ /* 0x003fe20003800000 */
.L_x_1296:
[----:B------:R-:W-:Y:S01]  /*13e70*/  ULDC UR4, c[0x0][0x288] ;  /* 0x0000a20000047ab9 */ /* 0x000fe20000000800 */
[----:B------:R-:W-:Y:S01]  /*13e80*/  ULDC.64 UR6, c[0x0][0x208] ;  /* 0x0000820000067ab9 */ /* 0x000fe20000000a00 */
[----:B------:R-:W-:-:S05]  /*13e90*/  IMAD R5, R7, UR4, RZ ;  /* 0x0000000407057c24 */ /* 0x000fca000f8e02ff */
[----:B------:R-:W-:Y:S01]  /*13ea0*/  ISETP.GE.AND P4, PT, R4, R5, PT ;  /* 0x000000050400720c */ /* 0x000fe20003f86270 */
[----:B------:R-:W-:Y:S02]  /*13eb0*/  IMAD.MOV.U32 R13, RZ, RZ, R6 ;  /* 0x000000ffff0d7224 */ /* 0x000fe400078e0006 */
[----:B------:R-:W-:Y:S02]  /*13ec0*/  IMAD.MOV.U32 R12, RZ, RZ, 0x1 ;  /* 0x00000001ff0c7424 */ /* 0x000fe400078e00ff */
[----:B------:R-:W-:-:S08]  /*13ed0*/  IMAD.MOV.U32 R3, RZ, RZ, R14 ;  /* 0x000000ffff037224 */ /* 0x000fd000078e000e */
        /* <DEDUP_REMOVED lines=15> */
.L_x_1297:
[----:B------:R-:W-:Y:S02]  /*13fd0*/  IMAD.MOV.U32 R13, RZ, RZ, R0 ;  /* 0x000000ffff0d7224 */ /* 0x000fe400078e0000 */
[----:B------:R-:W-:-:S07]  /*13fe0*/  IMAD.MOV.U32 R2, RZ, RZ, R14 ;  /* 0x000000ffff027224 */ /* 0x000fce00078e000e */
[----:B------:R-:W-:Y:S05]  /*13ff0*/  WARPSYNC.COLLECTIVE R15, `(.L_x_1298) ;  /* 0x000000000f087348 */ /* 0x000fea0003c00000 */
[----:B------:R0:W1:Y:S02]  /*14000*/  SHFL.IDX P6, R14, R13, R12, R11 ;  /* 0x0000000c0d0e7389 */ /* 0x00006400000c000b */
[----:B01----:R-:W-:Y:S01]  /*14010*/  ENDCOLLECTIVE ;  /* 0x000000000000791b */ /* 0x003fe20003800000 */
.L_x_1298:
[----:B------:R-:W-:Y:S01]  /*14020*/  ULDC.64 UR4, c[0x0][0x208] ;  /* 0x0000820000047ab9 */ /* 0x000fe20000000a00 */
[----:B------:R-:W-:Y:S02]  /*14030*/  IMAD.MOV.U32 R13, RZ, RZ, R6 ;  /* 0x000000ffff0d7224 */ /* 0x000fe400078e0006 */
[----:B------:R-:W-:Y:S02]  /*14040*/  IMAD.MOV.U32 R12, RZ, RZ, 0x2 ;  /* 0x00000002ff0c7424 */ /* 0x000fe400078e00ff */
[----:B------:R-:W-:-:S05]  /*14050*/  IMAD.MOV.U32 R3, RZ, RZ, R14 ;  /* 0x000000ffff037224 */ /* 0x000fca00078e000e */
        /* <DEDUP_REMOVED lines=14> */
.L_x_1299:
[----:B------:R-:W-:-:S05]  /*14140*/  VIADD R2, R4, 0x20 ;  /* 0x0000002004027836 */ /* 0x000fca0000000000 */
[----:B------:R-:W-:Y:S01]  /*14150*/  ISETP.GE.AND P4, PT, R2, R5, PT ;  /* 0x000000050200720c */ /* 0x000fe20003f86270 */
[----:B------:R-:W-:Y:S02]  /*14160*/  IMAD.MOV.U32 R13, RZ, RZ, R0 ;  /* 0x000000ffff0d7224 */ /* 0x000fe400078e0000 */
[----:B------:R-:W-:-:S10]  /*14170*/  IMAD.MOV.U32 R2, RZ, RZ, R14 ;  /* 0x000000ffff027224 */ /* 0x000fd400078e000e */
[----:B------:R-:W-:Y:S05]  /*14180*/  WARPSYNC.COLLECTIVE R15, `(.L_x_1300) ;  /* 0x000000000f087348 */ /* 0x000fea0003c00000 */
[----:B------:R0:W1:Y:S02]  /*14190*/  SHFL.IDX P6, R14, R13, R12, R11 ;  /* 0x0000000c0d0e7389 */ /* 0x00006400000c000b */
[----:B01----:R-:W-:Y:S01]  /*141a0*/  ENDCOLLECTIVE ;  /* 0x000000000000791b */ /* 0x003fe20003800000 */
.L_x_1300:
        /* <DEDUP_REMOVED lines=18> */
.L_x_1301:
[----:B------:R-:W-:-:S05]  /*142d0*/  VIADD R2, R4, 0x30 ;  /* 0x0000003004027836 */ /* 0x000fca0000000000 */
[----:B------:R-:W-:Y:S01]  /*142e0*/  ISETP.GE.AND P4, PT, R2, R5, PT ;  /* 0x000000050200720c */ /* 0x000fe20003f86270 */
[----:B------:R-:W-:Y:S02]  /*142f0*/  IMAD.MOV.U32 R13, RZ, RZ, R0 ;  /* 0x000000ffff0d7224 */ /* 0x000fe400078e0000 */
[----:B------:R-:W-:-:S10]  /*14300*/  IMAD.MOV.U32 R2, RZ, RZ, R14 ;  /* 0x000000ffff027224 */ /* 0x000fd400078e000e */
[----:B------:R-:W-:Y:S05]  /*14310*/  WARPSYNC.COLLECTIVE R15, `(.L_x_1302) ;  /* 0x000000000f087348 */ /* 0x000fea0003c00000 */
[----:B------:R0:W1:Y:S02]  /*14320*/  SHFL.IDX P6, R14, R13, R12, R11 ;  /* 0x0000000c0d0e7389 */ /* 0x00006400000c000b */
[----:B01----:R-:W-:Y:S01]  /*14330*/  ENDCOLLECTIVE ;  /* 0x000000000000791b */ /* 0x003fe20003800000 */
.L_x_1302:
        /* <DEDUP_REMOVED lines=18> */
.L_x_1303:
[----:B------:R-:W-:-:S05]  /*14460*/  VIADD R2, R4, 0x40 ;  /* 0x0000004004027836 */ /* 0x000fca0000000000 */
[----:B------:R-:W-:Y:S01]  /*14470*/  ISETP.GE.AND P4, PT, R2, R5, PT ;  /* 0x000000050200720c */ /* 0x000fe20003f86270 */
[----:B------:R-:W-:Y:S02]  /*14480*/  IMAD.MOV.U32 R13, RZ, RZ, R0 ;  /* 0x000000ffff0d7224 */ /* 0x000fe400078e0000 */
[----:B------:R-:W-:-:S10]  /*14490*/  IMAD.MOV.U32 R2, RZ, RZ, R14 ;  /* 0x000000ffff027224 */ /* 0x000fd400078e000e */
[----:B------:R-:W-:Y:S05]  /*144a0*/  WARPSYNC.COLLECTIVE R15, `(.L_x_1304) ;  /* 0x000000000f087348 */ /* 0x000fea0003c00000 */
[----:B------:R0:W1:Y:S02]  /*144b0*/  SHFL.IDX P6, R14, R13, R12, R11 ;  /* 0x0000000c0d0e7389 */ /* 0x00006400000c000b */
[----:B01----:R-:W-:Y:S01]  /*144c0*/  ENDCOLLECTIVE ;  /* 0x000000000000791b */ /* 0x003fe20003800000 */
.L_x_1304:
        /* <DEDUP_REMOVED lines=18> */
.L_x_1305:
[----:B------:R-:W-:-:S05]  /*145f0*/  VIADD R2, R4, 0x50 ;  /* 0x0000005004027836 */ /* 0x000fca0000000000 */
[----:B------:R-:W-:Y:S01]  /*14600*/  ISETP.GE.AND P4, PT, R2, R5, PT ;  /* 0x000000050200720c */ /* 0x000fe20003f86270 */
[----:B------:R-:W-:Y:S02]  /*14610*/  IMAD.MOV.U32 R13, RZ, RZ, R0 ;  /* 0x000000ffff0d7224 */ /* 0x000fe400078e0000 */
[----:B------:R-:W-:-:S10]  /*14620*/  IMAD.MOV.U32 R2, RZ, RZ, R14 ;  /* 0x000000ffff027224 */ /* 0x000fd400078e000e */
[----:B------:R-:W-:Y:S05]  /*14630*/  WARPSYNC.COLLECTIVE R15, `(.L_x_1306) ;  /* 0x000000000f087348 */ /* 0x000fea0003c00000 */
[----:B------:R0:W1:Y:S02]  /*14640*/  SHFL.IDX P6, R14, R13, R12, R11 ;  /* 0x0000000c0d0e7389 */ /* 0x00006400000c000b */
[----:B01----:R-:W-:Y:S01]  /*14650*/  ENDCOLLECTIVE ;  /* 0x000000000000791b */ /* 0x003fe20003800000 */
.L_x_1306:
        /* <DEDUP_REMOVED lines=18> */
.L_x_1307:
[----:B------:R-:W-:-:S05]  /*14780*/  VIADD R2, R4, 0x60 ;  /* 0x0000006004027836 */ /* 0x000fca0000000000 */
[----:B------:R-:W-:Y:S01]  /*14790*/  ISETP.GE.AND P4, PT, R2, R5, PT ;  /* 0x000000050200720c */ /* 0x000fe20003f86270 */
[----:B------:R-:W-:Y:S02]  /*147a0*/  IMAD.MOV.U32 R13, RZ, RZ, R0 ;  /* 0x000000ffff0d7224 */ /* 0x000fe400078e0000 */
[----:B------:R-:W-:-:S10]  /*147b0*/  IMAD.MOV.U32 R2, RZ, RZ, R14 ;  /* 0x000000ffff027224 */ /* 0x000fd400078e000e */
[----:B------:R-:W-:Y:S05]  /*147c0*/  WARPSYNC.COLLECTIVE R15, `(.L_x_1308) ;  /* 0x000000000f087348 */ /* 0x000fea0003c00000 */
[----:B------:R0:W1:Y:S02]  /*147d0*/  SHFL.IDX P6, R14, R13, R12, R11 ;  /* 0x0000000c0d0e7389 */ /* 0x00006400000c000b */
[----:B01----:R-:W-:Y:S01]  /*147e0*/  ENDCOLLECTIVE ;  /* 0x000000000000791b */ /* 0x003fe20003800000 */
.L_x_1308:
        /* <DEDUP_REMOVED lines=18> */
.L_x_1309:
[----:B------:R-:W-:Y:S02]  /*14910*/  IMAD.MOV.U32 R13, RZ, RZ, R0 ;  /* 0x000000ffff0d7224 */ /* 0x000fe400078e0000 */
[----:B------:R-:W-:-:S07]  /*14920*/  IMAD.MOV.U32 R6, RZ, RZ, R14 ;  /* 0x000000ffff067224 */ /* 0x000fce00078e000e */
[----:B------:R-:W-:Y:S05]  /*14930*/  WARPSYNC.COLLECTIVE R15, `(.L_x_1310) ;  /* 0x000000000f087348 */ /* 0x000fea0003c00000 */
[----:B------:R0:W1:Y:S02]  /*14940*/  SHFL.IDX P6, R14, R13, R12, R11 ;  /* 0x0000000c0d0e7389 */ /* 0x00006400000c000b */
[----:B01----:R-:W-:Y:S01]  /*14950*/  ENDCOLLECTIVE ;  /* 0x000000000000791b */ /* 0x003fe20003800000 */
.L_x_1310:
[----:B------:R-:W-:Y:S01]  /*14960*/  IMAD.MOV.U32 R0, RZ, RZ, R14 ;  /* 0x000000ffff007224 */ /* 0x000fe200078e000e */
[----:B------:R-:W-:Y:S06]  /*14970*/  BRA `(.L_x_1311) ;  /* 0xffffffc000747947 */ /* 0x000fec000383ffff */
.L_x_1209:
[----:B0-----:R0:W1:Y:S02]  /*14980*/  SYNCS.PHASECHK.TRANS64.TRYWAIT P0, [R17+URZ+0x2a820], R0 ;  /* 0x02a82000110075a7 */ /* 0x001064000800017f */
[----:B-1----:R-:W-:Y:S05]  /*14990*/  @!P0 NANOSLEEP.SYNCS 0x989680 ;  /* 0x009896800000895d */ /* 0x002fea0003900000 */
[----:B------:R-:W1:Y:S02]  /*149a0*/  @!P0 SYNCS.PHASECHK.TRANS64 P0, [R17+URZ+0x2a820], R0 ;  /* 0x02a82000110085a7 */ /* 0x000e64000800007f */
[----:B-1----:R-:W-:Y:S05]  /*149b0*/  @!P0 BRA `(.L_x_1209) ;  /* 0xfffffffc00f08947 */ /* 0x002fea000383ffff */
[----:B------:R-:W-:Y:S05]  /*149c0*/  BRA `(.L_x_1312) ;  /* 0xffffffc000ec7947 */ /* 0x000fea000383ffff */
.L_x_1216:
[----:B0-----:R0:W1:Y:S02]  /*149d0*/  SYNCS.PHASECHK.TRANS64.TRYWAIT P0, [R3+URZ+0x2a840], R2 ;  /* 0x02a84002030075a7 */ /* 0x001064000800017f */
[----:B-1----:R-:W-:Y:S05]  /*149e0*/  @!P0 NANOSLEEP.SYNCS 0x989680 ;  /* 0x009896800000895d */ /* 0x002fea0003900000 */
[----:B------:R-:W1:Y:S02]  /*149f0*/  @!P0 SYNCS.PHASECHK.TRANS64 P0, [R3+URZ+0x2a840], R2 ;  /* 0x02a84002030085a7 */ /* 0x000e64000800007f */
[----:B-1----:R-:W-:Y:S05]  /*14a00*/  @!P0 BRA `(.L_x_1216) ;  /* 0xfffffffc00f08947 */ /* 0x002fea000383ffff */
[----:B------:R-:W-:Y:S05]  /*14a10*/  BRA `(.L_x_1313) ;  /* 0xffffffc400a87947 */ /* 0x000fea000383ffff */
.L_x_1223:
[----:B0-----:R0:W1:Y:S02]  /*14a20*/  SYNCS.PHASECHK.TRANS64.TRYWAIT P0, [R3+URZ+0x60], R2 ;  /* 0x00006002030075a7 */ /* 0x001064000800017f */
[----:B-1----:R-:W-:Y:S05]  /*14a30*/  @!P0 NANOSLEEP.SYNCS 0x989680 ;  /* 0x009896800000895d */ /* 0x002fea0003900000 */
[----:B------:R-:W1:Y:S02]  /*14a40*/  @!P0 SYNCS.PHASECHK.TRANS64 P0, [R3+URZ+0x60], R2 ;  /* 0x00006002030085a7 */ /* 0x000e64000800007f */
[----:B-1----:R-:W-:Y:S05]  /*14a50*/  @!P0 BRA `(.L_x_1223) ;  /* 0xfffffffc00f08947 */ /* 0x002fea000383ffff */
[----:B------:R-:W-:Y:S05]  /*14a60*/  BRA `(.L_x_1314) ;  /* 0xffffffc800b47947 */ /* 0x000fea000383ffff */
.L_x_1233:
[----:B--2---:R2:W3:Y:S02]  /*14a70*/  SYNCS.PHASECHK.TRANS64.TRYWAIT P0, [R3+URZ+0x2a840], R2 ;  /* 0x02a84002030075a7 */ /* 0x0044e4000800017f */
[----:B---3--:R-:W-:Y:S05]  /*14a80*/  @!P0 NANOSLEEP.SYNCS 0x989680 ;  /* 0x009896800000895d */ /* 0x008fea0003900000 */
[----:B------:R-:W3:Y:S02]  /*14a90*/  @!P0 SYNCS.PHASECHK.TRANS64 P0, [R3+URZ+0x2a840], R2 ;  /* 0x02a84002030085a7 */ /* 0x000ee4000800007f */
[----:B---3--:R-:W-:Y:S05]  /*14aa0*/  @!P0 BRA `(.L_x_1233) ;  /* 0xfffffffc00f08947 */ /* 0x008fea000383ffff */
[----:B------:R-:W-:Y:S05]  /*14ab0*/  BRA `(.L_x_1315) ;  /* 0xffffffd0003c7947 */ /* 0x000fea000383ffff */
.L_x_1240:
[----:B0-----:R0:W1:Y:S02]  /*14ac0*/  SYNCS.PHASECHK.TRANS64.TRYWAIT P0, [R2+URZ+0x60], R3 ;  /* 0x00006003020075a7 */ /* 0x001064000800017f */
[----:B-1----:R-:W-:Y:S05]  /*14ad0*/  @!P0 NANOSLEEP.SYNCS 0x989680 ;  /* 0x009896800000895d */ /* 0x002fea0003900000 */
[----:B------:R-:W1:Y:S02]  /*14ae0*/  @!P0 SYNCS.PHASECHK.TRANS64 P0, [R2+URZ+0x60], R3 ;  /* 0x00006003020085a7 */ /* 0x000e64000800007f */
[----:B-1----:R-:W-:Y:S05]  /*14af0*/  @!P0 BRA `(.L_x_1240) ;  /* 0xfffffffc00f08947 */ /* 0x002fea000383ffff */
[----:B------:R-:W-:Y:S05]  /*14b00*/  BRA `(.L_x_1316) ;  /* 0xffffffd400487947 */ /* 0x000fea000383ffff */
.L_x_1249:
[----:B-1----:R1:W2:Y:S02]  /*14b10*/  SYNCS.PHASECHK.TRANS64.TRYWAIT P0, [R2+URZ+0x2a840], R3 ;  /* 0x02a84003020075a7 */ /* 0x0022a4000800017f */
[----:B--2---:R-:W-:Y:S05]  /*14b20*/  @!P0 NANOSLEEP.SYNCS 0x989680 ;  /* 0x009896800000895d */ /* 0x004fea0003900000 */
[----:B------:R-:W2:Y:S02]  /*14b30*/  @!P0 SYNCS.PHASECHK.TRANS64 P0, [R2+URZ+0x2a840], R3 ;  /* 0x02a84003020085a7 */ /* 0x000ea4000800007f */
[----:B--2---:R-:W-:Y:S05]  /*14b40*/  @!P0 BRA `(.L_x_1249) ;  /* 0xfffffffc00f08947 */ /* 0x004fea000383ffff */
[----:B------:R-:W-:Y:S05]  /*14b50*/  BRA `(.L_x_1317) ;  /* 0xffffffd800a07947 */ /* 0x000fea000383ffff */
.L_x_1256:
[----:B0-----:R0:W1:Y:S02]  /*14b60*/  SYNCS.PHASECHK.TRANS64.TRYWAIT P0, [R2+URZ+0x60], R5 ;  /* 0x00006005020075a7 */ /* 0x001064000800017f */
[----:B-1----:R-:W-:Y:S05]  /*14b70*/  @!P0 NANOSLEEP.SYNCS 0x989680 ;  /* 0x009896800000895d */ /* 0x002fea0003900000 */
[----:B------:R-:W1:Y:S02]  /*14b80*/  @!P0 SYNCS.PHASECHK.TRANS64 P0, [R2+URZ+0x60], R5 ;  /* 0x00006005020085a7 */ /* 0x000e64000800007f */
[----:B-1----:R-:W-:Y:S05]  /*14b90*/  @!P0 BRA `(.L_x_1256) ;  /* 0xfffffffc00f08947 */ /* 0x002fea000383ffff */
[----:B------:R-:W-:Y:S05]  /*14ba0*/  BRA `(.L_x_1318) ;  /* 0xffffffdc00ac7947 */ /* 0x000fea000383ffff */
.L_x_1267:
[----:B0-----:R0:W1:Y:S02]  /*14bb0*/  SYNCS.PHASECHK.TRANS64.TRYWAIT P0, [R2+URZ+0x2a860], R3 ;  /* 0x02a86003020075a7 */ /* 0x001064000800017f */
[----:B-1----:R-:W-:Y:S05]  /*14bc0*/  @!P0 NANOSLEEP.SYNCS 0x989680 ;  /* 0x009896800000895d */ /* 0x002fea0003900000 */
[----:B------:R-:W1:Y:S02]  /*14bd0*/  @!P0 SYNCS.PHASECHK.TRANS64 P0, [R2+URZ+0x2a860], R3 ;  /* 0x02a86003020085a7 */ /* 0x000e64000800007f */
[----:B-1----:R-:W-:Y:S05]  /*14be0*/  @!P0 BRA `(.L_x_1267) ;  /* 0xfffffffc00f08947 */ /* 0x002fea000383ffff */
[----:B------:R-:W-:Y:S05]  /*14bf0*/  BRA `(.L_x_1319) ;  /* 0xffffffe000f07947 */ /* 0x000fea000383ffff */
.L_x_1274:
[----:B------:R-:W-:Y:S01]  /*14c00*/  BSSY B0, `(.L_x_1320) ;  /* 0x0000008000007945 */ /* 0x000fe20003800000 */
[----:B-----5:R-:W-:Y:S02]  /*14c10*/  IMAD.MOV.U32 R13, RZ, RZ, R2 ;  /* 0x000000ffff0d7224 */ /* 0x020fe400078e0002 */
[----:B------:R-:W-:Y:S02]  /*14c20*/  IMAD.MOV.U32 R12, RZ, RZ, RZ ;  /* 0x000000ffff0c7224 */ /* 0x000fe400078e00ff */
[----:B------:R-:W-:Y:S02]  /*14c30*/  IMAD.MOV.U32 R11, RZ, RZ, 0x1f ;  /* 0x0000001fff0b7424 */ /* 0x000fe400078e00ff */
[----:B------:R-:W-:-:S07]  /*14c40*/  IMAD.MOV.U32 R15, RZ, RZ, -0x1 ;  /* 0xffffffffff0f7424 */ /* 0x000fce00078e00ff */
[----:B0-----:R-:W-:Y:S05]  /*14c50*/  WARPSYNC.COLLECTIVE R15, `(.L_x_1321) ;  /* 0x000000000f087348 */ /* 0x001fea0003c00000 */
[----:B------:R1:W2:Y:S02]  /*14c60*/  SHFL.IDX P6, R14, R13, R12, R11 ;  /* 0x0000000c0d0e7389 */ /* 0x0002a400000c000b */
[----:B012---:R-:W-:Y:S01]  /*14c70*/  ENDCOLLECTIVE ;  /* 0x000000000000791b */ /* 0x007fe20003800000 */
.L_x_1321:
[----:B------:R-:W-:Y:S05]  /*14c80*/  BSYNC B0 ;  /* 0x0000000000007941 */ /* 0x000fea0003800000 */
.L_x_1320:
[----:B------:R-:W-:Y:S05]  /*14c90*/  BRA `(.L_x_1322) ;  /* 0xffffffe400e87947 */ /* 0x000fea000383ffff */
.L_x_1277:
[----:B0-----:R0:W1:Y:S02]  /*14ca0*/  SYNCS.PHASECHK.TRANS64.TRYWAIT P0, [R0+URZ+0x2a820], R3 ;  /* 0x02a82003000075a7 */ /* 0x001064000800017f */
[----:B-1----:R-:W-:Y:S05]  /*14cb0*/  @!P0 NANOSLEEP.SYNCS 0x989680 ;  /* 0x009896800000895d */ /* 0x002fea0003900000 */
[----:B------:R-:W1:Y:S02]  /*14cc0*/  @!P0 SYNCS.PHASECHK.TRANS64 P0, [R0+URZ+0x2a820], R3 ;  /* 0x02a82003000085a7 */ /* 0x000e64000800007f */
[----:B-1----:R-:W-:Y:S05]  /*14cd0*/  @!P0 BRA `(.L_x_1277) ;  /* 0xfffffffc00f08947 */ /* 0x002fea000383ffff */
[----:B------:R-:W-:Y:S05]  /*14ce0*/  BRA `(.L_x_1323) ;  /* 0xffffffe800347947 */ /* 0x000fea000383ffff */
.L_x_1278:
        /* <DEDUP_REMOVED lines=8> */
[----:B0-----:R-:W-:Y:S05]  /*14d70*/  WARPSYNC.COLLECTIVE R15, `(.L_x_1325) ;  /* 0x000000000f087348 */ /* 0x001fea0003c00000 */
[----:B------:R1:W2:Y:S02]  /*14d80*/  SHFL.IDX P6, R14, R13, R12, R11 ;  /* 0x0000000c0d0e7389 */ /* 0x0002a400000c000b */
[----:B012---:R-:W-:Y:S01]  /*14d90*/  ENDCOLLECTIVE ;  /* 0x000000000000791b */ /* 0x007fe20003800000 */
.L_x_1325:
[----:B------:R-:W-:Y:S05]  /*14da0*/  BSYNC B0 ;  /* 0x0000000000007941 */ /* 0x000fea0003800000 */
.L_x_1324:
[----:B------:R-:W-:Y:S05]  /*14db0*/  BRA `(.L_x_1326) ;  /* 0xffffffe8001c7947 */ /* 0x000fea000383ffff */
.L_x_1281:
[----:B------:R-:W-:Y:S01]  /*14dc0*/  BSSY B1, `(.L_x_1327) ;  /* 0x0000006000017945 */ /* 0x000fe20003800000 */
[----:B------:R-:W-:-:S07]  /*14dd0*/  IMAD.MOV.U32 R15, RZ, RZ, -0x1 ;  /* 0xffffffffff0f7424 */ /* 0x000fce00078e00ff */
[----:B01----:R-:W-:Y:S05]  /*14de0*/  WARPSYNC.COLLECTIVE R15, `(.L_x_1328) ;  /* 0x000000000f0c7348 */ /* 0x003fea0003c00000 */
[----:B------:R-:W-:Y:S02]  /*14df0*/  ELECT P6, UR62, PT ;  /* 0x00000000003e782f */ /* 0x000fe400038c0000 */
[----:B------:R-:W-:Y:S01]  /*14e00*/  MOV R14, UR62 ;  /* 0x0000003e000e7c02 */ /* 0x000fe20008000f00 */
[----:B01----:R-:W-:Y:S10]  /*14e10*/  ENDCOLLECTIVE ;  /* 0x000000000000791b */ /* 0x003ff40003800000 */
.L_x_1328:
[----:B------:R-:W-:Y:S05]  /*14e20*/  BSYNC B1 ;  /* 0x0000000000017941 */ /* 0x000fea0003800000 */
.L_x_1327:
[----:B------:R-:W-:Y:S05]  /*14e30*/  BRA `(.L_x_1329) ;  /* 0xffffffe800147947 */ /* 0x000fea000383ffff */
.L_x_1283:
[----:B0-----:R0:W1:Y:S02]  /*14e40*/  SYNCS.PHASECHK.TRANS64.TRYWAIT P0, [R6+URZ], R5 ;  /* 0x00000005060075a7 */ /* 0x001064000800017f */
[----:B-1----:R-:W-:Y:S05]  /*14e50*/  @!P0 NANOSLEEP.SYNCS 0x989680 ;  /* 0x009896800000895d */ /* 0x002fea0003900000 */
[----:B------:R-:W1:Y:S02]  /*14e60*/  @!P0 SYNCS.PHASECHK.TRANS64 P0, [R6+URZ], R5 ;  /* 0x00000005060085a7 */ /* 0x000e64000800007f */
[----:B-1----:R-:W-:Y:S05]  /*14e70*/  @!P0 BRA `(.L_x_1283) ;  /* 0xfffffffc00f08947 */ /* 0x002fea000383ffff */
[----:B------:R-:W-:Y:S05]  /*14e80*/  BRA `(.L_x_1330) ;  /* 0xffffffe800547947 */ /* 0x000fea000383ffff */
.L_x_1284:
[----:B-1----:R1:W2:Y:S02]  /*14e90*/  SYNCS.PHASECHK.TRANS64.TRYWAIT P0, [R3+URZ], R2 ;  /* 0x00000002030075a7 */ /* 0x0022a4000800017f */
[----:B--2---:R-:W-:Y:S05]  /*14ea0*/  @!P0 NANOSLEEP.SYNCS 0x989680 ;  /* 0x009896800000895d */ /* 0x004fea0003900000 */
[----:B------:R-:W2:Y:S02]  /*14eb0*/  @!P0 SYNCS.PHASECHK.TRANS64 P0, [R3+URZ], R2 ;  /* 0x00000002030085a7 */ /* 0x000ea4000800007f */
[----:B--2---:R-:W-:Y:S05]  /*14ec0*/  @!P0 BRA `(.L_x_1284) ;  /* 0xfffffffc00f08947 */ /* 0x004fea000383ffff */
[----:B------:R-:W-:Y:S05]  /*14ed0*/  BRA `(.L_x_1331) ;  /* 0xffffffe800487947 */ /* 0x000fea000383ffff */
.L_x_1286:
[----:B-1----:R1:W2:Y:S02]  /*14ee0*/  SYNCS.PHASECHK.TRANS64.TRYWAIT P0, [R18+URZ], R5 ;  /* 0x00000005120075a7 */ /* 0x0022a4000800017f */
[----:B--2---:R-:W-:Y:S05]  /*14ef0*/  @!P0 NANOSLEEP.SYNCS 0x989680 ;  /* 0x009896800000895d */ /* 0x004fea0003900000 */
[----:B------:R-:W2:Y:S02]  /*14f00*/  @!P0 SYNCS.PHASECHK.TRANS64 P0, [R18+URZ], R5 ;  /* 0x00000005120085a7 */ /* 0x000ea4000800007f */
[----:B--2---:R-:W-:Y:S05]  /*14f10*/  @!P0 BRA `(.L_x_1286) ;  /* 0xfffffffc00f08947 */ /* 0x004fea000383ffff */
[----:B------:R-:W-:Y:S05]  /*14f20*/  BRA `(.L_x_1332) ;  /* 0xffffffe8004c7947 */ /* 0x000fea000383ffff */
.L_x_1333:
        /* <DEDUP_REMOVED lines=13> */
.L_x_3197:


//--------------------- .text._ZN7cutlass13device_kernelIN5flash11enable_sm90INS1_16FlashAttnFwdSm90INS1_25CollectiveMainloopFwdSm90ILi2EN4cute5tupleIJNS5_1CILi1EEES8_S8_EEENS6_IJNS7_ILi128EEENS7_ILi96EEENS7_ILi192EEEEEELi128ENS_6half_tEfNS_4arch4Sm90ELb0ELb1ELb0ELb1ELb0ELb0ELb0ELb1ELb1ELb1ELb0ELb0EEENS1_21CollectiveEpilogueFwdINS6_IJSA_SA_SB_EEES9_SE_SG_Li256ELb1ELb1ELb0ELb0EEENS1_36VarlenDynamicPersistentTileSchedulerILi128ELi96ELi256ELi128ELb0ELb1ELb1ELb1ELb0ELb1EEEEEEEEEvNT_6ParamsE --------------------------
	.section	.text._ZN7cutlass13device_kernelIN5flash11enable_sm90INS1_16FlashAttnFwdSm90INS1_25CollectiveMainloopFwdSm90ILi2EN4cute5tupleIJNS5_1CILi1EEES8_S8_EEENS6_IJNS7_ILi128EEENS7_ILi96EEENS7_ILi192EEEEEELi128ENS_6half_tEfNS_4arch4Sm90ELb0ELb1ELb0ELb1ELb0ELb0ELb0ELb1ELb1ELb1ELb0ELb0EEENS1_21CollectiveEpilogueFwdINS6_IJSA_SA_SB_EEES9_SE_SG_Li256ELb1ELb1ELb0ELb0EEENS1_36VarlenDynamicPersistentTileSchedulerILi128ELi96ELi256ELi128ELb0ELb1ELb1ELb1ELb0ELb1EEEEEEEEEvNT_6ParamsE,"ax",@progbits
	.align	128
.text._ZN7cutlass13device_kernelIN5flash11enable_sm90INS1_16FlashAttnFwdSm90INS1_25CollectiveMainloopFwdSm90ILi2EN4cute5tupleIJNS5_1CILi1EEES8_S8_EEENS6_IJNS7_ILi128EEENS7_ILi96EEENS7_ILi192EEEEEELi128ENS_6half_tEfNS_4arch4Sm90ELb0ELb1ELb0ELb1ELb0ELb0ELb0ELb1ELb1ELb1ELb0ELb0EEENS1_21CollectiveEpilogueFwdINS6_IJSA_SA_SB_EEES9_SE_SG_Li256ELb1ELb1ELb0ELb0EEENS1_36VarlenDynamicPersistentTileSchedulerILi128ELi96ELi256ELi128ELb0ELb1ELb1ELb1ELb0ELb1EEEEEEEEEvNT_6ParamsE:
        .type           _ZN7cutlass13device_kernelIN5flash11enable_sm90INS1_16FlashAttnFwdSm90INS1_25CollectiveMainloopFwdSm90ILi2EN4cute5tupleIJNS5_1CILi1EEES8_S8_EEENS6_IJNS7_ILi128EEENS7_ILi96EEENS7_ILi192EEEEEELi128ENS_6half_tEfNS_4arch4Sm90ELb0ELb1ELb0ELb1ELb0ELb0ELb0ELb1ELb1ELb1ELb0ELb0EEENS1_21CollectiveEpilogueFwdINS6_IJSA_SA_SB_EEES9_SE_SG_Li256ELb1ELb1ELb0ELb0EEENS1_36VarlenDynamicPersistentTileSchedulerILi128ELi96ELi256ELi128ELb0ELb1ELb1ELb1ELb0ELb1EEEEEEEEEvNT_6ParamsE,@function
        .size           _ZN7cutlass13device_kernelIN5flash11enable_sm90INS1_16FlashAttnFwdSm90INS1_25CollectiveMainloopFwdSm90ILi2EN4cute5tupleIJNS5_1CILi1EEES8_S8_EEENS6_IJNS7_ILi128EEENS7_ILi96EEENS7_ILi192EEEEEELi128ENS_6half_tEfNS_4arch4Sm90ELb0ELb1ELb0ELb1ELb0ELb0ELb0ELb1ELb1ELb1ELb0ELb0EEENS1_21CollectiveEpilogueFwdINS6_IJSA_SA_SB_EEES9_SE_SG_Li256ELb1ELb1ELb0ELb0EEENS1_36VarlenDynamicPersistentTileSchedulerILi128ELi96ELi256ELi128ELb0ELb1ELb1ELb1ELb0ELb1EEEEEEEEEvNT_6ParamsE,(.L_x_3198 - _ZN7cutlass13device_kernelIN5flash11enable_sm90INS1_16FlashAttnFwdSm90INS1_25CollectiveMainloopFwdSm90ILi2EN4cute5tupleIJNS5_1CILi1EEES8_S8_EEENS6_IJNS7_ILi128EEENS7_ILi96EEENS7_ILi192EEEEEELi128ENS_6half_tEfNS_4arch4Sm90ELb0ELb1ELb0ELb1ELb0ELb0ELb0ELb1ELb1ELb1ELb0ELb0EEENS1_21CollectiveEpilogueFwdINS6_IJSA_SA_SB_EEES9_SE_SG_Li256ELb1ELb1ELb0ELb0EEENS1_36VarlenDynamicPersistentTileSchedulerILi128ELi96ELi256ELi128ELb0ELb1ELb1ELb1ELb0ELb1EEEEEEEEEvNT_6ParamsE)
        .other          _ZN7cutlass13device_kernelIN5flash11enable_sm90INS1_16FlashAttnFwdSm90INS1_25CollectiveMainloopFwdSm90ILi2EN4cute5tupleIJNS5_1CILi1EEES8_S8_EEENS6_IJNS7_ILi128EEENS7_ILi96EEENS7_ILi192EEEEEELi128ENS_6half_tEfNS_4arch4Sm90ELb0ELb1ELb0ELb1ELb0ELb0ELb0ELb1ELb1ELb1ELb0ELb0EEENS1_21CollectiveEpilogueFwdINS6_IJSA_SA_SB_EEES9_SE_SG_Li256ELb1ELb1ELb0ELb0EEENS1_36VarlenDynamicPersistentTileSchedulerILi128ELi96ELi256ELi128ELb0ELb1ELb1ELb1ELb0ELb1EEEEEEEEEvNT_6ParamsE,@"STO_CUDA_ENTRY STV_DEFAULT"
_ZN7cutlass13device_kernelIN5flash11enable_sm90INS1_16FlashAttnFwdSm90INS1_25CollectiveMainloopFwdSm90ILi2EN4cute5tupleIJNS5_1CILi1EEES8_S8_EEENS6_IJNS7_ILi128EEENS7_ILi96EEENS7_ILi192EEEEEELi128ENS_6half_tEfNS_4arch4Sm90ELb0ELb1ELb0ELb1ELb0ELb0ELb0ELb1ELb1ELb1ELb0ELb0EEENS1_21CollectiveEpilogueFwdINS6_IJSA_SA_SB_EEES9_SE_SG_Li256ELb1ELb1ELb0ELb0EEENS1_36VarlenDynamicPersistentTileSchedulerILi128ELi96ELi256ELi128ELb0ELb1ELb1ELb1ELb0ELb1EEEEEEEEEvNT_6ParamsE:
        /* <DEDUP_REMOVED lines=18> */
.L_x_1335:
[----:B------:R-:W-:Y:S05]  /*0120*/  BSYNC B0 ;  /* 0x0000000000007941 */ /* 0x000fea0003800000 */
.L_x_1334:
        /* <DEDUP_REMOVED lines=41> */
.L_x_1336:
        /* <DEDUP_REMOVED lines=22> */
.L_x_1337:
        /* <DEDUP_REMOVED lines=18> */
.L_x_1338:
        /* <DEDUP_REMOVED lines=22> */
.L_x_1339:
        /* <DEDUP_REMOVED lines=22> */
.L_x_1340:
[----:B0-----:R-:W-:Y:S01]  /*0900*/  UMOV UR4, 0x1 ;  /* 0x0000000100047882 */ /* 0x001fe20000000000 */
[----:B------:R-:W-:Y:S01]  /*0910*/  PLOP3.LUT P0, PT, PT, PT, UP0, 0x80, 0x0 ;  /* 0x000000000000781c */ /* 0x000fe20003f0f008 */
[----:B------:R-:W-:Y:S01]  /*0920*/  USEL UR4, UR4, 0x2, !UP0 ;  /* 0x0000000204047887 */ /* 0x000fe2000c000000 */
[----:B------:R-:W-:Y:S01]  /*0930*/  NOP ;  /* 0x0000000000007918 */ /* 0x000fe20000000000 */
[----:B------:R-:W-:-:S04]  /*0940*/  ULDC.64 UR60, c[0x0][0x208] ;  /* 0x00008200003c7ab9 */ /* 0x000fc80000000a00 */
[----:B------:R-:W-:-:S05]  /*0950*/  IMAD.U32 R2, RZ, RZ, UR4 ;  /* 0x00000004ff027e24 */ /* 0x000fca000f8e00ff */
[----:B------:R0:W-:Y:S01]  /*0960*/  STL [R1+0x48], R2 ;  /* 0x0000480201007387 */ /* 0x0001e20000100800 */
[----:B-12-4-:R-:W-:Y:S06]  /*0970*/  BAR.SYNC.DEFER_BLOCKING 0x0 ;  /* 0x0000000000007b1d */ /* 0x016fec0000010000 */
[----:B------:R-:W-:Y:S05]  /*0980*/  @!P0 BRA `(.L_x_1341) ;  /* 0x000000e000b08947 */ /* 0x000fea0003800000 */
.L_x_1342:
        /* <DEDUP_REMOVED lines=15> */
[----:B------:R-:W-:Y:S01]  /*0a80*/  IMAD.MOV.U32 R166, RZ, RZ, RZ ;  /* 0x000000ffffa67224 */ /* 0x000fe200078e00ff */
[----:B------:R-:W-:Y:S01]  /*0a90*/  UMOV UR38, URZ ;  /* 0x0000003f00267c82 */ /* 0x000fe20008000000 */
[----:B------:R-:W-:Y:S01]  /*0aa0*/  UMOV UR36, URZ ;  /* 0x0000003f00247c82 */ /* 0x000fe20008000000 */
[----:B------:R-:W0:Y:S02]  /*0ab0*/  S2R R0, SR_TID.X ;  /* 0x0000000000007919 */ /* 0x000e240000002100 */
        /* <DEDUP_REMOVED lines=9> */
[----:B------:R-:W-:Y:S01]  /*0b50*/  LEA.HI R10, R3, R174, RZ, 0x2 ;  /* 0x000000ae030a7211 */ /* 0x000fe200078f10ff */
[----:B------:R-:W-:Y:S01]  /*0b60*/  IMAD.IADD R7, R174, 0x1, -R7 ;  /* 0x00000001ae077824 */ /* 0x000fe200078e0a07 */
[----:B------:R-:W-:Y:S02]  /*0b70*/  SHF.R.S32.HI R4, RZ, 0x1f, R167 ;  /* 0x0000001fff047819 */ /* 0x000fe400000114a7 */
[----:B------:R-:W-:Y:S02]  /*0b80*/  LOP3.LUT R0, R0, 0x1ffffffe, RZ, 0xc0, !PT ;  /* 0x1ffffffe00007812 */ /* 0x000fe400078ec0ff */
[----:B------:R-:W-:Y:S02]  /*0b90*/  LEA.HI R6, R4, R167, RZ, 0x2 ;  /* 0x000000a704067211 */ /* 0x000fe400078f10ff */
[----:B------:R-:W-:Y:S01]  /*0ba0*/  SHF.R.S32.HI R168, RZ, 0x7, R5 ;  /* 0x00000007ffa87819 */ /* 0x000fe20000011405 */
[----:B------:R-:W-:Y:S01]  /*0bb0*/  IMAD.IADD R0, R9, 0x1, -R0 ;  /* 0x0000000109007824 */ /* 0x000fe200078e0a00 */
[----:B------:R-:W-:-:S02]  /*0bc0*/  SHF.R.S32.HI R8, RZ, 0x2, R6 ;  /* 0x00000002ff087819 */ /* 0x000fc40000011406 */
[----:B------:R-:W-:Y:S02]  /*0bd0*/  SHF.R.S32.HI R11, RZ, 0x1f, R6 ;  /* 0x0000001fff0b7819 */ /* 0x000fe40000011406 */
[----:B------:R-:W-:Y:S02]  /*0be0*/  LOP3.LUT R9, R10, 0xfffffffc, RZ, 0xc0, !PT ;  /* 0xfffffffc0a097812 */ /* 0x000fe400078ec0ff */
[----:B------:R-:W-:Y:S02]  /*0bf0*/  LEA.HI R11, R11, R8, RZ, 0x3 ;  /* 0x000000080b0b7211 */ /* 0x000fe400078f18ff */
[----:B------:R-:W-:Y:S02]  /*0c00*/  LEA.HI R5, R5, R168, RZ, 0x1 ;  /* 0x000000a805057211 */ /* 0x000fe400078f08ff */
[----:B------:R-:W-:Y:S02]  /*0c10*/  LOP3.LUT R11, R11, 0xfffffff8, RZ, 0xc0, !PT ;  /* 0xfffffff80b0b7812 */ /* 0x000fe400078ec0ff */
[----:B------:R-:W-:-:S02]  /*0c20*/  LEA.HI R4, R4, R167, RZ, 0x5 ;  /* 0x000000a704047211 */ /* 0x000fc400078f28ff */
[----:B------:R-:W-:Y:S01]  /*0c30*/  LOP3.LUT R6, R6, 0x7ffffffc, RZ, 0xc0, !PT ;  /* 0x7ffffffc06067812 */ /* 0x000fe200078ec0ff */
[----:B------:R-:W-:Y:S01]  /*0c40*/  IMAD.IADD R11, R8, 0x1, -R11 ;  /* 0x00000001080b7824 */ /* 0x000fe200078e0a0b */
[----:B------:R-:W-:-:S03]  /*0c50*/  SHF.R.S32.HI R4, RZ, 0x5, R4 ;  /* 0x00000005ff047819 */ /* 0x000fc60000011404 */
[----:B------:R-:W-:Y:S02]  /*0c60*/  IMAD.IADD R19, R167, 0x1, -R6 ;  /* 0x00000001a7137824 */ /* 0x000fe400078e0a06 */
[----:B------:R-:W-:Y:S01]  /*0c70*/  IMAD R4, R4, 0x10, R11 ;  /* 0x0000001004047824 */ /* 0x000fe200078e020b */
[----:B--2---:R-:W-:Y:S02]  /*0c80*/  R2UR UR4, R2 ;  /* 0x00000000020472ca */ /* 0x004fe400000e0000 */
[CC--:B------:R-:W-:Y:S02]  /*0c90*/  LEA.HI R2, R3.reuse, R174.reuse, RZ, 0x5 ;  /* 0x000000ae03027211 */ /* 0x0c0fe400078f28ff */
[----:B------:R-:W-:-:S03]  /*0ca0*/  LEA.HI R3, R3, R174, RZ, 0x3 ;  /* 0x000000ae03037211 */ /* 0x000fc600078f18ff */
[----:B------:R-:W-:Y:S01]  /*0cb0*/  IMAD.SHL.U32 R2, R2, 0x20, RZ ;  /* 0x0000002002027824 */ /* 0x000fe200078e00ff */
[----:B------:R-:W-:-:S04]  /*0cc0*/  SHF.R.S32.HI R165, RZ, 0x3, R3 ;  /* 0x00000003ffa57819 */ /* 0x000fc80000011403 */
[----:B------:R-:W-:Y:S01]  /*0cd0*/  LOP3.LUT R2, R2, 0xfffffc00, RZ, 0xc0, !PT ;  /* 0xfffffc0002027812 */ /* 0x000fe200078ec0ff */
[----:B------:R-:W-:-:S04]  /*0ce0*/  ULOP3.LUT UR4, UR4, 0x1, URZ, 0xfc, !UPT ;  /* 0x0000000104047892 */ /* 0x000fc8000f8efc3f */
[----:B------:R-:W-:Y:S02]  /*0cf0*/  IMAD R7, R7, 0x40, R2 ;  /* 0x0000004007077824 */ /* 0x000fe400078e0202 */
[----:B------:R-:W-:Y:S01]  /*0d00*/  IMAD.IADD R2, R174, 0x1, -R9 ;  /* 0x00000001ae027824 */ /* 0x000fe200078e0a09 */
[----:B------:R-:W-:Y:S01]  /*0d10*/  LOP3.LUT R9, R5, 0x3fffffe, RZ, 0xc0, !PT ;  /* 0x03fffffe05097812 */ /* 0x000fe200078ec0ff */
[----:B------:R-:W-:Y:S01]  /*0d20*/  IMAD R170, R0, 0x8, R7 ;  /* 0x0000000800aa7824 */ /* 0x000fe200078e0207 */
[----:B------:R-:W-:Y:S01]  /*0d30*/  LOP3.LUT R5, R3, 0xfffffff8, RZ, 0xc0, !PT ;  /* 0xfffffff803057812 */ /* 0x000fe200078ec0ff */
[----:B------:R-:W-:Y:S01]  /*0d40*/  IMAD.U32 R171, RZ, RZ, UR4 ;  /* 0x00000004ffab7e24 */ /* 0x000fe2000f8e00ff */
[----:B------:R-:W-:Y:S01]  /*0d50*/  LEA.HI R8, R2, R2, RZ, 0x1 ;  /* 0x0000000202087211 */ /* 0x000fe200078f08ff */
[----:B------:R-:W-:Y:S02]  /*0d60*/  IMAD.IADD R9, R168, 0x1, -R9 ;  /* 0x00000001a8097824 */ /* 0x000fe400078e0a09 */
[----:B------:R-:W-:Y:S01]  /*0d70*/  IMAD.IADD R162, R174, 0x1, -R5 ;  /* 0x00000001aea27824 */ /* 0x000fe200078e0a05 */
[----:B------:R-:W-:Y:S01]  /*0d80*/  LOP3.LUT R11, R8, 0x1ffffffe, RZ, 0xc0, !PT ;  /* 0x1ffffffe080b7812 */ /* 0x000fe200078ec0ff */
[----:B------:R-:W-:-:S02]  /*0d90*/  IMAD R169, R9, 0x40, R4 ;  /* 0x0000004009a97824 */ /* 0x000fc400078e0204 */
[----:B------:R-:W-:Y:S02]  /*0da0*/  IMAD.SHL.U32 R160, R162, 0x8, RZ ;  /* 0x00000008a2a07824 */ /* 0x000fe400078e00ff */
[----:B------:R-:W-:Y:S02]  /*0db0*/  IMAD.IADD R22, R2, 0x1, -R11 ;  /* 0x0000000102167824 */ /* 0x000fe400078e0a0b */
[----:B------:R-:W-:Y:S01]  /*0dc0*/  VIADD R161, R160, 0x40 ;  /* 0x00000040a0a17836 */ /* 0x000fe20000000000 */
[----:B------:R-:W-:Y:S01]  /*0dd0*/  SHF.R.S32.HI R173, RZ, 0x1f, R160 ;  /* 0x0000001fffad7819 */ /* 0x000fe200000114a0 */
[----:B------:R-:W-:-:S03]  /*0de0*/  IMAD R22, R22, 0x8, R169 ;  /* 0x0000000816167824 */ /* 0x000fc600078e02a9 */
[----:B------:R-:W-:-:S07]  /*0df0*/  SHF.R.S32.HI R172, RZ, 0x1f, R161 ;  /* 0x0000001fffac7819 */ /* 0x000fce00000114a1 */
.L_x_1442:
[----:B0---4-:R-:W0:Y:S08]  /*0e00*/  LDC.64 R2, c[0x0][0xa28] ;  /* 0x00028a00ff027b82 */ /* 0x011e300000000a00 */
[----:B--2---:R-:W1:Y:S01]  /*0e10*/  LDC.64 R4, c[0x0][0xa18] ;  /* 0x00028600ff047b82 */ /* 0x004e620000000a00 */
[----:B------:R-:W-:Y:S01]  /*0e20*/  ULDC UR4, c[0x0][0x288] ;  /* 0x0000a20000047ab9 */ /* 0x000fe20000000800 */
[----:B------:R-:W-:Y:S01]  /*0e30*/  IMAD.MOV.U32 R7, RZ, RZ, RZ ;  /* 0x000000ffff077224 */ /* 0x000fe200078e00ff */
[----:B------:R-:W-:Y:S01]  /*0e40*/  ULDC.64 UR6, c[0x0][0xa20] ;  /* 0x0002880000067ab9 */ /* 0x000fe20000000a00 */
[----:B0-----:R-:W-:-:S04]  /*0e50*/  ISETP.NE.U32.AND P0, PT, R2, RZ, PT ;  /* 0x000000ff0200720c */ /* 0x001fc80003f05070 */
[----:B------:R-:W-:Y:S02]  /*0e60*/  ISETP.NE.AND.EX P0, PT, R3, RZ, PT, P0 ;  /* 0x000000ff0300720c */ /* 0x000fe40003f05300 */
[----:B-1----:R-:W-:-:S04]  /*0e70*/  ISETP.NE.U32.AND P1, PT, R4, RZ, PT ;  /* 0x000000ff0400720c */ /* 0x002fc80003f25070 */
[----:B------:R-:W-:-:S07]  /*0e80*/  ISETP.NE.AND.EX P1, PT, R5, RZ, PT, P1 ;  /* 0x000000ff0500720c */ /* 0x000fce0003f25310 */
[----:B------:R-:W0:Y:S08]  /*0e90*/  @P0 LDC.64 R2, c[0x0][0xa28] ;  /* 0x00028a00ff020b82 */ /* 0x000e300000000a00 */
[----:B------:R-:W1:Y:S01]  /*0ea0*/  @P1 LDC.64 R4, c[0x0][0xa18] ;  /* 0x00028600ff041b82 */ /* 0x000e620000000a00 */
[----:B------:R-:W-:Y:S01]  /*0eb0*/  IMAD.U32 R17, RZ, RZ, UR4 ;  /* 0x00000004ff117e24 */ /* 0x000fe2000f8e00ff */
[----:B------:R-:W-:Y:S01]  /*0ec0*/  ULDC.64 UR4, c[0x0][0x418] ;  /* 0x0001060000047ab9 */ /* 0x000fe20000000a00 */
[----:B0-----:R-:W-:-:S05]  /*0ed0*/  @P0 IMAD.WIDE R2, R47, 0x4, R2 ;  /* 0x000000042f020825 */ /* 0x001fca00078e0202 */
[----:B------:R0:W5:Y:S01]  /*0ee0*/  @P0 LDG.E R7, desc[UR60][R2.64] ;  /* 0x0000003c02070981 */ /* 0x000162000c1e1900 */
[----:B-1----:R-:W-:-:S05]  /*0ef0*/  @P1 IMAD.WIDE R4, R47, 0x4, R4 ;  /* 0x000000042f041825 */ /* 0x002fca00078e0204 */
[----:B------:R0:W5:Y:S01]  /*0f00*/  @P1 LDG.E R17, desc[UR60][R4.64] ;  /* 0x0000003c04111981 */ /* 0x000162000c1e1900 */
[----:B------:R-:W-:Y:S01]  /*0f10*/  UISETP.NE.U32.AND UP0, UPT, UR4, URZ, UPT ;  /* 0x0000003f0400728c */ /* 0x000fe2000bf05070 */
[----:B------:R-:W-:Y:S01]  /*0f20*/  ISETP.NE.U32.AND P2, PT, RZ, UR6, PT ;  /* 0x00000006ff007c0c */ /* 0x000fe2000bf45070 */
[----:B------:R-:W-:Y:S01]  /*0f30*/  IMAD.MOV.U32 R163, RZ, RZ, R46 ;  /* 0x000000ffffa37224 */ /* 0x000fe200078e002e */
[----:B------:R-:W-:Y:S01]  /*0f40*/  ULDC UR4, c[0x0][0x424] ;  /* 0x0001090000047ab9 */ /* 0x000fe20000000800 */
[----:B------:R-:W-:Y:S01]  /*0f50*/  UISETP.NE.AND.EX UP0, UPT, UR5, URZ, UPT, UP0 ;  /* 0x0000003f0500728c */ /* 0x000fe2000bf05300 */
[----:B------:R-:W-:Y:S02]  /*0f60*/  ISETP.NE.AND.EX P2, PT, RZ, UR7, PT, P2 ;  /* 0x00000007ff007c0c */ /* 0x000fe4000bf45320 */
[----:B------:R-:W-:Y:S01]  /*0f70*/  ULDC UR5, c[0x0][0x2f0] ;  /* 0x0000bc0000057ab9 */ /* 0x000fe20000000800 */
[----:B------:R-:W-:-:S04]  /*0f80*/  USEL UR4, UR4, 0x1, UP0 ;  /* 0x0000000104047887 */ /* 0x000fc80008000000 */
[----:B------:R-:W-:Y:S01]  /*0f90*/  UIMAD UR4, UR4, UR5, URZ ;  /* 0x00000005040472a4 */ /* 0x000fe2000f8e023f */
[----:B0--3--:R-:W-:Y:S11]  /*0fa0*/  @P1 BRA `(.L_x_1343) ;  /* 0x0000000000241947 */ /* 0x009ff60003800000 */
        /* <DEDUP_REMOVED lines=9> */
.L_x_1343:
[----:B------:R-:W-:Y:S02]  /*1040*/  IMAD.U32 R16, RZ, RZ, UR4 ;  /* 0x00000004ff107e24 */ /* 0x000fe4000f8e00ff */
[----:B------:R-:W-:Y:S01]  /*1050*/  IMAD.MOV.U32 R164, RZ, RZ, R47 ;  /* 0x000000ffffa47224 */ /* 0x000fe200078e002f */
[----:B------:R-:W-:Y:S06]  /*1060*/  @!P2 BRA `(.L_x_1344) ;  /* 0x000000000010a947 */ /* 0x000fec0003800000 */
[----:B------:R-:W0:Y:S02]  /*1070*/  LDC.64 R2, c[0x0][0xa20] ;  /* 0x00028800ff027b82 */ /* 0x000e240000000a00 */
[----:B0-----:R-:W-:-:S05]  /*1080*/  IMAD.WIDE R2, R47, 0x4, R2 ;  /* 0x000000042f027825 */ /* 0x001fca00078e0202 */
[----:B------:R0:W5:Y:S01]  /*1090*/  LDG.E R16, desc[UR60][R2.64] ;  /* 0x0000003c02107981 */ /* 0x000162000c1e1900 */
[----:B------:R-:W-:Y:S05]  /*10a0*/  BRA `(.L_x_1345) ;  /* 0x0000000000247947 */ /* 0x000fea0003800000 */
.L_x_1344:
[----:B------:R-:W-:Y:S02]  /*10b0*/  ULDC.64 UR4, c[0x0][0xa08] ;  /* 0x0002820000047ab9 */ /* 0x000fe40000000a00 */
[----:B------:R-:W-:-:S04]  /*10c0*/  ISETP.NE.U32.AND P0, PT, RZ, UR4, PT ;  /* 0x00000004ff007c0c */ /* 0x000fc8000bf05070 */
[----:B------:R-:W-:-:S13]  /*10d0*/  ISETP.NE.AND.EX P0, PT, RZ, UR5, PT, P0 ;  /* 0x00000005ff007c0c */ /* 0x000fda000bf05300 */
[----:B------:R-:W-:Y:S05]  /*10e0*/  @!P0 BRA `(.L_x_1345) ;  /* 0x0000000000148947 */ /* 0x000fea0003800000 */
[----:B------:R-:W0:Y:S02]  /*10f0*/  LDC.64 R2, c[0x0][0xa08] ;  /* 0x00028200ff027b82 */ /* 0x000e240000000a00 */
[----:B0-----:R-:W-:-:S05]  /*1100*/  IMAD.WIDE R2, R47, 0x4, R2 ;  /* 0x000000042f027825 */ /* 0x001fca00078e0202 */
[----:B------:R-:W2:Y:S04]  /*1110*/  LDG.E R16, desc[UR60][R2.64] ;  /* 0x0000003c02107981 */ /* 0x000ea8000c1e1900 */
[----:B------:R-:W2:Y:S02]  /*1120*/  LDG.E R5, desc[UR60][R2.64+0x4] ;  /* 0x0000043c02057981 */ /* 0x000ea4000c1e1900 */
[----:B--2---:R-:W-:-:S07]  /*1130*/  IMAD.IADD R16, R5, 0x1, -R16 ;  /* 0x0000000105107824 */ /* 0x004fce00078e0a10 */
.L_x_1345:
[----:B------:R-:W1:Y:S01]  /*1140*/  LDC R0, c[0x0][0x448] ;  /* 0x00011200ff007b82 */ /* 0x000e620000000800 */
[----:B------:R-:W-:Y:S02]  /*1150*/  IMAD.SHL.U32 R18, R45, 0x80, RZ ;  /* 0x000000802d127824 */ /* 0x000fe400078e00ff */
[----:B-----5:R-:W-:-:S05]  /*1160*/  IMAD.IADD R16, R16, 0x1, -R7 ;  /* 0x0000000110107824 */ /* 0x020fca00078e0a07 */
[----:B------:R-:W2:Y:S01]  /*1170*/  LDC.64 R8, c[0x0][0x9e0] ;  /* 0x00027800ff087b82 */ /* 0x000ea20000000a00 */
[----:B-1----:R-:W-:Y:S01]  /*1180*/  ISETP.NE.AND P1, PT, R0, 0x1, PT ;  /* 0x000000010000780c */ /* 0x002fe20003f25270 */
[----:B------:R-:W-:Y:S01]  /*1190*/  VIADD R0, R18, 0x7f ;  /* 0x0000007f12007836 */ /* 0x000fe20000000000 */
[----:B--2---:R-:W-:-:S11]  /*11a0*/  ISETP.GE.AND P2, PT, R9, 0x1, PT ;  /* 0x000000010900780c */ /* 0x004fd60003f46270 */
[----:B0-----:R-:W0:Y:S08]  /*11b0*/  @P1 LDC R3, c[0x0][0x44c] ;  /* 0x00011300ff031b82 */ /* 0x001e300000000800 */
[----:B------:R-:W1:Y:S01]  /*11c0*/  @P1 LDC R5, c[0x0][0x450] ;  /* 0x00011400ff051b82 */ /* 0x000e620000000800 */
[----:B0-----:R-:W-:Y:S01]  /*11d0*/  @P1 IMAD.HI.U32 R2, R0, R3, RZ ;  /* 0x0000000300021227 */ /* 0x001fe200078e00ff */
[----:B------:R-:W-:-:S04]  /*11e0*/  IADD3 R3, R16, 0x1, -R17 ;  /* 0x0000000110037810 */ /* 0x000fc80007ffe811 */
[----:B-1----:R-:W-:-:S05]  /*11f0*/  @P1 SHF.R.U32.HI R0, RZ, R5, R2 ;  /* 0x00000005ff001219 */ /* 0x002fca0000011602 */
        /* <DEDUP_REMOVED lines=13> */
.L_x_1347:
[----:B------:R-:W-:-:S13]  /*12d0*/  ISETP.NE.AND P0, PT, R9, 0x1, PT ;  /* 0x000000010900780c */ /* 0x000fda0003f05270 */
[----:B------:R-:W0:Y:S02]  /*12e0*/  @P0 LDC.64 R4, c[0x0][0x9e8] ;  /* 0x00027a00ff040b82 */ /* 0x000e240000000a00 */
[----:B0-----:R-:W-:-:S05]  /*12f0*/  @P0 IMAD.HI.U32 R4, R2, R4, RZ ;  /* 0x0000000402040227 */ /* 0x001fca00078e00ff */
[----:B------:R-:W-:-:S07]  /*1300*/  @P0 SHF.R.U32.HI R2, RZ, R5, R4 ;  /* 0x00000005ff020219 */ /* 0x000fce0000011604 */
.L_x_1348:
[----:B------:R-:W-:-:S05]  /*1310*/  IMAD R3, R2, R9, R9 ;  /* 0x0000000902037224 */ /* 0x000fca00078e0209 */
[----:B------:R-:W-:-:S07]  /*1320*/  VIMNMX R0, R0, R3, PT ;  /* 0x0000000300007248 */ /* 0x000fce0003fe0100 */
.L_x_1346:
[----:B------:R-:W0:Y:S01]  /*1330*/  @P1 LDC R3, c[0x0][0x44c] ;  /* 0x00011300ff031b82 */ /* 0x000e220000000800 */
[----:B------:R-:W-:Y:S01]  /*1340*/  VIADD R2, R0, 0x5f ;  /* 0x0000005f00027836 */ /* 0x000fe20000000000 */
[----:B------:R-:W-:Y:S01]  /*1350*/  ULDC UR4, c[0x0][0x9dc] ;  /* 0x0002770000047ab9 */ /* 0x000fe20000000800 */
[----:B------:R-:W-:Y:S02]  /*1360*/  VIADD R0, R16, 0x5f ;  /* 0x0000005f10007836 */ /* 0x000fe40000000000 */
[----:B------:R-:W-:Y:S02]  /*1370*/  IMAD.MOV.U32 R4, RZ, RZ, R18 ;  /* 0x000000ffff047224 */ /* 0x000fe400078e0012 */
[----:B------:R-:W-:Y:S01]  /*1380*/  IMAD.HI R0, R0, 0x2aaaaaab, RZ ;  /* 0x2aaaaaab00007827 */ /* 0x000fe200078e02ff */
[----:B------:R-:W1:Y:S03]  /*1390*/  @P1 LDC R6, c[0x0][0x450] ;  /* 0x00011400ff061b82 */ /* 0x000e660000000800 */
[----:B------:R-:W-:-:S04]  /*13a0*/  IMAD.HI R2, R2, 0x2aaaaaab, RZ ;  /* 0x2aaaaaab02027827 */ /* 0x000fc800078e02ff */
[----:B------:R-:W-:Y:S01]  /*13b0*/  IMAD.IADD R73, R16, 0x1, -R17 ;  /* 0x0000000110497824 */ /* 0x000fe200078e0a11 */
[----:B------:R-:W-:-:S04]  /*13c0*/  SHF.R.U32.HI R5, RZ, 0x1f, R2 ;  /* 0x0000001fff057819 */ /* 0x000fc80000011602 */
[----:B------:R-:W-:Y:S01]  /*13d0*/  LEA.HI.SX32 R72, R2, R5, 0x1c ;  /* 0x0000000502487211 */ /* 0x000fe200078fe2ff */
[----:B0-----:R-:W-:-:S05]  /*13e0*/  @P1 IMAD.HI.U32 R3, R18, R3, RZ ;  /* 0x0000000312031227 */ /* 0x001fca00078e00ff */
[----:B-1----:R-:W-:Y:S02]  /*13f0*/  @P1 SHF.R.U32.HI R4, RZ, R6, R3 ;  /* 0x00000006ff041219 */ /* 0x002fe40000011603 */
[----:B------:R-:W-:-:S04]  /*1400*/  SHF.R.U32.HI R3, RZ, 0x1f, R0 ;  /* 0x0000001fff037819 */ /* 0x000fc80000011600 */
[----:B------:R-:W-:Y:S01]  /*1410*/  LEA.HI.SX32 R3, R0, R3, 0x1c ;  /* 0x0000000300037211 */ /* 0x000fe200078fe2ff */
[----:B------:R-:W-:-:S03]  /*1420*/  IMAD.IADD R0, R73, 0x1, R4 ;  /* 0x0000000149007824 */ /* 0x000fc600078e0204 */
[----:B------:R-:W-:Y:S01]  /*1430*/  VIMNMX R72, R3, R72, PT ;  /* 0x0000004803487248 */ /* 0x000fe20003fe0100 */
        /* <DEDUP_REMOVED lines=11> */
.L_x_1350:
[----:B------:R-:W-:-:S13]  /*14f0*/  ISETP.NE.AND P0, PT, R9, 0x1, PT ;  /* 0x000000010900780c */ /* 0x000fda0003f05270 */
[----:B------:R-:W0:Y:S02]  /*1500*/  @P0 LDC.64 R4, c[0x0][0x9e8] ;  /* 0x00027a00ff040b82 */ /* 0x000e240000000a00 */
[----:B0-----:R-:W-:-:S05]  /*1510*/  @P0 IMAD.HI.U32 R4, R0, R4, RZ ;  /* 0x0000000400040227 */ /* 0x001fca00078e00ff */
[----:B------:R-:W-:-:S07]  /*1520*/  @P0 SHF.R.U32.HI R0, RZ, R5, R4 ;  /* 0x00000005ff000219 */ /* 0x000fce0000011604 */
.L_x_1351:
[----:B------:R-:W-:-:S05]  /*1530*/  IMAD R3, R0, R9, RZ ;  /* 0x0000000900037224 */ /* 0x000fca00078e02ff */
[----:B------:R-:W-:-:S07]  /*1540*/  VIMNMX R2, R2, R3, !PT ;  /* 0x0000000302027248 */ /* 0x000fce0007fe0100 */
.L_x_1349:
[----:B------:R-:W-:Y:S01]  /*1550*/  IMAD.HI R2, R2, 0x2aaaaaab, RZ ;  /* 0x2aaaaaab02027827 */ /* 0x000fe200078e02ff */
[----:B------:R-:W-:Y:S02]  /*1560*/  PLOP3.LUT P0, PT, PT, PT, PT, 0x80, 0x0 ;  /* 0x000000000000781c */ /* 0x000fe40003f0f070 */
[----:B------:R-:W-:Y:S02]  /*1570*/  CS2R R86, SRZ ;  /* 0x0000000000567805 */ /* 0x000fe4000001ff00 */
[----:B------:R-:W-:Y:S01]  /*1580*/  CS2R R84, SRZ ;  /* 0x0000000000547805 */ /* 0x000fe2000001ff00 */
[----:B------:R-:W-:Y:S01]  /*1590*/  IMAD.MOV.U32 R0, RZ, RZ, RZ ;  /* 0x000000ffff007224 */ /* 0x000fe200078e00ff */
[----:B------:R-:W-:Y:S02]  /*15a0*/  SHF.R.U32.HI R3, RZ, 0x1f, R2 ;  /* 0x0000001fff037819 */ /* 0x000fe40000011602 */
[----:B------:R-:W-:Y:S02]  /*15b0*/  CS2R R82, SRZ ;  /* 0x0000000000527805 */ /* 0x000fe4000001ff00 */
[----:B------:R-:W-:-:S02]  /*15c0*/  CS2R R80, SRZ ;  /* 0x0000000000507805 */ /* 0x000fc4000001ff00 */
[----:B------:R-:W-:Y:S02]  /*15d0*/  CS2R R78, SRZ ;  /* 0x00000000004e7805 */ /* 0x000fe4000001ff00 */
[----:B------:R-:W-:Y:S01]  /*15e0*/  LEA.HI.SX32 R3, R2, R3, 0x1c ;  /* 0x0000000302037211 */ /* 0x000fe200078fe2ff */
[----:B------:R-:W-:Y:S01]  /*15f0*/  IMAD.MOV.U32 R2, RZ, RZ, RZ ;  /* 0x000000ffff027224 */ /* 0x000fe200078e00ff */
[----:B------:R-:W-:Y:S02]  /*1600*/  CS2R R76, SRZ ;  /* 0x00000000004c7805 */ /* 0x000fe4000001ff00 */
[----:B------:R-:W-:Y:S02]  /*1610*/  CS2R R74, SRZ ;  /* 0x00000000004a7805 */ /* 0x000fe4000001ff00 */
[----:B------:R-:W-:Y:S02]  /*1620*/  VIMNMX R23, RZ, R3, !PT ;  /* 0x00000003ff177248 */ /* 0x000fe40007fe0100 */
[----:B------:R-:W-:-:S02]  /*1630*/  CS2R R28, SRZ ;  /* 0x00000000001c7805 */ /* 0x000fc4000001ff00 */
[----:B------:R-:W-:Y:S02]  /*1640*/  CS2R R70, SRZ ;  /* 0x0000000000467805 */ /* 0x000fe4000001ff00 */
[----:B------:R-:W-:Y:S02]  /*1650*/  CS2R R68, SRZ ;  /* 0x0000000000447805 */ /* 0x000fe4000001ff00 */
[----:B------:R-:W-:Y:S02]  /*1660*/  ISETP.GT.AND P1, PT, R72, R23, PT ;  /* 0x000000174800720c */ /* 0x000fe40003f24270 */
        /* <DEDUP_REMOVED lines=18> */
[----:B------:R-:W-:Y:S01]  /*1790*/  CS2R R6, SRZ ;  /* 0x0000000000067805 */ /* 0x000fe2000001ff00 */
[----:B------:R-:W-:Y:S02]  /*17a0*/  IMAD.MOV.U32 R8, RZ, RZ, RZ ;  /* 0x000000ffff087224 */ /* 0x000fe400078e00ff */
[----:B------:R-:W-:Y:S02]  /*17b0*/  IMAD.MOV.U32 R91, RZ, RZ, RZ ;  /* 0x000000ffff5b7224 */ /* 0x000fe400078e00ff */
[----:B------:R-:W-:-:S02]  /*17c0*/  IMAD.MOV.U32 R10, RZ, RZ, RZ ;  /* 0x000000ffff0a7224 */ /* 0x000fc400078e00ff */
[----:B------:R-:W-:Y:S02]  /*17d0*/  IMAD.MOV.U32 R93, RZ, RZ, RZ ;  /* 0x000000ffff5d7224 */ /* 0x000fe400078e00ff */
[----:B------:R-:W-:Y:S02]  /*17e0*/  IMAD.MOV.U32 R12, RZ, RZ, RZ ;  /* 0x000000ffff0c7224 */ /* 0x000fe400078e00ff */
        /* <DEDUP_REMOVED lines=33> */
.L_x_1353:
        /* <DEDUP_REMOVED lines=9> */
.L_x_1575:
[----:B------:R-:W-:Y:S05]  /*1a90*/  @!P0 BRA `(.L_x_1355) ;  /* 0x0000000000048947 */ /* 0x000fea0003800000 */
[----:B------:R-:W-:Y:S01]  /*1aa0*/  BPT.TRAP 0x1 ;  /* 0x000000040000795c */ /* 0x000fe20000300000 */
.L_x_1355:
[----:B------:R-:W-:Y:S02]  /*1ab0*/  IMAD.U32 R7, RZ, RZ, UR36 ;  /* 0x00000024ff077e24 */ /* 0x000fe4000f8e00ff */
[----:B0-----:R-:W-:-:S03]  /*1ac0*/  IMAD.U32 R0, RZ, RZ, UR38 ;  /* 0x00000026ff007e24 */ /* 0x001fc6000f8e00ff */
[----:B------:R-:W-:Y:S02]  /*1ad0*/  LEA R7, R7, UR37, 0x3 ;  /* 0x0000002507077c11 */ /* 0x000fe4000f8e18ff */
[----:B------:R-:W-:-:S04]  /*1ae0*/  SHF.L.U32 R0, R0, 0x1f, RZ ;  /* 0x0000001f00007819 */ /* 0x000fc800000006ff */
[----:B------:R0:W1:Y:S01]  /*1af0*/  SYNCS.PHASECHK.TRANS64.TRYWAIT P1, [R7+URZ+0x2a830], R0 ;  /* 0x02a83000070075a7 */ /* 0x000062000802017f */
[----:B------:R-:W-:Y:S05]  /*1b00*/  @!P0 BRA `(.L_x_1356) ;  /* 0x0000000000048947 */ /* 0x000fea0003800000 */
[----:B------:R-:W-:Y:S01]  /*1b10*/  BPT.TRAP 0x1 ;  /* 0x000000040000795c */ /* 0x000fe20000300000 */
.L_x_1356:
[----:B------:R-:W2:Y:S02]  /*1b20*/  S2R R2, SR_TID.X ;  /* 0x0000000000027919 */ /* 0x000ea40000002100 */
[----:B--2---:R-:W-:Y:S01]  /*1b30*/  LOP3.LUT P2, RZ, R2, 0x7f, RZ, 0xc0, !PT ;  /* 0x0000007f02ff7812 */ /* 0x004fe2000784c0ff */
[----:B-1----:R-:W-:-:S12]  /*1b40*/  @P1 BRA `(.L_x_1357) ;  /* 0x0000000000081947 */ /* 0x002fd80003800000 */
[----:B------:R-:W1:Y:S02]  /*1b50*/  SYNCS.PHASECHK.TRANS64.TRYWAIT P1, [R7+URZ+0x2a830], R0 ;  /* 0x02a83000070075a7 */ /* 0x000e64000802017f */
[----:B-1----:R-:W-:Y:S05]  /*1b60*/  @!P1 BRA `(.L_x_1358) ;  /* 0x0000013800689947 */ /* 0x002fea0003800000 */
.L_x_1357:
        /* <DEDUP_REMOVED lines=10> */
[----:B------:R-:W2:Y:S01]  /*1c10*/  LDC R21, c[0x0][0x448] ;  /* 0x00011200ff157b82 */ /* 0x000ea20000000800 */
[----:B------:R-:W-:Y:S01]  /*1c20*/  UMOV UR17, 0x40000040 ;  /* 0x4000004000117882 */ /* 0x000fe20000000000 */
[----:B------:R-:W-:Y:S01]  /*1c30*/  UMOV UR19, 0x40000040 ;  /* 0x4000004000137882 */ /* 0x000fe20000000000 */
[----:B------:R-:W-:Y:S01]  /*1c40*/  ULOP3.LUT UR39, UR4, 0x10000, URZ, 0xfc, !UPT ;  /* 0x0001000004277892 */ /* 0x000fe2000f8efc3f */
[----:B------:R-:W3:Y:S01]  /*1c50*/  S2R R2, SR_TID.X ;  /* 0x0000000000027919 */ /* 0x000ee20000002100 */
[----:B------:R-:W-:Y:S01]  /*1c60*/  ULOP3.LUT UR4, UR40, 0x10000, URZ, 0xfc, !UPT ;  /* 0x0001000028047892 */ /* 0x000fe2000f8efc3f */
[----:B01----:R-:W-:Y:S01]  /*1c70*/  IMAD.IADD R0, R22, 0x1, R18 ;  /* 0x0000000116007824 */ /* 0x003fe200078e0212 */
[----:B------:R-:W-:Y:S01]  /*1c80*/  UIMAD UR5, UR36, 0x900, UR39 ;  /* 0x00000900240578a4 */ /* 0x000fe2000f8e0227 */
[----:B------:R-:W0:Y:S01]  /*1c90*/  LDC.64 R12, c[0x0][0x9e0] ;  /* 0x00027800ff0c7b82 */ /* 0x000e220000000a00 */
[----:B------:R-:W-:-:S02]  /*1ca0*/  UIADD3 UR12, UR4, 0x4, URZ ;  /* 0x00000004040c7890 */ /* 0x000fc4000fffe03f */
[----:B------:R-:W-:Y:S01]  /*1cb0*/  UIADD3 UR14, UR5, 0x4, URZ ;  /* 0x00000004050e7890 */ /* 0x000fe2000fffe03f */
[----:B------:R-:W-:Y:S02]  /*1cc0*/  UMOV UR8, UR4 ;  /* 0x0000000400087c82 */ /* 0x000fe40008000000 */
[----:B------:R-:W-:Y:S01]  /*1cd0*/  UMOV UR10, UR5 ;  /* 0x00000005000a7c82 */ /* 0x000fe20008000000 */
[----:B------:R-:W-:Y:S01]  /*1ce0*/  IMAD.U32 R4, RZ, RZ, UR8 ;  /* 0x00000008ff047e24 */ /* 0x000fe2000f8e00ff */
[----:B------:R-:W-:Y:S01]  /*1cf0*/  HGMMA.64x96x16.F32 R24, gdesc[UR8], RZ, !UPT, gsb0 ;  /* 0x01600000081879f0 */ /* 0x000fe2000c0008ff */
[----:B------:R-:W-:Y:S02]  /*1d00*/  UIADD3 UR8, UR4, 0x2, URZ ;  /* 0x0000000204087890 */ /* 0x000fe4000fffe03f */
[----:B------:R-:W-:Y:S01]  /*1d10*/  UIADD3 UR10, UR5, 0x2, URZ ;  /* 0x00000002050a7890 */ /* 0x000fe2000fffe03f */
[----:B------:R-:W-:Y:S01]  /*1d20*/  UMOV UR9, 0x40000040 ;  /* 0x4000004000097882 */ /* 0x000fe20000000000 */
[----:B------:R-:W-:Y:S01]  /*1d30*/  UMOV UR11, 0x40000040 ;  /* 0x40000040000b7882 */ /* 0x000fe20000000000 */
[----:B------:R-:W-:Y:S01]  /*1d40*/  UIADD3 UR16, UR4, 0x6, URZ ;  /* 0x0000000604107890 */ /* 0x000fe2000fffe03f */
[----:B--2---:R-:W-:Y:S01]  /*1d50*/  ISETP.NE.AND P2, PT, R21, 0x1, PT ;  /* 0x000000011500780c */ /* 0x004fe20003f45270 */
[----:B------:R-:W-:-:S02]  /*1d60*/  UIADD3 UR18, UR5, 0x6, URZ ;  /* 0x0000000605127890 */ /* 0x000fc4000fffe03f */
[----:B------:R-:W-:Y:S02]  /*1d70*/  UIADD3 UR20, UR4, 0x400, URZ ;  /* 0x0000040004147890 */ /* 0x000fe4000fffe03f */
[----:B------:R-:W-:Y:S01]  /*1d80*/  UIADD3 UR22, UR5, 0x300, URZ ;  /* 0x0000030005167890 */ /* 0x000fe2000fffe03f */
[----:B------:R-:W-:Y:S01]  /*1d90*/  UMOV UR21, 0x40000040 ;  /* 0x4000004000157882 */ /* 0x000fe20000000000 */
[----:B------:R-:W-:Y:S01]  /*1da0*/  UMOV UR23, 0x40000040 ;  /* 0x4000004000177882 */ /* 0x000fe20000000000 */
[----:B------:R-:W-:Y:S02]  /*1db0*/  UIADD3 UR24, UR4, 0x402, URZ ;  /* 0x0000040204187890 */ /* 0x000fe4000fffe03f */
[----:B------:R-:W-:Y:S01]  /*1dc0*/  UIADD3 UR26, UR5, 0x302, URZ ;  /* 0x00000302051a7890 */ /* 0x000fe2000fffe03f */
[----:B---3--:R-:W-:Y:S01]  /*1dd0*/  LOP3.LUT P1, RZ, R2, 0x7f, RZ, 0xc0, !PT ;  /* 0x0000007f02ff7812 */ /* 0x008fe2000782c0ff */
[----:B------:R-:W-:Y:S01]  /*1de0*/  UMOV UR25, 0x40000040 ;  /* 0x4000004000197882 */ /* 0x000fe20000000000 */
[----:B------:R-:W-:Y:S01]  /*1df0*/  UMOV UR27, 0x40000040 ;  /* 0x40000040001b7882 */ /* 0x000fe20000000000 */
[----:B------:R-:W-:Y:S01]  /*1e00*/  UIADD3 UR28, UR4, 0x404, URZ ;  /* 0x00000404041c7890 */ /* 0x000fe2000fffe03f */
[----:B------:R-:W1:Y:S01]  /*1e10*/  @P2 LDC R3, c[0x0][0x44c] ;  /* 0x00011300ff032b82 */ /* 0x000e620000000800 */
[----:B------:R-:W-:Y:S01]  /*1e20*/  UIADD3 UR30, UR5, 0x304, URZ ;  /* 0x00000304051e7890 */ /* 0x000fe2000fffe03f */
[----:B------:R-:W-:Y:S01]  /*1e30*/  IMAD.MOV.U32 R2, RZ, RZ, R0 ;  /* 0x000000ffff027224 */ /* 0x000fe200078e0000 */
[----:B------:R-:W-:Y:S01]  /*1e40*/  UMOV UR29, 0x40000040 ;  /* 0x40000040001d7882 */ /* 0x000fe20000000000 */
[----:B------:R-:W-:Y:S01]  /*1e50*/  UMOV UR31, 0x40000040 ;  /* 0x40000040001f7882 */ /* 0x000fe20000000000 */
[----:B------:R-:W-:-:S02]  /*1e60*/  UIADD3 UR32, UR4, 0x406, URZ ;  /* 0x0000040604207890 */ /* 0x000fc4000fffe03f */
[----:B------:R-:W-:Y:S01]  /*1e70*/  UIADD3 UR34, UR5, 0x306, URZ ;  /* 0x0000030605227890 */ /* 0x000fe2000fffe03f */
[----:B------:R-:W2:Y:S01]  /*1e80*/  @P2 LDC R6, c[0x0][0x450] ;  /* 0x00011400ff062b82 */ /* 0x000ea20000000800 */
        /* <DEDUP_REMOVED lines=10> */
[----:B------:R-:W-:Y:S01]  /*1f30*/  UIADD3 UR48, UR4, 0x804, URZ ;  /* 0x0000080404307890 */ /* 0x000fe2000fffe03f */
[----:B-1----:R-:W-:Y:S01]  /*1f40*/  @P2 IMAD.HI.U32 R3, R0, R3, RZ ;  /* 0x0000000300032227 */ /* 0x002fe200078e00ff */
[----:B------:R-:W-:Y:S01]  /*1f50*/  UIADD3 UR50, UR5, 0x604, URZ ;  /* 0x0000060405327890 */ /* 0x000fe2000fffe03f */
[----:B------:R-:W-:Y:S01]  /*1f60*/  UMOV UR49, 0x40000040 ;  /* 0x4000004000317882 */ /* 0x000fe20000000000 */
[----:B------:R-:W-:Y:S01]  /*1f70*/  UMOV UR51, 0x40000040 ;  /* 0x4000004000337882 */ /* 0x000fe20000000000 */
[----:B------:R-:W-:Y:S01]  /*1f80*/  UIADD3 UR56, UR4, 0x806, URZ ;  /* 0x0000080604387890 */ /* 0x000fe2000fffe03f */
[----:B------:R-:W-:Y:S01]  /*1f90*/  @!P1 VIADD R0, R7, 0x2a840 ;  /* 0x0002a84007009836 */ /* 0x000fe20000000000 */
[----:B------:R-:W-:Y:S01]  /*1fa0*/  UIADD3 UR58, UR5, 0x606, URZ ;  /* 0x00000606053a7890 */ /* 0x000fe2000fffe03f */
[----:B--2---:R-:W-:Y:S01]  /*1fb0*/  @P2 SHF.R.U32.HI R2, RZ, R6, R3 ;  /* 0x00000006ff022219 */ /* 0x004fe20000011603 */
[----:B------:R-:W-:Y:S01]  /*1fc0*/  UMOV UR57, 0x40000040 ;  /* 0x4000004000397882 */ /* 0x000fe20000000000 */
[----:B------:R-:W-:Y:S01]  /*1fd0*/  UMOV UR59, 0x40000040 ;  /* 0x40000040003b7882 */ /* 0x000fe20000000000 */
[----:B------:R-:W-:Y:S01]  /*1fe0*/  IMAD.MOV.U32 R3, RZ, RZ, -0x60 ;  /* 0xffffffa0ff037424 */ /* 0x000fe200078e00ff */
[----:B------:R-:W-:Y:S01]  /*1ff0*/  @!P1 PRMT R0, RZ, 0x654, R0 ;  /* 0x00000654ff009816 */ /* 0x000fe20000000000 */
[----:B------:R-:W1:Y:S02]  /*2000*/  SHFL.IDX PT, R8, R2, RZ, 0x1c1f ;  /* 0x001c1fff02087589 */ /* 0x000e6400000e0000 */
[----:B------:R-:W-:-:S04]  /*2010*/  IMAD R6, R72, R3, 0x61 ;  /* 0x0000006148067424 */ /* 0x000fc800078e0203 */
[----:B------:R-:W-:Y:S02]  /*2020*/  IMAD R3, R19, -0x2, R6 ;  /* 0xfffffffe13037824 */ /* 0x000fe400078e0206 */
[----:B------:R-:W-:Y:S02]  /*2030*/  VIADD R74, R6, 0xffffffff ;  /* 0xffffffff064a7836 */ /* 0x000fe40000000000 */
[----:B------:R-:W-:Y:S01]  /*2040*/  VIADD R75, R3, 0xffffffff ;  /* 0xffffffff034b7836 */ /* 0x000fe20000000000 */
[----:B------:R-:W-:-:S05]  /*2050*/  IADD3 R7, -R17, R3, R16 ;  /* 0x0000000311077210 */ /* 0x000fca0007ffe110 */
        /* <DEDUP_REMOVED lines=36> */
[----:B------:R-:W-:-:S04]  /*22a0*/  VIADD R11, R7, UR4 ;  /* 0x00000004070b7c36 */ /* 0x000fc80008000000 */
[----:B-1----:R-:W-:Y:S01]  /*22b0*/  IMAD.IADD R3, R11, 0x1, R8 ;  /* 0x000000010b037824 */ /* 0x002fe200078e0208 */
[----:B------:R-:W-:Y:S02]  /*22c0*/  WARPGROUP.DEPBAR.LE gsb0, 0x0 ;  /* 0x00008000000079c5 */ /* 0x000fe40000010000 */
[----:B------:R0:W-:Y:S01]  /*22d0*/  @!P1 SYNCS.ARRIVE.TRANS64.RED.A1T0 RZ, [R0+URZ], RZ ;  /* 0x000000ff00ff99a7 */ /* 0x0001e2000810043f */
[----:B------:R-:W-:-:S04]  /*22e0*/  ISETP.GE.AND P1, PT, R13, 0x1, PT ;  /* 0x000000010d00780c */ /* 0x000fc80003f26270 */
[----:B------:R-:W-:Y:S01]  /*22f0*/  P2R R15, PR, RZ, 0x2 ;  /* 0x00000002ff0f7803 */ /* 0x000fe20000000000 */
[----:B0-----:R-:W-:-:S04]  /*2300*/  IMAD R0, R72, -0x60, R16 ;  /* 0xffffffa048007824 */ /* 0x001fc800078e0210 */
[----:B------:R-:W-:-:S04]  /*2310*/  VIADD R0, R0, 0x60 ;  /* 0x0000006000007836 */ /* 0x000fc80000000000 */
[----:B------:R-:W-:-:S05]  /*2320*/  IMAD R9, R19, -0x2, R0 ;  /* 0xfffffffe13097824 */ /* 0x000fca00078e0200 */
[----:B------:R-:W-:Y:S01]  /*2330*/  VIADDMNMX R0, R8, R20, R9, PT ;  /* 0x0000001408007246 */ /* 0x000fe20003800109 */
[----:B------:R-:W-:Y:S06]  /*2340*/  @!P1 BRA `(.L_x_1359) ;  /* 0x00000000004c9947 */ /* 0x000fec0003800000 */
[----:B------:R-:W-:Y:S01]  /*2350*/  IADD3 R6, -R17, R16, R8 ;  /* 0x0000001011067210 */ /* 0x000fe20007ffe108 */
        /* <DEDUP_REMOVED lines=10> */
.L_x_1361:
[----:B------:R-:W-:-:S13]  /*2400*/  ISETP.NE.AND P1, PT, R13, 0x1, PT ;  /* 0x000000010d00780c */ /* 0x000fda0003f25270 */
[----:B------:R-:W0:Y:S02]  /*2410*/  @P1 LDC.64 R76, c[0x0][0x9e8] ;  /* 0x00027a00ff4c1b82 */ /* 0x000e240000000a00 */
[----:B0-----:R-:W-:-:S05]  /*2420*/  @P1 IMAD.HI.U32 R8, R6, R76, RZ ;  /* 0x0000004c06081227 */ /* 0x001fca00078e00ff */
[----:B------:R-:W-:-:S07]  /*2430*/  @P1 SHF.R.U32.HI R6, RZ, R77, R8 ;  /* 0x0000004dff061219 */ /* 0x000fce0000011608 */
.L_x_1362:
[----:B------:R-:W-:Y:S05]  /*2440*/  BSYNC B0 ;  /* 0x0000000000007941 */ /* 0x000fea0003800000 */
.L_x_1360:
[----:B------:R-:W-:-:S05]  /*2450*/  IMAD R6, R6, R13, R75 ;  /* 0x0000000d06067224 */ /* 0x000fca00078e024b */
[----:B------:R-:W-:Y:S02]  /*2460*/  VIMNMX R3, R3, R6, !PT ;  /* 0x0000000603037248 */ /* 0x000fe40007fe0100 */
[----:B------:R-:W-:-:S07]  /*2470*/  VIADDMNMX R0, R6, R13, R0, PT ;  /* 0x0000000d06007246 */ /* 0x000fce0003800100 */
.L_x_1359:
[C---:B------:R-:W-:Y:S02]  /*2480*/  ISETP.GE.AND P1, PT, R74.reuse, 0x2, PT ;  /* 0x000000024a00780c */ /* 0x040fe40003f26270 */
[C---:B------:R-:W-:Y:S02]  /*2490*/  ISETP.GE.AND P5, PT, R74.reuse, 0x9, PT ;  /* 0x000000094a00780c */ /* 0x040fe40003fa6270 */
[----:B------:R-:W-:Y:S02]  /*24a0*/  ISETP.GT.AND P2, PT, R3, 0x1, !P1 ;  /* 0x000000010300780c */ /* 0x000fe40004f44270 */
[----:B------:R-:W-:Y:S02]  /*24b0*/  ISETP.GE.AND P3, PT, R74, 0xa, PT ;  /* 0x0000000a4a00780c */ /* 0x000fe40003f66270 */
        /* <DEDUP_REMOVED lines=12> */
[C---:B------:R-:W-:Y:S02]  /*2580*/  ISETP.GT.AND P2, PT, R3.reuse, 0x10, !P3 ;  /* 0x000000100300780c */ /* 0x040fe40005f44270 */
        /* <DEDUP_REMOVED lines=38> */
[C---:B------:R-:W-:Y:S02]  /*27f0*/  ISETP.GT.AND P2, PT, R3.reuse, 0x30, !P3 ;  /* 0x000000300300780c */ /* 0x040fe40005f44270 */
        /* <DEDUP_REMOVED lines=56> */
[----:B------:R-:W-:-:S04]  /*2b80*/  ISETP.GT.AND P4, PT, R3, 0x59, !P4 ;  /* 0x000000590300780c */ /* 0x000fc80006784270 */
[----:B------:R-:W-:Y:S02]  /*2b90*/  ISETP.LT.OR P4, PT, R0, 0x5a, P4 ;  /* 0x0000005a0000780c */ /* 0x000fe40002781670 */
[----:B------:R-:W0:Y:S02]  /*2ba0*/  SHFL.IDX PT, R0, R2, 0x1, 0x1c1f ;  /* 0x003c1f0002007f89 */ /* 0x000e2400000e0000 */
[----:B------:R-:W-:Y:S02]  /*2bb0*/  FSEL R6, R69, -INF , !P4 ;  /* 0xff80000045067808 */ /* 0x000fe40006000000 */
[----:B------:R-:W-:Y:S02]  /*2bc0*/  ISETP.GE.AND P4, PT, R13, 0x1, PT ;  /* 0x000000010d00780c */ /* 0x000fe40003f86270 */
[----:B0-----:R-:W-:Y:S01]  /*2bd0*/  VIADDMNMX R24, R0, R20, R9, PT ;  /* 0x0000001400187246 */ /* 0x001fe20003800109 */
[----:B------:R-:W-:-:S10]  /*2be0*/  IMAD.IADD R7, R11, 0x1, R0 ;  /* 0x000000010b077824 */ /* 0x000fd400078e0200 */
[----:B------:R-:W-:Y:S05]  /*2bf0*/  @!P4 BRA `(.L_x_1363) ;  /* 0x00000000004cc947 */ /* 0x000fea0003800000 */
        /* <DEDUP_REMOVED lines=11> */
.L_x_1365:
[----:B------:R-:W-:-:S13]  /*2cb0*/  ISETP.NE.AND P4, PT, R13, 0x1, PT ;  /* 0x000000010d00780c */ /* 0x000fda0003f85270 */
[----:B------:R-:W0:Y:S02]  /*2cc0*/  @P4 LDC.64 R2, c[0x0][0x9e8] ;  /* 0x00027a00ff024b82 */ /* 0x000e240000000a00 */
[----:B0-----:R-:W-:-:S05]  /*2cd0*/  @P4 IMAD.HI.U32 R2, R0, R2, RZ ;  /* 0x0000000200024227 */ /* 0x001fca00078e00ff */
[----:B------:R-:W-:-:S07]  /*2ce0*/  @P4 SHF.R.U32.HI R0, RZ, R3, R2 ;  /* 0x00000003ff004219 */ /* 0x000fce0000011602 */
.L_x_1366:
[----:B------:R-:W-:Y:S05]  /*2cf0*/  BSYNC B0 ;  /* 0x0000000000007941 */ /* 0x000fea0003800000 */
.L_x_1364:
[----:B------:R-:W-:-:S05]  /*2d00*/  IMAD R0, R0, R13, R75 ;  /* 0x0000000d00007224 */ /* 0x000fca00078e024b */
[----:B------:R-:W-:Y:S02]  /*2d10*/  VIMNMX R7, R7, R0, !PT ;  /* 0x0000000007077248 */ /* 0x000fe40007fe0100 */
[----:B------:R-:W-:-:S07]  /*2d20*/  VIADDMNMX R24, R0, R13, R24, PT ;  /* 0x0000000d00187246 */ /* 0x000fce0003800118 */
.L_x_1363:
        /* <DEDUP_REMOVED lines=173> */
[----:B------:R-:W-:-:S03]  /*3800*/  FFMA.FTZ R68, R68, R9, -R74 ;  /* 0x0000000944447223 */ /* 0x000fc6000001084a */
[----:B------:R0:W4:Y:S02]  /*3810*/  MUFU.EX2 R158, R33 ;  /* 0x00000021009e7308 */ /* 0x0001240000000800 */
[----:B------:R-:W5:Y:S06]  /*3820*/  @P4 LDC R53, c[0x0][0x44c] ;  /* 0x00011300ff354b82 */ /* 0x000f6c0000000800 */
[----:B------:R-:W4:Y:S01]  /*3830*/  MUFU.EX2 R35, R35 ;  /* 0x0000002300237308 */ /* 0x000f220000000800 */
[----:B0-----:R-:W-:Y:S01]  /*3840*/  FFMA.FTZ R33, R89, R9, -R74 ;  /* 0x0000000959217223 */ /* 0x001fe2000001084a */
[----:B--2---:R-:W-:-:S06]  /*3850*/  FMNMX.FTZ R56, R11, R56, !PT ;  /* 0x000000380b387209 */ /* 0x004fcc0007810000 */
[----:B------:R-:W-:Y:S01]  /*3860*/  MUFU.EX2 R144, R43 ;  /* 0x0000002b00907308 */ /* 0x000fe20000000800 */
[----:B------:R-:W0:Y:S07]  /*3870*/  SHFL.BFLY PT, R7, R56, 0x1, 0x1f ;  /* 0x0c201f0038077f89 */ /* 0x000e2e00000e0000 */
[----:B------:R1:W-:Y:S01]  /*3880*/  MUFU.EX2 R43, R6 ;  /* 0x00000006002b7308 */ /* 0x0003e20000000800 */
[----:B-----5:R-:W-:-:S07]  /*3890*/  @P4 IMAD.HI.U32 R53, R18, R53, RZ ;  /* 0x0000003512354227 */ /* 0x020fce00078e00ff */
        /* <DEDUP_REMOVED lines=46> */
[----:B--2---:R-:W-:-:S06]  /*3b80*/  IMAD.MOV.U32 R28, RZ, RZ, R18 ;  /* 0x000000ffff1c7224 */ /* 0x004fcc00078e0012 */
[----:B------:R1:W2:Y:S01]  /*3b90*/  MUFU.EX2 R153, R32 ;  /* 0x0000002000997308 */ /* 0x0002a20000000800 */
[C---:B---3--:R-:W-:Y:S01]  /*3ba0*/  FADD.FTZ R47, R159.reuse, R6 ;  /* 0x000000069f2f7221 */ /* 0x048fe20000010000 */
[----:B------:R-:W-:-:S06]  /*3bb0*/  F2FP.F16.F32.PACK_AB R159, R159, R30 ;  /* 0x0000001e9f9f723e */ /* 0x000fcc00000000ff */
[----:B------:R-:W3:Y:S01]  /*3bc0*/  MUFU.EX2 R38, R38 ;  /* 0x0000002600267308 */ /* 0x000ee20000000800 */
[----:B0-----:R-:W-:Y:S01]  /*3bd0*/  FADD.FTZ R6, R34, R47 ;  /* 0x0000002f22067221 */ /* 0x001fe20000010000 */
[----:B-1----:R-:W0:Y:S06]  /*3be0*/  @P4 LDC R32, c[0x0][0x450] ;  /* 0x00011400ff204b82 */ /* 0x002e2c0000000800 */
[----:B------:R1:W-:Y:S01]  /*3bf0*/  MUFU.EX2 R154, R33 ;  /* 0x00000021009a7308 */ /* 0x0003e20000000800 */
[C---:B--2---:R-:W-:Y:S01]  /*3c00*/  FADD.FTZ R47, R153.reuse, R6 ;  /* 0x00000006992f7221 */ /* 0x044fe20000010000 */
[----:B------:R-:W-:-:S06]  /*3c10*/  F2FP.F16.F32.PACK_AB R153, R153, R34 ;  /* 0x000000229999723e */ /* 0x000fcc00000000ff */
[----:B------:R-:W2:Y:S01]  /*3c20*/  MUFU.EX2 R155, R36 ;  /* 0x00000024009b7308 */ /* 0x000ea20000000800 */
[----:B-1----:R-:W-:Y:S01]  /*3c30*/  FFMA.FTZ R33, R93, R9, -R74 ;  /* 0x000000095d217223 */ /* 0x002fe2000001084a */
[----:B---3--:R-:W-:-:S06]  /*3c40*/  FADD.FTZ R6, R38, R47 ;  /* 0x0000002f26067221 */ /* 0x008fcc0000010000 */
[----:B------:R-:W-:Y:S01]  /*3c50*/  MUFU.EX2 R29, R29 ;  /* 0x0000001d001d7308 */ /* 0x000fe20000000800 */
[----:B0-----:R-:W-:Y:S02]  /*3c60*/  @P4 SHF.R.U32.HI R28, RZ, R32, R53 ;  /* 0x00000020ff1c4219 */ /* 0x001fe40000011635 */
[----:B------:R-:W-:-:S03]  /*3c70*/  ISETP.GE.AND P4, PT, R13, 0x1, PT ;  /* 0x000000010d00780c */ /* 0x000fc60003f86270 */
[----:B------:R-:W-:Y:S02]  /*3c80*/  IMAD.IADD R73, R73, 0x1, R28 ;  /* 0x0000000149497824 */ /* 0x000fe400078e021c */
[----:B------:R-:W0:Y:S01]  /*3c90*/  MUFU.EX2 R42, R42 ;  /* 0x0000002a002a7308 */ /* 0x000e220000000800 */
[C---:B--2---:R-:W-:Y:S01]  /*3ca0*/  FADD.FTZ R47, R155.reuse, R6 ;  /* 0x000000069b2f7221 */ /* 0x044fe20000010000 */
[----:B------:R-:W-:Y:S01]  /*3cb0*/  F2FP.F16.F32.PACK_AB R155, R155, R38 ;  /* 0x000000269b9b723e */ /* 0x000fe200000000ff */
[----:B------:R-:W-:-:S05]  /*3cc0*/  IMAD.IADD R12, R73, 0x1, R12 ;  /* 0x00000001490c7824 */ /* 0x000fca00078e020c */
        /* <DEDUP_REMOVED lines=22> */
[----:B0-----:R-:W-:Y:S01]  /*3e30*/  FADD.FTZ R51, R41, R10 ;  /* 0x0000000a29337221 */ /* 0x001fe20000010000 */
[----:B------:R-:W-:-:S03]  /*3e40*/  VIADD R10, R72, 0xfffffffe ;  /* 0xfffffffe480a7836 */ /* 0x000fc60000000000 */
        /* <DEDUP_REMOVED lines=8> */
[C---:B------:R-:W-:Y:S01]  /*3ed0*/  FADD.FTZ R7, R151.reuse, R2 ;  /* 0x0000000297077221 */ /* 0x040fe20000010000 */
[C---:B------:R-:W-:Y:S01]  /*3ee0*/  FADD.FTZ R6, R146.reuse, R47 ;  /* 0x0000002f92067221 */ /* 0x040fe20000010000 */
[----:B------:R-:W-:Y:S01]  /*3ef0*/  F2FP.F16.F32.PACK_AB R146, R146, R45 ;  /* 0x0000002d9292723e */ /* 0x000fe200000000ff */
[----:B------:R-:W0:Y:S01]  /*3f00*/  MUFU.EX2 R49, R49 ;  /* 0x0000003100317308 */ /* 0x000e220000000800 */
[----:B------:R-:W-:Y:S01]  /*3f10*/  FADD.FTZ R2, R50, R7 ;  /* 0x0000000732027221 */ /* 0x000fe20000010000 */
[----:B------:R-:W-:-:S03]  /*3f20*/  F2FP.F16.F32.PACK_AB R151, R151, R46 ;  /* 0x0000002e9797723e */ /* 0x000fc600000000ff */
        /* <DEDUP_REMOVED lines=52> */
.L_x_1368:
[----:B------:R-:W-:-:S13]  /*4270*/  ISETP.NE.AND P1, PT, R13, 0x1, PT ;  /* 0x000000010d00780c */ /* 0x000fda0003f25270 */
[----:B------:R-:W0:Y:S02]  /*4280*/  @P1 LDC.64 R24, c[0x0][0x9e8] ;  /* 0x00027a00ff181b82 */ /* 0x000e240000000a00 */
[----:B0-----:R-:W-:-:S05]  /*4290*/  @P1 IMAD.HI.U32 R2, R0, R24, RZ ;  /* 0x0000001800021227 */ /* 0x001fca00078e00ff */
[----:B------:R-:W-:-:S07]  /*42a0*/  @P1 SHF.R.U32.HI R0, RZ, R25, R2 ;  /* 0x00000019ff001219 */ /* 0x000fce0000011602 */
.L_x_1369:
[----:B------:R-:W-:-:S05]  /*42b0*/  IMAD R13, R0, R13, R13 ;  /* 0x0000000d000d7224 */ /* 0x000fca00078e020d */
[----:B------:R-:W-:-:S07]  /*42c0*/  VIMNMX R12, R12, R13, PT ;  /* 0x0000000d0c0c7248 */ /* 0x000fce0003fe0100 */
.L_x_1367:
        /* <DEDUP_REMOVED lines=43> */
[----:B------:R-:W-:-:S06]  /*4580*/  ULDC UR59, c[0x0][0x9dc] ;  /* 0x00027700003b7ab9 */ /* 0x000fcc0000000800 */
.L_x_1387:
[----:B------:R-:W-:-:S04]  /*4590*/  UIADD3 UR4, UR36, 0x1, URZ ;  /* 0x0000000124047890 */ /* 0x000fc8000fffe03f */
[----:B------:R-:W-:-:S04]  /*45a0*/  UISETP.NE.AND UP0, UPT, UR4, 0x2, UPT ;  /* 0x000000020400788c */ /* 0x000fc8000bf05270 */
[----:B------:R-:W-:Y:S02]  /*45b0*/  USEL UR7, URZ, 0x1, UP0 ;  /* 0x000000013f077887 */ /* 0x000fe40008000000 */
[----:B------:R-:W-:Y:S02]  /*45c0*/  USEL UR4, UR4, URZ, UP0 ;  /* 0x0000003f04047287 */ /* 0x000fe40008000000 */
[----:B------:R-:W-:Y:S01]  /*45d0*/  ULOP3.LUT UR7, UR38, UR7, URZ, 0x3c, !UPT ;  /* 0x0000000726077292 */ /* 0x000fe2000f8e3c3f */
[----:B------:R-:W-:Y:S11]  /*45e0*/  @!P0 BRA `(.L_x_1371) ;  /* 0x0000000000048947 */ /* 0x000ff60003800000 */
[----:B------:R-:W-:Y:S01]  /*45f0*/  BPT.TRAP 0x1 ;  /* 0x000000040000795c */ /* 0x000fe20000300000 */
.L_x_1371:
[----:B------:R-:W-:Y:S01]  /*4600*/  ULEA UR6, UR4, UR37, 0x3 ;  /* 0x0000002504067291 */ /* 0x000fe2000f8e183f */
[----:B------:R-:W-:-:S05]  /*4610*/  IMAD.U32 R9, RZ, RZ, UR7 ;  /* 0x00000007ff097e24 */ /* 0x000fca000f8e00ff */
[----:B------:R-:W-:-:S04]  /*4620*/  SHF.L.U32 R9, R9, 0x1f, RZ ;  /* 0x0000001f09097819 */ /* 0x000fc800000006ff */
[----:B------:R0:W1:Y:S01]  /*4630*/  SYNCS.PHASECHK.TRANS64.TRYWAIT P1, [UR6+0x2a830], R9 ;  /* 0x02a83009ff0075a7 */ /* 0x0000620008020146 */
[----:B------:R-:W-:Y:S05]  /*4640*/  @!P0 BRA `(.L_x_1372) ;  /* 0x0000000000048947 */ /* 0x000fea0003800000 */
[----:B------:R-:W-:Y:S01]  /*4650*/  BPT.TRAP 0x1 ;  /* 0x000000040000795c */ /* 0x000fe20000300000 */
.L_x_1372:
[----:B-1----:R-:W-:Y:S05]  /*4660*/  @P1 BRA `(.L_x_1373) ;  /* 0x0000000000081947 */ /* 0x002fea0003800000 */
[----:B------:R-:W1:Y:S02]  /*4670*/  SYNCS.PHASECHK.TRANS64.TRYWAIT P1, [UR6+0x2a830], R9 ;  /* 0x02a83009ff0075a7 */ /* 0x000e640008020146 */
[----:B-1----:R-:W-:Y:S05]  /*4680*/  @!P1 BRA `(.L_x_1374) ;  /* 0x0000010c00b49947 */ /* 0x002fea0003800000 */
.L_x_1373:
        /* <DEDUP_REMOVED lines=131> */
.L_x_1375:
[----:B------:R-:W-:Y:S01]  /*4ec0*/  ULEA UR11, UR36, UR37, 0x3 ;  /* 0x00000025240b7291 */ /* 0x000fe2000f8e183f */
[----:B------:R-:W-:-:S05]  /*4ed0*/  IMAD.U32 R0, RZ, RZ, UR38 ;  /* 0x00000026ff007e24 */ /* 0x000fca000f8e00ff */
[----:B------:R-:W-:-:S04]  /*4ee0*/  SHF.L.U32 R0, R0, 0x1f, RZ ;  /* 0x0000001f00007819 */ /* 0x000fc800000006ff */
[----:B------:R2:W3:Y:S01]  /*4ef0*/  SYNCS.PHASECHK.TRANS64.TRYWAIT P1, [UR11+0x2a850], R0 ;  /* 0x02a85000ff0075a7 */ /* 0x0004e2000802014b */
[----:B------:R-:W-:Y:S05]  /*4f00*/  @!P0 BRA `(.L_x_1376) ;  /* 0x0000000000048947 */ /* 0x000fea0003800000 */
[----:B------:R-:W-:Y:S01]  /*4f10*/  BPT.TRAP 0x1 ;  /* 0x000000040000795c */ /* 0x000fe20000300000 */
.L_x_1376:
[----:B---3--:R-:W-:Y:S05]  /*4f20*/  @P1 BRA `(.L_x_1377) ;  /* 0x0000000000081947 */ /* 0x008fea0003800000 */
[----:B------:R-:W3:Y:S02]  /*4f30*/  SYNCS.PHASECHK.TRANS64.TRYWAIT P1, [UR11+0x2a850], R0 ;  /* 0x02a85000ff0075a7 */ /* 0x000ee4000802014b */
[----:B---3--:R-:W-:Y:S05]  /*4f40*/  @!P1 BRA `(.L_x_1378) ;  /* 0x00000104009c9947 */ /* 0x008fea0003800000 */
.L_x_1377:
[----:B------:R-:W-:Y:S01]  /*4f50*/  UIADD3 UR5, UR37, 0x400, URZ ;  /* 0x0000040025057890 */ /* 0x000fe2000fffe03f */
[----:B------:R-:W-:Y:S01]  /*4f60*/  WARPGROUP.ARRIVE ;  /* 0x00000000000079c5 */ /* 0x000fe20000000000 */
[----:B------:R-:W-:Y:S01]  /*4f70*/  UMOV UR15, 0x40000040 ;  /* 0x40000040000f7882 */ /* 0x000fe20000000000 */
[----:B------:R-:W-:Y:S01]  /*4f80*/  ISETP.NE.AND P3, PT, R21, 0x1, PT ;  /* 0x000000011500780c */ /* 0x000fe20003f65270 */
[----:B------:R-:W-:-:S03]  /*4f90*/  USHF.R.U32.HI UR5, URZ, 0x4, UR5 ;  /* 0x000000043f057899 */ /* 0x000fc60008011605 */
[----:B------:R-:W3:Y:S01]  /*4fa0*/  S2R R175, SR_TID.X ;  /* 0x0000000000af7919 */ /* 0x000ee20000002100 */
[----:B01----:R-:W-:Y:S01]  /*4fb0*/  IMAD.IADD R9, R22, 0x1, R18 ;  /* 0x0000000116097824 */ /* 0x003fe200078e0212 */
[----:B------:R-:W-:Y:S01]  /*4fc0*/  ISETP.NE.AND P1, PT, R15, RZ, PT ;  /* 0x000000ff0f00720c */ /* 0x000fe20003f25270 */
[----:B------:R-:W-:Y:S01]  /*4fd0*/  ULOP3.LUT UR5, UR5, 0x3fff, URZ, 0xc0, !UPT ;  /* 0x00003fff05057892 */ /* 0x000fe2000f8ec03f */
[----:B------:R-:W-:Y:S01]  /*4fe0*/  IMAD.U32 R2, RZ, RZ, UR6 ;  /* 0x00000006ff027e24 */ /* 0x000fe2000f8e00ff */
[----:B------:R-:W-:Y:S02]  /*4ff0*/  ULDC UR18, c[0x0][0x9e0] ;  /* 0x0002780000127ab9 */ /* 0x000fe40000000800 */
[----:B------:R-:W-:-:S04]  /*5000*/  ULOP3.LUT UR5, UR5, 0x3000000, URZ, 0xfc, !UPT ;  /* 0x0300000005057892 */ /* 0x000fc8000f8efc3f */
[----:B------:R-:W-:Y:S01]  /*5010*/  UIMAD UR10, UR36, 0x600, UR5 ;  /* 0x00000600240a78a4 */ /* 0x000fe2000f8e0205 */
[----:B--2---:R-:W0:Y:S01]  /*5020*/  @P3 LDC R0, c[0x0][0x44c] ;  /* 0x00011300ff003b82 */ /* 0x004e220000000800 */
[----:B------:R-:W-:-:S05]  /*5030*/  ULOP3.LUT UR5, URZ, UR59, URZ, 0x33, !UPT ;  /* 0x0000003b3f057292 */ /* 0x000fca000f8e333f */
[----:B------:R-:W-:Y:S02]  /*5040*/  UMOV UR14, UR10 ;  /* 0x0000000a000e7c82 */ /* 0x000fe40008000000 */
[----:B------:R-:W-:Y:S01]  /*5050*/  HGMMA.64x128x16.F32 R24, R156, gdesc[UR12].tnspB, R24, gsb0 ;  /* 0x41e0000c9c187df0 */ /* 0x000fe20008000818 */
[----:B------:R-:W-:Y:S01]  /*5060*/  UIADD3 UR14, UR10, 0x80, URZ ;  /* 0x000000800a0e7890 */ /* 0x000fe2000fffe03f */
[----:B------:R-:W1:Y:S01]  /*5070*/  @P3 LDC R13, c[0x0][0x450] ;  /* 0x00011400ff0d3b82 */ /* 0x000e620000000800 */
[----:B------:R-:W-:Y:S01]  /*5080*/  UMOV UR15, 0x40000040 ;  /* 0x40000040000f7882 */ /* 0x000fe20000000000 */
[----:B---3--:R-:W-:Y:S01]  /*5090*/  LOP3.LUT P2, RZ, R175, 0x7f, RZ, 0xc0, !PT ;  /* 0x0000007fafff7812 */ /* 0x008fe2000784c0ff */
[----:B0-----:R-:W-:-:S05]  /*50a0*/  @P3 IMAD.HI.U32 R0, R9, R0, RZ ;  /* 0x0000000009003227 */ /* 0x001fca00078e00ff */
[----:B-1----:R-:W-:-:S07]  /*50b0*/  @P3 SHF.R.U32.HI R9, RZ, R13, R0 ;  /* 0x0000000dff093219 */ /* 0x002fce0000011600 */
        /* <DEDUP_REMOVED lines=29> */
[----:B------:R-:W-:Y:S01]  /*5290*/  VIADD R144, R2, 0xffffffff ;  /* 0xffffffff02907836 */ /* 0x000fe20000000000 */
[----:B------:R-:W-:Y:S02]  /*52a0*/  WARPGROUP.DEPBAR.LE gsb0, 0x0 ;  /* 0x00008000000079c5 */ /* 0x000fe40000010000 */
[----:B------:R-:W0:Y:S01]  /*52b0*/  SHFL.IDX PT, R139, R9, RZ, 0x1c1f ;  /* 0x001c1fff098b7589 */ /* 0x000e2200000e0000 */
[----:B------:R1:W-:Y:S02]  /*52c0*/  @!P2 SYNCS.ARRIVE.TRANS64.RED.A1T0 RZ, [R0+URZ], RZ ;  /* 0x000000ff00ffa9a7 */ /* 0x0003e4000810043f */
[----:B-1----:R-:W-:-:S05]  /*52d0*/  IADD3 R0, -R17, R2, R16 ;  /* 0x0000000211007210 */ /* 0x002fca0007ffe110 */
[C---:B------:R-:W-:Y:S02]  /*52e0*/  VIADD R141, R0.reuse, UR18 ;  /* 0x00000012008d7c36 */ /* 0x040fe40008000000 */
[----:B------:R-:W-:Y:S02]  /*52f0*/  VIADD R142, R0, UR5 ;  /* 0x00000005008e7c36 */ /* 0x000fe40008000000 */
[--C-:B0-----:R-:W-:Y:S02]  /*5300*/  IMAD.IADD R13, R141, 0x1, R139.reuse ;  /* 0x000000018d0d7824 */ /* 0x101fe400078e028b */
[----:B------:R-:W-:Y:S01]  /*5310*/  IMAD.IADD R137, R142, 0x1, R139 ;  /* 0x000000018e897824 */ /* 0x000fe200078e028b */
[----:B------:R-:W-:Y:S06]  /*5320*/  @!P1 BRA `(.L_x_1379) ;  /* 0x0000000000549947 */ /* 0x000fec0003800000 */
[----:B------:R-:W-:Y:S01]  /*5330*/  IADD3 R139, -R17, R16, R139 ;  /* 0x00000010118b7210 */ /* 0x000fe20007ffe18b */
        /* <DEDUP_REMOVED lines=11> */
.L_x_1381:
[----:B------:R-:W-:-:S05]  /*53f0*/  IMAD.U32 R2, RZ, RZ, UR58 ;  /* 0x0000003aff027e24 */ /* 0x000fca000f8e00ff */
[----:B------:R-:W-:-:S13]  /*5400*/  ISETP.NE.AND P1, PT, R2, 0x1, PT ;  /* 0x000000010200780c */ /* 0x000fda0003f25270 */
[----:B------:R-:W0:Y:S02]  /*5410*/  @P1 LDC.64 R146, c[0x0][0x9e8] ;  /* 0x00027a00ff921b82 */ /* 0x000e240000000a00 */
[----:B0-----:R-:W-:-:S05]  /*5420*/  @P1 IMAD.HI.U32 R0, R139, R146, RZ ;  /* 0x000000928b001227 */ /* 0x001fca00078e00ff */
[----:B------:R-:W-:-:S07]  /*5430*/  @P1 SHF.R.U32.HI R139, RZ, R147, R0 ;  /* 0x00000093ff8b1219 */ /* 0x000fce0000011600 */
.L_x_1382:
[----:B------:R-:W-:Y:S05]  /*5440*/  BSYNC B0 ;  /* 0x0000000000007941 */ /* 0x000fea0003800000 */
.L_x_1380:
[----:B------:R-:W-:-:S05]  /*5450*/  IMAD R0, R139, R2, R144 ;  /* 0x000000028b007224 */ /* 0x000fca00078e0290 */
[----:B------:R-:W-:Y:S02]  /*5460*/  VIADDMNMX R13, R0, R2, R13, PT ;  /* 0x00000002000d7246 */ /* 0x000fe4000380010d */
[----:B------:R-:W-:-:S07]  /*5470*/  VIMNMX R137, R137, R0, !PT ;  /* 0x0000000089897248 */ /* 0x000fce0007fe0100 */
.L_x_1379:
        /* <DEDUP_REMOVED lines=132> */
.L_x_1385:
[----:B------:R-:W-:-:S05]  /*5cc0*/  IMAD.U32 R93, RZ, RZ, UR58 ;  /* 0x0000003aff5d7e24 */ /* 0x000fca000f8e00ff */
[----:B------:R-:W-:-:S13]  /*5cd0*/  ISETP.NE.AND P6, PT, R93, 0x1, PT ;  /* 0x000000015d00780c */ /* 0x000fda0003fc5270 */
[----:B------:R-:W0:Y:S02]  /*5ce0*/  @P6 LDC.64 R140, c[0x0][0x9e8] ;  /* 0x00027a00ff8c6b82 */ /* 0x000e240000000a00 */
[----:B0-----:R-:W-:-:S05]  /*5cf0*/  @P6 IMAD.HI.U32 R140, R9, R140, RZ ;  /* 0x0000008c098c6227 */ /* 0x001fca00078e00ff */
[----:B------:R-:W-:-:S07]  /*5d00*/  @P6 SHF.R.U32.HI R9, RZ, R141, R140 ;  /* 0x0000008dff096219 */ /* 0x000fce000001168c */
.L_x_1386:
[----:B------:R-:W-:Y:S05]  /*5d10*/  BSYNC B0 ;  /* 0x0000000000007941 */ /* 0x000fea0003800000 */
.L_x_1384:
[----:B------:R-:W-:-:S05]  /*5d20*/  IMAD R140, R9, R93, R144 ;  /* 0x0000005d098c7224 */ /* 0x000fca00078e0290 */
[----:B------:R-:W-:Y:S02]  /*5d30*/  VIADDMNMX R13, R140, R93, R13, PT ;  /* 0x0000005d8c0d7246 */ /* 0x000fe4000380010d */
[----:B------:R-:W-:-:S07]  /*5d40*/  VIMNMX R89, R89, R140, !PT ;  /* 0x0000008c59597248 */ /* 0x000fce0007fe0100 */
.L_x_1383:
        /* <DEDUP_REMOVED lines=68> */
[----:B------:R-:W-:Y:S02]  /*6190*/  ISETP.GT.AND P1, PT, R89, 0x30, !P1 ;  /* 0x000000305900780c */ /* 0x000fe40004f24270 */
[----:B------:R-:W-:Y:S02]  /*61a0*/  FMNMX.FTZ R91, R88, R9, !PT ;  /* 0x00000009585b7209 */ /* 0x000fe40007810000 */
[----:B------:R-:W-:Y:S01]  /*61b0*/  ISETP.LT.OR P1, PT, R13, 0x31, P1 ;  /* 0x000000310d00780c */ /* 0x000fe20000f21670 */
[----:B------:R-:W0:Y:S01]  /*61c0*/  LDC R9, c[0x0][0x988] ;  /* 0x00026200ff097b82 */ /* 0x000e220000000800 */
[----:B------:R-:W-:Y:S01]  /*61d0*/  ISETP.NE.AND P2, PT, R121, RZ, PT ;  /* 0x000000ff7900720c */ /* 0x000fe20003f45270 */
[----:B------:R-:W1:Y:S01]  /*61e0*/  SHFL.BFLY PT, R178, R91, 0x2, 0x1f ;  /* 0x0c401f005bb27f89 */ /* 0x000e6200000e0000 */
[----:B------:R-:W-:Y:S02]  /*61f0*/  FSEL R114, R114, -INF , !P1 ;  /* 0xff80000072727808 */ /* 0x000fe40004800000 */
[----:B------:R-:W-:-:S02]  /*6200*/  ISETP.NE.AND P1, PT, R153, RZ, PT ;  /* 0x000000ff9900720c */ /* 0x000fc40003f25270 */
[----:B------:R-:W-:Y:S02]  /*6210*/  ISETP.NE.AND P6, PT, R156, RZ, PT ;  /* 0x000000ff9c00720c */ /* 0x000fe40003fc5270 */
[C---:B------:R-:W-:Y:S02]  /*6220*/  ISETP.GT.AND P1, PT, R89.reuse, 0x31, !P1 ;  /* 0x000000315900780c */ /* 0x040fe40004f24270 */
[----:B------:R-:W-:Y:S02]  /*6230*/  ISETP.GT.AND P3, PT, R89, 0x50, !P3 ;  /* 0x000000505900780c */ /* 0x000fe40005f64270 */
[C---:B------:R-:W-:Y:S02]  /*6240*/  ISETP.LT.OR P1, PT, R13.reuse, 0x32, P1 ;  /* 0x000000320d00780c */ /* 0x040fe40000f21670 */
[----:B------:R-:W-:Y:S02]  /*6250*/  ISETP.LT.OR P3, PT, R13, 0x51, P3 ;  /* 0x000000510d00780c */ /* 0x000fe40001f61670 */
[----:B------:R-:W-:-:S02]  /*6260*/  FSEL R110, R115, -INF , !P1 ;  /* 0xff800000736e7808 */ /* 0x000fc40004800000 */
[----:B------:R-:W-:Y:S02]  /*6270*/  ISETP.NE.AND P1, PT, R113, RZ, PT ;  /* 0x000000ff7100720c */ /* 0x000fe40003f25270 */
[C---:B------:R-:W-:Y:S02]  /*6280*/  ISETP.GT.AND P4, PT, R89.reuse, 0x51, !P4 ;  /* 0x000000515900780c */ /* 0x040fe40006784270 */
[----:B------:R-:W-:Y:S02]  /*6290*/  ISETP.GT.AND P1, PT, R89, 0x38, !P1 ;  /* 0x000000385900780c */ /* 0x000fe40004f24270 */
[----:B------:R-:W-:Y:S02]  /*62a0*/  FSEL R130, R130, -INF , !P3 ;  /* 0xff80000082827808 */ /* 0x000fe40005800000 */
[----:B------:R-:W-:Y:S02]  /*62b0*/  ISETP.LT.OR P1, PT, R13, 0x39, P1 ;  /* 0x000000390d00780c */ /* 0x000fe40000f21670 */
[----:B-1----:R-:W-:-:S02]  /*62c0*/  FMNMX.FTZ R93, R91, R178, !PT ;  /* 0x000000b25b5d7209 */ /* 0x002fc40007810000 */
[----:B------:R-:W-:Y:S02]  /*62d0*/  FSEL R118, R118, -INF , !P1 ;  /* 0xff80000076767808 */ /* 0x000fe40004800000 */
[----:B------:R-:W-:Y:S01]  /*62e0*/  ISETP.NE.AND P1, PT, R154, RZ, PT ;  /* 0x000000ff9a00720c */ /* 0x000fe20003f25270 */
[----:B------:R-:W1:Y:S01]  /*62f0*/  SHFL.BFLY PT, R178, R93, 0x1, 0x1f ;  /* 0x0c201f005db27f89 */ /* 0x000e6200000e0000 */
[----:B------:R-:W-:Y:S02]  /*6300*/  ISETP.LT.OR P4, PT, R13, 0x52, P4 ;  /* 0x000000520d00780c */ /* 0x000fe40002781670 */
[C---:B------:R-:W-:Y:S02]  /*6310*/  ISETP.GT.AND P1, PT, R89.reuse, 0x39, !P1 ;  /* 0x000000395900780c */ /* 0x040fe40004f24270 */
[----:B------:R-:W-:Y:S02]  /*6320*/  ISETP.GT.AND P5, PT, R89, 0x58, !P5 ;  /* 0x000000585900780c */ /* 0x000fe40006fa4270 */
[----:B------:R-:W-:-:S02]  /*6330*/  ISETP.LT.OR P1, PT, R13, 0x3a, P1 ;  /* 0x0000003a0d00780c */ /* 0x000fc40000f21670 */
[----:B------:R-:W-:Y:S02]  /*6340*/  FSEL R182, R131, -INF , !P4 ;  /* 0xff80000083b67808 */ /* 0x000fe40006000000 */
[----:B------:R-:W-:Y:S02]  /*6350*/  FSEL R154, R119, -INF , !P1 ;  /* 0xff800000779a7808 */ /* 0x000fe40004800000 */
[----:B------:R-:W-:Y:S02]  /*6360*/  ISETP.NE.AND P1, PT, R117, RZ, PT ;  /* 0x000000ff7500720c */ /* 0x000fe40003f25270 */
[----:B------:R-:W-:Y:S02]  /*6370*/  ISETP.LT.OR P5, PT, R13, 0x59, P5 ;  /* 0x000000590d00780c */ /* 0x000fe40002fa1670 */
[----:B------:R-:W-:Y:S02]  /*6380*/  ISETP.GT.AND P1, PT, R89, 0x40, !P1 ;  /* 0x000000405900780c */ /* 0x000fe40004f24270 */
[----:B------:R-:W-:-:S02]  /*6390*/  FSEL R134, R134, -INF , !P5 ;  /* 0xff80000086867808 */ /* 0x000fc40006800000 */
[----:B------:R-:W-:Y:S02]  /*63a0*/  ISETP.LT.OR P1, PT, R13, 0x41, P1 ;  /* 0x000000410d00780c */ /* 0x000fe40000f21670 */
[----:B-1----:R-:W-:Y:S02]  /*63b0*/  FMNMX.FTZ R178, R93, R178, !PT ;  /* 0x000000b25db27209 */ /* 0x002fe40007810000 */
        /* <DEDUP_REMOVED lines=67> */
[----:B------:R-:W1:Y:S01]  /*67f0*/  MUFU.EX2 R180, R180 ;  /* 0x000000b400b47308 */ /* 0x000e620000000800 */
[----:B0-----:R-:W-:Y:S02]  /*6800*/  FFMA.FTZ R136, R128, R9, -R113 ;  /* 0x0000000980887223 */ /* 0x001fe40000010871 */
[----:B------:R-:W-:-:S04]  /*6810*/  FMNMX.FTZ R101, R126, R101, !PT ;  /* 0x000000657e657209 */ /* 0x000fc80007810000 */
[----:B------:R-:W-:Y:S01]  /*6820*/  FMNMX.FTZ R101, R176, R101, !PT ;  /* 0x00000065b0657209 */ /* 0x000fe20007810000 */
[----:B------:R0:W-:Y:S03]  /*6830*/  MUFU.EX2 R99, R104 ;  /* 0x0000006800637308 */ /* 0x0001e60000000800 */
[----:B------:R-:W-:-:S04]  /*6840*/  FMNMX.FTZ R101, R130, R101, !PT ;  /* 0x0000006582657209 */ /* 0x000fc80007810000 */
[----:B------:R-:W-:Y:S01]  /*6850*/  FMNMX.FTZ R101, R182, R101, !PT ;  /* 0x00000065b6657209 */ /* 0x000fe20007810000 */
[----:B------:R1:W-:Y:S01]  /*6860*/  MUFU.EX2 R95, R158 ;  /* 0x0000009e005f7308 */ /* 0x0003e20000000800 */
[----:B0-----:R-:W-:Y:S02]  /*6870*/  FSEL R104, R135, -INF , !P2 ;  /* 0xff80000087687808 */ /* 0x001fe40005000000 */
[----:B------:R-:W-:-:S04]  /*6880*/  FMNMX.FTZ R101, R134, R101, !PT ;  /* 0x0000006586657209 */ /* 0x000fc80007810000 */
[----:B------:R-:W-:Y:S01]  /*6890*/  FMNMX.FTZ R105, R104, R101, !PT ;  /* 0x0000006568697209 */ /* 0x000fe20007810000 */
[--C-:B------:R-:W-:Y:S01]  /*68a0*/  FFMA.FTZ R101, R116, R9, -R113.reuse ;  /* 0x0000000974657223 */ /* 0x100fe20000010871 */
[----:B------:R-:W-:Y:S01]  /*68b0*/  MUFU.EX2 R138, R138 ;  /* 0x0000008a008a7308 */ /* 0x000fe20000000800 */
[----:B-1----:R-:W-:Y:S02]  /*68c0*/  F2FP.F16.F32.PACK_AB R158, R180, R93 ;  /* 0x0000005db49e723e */ /* 0x002fe400000000ff */
        /* <DEDUP_REMOVED lines=162> */
.L_x_1370:
        /* <DEDUP_REMOVED lines=22> */
.L_x_1389:
[----:B------:R-:W-:-:S13]  /*7450*/  ISETP.NE.AND P1, PT, R11, 0x1, PT ;  /* 0x000000010b00780c */ /* 0x000fda0003f25270 */
[----:B------:R-:W0:Y:S02]  /*7460*/  @P1 LDC.64 R20, c[0x0][0x9e8] ;  /* 0x00027a00ff141b82 */ /* 0x000e240000000a00 */
[----:B0-----:R-:W-:-:S05]  /*7470*/  @P1 IMAD.HI.U32 R20, R12, R20, RZ ;  /* 0x000000140c141227 */ /* 0x001fca00078e00ff */
[----:B------:R-:W-:-:S07]  /*7480*/  @P1 SHF.R.U32.HI R12, RZ, R21, R20 ;  /* 0x00000015ff0c1219 */ /* 0x000fce0000011614 */
.L_x_1390:
[----:B------:R-:W-:-:S05]  /*7490*/  IMAD R12, R12, R11, RZ ;  /* 0x0000000b0c0c7224 */ /* 0x000fca00078e02ff */
[----:B------:R-:W-:-:S07]  /*74a0*/  VIMNMX R13, R13, R12, !PT ;  /* 0x0000000c0d0d7248 */ /* 0x000fce0007fe0100 */
.L_x_1388:
        /* <DEDUP_REMOVED lines=11> */
.L_x_1400:
        /* <DEDUP_REMOVED lines=8> */
.L_x_1392:
[----:B------:R-:W-:Y:S01]  /*75e0*/  ULEA UR5, UR36, UR37, 0x3 ;  /* 0x0000002524057291 */ /* 0x000fe2000f8e183f */
[----:B------:R-:W-:-:S05]  /*75f0*/  IMAD.U32 R3, RZ, RZ, UR38 ;  /* 0x00000026ff037e24 */ /* 0x000fca000f8e00ff */
[----:B------:R-:W-:-:S04]  /*7600*/  SHF.L.U32 R3, R3, 0x1f, RZ ;  /* 0x0000001f03037819 */ /* 0x000fc800000006ff */
[----:B------:R0:W1:Y:S01]  /*7610*/  SYNCS.PHASECHK.TRANS64.TRYWAIT P1, [UR5+0x2a830], R3 ;  /* 0x02a83003ff0075a7 */ /* 0x0000620008020145 */
[----:B------:R-:W-:Y:S05]  /*7620*/  @!P0 BRA `(.L_x_1393) ;  /* 0x0000000000048947 */ /* 0x000fea0003800000 */
[----:B------:R-:W-:Y:S01]  /*7630*/  BPT.TRAP 0x1 ;  /* 0x000000040000795c */ /* 0x000fe20000300000 */
.L_x_1393:
[----:B-1----:R-:W-:Y:S05]  /*7640*/  @P1 BRA `(.L_x_1394) ;  /* 0x0000000000081947 */ /* 0x002fea0003800000 */
[----:B------:R-:W1:Y:S02]  /*7650*/  SYNCS.PHASECHK.TRANS64.TRYWAIT P1, [UR5+0x2a830], R3 ;  /* 0x02a83003ff0075a7 */ /* 0x000e640008020145 */
[----:B-1----:R-:W-:Y:S05]  /*7660*/  @!P1 BRA `(.L_x_1395) ;  /* 0x000000dc00ec9947 */ /* 0x002fea0003800000 */
.L_x_1394:
        /* <DEDUP_REMOVED lines=131> */
.L_x_1396:
[----:B------:R-:W-:Y:S01]  /*7ea0*/  ULEA UR10, UR4, UR37, 0x3 ;  /* 0x00000025040a7291 */ /* 0x000fe2000f8e183f */
[----:B------:R-:W-:-:S05]  /*7eb0*/  IMAD.U32 R0, RZ, RZ, UR6 ;  /* 0x00000006ff007e24 */ /* 0x000fca000f8e00ff */
[----:B------:R-:W-:-:S04]  /*7ec0*/  SHF.L.U32 R0, R0, 0x1f, RZ ;  /* 0x0000001f00007819 */ /* 0x000fc800000006ff */
[----:B------:R2:W3:Y:S01]  /*7ed0*/  SYNCS.PHASECHK.TRANS64.TRYWAIT P1, [UR10+0x2a850], R0 ;  /* 0x02a85000ff0075a7 */ /* 0x0004e2000802014a */
[----:B------:R-:W-:Y:S05]  /*7ee0*/  @!P0 BRA `(.L_x_1397) ;  /* 0x0000000000048947 */ /* 0x000fea0003800000 */
[----:B------:R-:W-:Y:S01]  /*7ef0*/  BPT.TRAP 0x1 ;  /* 0x000000040000795c */ /* 0x000fe20000300000 */
.L_x_1397:
[----:B---3--:R-:W-:Y:S05]  /*7f00*/  @P1 BRA `(.L_x_1398) ;  /* 0x0000000000081947 */ /* 0x008fea0003800000 */
[----:B------:R-:W3:Y:S02]  /*7f10*/  SYNCS.PHASECHK.TRANS64.TRYWAIT P1, [UR10+0x2a850], R0 ;  /* 0x02a85000ff0075a7 */ /* 0x000ee4000802014a */
[----:B---3--:R-:W-:Y:S05]  /*7f20*/  @!P1 BRA `(.L_x_1399) ;  /* 0x000000d400d49947 */ /* 0x008fea0003800000 */
.L_x_1398:
        /* <DEDUP_REMOVED lines=51> */
[-CC-:B------:R-:W-:Y:S01]  /*8260*/  FFMA.FTZ R156, R89, R9.reuse, -R176.reuse ;  /* 0x00000009599c7223 */ /* 0x180fe200000108b0 */
[----:B------:R0:W-:Y:S01]  /*8270*/  MUFU.EX2 R0, R12 ;  /* 0x0000000c00007308 */ /* 0x0001e20000000800 */
[-CC-:B------:R-:W-:Y:S01]  /*8280*/  FFMA.FTZ R158, R92, R9.reuse, -R176.reuse ;  /* 0x000000095c9e7223 */ /* 0x180fe200000108b0 */
[-CC-:B------:R-:W-:Y:S01]  /*8290*/  FFMA.FTZ R20, R124, R9.reuse, -R176.reuse ;  /* 0x000000097c147223 */ /* 0x180fe200000108b0 */
[-CC-:B------:R-:W-:Y:S01]  /*82a0*/  FFMA.FTZ R88, R128, R9.reuse, -R176.reuse ;  /* 0x0000000980587223 */ /* 0x180fe200000108b0 */
[----:B------:R-:W-:Y:S01]  /*82b0*/  HGMMA.64x128x16.F32 R24, R152, gdesc[UR12].tnspB, R24, gsb0 ;  /* 0x41e0000c98187df0 */ /* 0x000fe20008000818 */
[----:B------:R-:W-:Y:S01]  /*82c0*/  UMOV UR14, UR6 ;  /* 0x00000006000e7c82 */ /* 0x000fe20008000000 */
[----:B------:R-:W-:Y:S01]  /*82d0*/  UMOV UR15, 0x40000040 ;  /* 0x40000040000f7882 */ /* 0x000fe20000000000 */
[----:B------:R-:W-:Y:S01]  /*82e0*/  UIADD3 UR6, UR4, 0x180, URZ ;  /* 0x0000018004067890 */ /* 0x000fe2000fffe03f */
[----:B------:R-:W1:Y:S01]  /*82f0*/  MUFU.EX2 R21, R21 ;  /* 0x0000001500157308 */ /* 0x000e620000000800 */
[-CC-:B0-----:R-:W-:Y:S01]  /*8300*/  FFMA.FTZ R12, R120, R9.reuse, -R176.reuse ;  /* 0x00000009780c7223 */ /* 0x181fe200000108b0 */
[-CC-:B------:R-:W-:Y:S01]  /*8310*/  FFMA.FTZ R92, R132, R9.reuse, -R176.reuse ;  /* 0x00000009845c7223 */ /* 0x180fe200000108b0 */
[----:B------:R-:W-:-:S05]  /*8320*/  FFMA.FTZ R133, R133, R9, -R176 ;  /* 0x0000000985857223 */ /* 0x000fca00000108b0 */
[----:B------:R-:W0:Y:S08]  /*8330*/  MUFU.EX2 R156, R156 ;  /* 0x0000009c009c7308 */ /* 0x000e300000000800 */
[----:B------:R-:W-:Y:S01]  /*8340*/  MUFU.EX2 R158, R158 ;  /* 0x0000009e009e7308 */ /* 0x000fe20000000800 */
[----:B-1----:R-:W-:-:S07]  /*8350*/  FFMA.FTZ R7, R0, R7, R21 ;  /* 0x0000000700077223 */ /* 0x002fce0000010015 */
[----:B------:R-:W-:Y:S01]  /*8360*/  MUFU.EX2 R12, R12 ;  /* 0x0000000c000c7308 */ /* 0x000fe20000000800 */
[C---:B0-----:R-:W-:Y:S01]  /*8370*/  FADD.FTZ R7, R156.reuse, R7 ;  /* 0x000000079c077221 */ /* 0x041fe20000010000 */
[----:B------:R-:W-:-:S06]  /*8380*/  F2FP.F16.F32.PACK_AB R156, R156, R21 ;  /* 0x000000159c9c723e */ /* 0x000fcc00000000ff */
        /* <DEDUP_REMOVED lines=11> */
[----:B------:R-:W-:Y:S01]  /*8440*/  MUFU.EX2 R152, R152 ;  /* 0x0000009800987308 */ /* 0x000fe20000000800 */
[----:B------:R-:W-:-:S07]  /*8450*/  UIADD3 UR4, UR4, 0x280, URZ ;  /* 0x0000028004047890 */ /* 0x000fce000fffe03f */
[----:B------:R-:W-:Y:S01]  /*8460*/  MUFU.EX2 R154, R154 ;  /* 0x0000009a009a7308 */ /* 0x000fe20000000800 */
[----:B------:R-:W-:Y:S02]  /*8470*/  WARPGROUP.DEPBAR.LE gsb0, 0x0 ;  /* 0x00008000000079c5 */ /* 0x000fe40000010000 */
[----:B------:R-:W-:Y:S01]  /*8480*/  WARPGROUP.ARRIVE ;  /* 0x00000000000079c5 */ /* 0x000fe20000000000 */
[----:B------:R-:W-:Y:S01]  /*8490*/  FMNMX.FTZ R149, R91, R2, !PT ;  /* 0x000000025b957209 */ /* 0x000fe20007810000 */
[-CC-:B------:R-:W-:Y:S01]  /*84a0*/  FFMA.FTZ R148, R104, R9.reuse, -R176.reuse ;  /* 0x0000000968947223 */ /* 0x180fe200000108b0 */
[----:B------:R-:W-:Y:S02]  /*84b0*/  FFMA.FTZ R150, R108, R9, -R176 ;  /* 0x000000096c967223 */ /* 0x000fe400000108b0 */
[----:B------:R-:W-:Y:S01]  /*84c0*/  FMNMX.FTZ R2, R94, R149, !PT ;  /* 0x000000955e027209 */ /* 0x000fe20007810000 */
[----:B------:R-:W-:Y:S01]  /*84d0*/  HGMMA.64x128x16.F32 R24, R144, gdesc[UR12].tnspB, R24, gsb0 ;  /* 0x41e0000c90187df0 */ /* 0x000fe20008000818 */
[----:B------:R-:W-:Y:S01]  /*84e0*/  UMOV UR14, UR6 ;  /* 0x00000006000e7c82 */ /* 0x000fe20008000000 */
[----:B------:R-:W-:Y:S01]  /*84f0*/  UMOV UR15, 0x40000040 ;  /* 0x40000040000f7882 */ /* 0x000fe20000000000 */
[----:B------:R-:W-:Y:S01]  /*8500*/  FMNMX.FTZ R89, R95, R2, !PT ;  /* 0x000000025f597209 */ /* 0x000fe20007810000 */
[----:B------:R-:W-:Y:S01]  /*8510*/  UMOV UR6, UR4 ;  /* 0x0000000400067c82 */ /* 0x000fe20008000000 */
[----:B------:R-:W-:Y:S01]  /*8520*/  MUFU.EX2 R148, R148 ;  /* 0x0000009400947308 */ /* 0x000fe20000000800 */
[----:B------:R-:W-:Y:S01]  /*8530*/  UMOV UR4, UR36 ;  /* 0x0000002400047c82 */ /* 0x000fe20008000000 */
[----:B------:R-:W-:-:S04]  /*8540*/  FMNMX.FTZ R2, R98, R89, !PT ;  /* 0x0000005962027209 */ /* 0x000fc80007810000 */
[----:B------:R-:W-:Y:S02]  /*8550*/  FMNMX.FTZ R89, R99, R2, !PT ;  /* 0x0000000263597209 */ /* 0x000fe40007810000 */
[----:B------:R-:W-:Y:S02]  /*8560*/  MUFU.EX2 R150, R150 ;  /* 0x0000009600967308 */ /* 0x000fe40000000800 */
[----:B------:R-:W-:Y:S01]  /*8570*/  FMNMX.FTZ R2, R102, R89, !PT ;  /* 0x0000005966027209 */ /* 0x000fe20007810000 */
[----:B------:R-:W-:-:S03]  /*8580*/  FFMA.FTZ R89, R93, R9, -R176 ;  /* 0x000000095d597223 */ /* 0x000fc600000108b0 */
[----:B------:R-:W-:-:S03]  /*8590*/  FMNMX.FTZ R93, R103, R2, !PT ;  /* 0x00000002675d7209 */ /* 0x000fc60007810000 */
[----:B------:R-:W-:Y:S01]  /*85a0*/  MUFU.EX2 R89, R89 ;  /* 0x0000005900597308 */ /* 0x000fe20000000800 */
[----:B------:R-:W-:-:S04]  /*85b0*/  FMNMX.FTZ R2, R106, R93, !PT ;  /* 0x0000005d6a027209 */ /* 0x000fc80007810000 */
[----:B------:R-:W-:-:S04]  /*85c0*/  FMNMX.FTZ R93, R107, R2, !PT ;  /* 0x000000026b5d7209 */ /* 0x000fc80007810000 */
        /* <DEDUP_REMOVED lines=19> */
[-CC-:B------:R-:W-:Y:S01]  /*8700*/  FFMA.FTZ R105, R109, R9.reuse, -R176.reuse ;  /* 0x000000096d697223 */ /* 0x180fe200000108b0 */
[-CC-:B------:R-:W-:Y:S01]  /*8710*/  FFMA.FTZ R109, R113, R9.reuse, -R176.reuse ;  /* 0x00000009716d7223 */ /* 0x180fe200000108b0 */
[-CC-:B------:R-:W-:Y:S01]  /*8720*/  FFMA.FTZ R113, R117, R9.reuse, -R176.reuse ;  /* 0x0000000975717223 */ /* 0x180fe200000108b0 */
[----:B------:R-:W-:Y:S01]  /*8730*/  FMNMX.FTZ R2, R135, R2, !PT ;  /* 0x0000000287027209 */ /* 0x000fe20007810000 */
[-CC-:B------:R-:W-:Y:S01]  /*8740*/  FFMA.FTZ R117, R121, R9.reuse, -R176.reuse ;  /* 0x0000000979757223 */ /* 0x180fe200000108b0 */
[-CC-:B------:R-:W-:Y:S01]  /*8750*/  FFMA.FTZ R121, R125, R9.reuse, -R176.reuse ;  /* 0x000000097d797223 */ /* 0x180fe200000108b0 */
[----:B------:R-:W-:Y:S01]  /*8760*/  MUFU.EX2 R105, R105 ;  /* 0x0000006900697308 */ /* 0x000fe20000000800 */
[----:B------:R-:W-:-:S07]  /*8770*/  FFMA.FTZ R125, R129, R9, -R176 ;  /* 0x00000009817d7223 */ /* 0x000fce00000108b0 */
[----:B------:R-:W-:Y:S08]  /*8780*/  MUFU.EX2 R109, R109 ;  /* 0x0000006d006d7308 */ /* 0x000ff00000000800 */
[----:B------:R-:W-:Y:S08]  /*8790*/  MUFU.EX2 R113, R113 ;  /* 0x0000007100717308 */ /* 0x000ff00000000800 */
[----:B------:R-:W-:Y:S08]  /*87a0*/  MUFU.EX2 R117, R117 ;  /* 0x0000007500757308 */ /* 0x000ff00000000800 */
[----:B------:R-:W-:Y:S08]  /*87b0*/  MUFU.EX2 R121, R121 ;  /* 0x0000007900797308 */ /* 0x000ff00000000800 */
[----:B------:R-:W-:Y:S01]  /*87c0*/  MUFU.EX2 R125, R125 ;  /* 0x0000007d007d7308 */ /* 0x000fe20000000800 */
[----:B------:R-:W-:-:S02]  /*87d0*/  WARPGROUP.DEPBAR.LE gsb0, 0x0 ;  /* 0x00008000000079c5 */ /* 0x000fc40000010000 */
        /* <DEDUP_REMOVED lines=112> */
[C---:B------:R-:W-:Y:S01]  /*8ee0*/  ISETP.GT.AND P1, PT, R10.reuse, R13, PT ;  /* 0x0000000d0a00720c */ /* 0x040fe20003f24270 */
[----:B-1----:R-:W-:Y:S01]  /*8ef0*/  FADD.FTZ R6, R137, R6 ;  /* 0x0000000689067221 */ /* 0x002fe20000010000 */
[C---:B------:R-:W-:Y:S01]  /*8f00*/  F2FP.F16.F32.PACK_AB R137, R131.reuse, R137 ;  /* 0x000000898389723e */ /* 0x040fe200000000ff */
        /* <DEDUP_REMOVED lines=34> */
[----:B------:R-:W-:Y:S02]  /*9130*/  IMAD.MOV.U32 R15, RZ, RZ, R8 ;  /* 0x000000ffff0f7224 */ /* 0x000fe400078e0008 */
[----:B------:R-:W-:Y:S01]  /*9140*/  IMAD.MOV.U32 R12, RZ, RZ, R3 ;  /* 0x000000ffff0c7224 */ /* 0x000fe200078e0003 */
[----:B------:R-:W-:Y:S06]  /*9150*/  @P1 BRA `(.L_x_1400) ;  /* 0xffffffe400001947 */ /* 0x000fec000383ffff */
.L_x_1391:
[----:B------:R-:W-:-:S13]  /*9160*/  ISETP.GE.AND P1, PT, R10, R23, PT ;  /* 0x000000170a00720c */ /* 0x000fda0003f26270 */
[----:B------:R-:W-:Y:S05]  /*9170*/  @!P1 BRA `(.L_x_1401) ;  /* 0x0000002c00789947 */ /* 0x000fea0003800000 */
[----:B------:R-:W-:Y:S01]  /*9180*/  IMAD.MOV.U32 R12, RZ, RZ, R8 ;  /* 0x000000ffff0c7224 */ /* 0x000fe200078e0008 */
[----:B------:R-:W-:Y:S01]  /*9190*/  UMOV UR6, UR38 ;  /* 0x0000002600067c82 */ /* 0x000fe20008000000 */
[----:B------:R-:W-:Y:S01]  /*91a0*/  IMAD.MOV.U32 R13, RZ, RZ, R3 ;  /* 0x000000ffff0d7224 */ /* 0x000fe200078e0003 */
[----:B------:R-:W-:Y:S01]  /*91b0*/  UMOV UR4, UR36 ;  /* 0x0000002400047c82 */ /* 0x000fe20008000000 */
[----:B------:R-:W-:Y:S01]  /*91c0*/  ULDC UR58, c[0x0][0x9e4] ;  /* 0x00027900003a7ab9 */ /* 0x000fe20000000800 */
[----:B------:R-:W-:-:S05]  /*91d0*/  ULDC UR59, c[0x0][0x9dc] ;  /* 0x00027700003b7ab9 */ /* 0x000fca0000000800 */
.L_x_1418:
        /* <DEDUP_REMOVED lines=8> */
.L_x_1402:
[----:B------:R-:W-:Y:S01]  /*9260*/  ULEA UR5, UR36, UR37, 0x3 ;  /* 0x0000002524057291 */ /* 0x000fe2000f8e183f */
[----:B------:R-:W-:-:S05]  /*9270*/  IMAD.U32 R3, RZ, RZ, UR38 ;  /* 0x00000026ff037e24 */ /* 0x000fca000f8e00ff */
[----:B------:R-:W-:-:S04]  /*9280*/  SHF.L.U32 R3, R3, 0x1f, RZ ;  /* 0x0000001f03037819 */ /* 0x000fc800000006ff */
[----:B------:R0:W1:Y:S01]  /*9290*/  SYNCS.PHASECHK.TRANS64.TRYWAIT P1, [UR5+0x2a830], R3 ;  /* 0x02a83003ff0075a7 */ /* 0x0000620008020145 */
[----:B------:R-:W-:Y:S05]  /*92a0*/  @!P0 BRA `(.L_x_1403) ;  /* 0x0000000000048947 */ /* 0x000fea0003800000 */
[----:B------:R-:W-:Y:S01]  /*92b0*/  BPT.TRAP 0x1 ;  /* 0x000000040000795c */ /* 0x000fe20000300000 */
.L_x_1403:
[----:B-1----:R-:W-:Y:S05]  /*92c0*/  @P1 BRA `(.L_x_1404) ;  /* 0x0000000000081947 */ /* 0x002fea0003800000 */
[----:B------:R-:W1:Y:S02]  /*92d0*/  SYNCS.PHASECHK.TRANS64.TRYWAIT P1, [UR5+0x2a830], R3 ;  /* 0x02a83003ff0075a7 */ /* 0x000e640008020145 */
[----:B-1----:R-:W-:Y:S05]  /*92e0*/  @!P1 BRA `(.L_x_1405) ;  /* 0x000000c000fc9947 */ /* 0x002fea0003800000 */
.L_x_1404:
        /* <DEDUP_REMOVED lines=131> */
.L_x_1406:
[----:B------:R-:W-:Y:S01]  /*9b20*/  ULEA UR10, UR4, UR37, 0x3 ;  /* 0x00000025040a7291 */ /* 0x000fe2000f8e183f */
[----:B------:R-:W-:-:S05]  /*9b30*/  IMAD.U32 R0, RZ, RZ, UR6 ;  /* 0x00000006ff007e24 */ /* 0x000fca000f8e00ff */
[----:B------:R-:W-:-:S04]  /*9b40*/  SHF.L.U32 R0, R0, 0x1f, RZ ;  /* 0x0000001f00007819 */ /* 0x000fc800000006ff */
[----:B------:R2:W3:Y:S01]  /*9b50*/  SYNCS.PHASECHK.TRANS64.TRYWAIT P1, [UR10+0x2a850], R0 ;  /* 0x02a85000ff0075a7 */ /* 0x0004e2000802014a */
[----:B------:R-:W-:Y:S05]  /*9b60*/  @!P0 BRA `(.L_x_1407) ;  /* 0x0000000000048947 */ /* 0x000fea0003800000 */
[----:B------:R-:W-:Y:S01]  /*9b70*/  BPT.TRAP 0x1 ;  /* 0x000000040000795c */ /* 0x000fe20000300000 */
.L_x_1407:
[----:B---3--:R-:W-:Y:S05]  /*9b80*/  @P1 BRA `(.L_x_1408) ;  /* 0x0000000000081947 */ /* 0x008fea0003800000 */
[----:B------:R-:W3:Y:S02]  /*9b90*/  SYNCS.PHASECHK.TRANS64.TRYWAIT P1, [UR10+0x2a850], R0 ;  /* 0x02a85000ff0075a7 */ /* 0x000ee4000802014a */
[----:B---3--:R-:W-:Y:S05]  /*9ba0*/  @!P1 BRA `(.L_x_1409) ;  /* 0x000000b800e49947 */ /* 0x008fea0003800000 */
.L_x_1408:
[----:B------:R-:W-:Y:S01]  /*9bb0*/  UIADD3 UR5, UR37, 0x400, URZ ;  /* 0x0000040025057890 */ /* 0x000fe2000fffe03f */
[----:B------:R-:W-:Y:S01]  /*9bc0*/  WARPGROUP.ARRIVE ;  /* 0x00000000000079c5 */ /* 0x000fe20000000000 */
[----:B------:R-:W-:-:S05]  /*9bd0*/  UMOV UR15, 0x40000040 ;  /* 0x40000040000f7882 */ /* 0x000fca0000000000 */
[----:B------:R-:W3:Y:S01]  /*9be0*/  S2R R175, SR_TID.X ;  /* 0x0000000000af7919 */ /* 0x000ee20000002100 */
[----:B------:R-:W-:Y:S01]  /*9bf0*/  USHF.R.U32.HI UR5, URZ, 0x4, UR5 ;  /* 0x000000043f057899 */ /* 0x000fe20008011605 */
[----:B------:R-:W-:Y:S01]  /*9c00*/  ISETP.NE.AND P2, PT, R14, 0x1, PT ;  /* 0x000000010e00780c */ /* 0x000fe20003f45270 */
[----:B01----:R-:W-:Y:S01]  /*9c10*/  IMAD.IADD R3, R22, 0x1, R18 ;  /* 0x0000000116037824 */ /* 0x003fe200078e0212 */
[----:B------:R-:W-:Y:S01]  /*9c20*/  ULDC UR11, c[0x0][0x9e0] ;  /* 0x00027800000b7ab9 */ /* 0x000fe20000000800 */
        /* <DEDUP_REMOVED lines=52> */
[----:B------:R-:W-:Y:S01]  /*9f70*/  VIADD R142, R2, 0xffffffff ;  /* 0xffffffff028e7836 */ /* 0x000fe20000000000 */
        /* <DEDUP_REMOVED lines=18> */
.L_x_1412:
[----:B------:R-:W-:-:S05]  /*a0a0*/  IMAD.U32 R2, RZ, RZ, UR58 ;  /* 0x0000003aff027e24 */ /* 0x000fca000f8e00ff */
[----:B------:R-:W-:-:S13]  /*a0b0*/  ISETP.NE.AND P1, PT, R2, 0x1, PT ;  /* 0x000000010200780c */ /* 0x000fda0003f25270 */
[----:B------:R-:W0:Y:S02]  /*a0c0*/  @P1 LDC.64 R144, c[0x0][0x9e8] ;  /* 0x00027a00ff901b82 */ /* 0x000e240000000a00 */
[----:B0-----:R-:W-:-:S05]  /*a0d0*/  @P1 IMAD.HI.U32 R0, R21, R144, RZ ;  /* 0x0000009015001227 */ /* 0x001fca00078e00ff */
[----:B------:R-:W-:-:S07]  /*a0e0*/  @P1 SHF.R.U32.HI R21, RZ, R145, R0 ;  /* 0x00000091ff151219 */ /* 0x000fce0000011600 */
.L_x_1413:
[----:B------:R-:W-:Y:S05]  /*a0f0*/  BSYNC B0 ;  /* 0x0000000000007941 */ /* 0x000fea0003800000 */
.L_x_1411:
[----:B------:R-:W-:-:S05]  /*a100*/  IMAD R0, R21, R2, R142 ;  /* 0x0000000215007224 */ /* 0x000fca00078e028e */
[----:B------:R-:W-:Y:S02]  /*a110*/  VIADDMNMX R9, R0, R2, R9, PT ;  /* 0x0000000200097246 */ /* 0x000fe40003800109 */
[----:B------:R-:W-:-:S07]  /*a120*/  VIMNMX R15, R15, R0, !PT ;  /* 0x000000000f0f7248 */ /* 0x000fce0007fe0100 */
.L_x_1410:
        /* <DEDUP_REMOVED lines=132> */
.L_x_1416:
[----:B------:R-:W-:-:S05]  /*a970*/  IMAD.U32 R9, RZ, RZ, UR58 ;  /* 0x0000003aff097e24 */ /* 0x000fca000f8e00ff */
[----:B------:R-:W-:-:S13]  /*a980*/  ISETP.NE.AND P6, PT, R9, 0x1, PT ;  /* 0x000000010900780c */ /* 0x000fda0003fc5270 */
[----:B------:R-:W0:Y:S02]  /*a990*/  @P6 LDC.64 R140, c[0x0][0x9e8] ;  /* 0x00027a00ff8c6b82 */ /* 0x000e240000000a00 */
[----:B0-----:R-:W-:-:S05]  /*a9a0*/  @P6 IMAD.HI.U32 R140, R3, R140, RZ ;  /* 0x0000008c038c6227 */ /* 0x001fca00078e00ff */
[----:B------:R-:W-:-:S07]  /*a9b0*/  @P6 SHF.R.U32.HI R3, RZ, R141, R140 ;  /* 0x0000008dff036219 */ /* 0x000fce000001168c */
.L_x_1417:
[----:B------:R-:W-:Y:S05]  /*a9c0*/  BSYNC B0 ;  /* 0x0000000000007941 */ /* 0x000fea0003800000 */
.L_x_1415:
[----:B------:R-:W-:-:S05]  /*a9d0*/  IMAD R140, R3, R9, R142 ;  /* 0x00000009038c7224 */ /* 0x000fca00078e028e */
[----:B------:R-:W-:Y:S02]  /*a9e0*/  VIADDMNMX R15, R140, R9, R15, PT ;  /* 0x000000098c0f7246 */ /* 0x000fe4000380010f */
[----:B------:R-:W-:-:S07]  /*a9f0*/  VIMNMX R21, R21, R140, !PT ;  /* 0x0000008c15157248 */ /* 0x000fce0007fe0100 */
.L_x_1414:
        /* <DEDUP_REMOVED lines=49> */
[----:B------:R-:W-:Y:S02]  /*ad10*/  ISETP.NE.AND P6, PT, R156, RZ, PT ;  /* 0x000000ff9c00720c */ /* 0x000fe40003fc5270 */
        /* <DEDUP_REMOVED lines=24> */
[----:B------:R-:W-:-:S02]  /*aea0*/  ISETP.NE.AND P1, PT, R151, RZ, PT ;  /* 0x000000ff9700720c */ /* 0x000fc40003f25270 */
[C---:B------:R-:W-:Y:S02]  /*aeb0*/  ISETP.GT.AND P3, PT, R21.reuse, 0x50, !P3 ;  /* 0x000000501500780c */ /* 0x040fe40005f64270 */
[----:B------:R-:W-:Y:S02]  /*aec0*/  ISETP.GT.AND P1, PT, R21, 0x31, !P1 ;  /* 0x000000311500780c */ /* 0x000fe40004f24270 */
[C---:B------:R-:W-:Y:S02]  /*aed0*/  ISETP.LT.OR P3, PT, R15.reuse, 0x51, P3 ;  /* 0x000000510f00780c */ /* 0x040fe40001f61670 */
[----:B------:R-:W-:Y:S02]  /*aee0*/  ISETP.LT.OR P1, PT, R15, 0x32, P1 ;  /* 0x000000320f00780c */ /* 0x000fe40000f21670 */
[----:B------:R-:W-:Y:S02]  /*aef0*/  ISETP.GT.AND P4, PT, R21, 0x51, !P4 ;  /* 0x000000511500780c */ /* 0x000fe40006784270 */
[----:B------:R-:W-:-:S02]  /*af00*/  FSEL R110, R115, -INF , !P1 ;  /* 0xff800000736e7808 */ /* 0x000fc40004800000 */
[----:B------:R-:W-:Y:S02]  /*af10*/  ISETP.NE.AND P1, PT, R113, RZ, PT ;  /* 0x000000ff7100720c */ /* 0x000fe40003f25270 */
[----:B------:R-:W-:Y:S02]  /*af20*/  FSEL R130, R130, -INF , !P3 ;  /* 0xff80000082827808 */ /* 0x000fe40005800000 */
[----:B------:R-:W-:Y:S02]  /*af30*/  ISETP.GT.AND P1, PT, R21, 0x38, !P1 ;  /* 0x000000381500780c */ /* 0x000fe40004f24270 */
[C---:B------:R-:W-:Y:S02]  /*af40*/  ISETP.LT.OR P4, PT, R15.reuse, 0x52, P4 ;  /* 0x000000520f00780c */ /* 0x040fe40002781670 */
[----:B------:R-:W-:Y:S02]  /*af50*/  ISETP.LT.OR P1, PT, R15, 0x39, P1 ;  /* 0x000000390f00780c */ /* 0x000fe40000f21670 */
[----:B------:R-:W-:-:S02]  /*af60*/  ISETP.GT.AND P5, PT, R21, 0x58, !P5 ;  /* 0x000000581500780c */ /* 0x000fc40006fa4270 */
[----:B------:R-:W-:Y:S02]  /*af70*/  FSEL R118, R118, -INF , !P1 ;  /* 0xff80000076767808 */ /* 0x000fe40004800000 */
[----:B------:R-:W-:Y:S02]  /*af80*/  ISETP.NE.AND P1, PT, R153, RZ, PT ;  /* 0x000000ff9900720c */ /* 0x000fe40003f25270 */
[----:B------:R-:W-:Y:S02]  /*af90*/  FSEL R180, R131, -INF , !P4 ;  /* 0xff80000083b47808 */ /* 0x000fe40006000000 */
[----:B------:R-:W-:Y:S02]  /*afa0*/  ISETP.GT.AND P1, PT, R21, 0x39, !P1 ;  /* 0x000000391500780c */ /* 0x000fe40004f24270 */
[C---:B------:R-:W-:Y:S02]  /*afb0*/  ISETP.LT.OR P5, PT, R15.reuse, 0x59, P5 ;  /* 0x000000590f00780c */ /* 0x040fe40002fa1670 */
[----:B------:R-:W-:-:S02]  /*afc0*/  ISETP.LT.OR P1, PT, R15, 0x3a, P1 ;  /* 0x0000003a0f00780c */ /* 0x000fc40000f21670 */
[----:B------:R-:W-:Y:S02]  /*afd0*/  FSEL R134, R134, -INF , !P5 ;  /* 0xff80000086867808 */ /* 0x000fe40006800000 */
[----:B------:R-:W-:Y:S02]  /*afe0*/  FSEL R156, R119, -INF , !P1 ;  /* 0xff800000779c7808 */ /* 0x000fe40004800000 */
[----:B------:R-:W-:-:S04]  /*aff0*/  ISETP.NE.AND P1, PT, R117, RZ, PT ;  /* 0x000000ff7500720c */ /* 0x000fc80003f25270 */
        /* <DEDUP_REMOVED lines=12> */
[----:B------:R-:W-:Y:S02]  /*b0c0*/  FMNMX.FTZ R89, R88, R3, !PT ;  /* 0x0000000358597209 */ /* 0x000fe40007810000 */
[----:B------:R-:W-:-:S03]  /*b0d0*/  ISETP.LT.OR P1, PT, R15, 0x4a, P1 ;  /* 0x0000004a0f00780c */ /* 0x000fc60000f21670 */
[----:B------:R-:W1:Y:S01]  /*b0e0*/  SHFL.BFLY PT, R190, R89, 0x2, 0x1f ;  /* 0x0c401f0059be7f89 */ /* 0x000e6200000e0000 */
[----:B------:R-:W-:Y:S02]  /*b0f0*/  FSEL R178, R127, -INF , !P1 ;  /* 0xff8000007fb27808 */ /* 0x000fe40004800000 */
[----:B------:R-:W-:Y:S02]  /*b100*/  ISETP.GT.AND P1, PT, R21, RZ, !P6 ;  /* 0x000000ff1500720c */ /* 0x000fe40007724270 */
[----:B------:R-:W-:Y:S02]  /*b110*/  ISETP.NE.AND P6, PT, R125, RZ, PT ;  /* 0x000000ff7d00720c */ /* 0x000fe40003fc5270 */
[----:B------:R-:W-:Y:S02]  /*b120*/  ISETP.LT.OR P1, PT, R15, 0x1, P1 ;  /* 0x000000010f00780c */ /* 0x000fe40000f21670 */
[----:B------:R-:W-:Y:S02]  /*b130*/  ISETP.GT.AND P2, PT, R21, 0x59, !P6 ;  /* 0x000000591500780c */ /* 0x000fe40007744270 */
[----:B------:R-:W-:-:S02]  /*b140*/  FSEL R107, R90, -INF , !P1 ;  /* 0xff8000005a6b7808 */ /* 0x000fc40004800000 */
[----:B------:R-:W-:Y:S02]  /*b150*/  ISETP.LT.OR P2, PT, R15, 0x5a, P2 ;  /* 0x0000005a0f00780c */ /* 0x000fe40001741670 */
[----:B------:R-:W-:Y:S02]  /*b160*/  LOP3.LUT P6, RZ, R175, 0x7f, RZ, 0xc0, !PT ;  /* 0x0000007fafff7812 */ /* 0x000fe400078cc0ff */
[----:B-1----:R-:W-:Y:S02]  /*b170*/  FMNMX.FTZ R190, R89, R190, !PT ;  /* 0x000000be59be7209 */ /* 0x002fe40007810000 */
[----:B------:R-:W-:-:S03]  /*b180*/  FMNMX.FTZ R89, R107, R12, !PT ;  /* 0x0000000c6b597209 */ /* 0x000fc60007810000 */
[----:B------:R-:W1:Y:S01]  /*b190*/  SHFL.BFLY PT, R3, R190, 0x1, 0x1f ;  /* 0x0c201f00be037f89 */ /* 0x000e6200000e0000 */
[----:B------:R-:W-:-:S04]  /*b1a0*/  FMNMX.FTZ R91, R152, R89, !PT ;  /* 0x00000059985b7209 */ /* 0x000fc80007810000 */
[----:B------:R-:W-:-:S04]  /*b1b0*/  FMNMX.FTZ R91, R94, R91, !PT ;  /* 0x0000005b5e5b7209 */ /* 0x000fc80007810000 */
[----:B------:R-:W-:-:S04]  /*b1c0*/  FMNMX.FTZ R91, R150, R91, !PT ;  /* 0x0000005b965b7209 */ /* 0x000fc80007810000 */
[----:B------:R-:W-:-:S04]  /*b1d0*/  FMNMX.FTZ R91, R98, R91, !PT ;  /* 0x0000005b625b7209 */ /* 0x000fc80007810000 */
[----:B------:R-:W-:-:S04]  /*b1e0*/  FMNMX.FTZ R93, R148, R91, !PT ;  /* 0x0000005b945d7209 */ /* 0x000fc80007810000 */
[----:B------:R-:W-:Y:S02]  /*b1f0*/  FMNMX.FTZ R93, R102, R93, !PT ;  /* 0x0000005d665d7209 */ /* 0x000fe40007810000 */
[----:B-1----:R-:W-:Y:S02]  /*b200*/  FMNMX.FTZ R3, R190, R3, !PT ;  /* 0x00000003be037209 */ /* 0x002fe40007810000 */
[----:B------:R-:W-:Y:S02]  /*b210*/  FMNMX.FTZ R93, R146, R93, !PT ;  /* 0x0000005d925d7209 */ /* 0x000fe40007810000 */
[C---:B------:R-:W-:Y:S01]  /*b220*/  FSETP.NEU.FTZ.AND P1, PT, R3.reuse, -INF , PT ;  /* 0xff8000000300780b */ /* 0x040fe20003f3d000 */
[----:B0-----:R-:W-:Y:S01]  /*b230*/  FMUL.FTZ R90, R3, R9 ;  /* 0x00000009035a7220 */ /* 0x001fe20000410000 */
[----:B------:R-:W-:-:S04]  /*b240*/  FMNMX.FTZ R93, R106, R93, !PT ;  /* 0x0000005d6a5d7209 */ /* 0x000fc80007810000 */
        /* <DEDUP_REMOVED lines=30> */
[----:B------:R-:W-:-:S02]  /*b430*/  FFMA.FTZ R105, R128, R9, -R111 ;  /* 0x0000000980697223 */ /* 0x000fc4000001086f */
[----:B------:R-:W-:-:S04]  /*b440*/  FMNMX.FTZ R99, R126, R99, !PT ;  /* 0x000000637e637209 */ /* 0x000fc80007810000 */
[----:B------:R-:W-:Y:S01]  /*b450*/  FMNMX.FTZ R99, R178, R99, !PT ;  /* 0x00000063b2637209 */ /* 0x000fe20007810000 */
[----:B------:R0:W-:Y:S03]  /*b460*/  MUFU.EX2 R97, R104 ;  /* 0x0000006800617308 */ /* 0x0001e60000000800 */
[----:B------:R-:W-:-:S04]  /*b470*/  FMNMX.FTZ R99, R130, R99, !PT ;  /* 0x0000006382637209 */ /* 0x000fc80007810000 */
[----:B------:R-:W-:Y:S01]  /*b480*/  FMNMX.FTZ R99, R180, R99, !PT ;  /* 0x00000063b4637209 */ /* 0x000fe20007810000 */
[----:B------:R-:W-:Y:S01]  /*b490*/  MUFU.EX2 R182, R182 ;  /* 0x000000b600b67308 */ /* 0x000fe20000000800 */
[----:B0-----:R-:W-:Y:S02]  /*b4a0*/  FSEL R104, R135, -INF , !P2 ;  /* 0xff80000087687808 */ /* 0x001fe40005000000 */
[----:B------:R-:W-:-:S04]  /*b4b0*/  FMNMX.FTZ R99, R134, R99, !PT ;  /* 0x0000006386637209 */ /* 0x000fc80007810000 */
[----:B------:R-:W-:Y:S01]  /*b4c0*/  FMNMX.FTZ R103, R104, R99, !PT ;  /* 0x0000006368677209 */ /* 0x000fe20007810000 */
[-CC-:B------:R-:W-:Y:S01]  /*b4d0*/  FFMA.FTZ R99, R116, R9.reuse, -R111.reuse ;  /* 0x0000000974637223 */ /* 0x180fe2000001086f */
[-C--:B------:R-:W-:Y:S01]  /*b4e0*/  FFMA.FTZ R116, R2, R9.reuse, -R111 ;  /* 0x0000000902747223 */ /* 0x080fe2000001086f */
[----:B------:R-:W-:Y:S01]  /*b4f0*/  FSEL R2, R3, RZ, P1 ;  /* 0x000000ff03027208 */ /* 0x000fe20000800000 */
[----:B------:R-:W-:Y:S01]  /*b500*/  MUFU.EX2 R93, R176 ;  /* 0x000000b0005d7308 */ /* 0x000fe20000000800 */
[----:B------:R-:W0:Y:S03]  /*b510*/  SHFL.BFLY PT, R108, R103, 0x2, 0x1f ;  /* 0x0c401f00676c7f89 */ /* 0x000e2600000e0000 */
[----:B------:R-:W-:Y:S01]  /*b520*/  FADD.FTZ R2, -R2, R13 ;  /* 0x0000000d02027221 */ /* 0x000fe20000010100 */
[----:B------:R-:W-:-:S03]  /*b530*/  FFMA.FTZ R13, R88, R9, -R111 ;  /* 0x00000009580d7223 */ /* 0x000fc6000001086f */
[-C--:B------:R-:W-:Y:S01]  /*b540*/  FMUL.FTZ R2, R2, R9.reuse ;  /* 0x0000000902027220 */ /* 0x080fe20000410000 */
[----:B------:R-:W-:Y:S08]  /*b550*/  MUFU.EX2 R154, R154 ;  /* 0x0000009a009a7308 */ /* 0x000ff00000000800 */
[----:B------:R1:W-:Y:S01]  /*b560*/  MUFU.EX2 R95, R138 ;  /* 0x0000008a005f7308 */ /* 0x0003e20000000800 */
[----:B0-----:R-:W-:Y:S01]  /*b570*/  FMNMX.FTZ R109, R103, R108, !PT ;  /* 0x0000006c676d7209 */ /* 0x001fe20007810000 */
[----:B------:R-:W-:-:S06]  /*b580*/  FFMA.FTZ R108, R0, R9, -R111 ;  /* 0x00000009006c7223 */ /* 0x000fcc000001086f */
[----:B------:R-:W-:Y:S01]  /*b590*/  MUFU.EX2 R136, R136 ;  /* 0x0000008800887308 */ /* 0x000fe20000000800 */
[-CC-:B------:R-:W-:Y:S01]  /*b5a0*/  FFMA.FTZ R103, R124, R9.reuse, -R111.reuse ;  /* 0x000000097c677223 */ /* 0x180fe2000001086f */
[----:B-1----:R-:W-:Y:S01]  /*b5b0*/  FFMA.FTZ R138, R132, R9, -R111 ;  /* 0x00000009848a7223 */ /* 0x002fe2000001086f */
[----:B------:R-:W0:Y:S01]  /*b5c0*/  SHFL.BFLY PT, R0, R109, 0x1, 0x1f ;  /* 0x0c201f006d007f89 */ /* 0x000e2200000e0000 */
[----:B------:R-:W-:-:S04]  /*b5d0*/  IMAD.U32 R111, RZ, RZ, UR10 ;  /* 0x0000000aff6f7e24 */ /* 0x000fc8000f8e00ff */
[----:B------:R-:W-:Y:S01]  /*b5e0*/  MUFU.EX2 R100, R100 ;  /* 0x0000006400647308 */ /* 0x000fe20000000800 */
[----:B------:R-:W-:-:S05]  /*b5f0*/  @!P6 VIADD R111, R111, 0x2a860 ;  /* 0x0002a8606f6fe836 */ /* 0x000fca0000000000 */
[----:B------:R-:W-:Y:S02]  /*b600*/  @!P6 PRMT R111, RZ, 0x654, R111 ;  /* 0x00000654ff6fe816 */ /* 0x000fe4000000006f */
[----:B------:R-:W-:Y:S02]  /*b610*/  MUFU.EX2 R15, R15 ;  /* 0x0000000f000f7308 */ /* 0x000fe40000000800 */
[----:B------:R1:W-:Y:S06]  /*b620*/  @!P6 SYNCS.ARRIVE.TRANS64.RED.A1T0 RZ, [R111+URZ], RZ ;  /* 0x000000ff6fffe9a7 */ /* 0x0003ec000810043f */
[----:B------:R-:W-:Y:S01]  /*b630*/  MUFU.EX2 R20, R20 ;  /* 0x0000001400147308 */ /* 0x000fe20000000800 */
[----:B0-----:R-:W-:-:S04]  /*b640*/  FMNMX.FTZ R8, R109, R0, !PT ;  /* 0x000000006d087209 */ /* 0x001fc80007810000 */
[C---:B------:R-:W-:Y:S01]  /*b650*/  FSETP.NEU.FTZ.AND P1, PT, R8.reuse, -INF , PT ;  /* 0xff8000000800780b */ /* 0x040fe20003f3d000 */
[----:B------:R-:W-:Y:S02]  /*b660*/  FMUL.FTZ R0, R8, R9 ;  /* 0x0000000908007220 */ /* 0x000fe40000410000 */
[----:B------:R-:W-:Y:S03]  /*b670*/  MUFU.EX2 R21, R21 ;  /* 0x0000001500157308 */ /* 0x000fe60000000800 */
[----:B------:R-:W-:-:S05]  /*b680*/  FSEL R109, R0, RZ, P1 ;  /* 0x000000ff006d7208 */ /* 0x000fca0000800000 */
[----:B------:R0:W2:Y:S01]  /*b690*/  MUFU.EX2 R0, R2 ;  /* 0x0000000200007308 */ /* 0x0000a20000000800 */
[-CC-:B------:R-:W-:Y:S01]  /*b6a0*/  FFMA.FTZ R157, R107, R9.reuse, -R109.reuse ;  /* 0x000000096b9d7223 */ /* 0x180fe2000001086d */
[----:B------:R-:W-:Y:S01]  /*b6b0*/  FSEL R107, R8, RZ, P1 ;  /* 0x000000ff086b7208 */ /* 0x000fe20000800000 */
        /* <DEDUP_REMOVED lines=14> */
[----:B--2---:R-:W-:Y:S01]  /*b7a0*/  FFMA.FTZ R7, R0, R7, R89 ;  /* 0x0000000700077223 */ /* 0x004fe20000010059 */
        /* <DEDUP_REMOVED lines=13> */
[-CC-:B------:R-:W-:Y:S01]  /*b880*/  FFMA.FTZ R130, R130, R9.reuse, -R109.reuse ;  /* 0x0000000982827223 */ /* 0x180fe2000001086d */
[----:B------:R-:W2:Y:S01]  /*b890*/  MUFU.EX2 R159, R159 ;  /* 0x0000009f009f7308 */ /* 0x000ea20000000800 */
[----:B------:R-:W-:Y:S01]  /*b8a0*/  FADD.FTZ R107, R93, R120 ;  /* 0x000000785d6b7221 */ /* 0x000fe20000010000 */
[-CC-:B------:R-:W-:Y:S01]  /*b8b0*/  FFMA.FTZ R180, R180, R9.reuse, -R109.reuse ;  /* 0x00000009b4b47223 */ /* 0x180fe2000001086d */
[-CC-:B------:R-:W-:Y:S01]  /*b8c0*/  FFMA.FTZ R134, R134, R9.reuse, -R109.reuse ;  /* 0x0000000986867223 */ /* 0x180fe2000001086d */
[----:B------:R-:W-:Y:S01]  /*b8d0*/  FFMA.FTZ R104, R104, R9, -R109 ;  /* 0x0000000968687223 */ /* 0x000fe2000001086d */
[----:B------:R-:W-:Y:S01]  /*b8e0*/  FADD.FTZ R120, R154, R107 ;  /* 0x0000006b9a787221 */ /* 0x000fe20000010000 */
[----:B------:R-:W-:-:S02]  /*b8f0*/  F2FP.F16.F32.PACK_AB R150, R20, R15 ;  /* 0x0000000f1496723e */ /* 0x000fc400000000ff */
[----:B------:R-:W3:Y:S01]  /*b900*/  MUFU.EX2 R94, R94 ;  /* 0x0000005e005e7308 */ /* 0x000ee20000000800 */
[----:B0-----:R-:W-:Y:S01]  /*b910*/  FFMA.FTZ R7, R2, R6, R157 ;  /* 0x0000000602077223 */ /* 0x001fe2000001009d */
[----:B------:R-:W-:Y:S01]  /*b920*/  FADD.FTZ R107, R95, R120 ;  /* 0x000000785f6b7221 */ /* 0x000fe20000010000 */
[C---:B------:R-:W-:Y:S01]  /*b930*/  ISETP.GT.AND P1, PT, R10.reuse, R23, PT ;  /* 0x000000170a00720c */ /* 0x040fe20003f24270 */
[----:B------:R-:W-:Y:S02]  /*b940*/  VIADD R10, R10, 0xffffffff ;  /* 0xffffffff0a0a7836 */ /* 0x000fe40000000000 */
[----:B------:R-:W-:Y:S01]  /*b950*/  FADD.FTZ R6, R88, R7 ;  /* 0x0000000758067221 */ /* 0x000fe20000010000 */
[----:B------:R-:W-:Y:S01]  /*b960*/  F2FP.F16.F32.PACK_AB R152, R154, R93 ;  /* 0x0000005d9a98723e */ /* 0x000fe200000000ff */
[----:B------:R-:W0:Y:S02]  /*b970*/  MUFU.EX2 R153, R153 ;  /* 0x0000009900997308 */ /* 0x000e240000000800 */
[----:B--2---:R-:W-:Y:S01]  /*b980*/  FADD.FTZ R7, R159, R6 ;  /* 0x000000069f077221 */ /* 0x004fe20000010000 */
[----:B------:R-:W-:-:S02]  /*b990*/  F2FP.F16.F32.PACK_AB R154, R136, R95 ;  /* 0x0000005f889a723e */ /* 0x000fc400000000ff */
[----:B------:R-:W-:Y:S02]  /*b9a0*/  F2FP.F16.F32.PACK_AB R148, R100, R97 ;  /* 0x000000616494723e */ /* 0x000fe400000000ff */
[----:B------:R-:W-:Y:S01]  /*b9b0*/  F2FP.F16.F32.PACK_AB R157, R88, R157 ;  /* 0x0000009d589d723e */ /* 0x000fe200000000ff */
        /* <DEDUP_REMOVED lines=18> */
[----:B------:R-:W3:Y:S01]  /*bae0*/  MUFU.EX2 R96, R96 ;  /* 0x0000006000607308 */ /* 0x000ee20000000800 */
[C---:B0-----:R-:W-:Y:S01]  /*baf0*/  FADD.FTZ R6, R106.reuse, R7 ;  /* 0x000000076a067221 */ /* 0x041fe20000010000 */
[----:B------:R-:W-:-:S06]  /*bb00*/  F2FP.F16.F32.PACK_AB R149, R106, R149 ;  /* 0x000000956a95723e */ /* 0x000fcc00000000ff */
[----:B------:R0:W-:Y:S01]  /*bb10*/  MUFU.EX2 R145, R110 ;  /* 0x0000006e00917308 */ /* 0x0001e20000000800 */
[----:B--2---:R-:W-:-:S07]  /*bb20*/  FADD.FTZ R7, R151, R6 ;  /* 0x0000000697077221 */ /* 0x004fce0000010000 */
[----:B------:R-:W2:Y:S01]  /*bb30*/  MUFU.EX2 R12, R142 ;  /* 0x0000008e000c7308 */ /* 0x000ea20000000800 */
[----:B0-----:R-:W-:Y:S01]  /*bb40*/  FADD.FTZ R110, R100, R107 ;  /* 0x0000006b646e7221 */ /* 0x001fe20000010000 */
[----:B---3--:R-:W-:-:S03]  /*bb50*/  F2FP.F16.F32.PACK_AB R144, R96, R21 ;  /* 0x000000156090723e */ /* 0x008fc600000000ff */
[----:B------:R-:W-:-:S03]  /*bb60*/  FADD.FTZ R107, R15, R110 ;  /* 0x0000006e0f6b7221 */ /* 0x000fc60000010000 */
[----:B------:R-:W0:Y:S01]  /*bb70*/  MUFU.EX2 R99, R99 ;  /* 0x0000006300637308 */ /* 0x000e220000000800 */
[----:B------:R-:W-:-:S04]  /*bb80*/  FADD.FTZ R110, R20, R107 ;  /* 0x0000006b146e7221 */ /* 0x000fc80000010000 */
[----:B------:R-:W-:-:S03]  /*bb90*/  FADD.FTZ R107, R21, R110 ;  /* 0x0000006e156b7221 */ /* 0x000fc60000010000 */
[----:B------:R-:W3:Y:S01]  /*bba0*/  MUFU.EX2 R92, R92 ;  /* 0x0000005c005c7308 */ /* 0x000ee20000000800 */
[----:B------:R-:W-:Y:S01]  /*bbb0*/  FADD.FTZ R110, R96, R107 ;  /* 0x0000006b606e7221 */ /* 0x000fe20000010000 */
[C---:B--2---:R-:W-:Y:S01]  /*bbc0*/  FADD.FTZ R7, R12.reuse, R7 ;  /* 0x000000070c077221 */ /* 0x044fe20000010000 */
[----:B------:R-:W-:Y:S01]  /*bbd0*/  F2FP.F16.F32.PACK_AB R151, R12, R151 ;  /* 0x000000970c97723e */ /* 0x000fe200000000ff */
[----:B------:R-:W-:Y:S02]  /*bbe0*/  IMAD.MOV.U32 R12, RZ, RZ, R8 ;  /* 0x000000ffff0c7224 */ /* 0x000fe400078e0008 */
[----:B------:R-:W-:Y:S02]  /*bbf0*/  FADD.FTZ R7, R124, R7 ;  /* 0x000000077c077221 */ /* 0x000fe40000010000 */
[----:B------:R-:W2:Y:S01]  /*bc00*/  MUFU.EX2 R101, R101 ;  /* 0x0000006500657308 */ /* 0x000ea20000000800 */
[----:B0-----:R-:W-:Y:S01]  /*bc10*/  FADD.FTZ R107, R99, R110 ;  /* 0x0000006e636b7221 */ /* 0x001fe20000010000 */
[C---:B------:R-:W-:Y:S01]  /*bc20*/  FADD.FTZ R7, R145.reuse, R7 ;  /* 0x0000000791077221 */ /* 0x040fe20000010000 */
[----:B------:R-:W-:-:S05]  /*bc30*/  F2FP.F16.F32.PACK_AB R145, R145, R124 ;  /* 0x0000007c9191723e */ /* 0x000fca00000000ff */
[----:B------:R-:W0:Y:S01]  /*bc40*/  MUFU.EX2 R118, R118 ;  /* 0x0000007600767308 */ /* 0x000e220000000800 */
[C---:B---3--:R-:W-:Y:S01]  /*bc50*/  FADD.FTZ R6, R92.reuse, R107 ;  /* 0x0000006b5c067221 */ /* 0x048fe20000010000 */
[----:B------:R-:W-:-:S06]  /*bc60*/  F2FP.F16.F32.PACK_AB R146, R92, R99 ;  /* 0x000000635c92723e */ /* 0x000fcc00000000ff */
[----:B------:R-:W3:Y:S01]  /*bc70*/  MUFU.EX2 R108, R108 ;  /* 0x0000006c006c7308 */ /* 0x000ee20000000800 */
[----:B--2---:R-:W-:-:S07]  /*bc80*/  FADD.FTZ R107, R101, R6 ;  /* 0x00000006656b7221 */ /* 0x004fce0000010000 */
[----:B------:R2:W4:Y:S01]  /*bc90*/  MUFU.EX2 R147, R156 ;  /* 0x0000009c00937308 */ /* 0x0005220000000800 */
[----:B0-----:R-:W-:-:S07]  /*bca0*/  FADD.FTZ R7, R118, R7 ;  /* 0x0000000776077221 */ /* 0x001fce0000010000 */
[----:B------:R-:W0:Y:S01]  /*bcb0*/  MUFU.EX2 R103, R103 ;  /* 0x0000006700677308 */ /* 0x000e220000000800 */
[----:B---3--:R-:W-:Y:S01]  /*bcc0*/  FADD.FTZ R6, R108, R107 ;  /* 0x0000006b6c067221 */ /* 0x008fe20000010000 */
[----:B--2---:R-:W-:Y:S02]  /*bcd0*/  F2FP.F16.F32.PACK_AB R156, R90, R89 ;  /* 0x000000595a9c723e */ /* 0x004fe400000000ff */
[----:B------:R-:W-:-:S04]  /*bce0*/  F2FP.F16.F32.PACK_AB R140, R108, R101 ;  /* 0x000000656c8c723e */ /* 0x000fc800000000ff */
[----:B------:R-:W2:Y:S01]  /*bcf0*/  MUFU.EX2 R122, R122 ;  /* 0x0000007a007a7308 */ /* 0x000ea20000000800 */
[C---:B----4-:R-:W-:Y:S01]  /*bd00*/  FADD.FTZ R7, R147.reuse, R7 ;  /* 0x0000000793077221 */ /* 0x050fe20000010000 */
[----:B------:R-:W-:-:S06]  /*bd10*/  F2FP.F16.F32.PACK_AB R147, R147, R118 ;  /* 0x000000769393723e */ /* 0x000fcc00000000ff */
        /* <DEDUP_REMOVED lines=27> */
[----:B--2---:R-:W-:-:S07]  /*bed0*/  FADD.FTZ R20, R138, R15 ;  /* 0x0000000f8a147221 */ /* 0x004fce0000010000 */
[----:B------:R-:W2:Y:S01]  /*bee0*/  MUFU.EX2 R104, R104 ;  /* 0x0000006800687308 */ /* 0x000ea20000000800 */
[----:B0-----:R-:W-:Y:S01]  /*bef0*/  FADD.FTZ R6, R139, R6 ;  /* 0x000000068b067221 */ /* 0x001fe20000010000 */
[C---:B---3--:R-:W-:Y:S01]  /*bf00*/  FADD.FTZ R7, R13.reuse, R20 ;  /* 0x000000140d077221 */ /* 0x048fe20000010000 */
[----:B------:R-:W-:Y:S01]  /*bf10*/  F2FP.F16.F32.PACK_AB R138, R13, R138 ;  /* 0x0000008a0d8a723e */ /* 0x000fe200000000ff */
[----:B------:R-:W-:Y:S02]  /*bf20*/  IMAD.MOV.U32 R13, RZ, RZ, R3 ;  /* 0x000000ffff0d7224 */ /* 0x000fe400078e0003 */
[C---:B--2---:R-:W-:Y:S01]  /*bf30*/  FADD.FTZ R6, R104.reuse, R6 ;  /* 0x0000000668067221 */ /* 0x044fe20000010000 */
[----:B------:R-:W-:Y:S01]  /*bf40*/  F2FP.F16.F32.PACK_AB R139, R104, R139 ;  /* 0x0000008b688b723e */ /* 0x000fe200000000ff */
[----:B-1----:R-:W-:Y:S06]  /*bf50*/  @P1 BRA `(.L_x_1418) ;  /* 0xffffffd000a01947 */ /* 0x002fec000383ffff */
.L_x_1401:
        /* <DEDUP_REMOVED lines=67> */
.L_x_1419:
[----:B------:R-:W-:Y:S01]  /*c390*/  ULEA UR5, UR36, UR37, 0x3 ;  /* 0x0000002524057291 */ /* 0x000fe2000f8e183f */
[----:B------:R-:W-:-:S05]  /*c3a0*/  IMAD.U32 R0, RZ, RZ, UR38 ;  /* 0x00000026ff007e24 */ /* 0x000fca000f8e00ff */
[----:B------:R-:W-:-:S04]  /*c3b0*/  SHF.L.U32 R0, R0, 0x1f, RZ ;  /* 0x0000001f00007819 */ /* 0x000fc800000006ff */
[----:B------:R0:W1:Y:S01]  /*c3c0*/  SYNCS.PHASECHK.TRANS64.TRYWAIT P1, [UR5+0x2a850], R0 ;  /* 0x02a85000ff0075a7 */ /* 0x0000620008020145 */
[----:B------:R-:W-:Y:S05]  /*c3d0*/  @!P0 BRA `(.L_x_1420) ;  /* 0x0000000000048947 */ /* 0x000fea0003800000 */
[----:B------:R-:W-:Y:S01]  /*c3e0*/  BPT.TRAP 0x1 ;  /* 0x000000040000795c */ /* 0x000fe20000300000 */
.L_x_1420:
[----:B-1----:R-:W-:Y:S05]  /*c3f0*/  @P1 BRA `(.L_x_1421) ;  /* 0x0000000000081947 */ /* 0x002fea0003800000 */
[----:B------:R-:W1:Y:S02]  /*c400*/  SYNCS.PHASECHK.TRANS64.TRYWAIT P0, [UR5+0x2a850], R0 ;  /* 0x02a85000ff0075a7 */ /* 0x000e640008000145 */
[----:B-1----:R-:W-:Y:S05]  /*c410*/  @!P0 BRA `(.L_x_1422) ;  /* 0x0000009000e08947 */ /* 0x002fea0003800000 */
.L_x_1421:
[----:B------:R-:W-:Y:S01]  /*c420*/  UIADD3 UR37, UR37, 0x400, URZ ;  /* 0x0000040025257890 */ /* 0x000fe2000fffe03f */
[----:B------:R-:W-:Y:S01]  /*c430*/  WARPGROUP.ARRIVE ;  /* 0x00000000000079c5 */ /* 0x000fe20000000000 */
[----:B------:R-:W-:Y:S01]  /*c440*/  UMOV UR7, 0x40000040 ;  /* 0x4000004000077882 */ /* 0x000fe20000000000 */
[----:B01----:R-:W0:Y:S01]  /*c450*/  SHFL.BFLY PT, R0, R7, 0x2, 0x1f ;  /* 0x0c401f0007007f89 */ /* 0x003e2200000e0000 */
[----:B------:R-:W-:Y:S01]  /*c460*/  USHF.R.U32.HI UR37, URZ, 0x4, UR37 ;  /* 0x000000043f257899 */ /* 0x000fe20008011625 */
[----:B------:R-:W-:Y:S02]  /*c470*/  IMAD.U32 R13, RZ, RZ, UR5 ;  /* 0x00000005ff0d7e24 */ /* 0x000fe4000f8e00ff */
[----:B------:R-:W1:Y:S01]  /*c480*/  SHFL.BFLY PT, R5, R6, 0x2, 0x1f ;  /* 0x0c401f0006057f89 */ /* 0x000e6200000e0000 */
[----:B------:R-:W-:Y:S01]  /*c490*/  ULOP3.LUT UR37, UR37, 0x3fff, URZ, 0xc0, !UPT ;  /* 0x00003fff25257892 */ /* 0x000fe2000f8ec03f */
[----:B------:R-:W-:Y:S01]  /*c4a0*/  IMAD.MOV.U32 R4, RZ, RZ, RZ ;  /* 0x000000ffff047224 */ /* 0x000fe200078e00ff */
[----:B------:R-:W2:Y:S02]  /*c4b0*/  S2R R14, SR_TID.X ;  /* 0x00000000000e7919 */ /* 0x000ea40000002100 */
[----:B------:R-:W-:Y:S01]  /*c4c0*/  ULOP3.LUT UR4, UR37, 0x3000000, URZ, 0xfc, !UPT ;  /* 0x0300000025047892 */ /* 0x000fe2000f8efc3f */
[----:B------:R-:W-:-:S03]  /*c4d0*/  VIADD R166, R166, 0x1 ;  /* 0x00000001a6a67836 */ /* 0x000fc60000000000 */
[----:B------:R-:W-:Y:S02]  /*c4e0*/  UIMAD UR4, UR36, 0x600, UR4 ;  /* 0x00000600240478a4 */ /* 0x000fe4000f8e0204 */
[----:B------:R-:W-:-:S04]  /*c4f0*/  UIADD3 UR36, UR36, 0x1, URZ ;  /* 0x0000000124247890 */ /* 0x000fc8000fffe03f */
[----:B------:R-:W-:Y:S01]  /*c500*/  UISETP.NE.AND UP0, UPT, UR36, 0x2, UPT ;  /* 0x000000022400788c */ /* 0x000fe2000bf05270 */
[----:B------:R-:W-:Y:S02]  /*c510*/  UMOV UR6, UR4 ;  /* 0x0000000400067c82 */ /* 0x000fe40008000000 */
[----:B------:R-:W-:Y:S01]  /*c520*/  HGMMA.64x128x16.F32 R24, R156, gdesc[UR4].tnspB, R24, gsb0 ;  /* 0x41e000049c187df0 */ /* 0x000fe20008000818 */
[----:B------:R-:W-:Y:S01]  /*c530*/  UIADD3 UR6, UR4, 0x80, URZ ;  /* 0x0000008004067890 */ /* 0x000fe2000fffe03f */
[----:B0-----:R-:W-:Y:S01]  /*c540*/  FADD.FTZ R0, R0, R7 ;  /* 0x0000000700007221 */ /* 0x001fe20000010000 */
[----:B------:R-:W-:Y:S01]  /*c550*/  UMOV UR7, 0x40000040 ;  /* 0x4000004000077882 */ /* 0x000fe20000000000 */
[----:B------:R-:W-:Y:S01]  /*c560*/  USEL UR36, UR36, URZ, UP0 ;  /* 0x0000003f24247287 */ /* 0x000fe20008000000 */
[----:B-1----:R-:W-:Y:S02]  /*c570*/  FADD.FTZ R2, R5, R6 ;  /* 0x0000000605027221 */ /* 0x002fe40000010000 */
[----:B------:R-:W0:Y:S04]  /*c580*/  SHFL.BFLY PT, R5, R0, 0x1, 0x1f ;  /* 0x0c201f0000057f89 */ /* 0x000e2800000e0000 */
[----:B------:R-:W1:Y:S01]  /*c590*/  SHFL.BFLY PT, R11, R2, 0x1, 0x1f ;  /* 0x0c201f00020b7f89 */ /* 0x000e6200000e0000 */
[----:B--2---:R-:W-:Y:S01]  /*c5a0*/  LOP3.LUT P2, RZ, R14, 0x7f, RZ, 0xc0, !PT ;  /* 0x0000007f0eff7812 */ /* 0x004fe2000784c0ff */
[----:B0-----:R-:W-:Y:S01]  /*c5b0*/  FADD.FTZ R10, R0, R5 ;  /* 0x00000005000a7221 */ /* 0x001fe20000010000 */
[----:B------:R-:W-:-:S02]  /*c5c0*/  IMAD.MOV.U32 R0, RZ, RZ, -0x800000 ;  /* 0xff800000ff007424 */ /* 0x000fc400078e00ff */
[----:B-1----:R-:W-:Y:S02]  /*c5d0*/  FADD.FTZ R12, R2, R11 ;  /* 0x0000000b020c7221 */ /* 0x002fe40000010000 */
[----:B------:R-:W-:Y:S01]  /*c5e0*/  FSETP.NE.FTZ.AND P0, PT, R10, RZ, PT ;  /* 0x000000ff0a00720b */ /* 0x000fe20003f15000 */
[----:B------:R-:W-:Y:S02]  /*c5f0*/  IMAD.MOV.U32 R11, RZ, RZ, RZ ;  /* 0x000000ffff0b7224 */ /* 0x000fe400078e00ff */
[----:B------:R-:W-:Y:S01]  /*c600*/  IMAD.MOV.U32 R2, RZ, RZ, -0x800000 ;  /* 0xff800000ff027424 */ /* 0x000fe200078e00ff */
[----:B------:R-:W-:-:S09]  /*c610*/  FSETP.NE.FTZ.AND P1, PT, R12, RZ, PT ;  /* 0x000000ff0c00720b */ /* 0x000fd20003f35000 */
[C---:B------:R-:W-:Y:S01]  /*c620*/  @P0 FMUL.FTZ R6, R9.reuse, 0.69314718246459960938 ;  /* 0x3f31721809060820 */ /* 0x040fe20000410000 */
[----:B------:R-:W0:Y:S03]  /*c630*/  @P0 MUFU.LG2 R5, R10 ;  /* 0x0000000a00050308 */ /* 0x000e260000000c00 */
[----:B------:R-:W-:Y:S01]  /*c640*/  @P1 FMUL.FTZ R14, R9, 0.69314718246459960938 ;  /* 0x3f317218090e1820 */ /* 0x000fe20000410000 */
[----:B------:R-:W-:-:S04]  /*c650*/  @!P2 VIADD R9, R13, 0x2a860 ;  /* 0x0002a8600d09a836 */ /* 0x000fc80000000000 */
[----:B------:R-:W1:Y:S01]  /*c660*/  @P1 MUFU.LG2 R7, R12 ;  /* 0x0000000c00071308 */ /* 0x000e620000000c00 */
[----:B------:R-:W-:-:S07]  /*c670*/  @!P2 PRMT R9, RZ, 0x654, R9 ;  /* 0x00000654ff09a816 */ /* 0x000fce0000000009 */
[----:B------:R-:W2:Y:S01]  /*c680*/  @P0 MUFU.RCP R4, R10 ;  /* 0x0000000a00040308 */ /* 0x000ea20000001000 */
[----:B0-----:R-:W-:-:S04]  /*c690*/  @P0 FMUL.FTZ R5, R5, 0.69314718246459960938 ;  /* 0x3f31721805050820 */ /* 0x001fc80000410000 */
[----:B------:R-:W-:Y:S01]  /*c6a0*/  @P0 FFMA.FTZ R2, R6, R3, R5 ;  /* 0x0000000306020223 */ /* 0x000fe20000010005 */
[----:B------:R-:W-:Y:S02]  /*c6b0*/  PLOP3.LUT P0, PT, PT, PT, PT, 0x8, 0x0 ;  /* 0x000000000000781c */ /* 0x000fe40003f0e170 */
[----:B------:R-:W0:Y:S01]  /*c6c0*/  @P1 MUFU.RCP R11, R12 ;  /* 0x0000000c000b1308 */ /* 0x000e220000001000 */
        /* <DEDUP_REMOVED lines=94> */
.L_x_1352:
[----:B------:R-:W0:Y:S01]  /*ccb0*/  S2R R4, SR_CgaCtaId ;  /* 0x0000000000047919 */ /* 0x000e220000008800 */
[----:B------:R-:W-:Y:S01]  /*ccc0*/  MOV R3, 0x400 ;  /* 0x0000040000037802 */ /* 0x000fe20000000f00 */
[----:B------:R-:W-:Y:S01]  /*ccd0*/  BSSY B0, `(.L_x_1423) ;  /* 0x00001f3000007945 */ /* 0x000fe20003800000 */
[----:B------:R-:W-:Y:S02]  /*cce0*/  BAR.SYNC.DEFER_BLOCKING 0x5, 0x180 ;  /* 0x0146000000007b1d */ /* 0x000fe40000010000 */
[----:B0-----:R-:W-:-:S05]  /*ccf0*/  LEA R3, R4, R3, 0x18 ;  /* 0x0000000304037211 */ /* 0x001fca00078ec0ff */
[----:B------:R0:W1:Y:S01]  /*cd00*/  LDS.128 R44, [R3+0x2a8d0] ;  /* 0x02a8d000032c7984 */ /* 0x0000620000000c00 */
[----:B------:R-:W-:Y:S06]  /*cd10*/  BAR.ARV 0x4, 0x180 ;  /* 0x0106000000007b1d */ /* 0x000fec0000002000 */
[----:B------:R-:W-:Y:S05]  /*cd20*/  @P0 BRA `(.L_x_1424) ;  /* 0x0000001400040947 */ /* 0x000fea0003800000 */
[----:B------:R-:W2:Y:S01]  /*cd30*/  S2R R4, SR_SWINHI ;  /* 0x0000000000047919 */ /* 0x000ea20000002f00 */
[----:B------:R-:W-:Y:S02]  /*cd40*/  F2FP.F16.F32.PACK_AB R7, R7, R8 ;  /* 0x000000080707723e */ /* 0x000fe400000000ff */
[----:B------:R-:W-:Y:S01]  /*cd50*/  F2FP.F16.F32.PACK_AB R6, R6, R91 ;  /* 0x0000005b0606723e */ /* 0x000fe200000000ff */
[----:B------:R-:W-:Y:S01]  /*cd60*/  BAR.SYNC.DEFER_BLOCKING 0x1, 0x100 ;  /* 0x0044000000007b1d */ /* 0x000fe20000010000 */
        /* <DEDUP_REMOVED lines=10> */
[----:B------:R-:W-:Y:S02]  /*ce10*/  MOV R16, R3 ;  /* 0x0000000300107202 */ /* 0x000fe40000000f00 */
[----:B--2---:R-:W-:-:S03]  /*ce20*/  MOV R17, R4 ;  /* 0x0000000400117202 */ /* 0x004fc60000000f00 */
[----:B------:R-:W-:-:S03]  /*ce30*/  IMAD.WIDE R4, R170, 0x2, R16 ;  /* 0x00000002aa047825 */ /* 0x000fc600078e0210 */
[C---:B------:R-:W-:Y:S02]  /*ce40*/  LOP3.LUT R9, R4.reuse, 0x380, RZ, 0xc0, !PT ;  /* 0x0000038004097812 */ /* 0x040fe400078ec0ff */
[C---:B------:R-:W-:Y:S02]  /*ce50*/  IADD3 R73, P5, R4.reuse, 0x40, RZ ;  /* 0x0000004004497810 */ /* 0x040fe40007fbe0ff */
[C---:B------:R-:W-:Y:S02]  /*ce60*/  IADD3 R23, P6, R4.reuse, 0x20, RZ ;  /* 0x0000002004177810 */ /* 0x040fe40007fde0ff */
[----:B------:R-:W-:Y:S01]  /*ce70*/  IADD3 R97, P4, R4, 0x60, RZ ;  /* 0x0000006004617810 */ /* 0x000fe20007f9e0ff */
[--C-:B------:R-:W-:Y:S01]  /*ce80*/  IMAD.X R25, RZ, RZ, R5.reuse, P5 ;  /* 0x000000ffff197224 */ /* 0x100fe200028e0605 */
[----:B------:R-:W-:Y:S01]  /*ce90*/  SHF.R.U64 R9, R9, 0x3, RZ ;  /* 0x0000000309097819 */ /* 0x000fe200000012ff */
[--C-:B------:R-:W-:Y:S01]  /*cea0*/  IMAD.X R27, RZ, RZ, R5.reuse, P6 ;  /* 0x000000ffff1b7224 */ /* 0x100fe200030e0605 */
[----:B------:R-:W-:Y:S01]  /*ceb0*/  LOP3.LUT R20, R73, 0x380, RZ, 0xc0, !PT ;  /* 0x0000038049147812 */ /* 0x000fe200078ec0ff */
[----:B------:R-:W-:Y:S01]  /*cec0*/  IMAD.X R21, RZ, RZ, R5, P4 ;  /* 0x000000ffff157224 */ /* 0x000fe200020e0605 */
[----:B------:R-:W-:-:S02]  /*ced0*/  LOP3.LUT R14, R23, 0x380, RZ, 0xc0, !PT ;  /* 0x00000380170e7812 */ /* 0x000fc400078ec0ff */
[----:B-1----:R-:W-:Y:S02]  /*cee0*/  LOP3.LUT R44, R97, 0x380, RZ, 0xc0, !PT ;  /* 0x00000380612c7812 */ /* 0x002fe400078ec0ff */
        /* <DEDUP_REMOVED lines=17> */
[----:B------:R-:W-:Y:S01]  /*d000*/  LOP3.LUT R10, R101, 0x380, RZ, 0xc0, !PT ;  /* 0x00000380650a7812 */ /* 0x000fe200078ec0ff */
[----:B------:R-:W1:Y:S01]  /*d010*/  LDC.64 R96, c[0x0][0xc00] ;  /* 0x00030000ff607b82 */ /* 0x000e620000000a00 */
[----:B------:R-:W-:Y:S02]  /*d020*/  LOP3.LUT R23, R90, 0x380, RZ, 0xc0, !PT ;  /* 0x000003805a177812 */ /* 0x000fe400078ec0ff */
[----:B------:R-:W-:Y:S02]  /*d030*/  LOP3.LUT R44, R103, 0x380, RZ, 0xc0, !PT ;  /* 0x00000380672c7812 */ /* 0x000fe400078ec0ff */
[----:B------:R-:W-:Y:S02]  /*d040*/  LOP3.LUT R72, R99, 0x380, RZ, 0xc0, !PT ;  /* 0x0000038063487812 */ /* 0x000fe400078ec0ff */
[----:B------:R-:W-:Y:S02]  /*d050*/  SHF.R.U64 R10, R10, 0x3, RZ ;  /* 0x000000030a0a7819 */ /* 0x000fe400000012ff */
[----:B------:R-:W-:-:S02]  /*d060*/  SHF.R.U64 R23, R23, 0x3, RZ ;  /* 0x0000000317177819 */ /* 0x000fc400000012ff */
[----:B------:R-:W-:Y:S02]  /*d070*/  SHF.R.U64 R44, R44, 0x3, RZ ;  /* 0x000000032c2c7819 */ /* 0x000fe400000012ff */
[----:B------:R-:W-:Y:S02]  /*d080*/  F2FP.F16.F32.PACK_AB R4, R12, R95 ;  /* 0x0000005f0c04723e */ /* 0x000fe400000000ff */
[----:B------:R-:W-:Y:S02]  /*d090*/  SHF.R.U64 R72, R72, 0x3, RZ ;  /* 0x0000000348487819 */ /* 0x000fe400000012ff */
[----:B------:R-:W-:Y:S01]  /*d0a0*/  LOP3.LUT R12, R10, R101, RZ, 0x3c, !PT ;  /* 0x000000650a0c7212 */ /* 0x000fe200078e3cff */
[----:B------:R2:W-:Y:S01]  /*d0b0*/  STSM.16.M88.4 [R94], R4 ;  /* 0x000000045e007844 */ /* 0x0005e20000000200 */
        /* <DEDUP_REMOVED lines=10> */
[----:B------:R-:W-:Y:S02]  /*d160*/  MOV R91, R24 ;  /* 0x00000018005b7202 */ /* 0x000fe40000000f00 */
[----:B--2---:R-:W-:Y:S01]  /*d170*/  F2FP.F16.F32.PACK_AB R4, R41, R40 ;  /* 0x000000282904723e */ /* 0x004fe200000000ff */
[----:B------:R-:W-:Y:S01]  /*d180*/  STSM.16.M88.4 [R92], R8 ;  /* 0x000000085c007844 */ /* 0x000fe20000000200 */
[----:B------:R-:W-:Y:S02]  /*d190*/  F2FP.F16.F32.PACK_AB R5, R43, R42 ;  /* 0x0000002a2b05723e */ /* 0x000fe400000000ff */
[----:B------:R-:W-:-:S02]  /*d1a0*/  F2FP.F16.F32.PACK_AB R6, R32, R33 ;  /* 0x000000212006723e */ /* 0x000fc400000000ff */
[----:B------:R-:W-:Y:S02]  /*d1b0*/  F2FP.F16.F32.PACK_AB R7, R30, R31 ;  /* 0x0000001f1e07723e */ /* 0x000fe400000000ff */
[----:B------:R-:W-:Y:S02]  /*d1c0*/  MOV R23, R14 ;  /* 0x0000000e00177202 */ /* 0x000fe40000000f00 */
[----:B------:R-:W-:Y:S01]  /*d1d0*/  MOV R73, R12 ;  /* 0x0000000c00497202 */ /* 0x000fe20000000f00 */
[----:B------:R2:W-:Y:S01]  /*d1e0*/  STSM.16.M88.4 [R91], R4 ;  /* 0x000000045b007844 */ /* 0x0005e20000000200 */
[----:B------:R-:W-:Y:S02]  /*d1f0*/  MOV R90, R20 ;  /* 0x00000014005a7202 */ /* 0x000fe40000000f00 */
[----:B------:R-:W-:Y:S01]  /*d200*/  F2FP.F16.F32.PACK_AB R12, R49, R48 ;  /* 0x00000030310c723e */ /* 0x000fe200000000ff */
[----:B------:R-:W3:Y:S01]  /*d210*/  LDC.64 R20, c[0x0][0xc00] ;  /* 0x00030000ff147b82 */ /* 0x000ee20000000a00 */
[----:B------:R-:W-:-:S02]  /*d220*/  F2FP.F16.F32.PACK_AB R13, R51, R50 ;  /* 0x00000032330d723e */ /* 0x000fc400000000ff */
[----:B------:R-:W-:Y:S02]  /*d230*/  F2FP.F16.F32.PACK_AB R14, R53, R52 ;  /* 0x00000034350e723e */ /* 0x000fe400000000ff */
[----:B------:R-:W-:Y:S02]  /*d240*/  F2FP.F16.F32.PACK_AB R15, R55, R54 ;  /* 0x00000036370f723e */ /* 0x000fe400000000ff */
[----:B------:R-:W-:Y:S01]  /*d250*/  F2FP.F16.F32.PACK_AB R24, R57, R56 ;  /* 0x000000383918723e */ /* 0x000fe200000000ff */
[----:B------:R-:W-:Y:S01]  /*d260*/  ULDC UR4, c[0x0][0xa88] ;  /* 0x0002a20000047ab9 */ /* 0x000fe20000000800 */
[----:B------:R-:W-:Y:S01]  /*d270*/  F2FP.F16.F32.PACK_AB R25, R59, R58 ;  /* 0x0000003a3b19723e */ /* 0x000fe200000000ff */
[----:B------:R-:W-:Y:S01]  /*d280*/  STSM.16.M88.4 [R90], R12 ;  /* 0x0000000c5a007844 */ /* 0x000fe20000000200 */
[----:B------:R-:W-:Y:S01]  /*d290*/  F2FP.F16.F32.PACK_AB R26, R61, R60 ;  /* 0x0000003c3d1a723e */ /* 0x000fe200000000ff */
[----:B--2---:R-:W2:Y:S01]  /*d2a0*/  LDC.64 R4, c[0x0][0xc08] ;  /* 0x00030200ff047b82 */ /* 0x004ea20000000a00 */
[----:B------:R-:W-:-:S02]  /*d2b0*/  F2FP.F16.F32.PACK_AB R27, R63, R62 ;  /* 0x0000003e3f1b723e */ /* 0x000fc400000000ff */
[----:B------:R-:W-:Y:S02]  /*d2c0*/  F2FP.F16.F32.PACK_AB R30, R77, R76 ;  /* 0x0000004c4d1e723e */ /* 0x000fe400000000ff */
[----:B------:R-:W-:Y:S01]  /*d2d0*/  F2FP.F16.F32.PACK_AB R31, R79, R78 ;  /* 0x0000004e4f1f723e */ /* 0x000fe200000000ff */
[----:B------:R4:W-:Y:S01]  /*d2e0*/  STSM.16.M88.4 [R23], R24 ;  /* 0x0000001817007844 */ /* 0x0009e20000000200 */
[----:B-1----:R-:W-:Y:S01]  /*d2f0*/  ISETP.NE.U32.AND P0, PT, R96, RZ, PT ;  /* 0x000000ff6000720c */ /* 0x002fe20003f05070 */
[----:B------:R-:W1:Y:S02]  /*d300*/  LDC R52, c[0x0][0xbe8] ;  /* 0x0002fa00ff347b82 */ /* 0x000e640000000800 */
[----:B------:R0:W-:Y:S01]  /*d310*/  STSM.16.M88.4 [R73], R64 ;  /* 0x0000004049007844 */ /* 0x0001e20000000200 */
[----:B------:R-:W-:Y:S01]  /*d320*/  ISETP.NE.AND.EX P0, PT, R97, RZ, PT, P0 ;  /* 0x000000ff6100720c */ /* 0x000fe20003f05300 */
[----:B---3--:R-:W-:Y:S02]  /*d330*/  IMAD.WIDE R20, R164, 0x4, R20 ;  /* 0x00000004a4147825 */ /* 0x008fe400078e0214 */
[----:B------:R0:W-:Y:S04]  /*d340*/  STSM.16.M88.4 [R72], R28 ;  /* 0x0000001c48007844 */ /* 0x0001e80000000200 */
[----:B------:R0:W-:Y:S01]  /*d350*/  STSM.16.M88.4 [R44], R80 ;  /* 0x000000502c007844 */ /* 0x0001e20000000200 */
[----:B------:R-:W-:-:S02]  /*d360*/  IMAD.U32 R7, RZ, RZ, UR4 ;  /* 0x00000004ff077e24 */ /* 0x000fc4000f8e00ff */
[----:B----4-:R-:W-:Y:S01]  /*d370*/  IMAD.MOV.U32 R23, RZ, RZ, RZ ;  /* 0x000000ffff177224 */ /* 0x010fe200078e00ff */
[----:B------:R-:W-:Y:S01]  /*d380*/  BAR.SYNC.DEFER_BLOCKING 0x1, 0x100 ;  /* 0x0044000000007b1d */ /* 0x000fe20000010000 */
[----:B--2---:R-:W-:-:S04]  /*d390*/  ISETP.NE.U32.AND P2, PT, R4, RZ, PT ;  /* 0x000000ff0400720c */ /* 0x004fc80003f45070 */
[----:B------:R-:W-:-:S13]  /*d3a0*/  ISETP.NE.AND.EX P2, PT, R5, RZ, PT, P2 ;  /* 0x000000ff0500720c */ /* 0x000fda0003f45320 */
[----:B------:R-:W2:Y:S01]  /*d3b0*/  @P2 LDC.64 R4, c[0x0][0xc08] ;  /* 0x00030200ff042b82 */ /* 0x000ea20000000a00 */
[----:B------:R0:W5:Y:S01]  /*d3c0*/  @P0 LDG.E R23, desc[UR60][R20.64] ;  /* 0x0000003c14170981 */ /* 0x000162000c1e1900 */
[----:B-1----:R-:W-:-:S13]  /*d3d0*/  ISETP.NE.AND P1, PT, R52, 0x1, PT ;  /* 0x000000013400780c */ /* 0x002fda0003f25270 */
[----:B------:R-:W1:Y:S01]  /*d3e0*/  @P1 LDC R6, c[0x0][0xbec] ;  /* 0x0002fb00ff061b82 */ /* 0x000e620000000800 */
[----:B--2---:R-:W-:-:S07]  /*d3f0*/  @P2 IMAD.WIDE R4, R164, 0x4, R4 ;  /* 0x00000004a4042825 */ /* 0x004fce00078e0204 */
[----:B------:R-:W2:Y:S01]  /*d400*/  @P1 LDC R11, c[0x0][0xbf0] ;  /* 0x0002fc00ff0b1b82 */ /* 0x000ea20000000800 */
[----:B------:R0:W5:Y:S01]  /*d410*/  @P2 LDG.E R7, desc[UR60][R4.64] ;  /* 0x0000003c04072981 */ /* 0x000162000c1e1900 */
[----:B------:R-:W-:Y:S05]  /*d420*/  @P2 BRA `(.L_x_1425) ;  /* 0x0000000000102947 */ /* 0x000fea0003800000 */
[----:B------:R-:W-:Y:S05]  /*d430*/  @!P0 BRA `(.L_x_1425) ;  /* 0x00000000000c8947 */ /* 0x000fea0003800000 */
[----:B0-----:R-:W3:Y:S04]  /*d440*/  LDG.E R4, desc[UR60][R20.64] ;  /* 0x0000003c14047981 */ /* 0x001ee8000c1e1900 */
[----:B-----5:R-:W3:Y:S02]  /*d450*/  LDG.E R7, desc[UR60][R20.64+0x4] ;  /* 0x0000043c14077981 */ /* 0x020ee4000c1e1900 */
[----:B---3--:R-:W-:-:S07]  /*d460*/  IMAD.IADD R7, R7, 0x1, -R4 ;  /* 0x0000000107077824 */ /* 0x008fce00078e0a04 */
.L_x_1425:
[----:B0-----:R-:W-:Y:S01]  /*d470*/  SHF.R.S32.HI R44, RZ, 0x1f, R163 ;  /* 0x0000001fff2c7819 */ /* 0x001fe200000114a3 */
[----:B------:R-:W-:Y:S01]  /*d480*/  IMAD.IADD R15, R22, 0x1, R18 ;  /* 0x00000001160f7824 */ /* 0x000fe200078e0212 */
[----:B------:R-:W-:Y:S01]  /*d490*/  ULDC.64 UR4, c[0x0][0xb90] ;  /* 0x0002e40000047ab9 */ /* 0x000fe20000000a00 */
[--C-:B-----5:R-:W-:Y:S01]  /*d4a0*/  SHF.R.S32.HI R21, RZ, 0x1f, R23.reuse ;  /* 0x0000001fff157819 */ /* 0x120fe20000011417 */
[----:B------:R-:W-:Y:S01]  /*d4b0*/  IMAD.MOV.U32 R20, RZ, RZ, R23 ;  /* 0x000000ffff147224 */ /* 0x000fe200078e0017 */
[----:B------:R-:W-:Y:S01]  /*d4c0*/  SHF.R.S32.HI R8, RZ, 0x1f, R164 ;  /* 0x0000001fff087819 */ /* 0x000fe200000114a4 */
[----:B------:R-:W-:Y:S01]  /*d4d0*/  IMAD R4, R44, UR4, RZ ;  /* 0x000000042c047c24 */ /* 0x000fe2000f8e02ff */
[----:B------:R-:W-:Y:S01]  /*d4e0*/  SEL R53, R164, RZ, !P0 ;  /* 0x000000ffa4357207 */ /* 0x000fe20004000000 */
[----:B-1----:R-:W-:-:S04]  /*d4f0*/  @P1 IMAD.HI.U32 R6, R15, R6, RZ ;  /* 0x000000060f061227 */ /* 0x002fc800078e00ff */
[----:B------:R-:W-:Y:S01]  /*d500*/  IMAD.MOV.U32 R9, RZ, RZ, R15 ;  /* 0x000000ffff097224 */ /* 0x000fe200078e000f */
[----:B--2---:R-:W-:Y:S01]  /*d510*/  @P1 SHF.R.U32.HI R9, RZ, R11, R6 ;  /* 0x0000000bff091219 */ /* 0x004fe20000011606 */
[C---:B------:R-:W-:Y:S02]  /*d520*/  IMAD R13, R163.reuse, UR5, R4 ;  /* 0x00000005a30d7c24 */ /* 0x040fe4000f8e0204 */
[----:B------:R-:W-:Y:S01]  /*d530*/  IMAD.WIDE.U32 R4, R163, UR4, R20 ;  /* 0x00000004a3047c25 */ /* 0x000fe2000f8e0014 */
[----:B------:R-:W-:Y:S01]  /*d540*/  SEL R20, R8, RZ, !P0 ;  /* 0x000000ff08147207 */ /* 0x000fe20004000000 */
[----:B------:R-:W-:Y:S02]  /*d550*/  ULDC.64 UR4, c[0x0][0xb98] ;  /* 0x0002e60000047ab9 */ /* 0x000fe40000000a00 */
[----:B------:R-:W-:Y:S02]  /*d560*/  IMAD R11, R165, 0x40, R160 ;  /* 0x00000040a50b7824 */ /* 0x000fe400078e02a0 */
[----:B------:R-:W-:-:S02]  /*d570*/  IMAD.IADD R5, R5, 0x1, R13 ;  /* 0x0000000105057824 */ /* 0x000fc400078e020d */
[----:B------:R-:W-:Y:S02]  /*d580*/  IMAD.MOV R13, RZ, RZ, -R9 ;  /* 0x000000ffff0d7224 */ /* 0x000fe400078e0a09 */
[----:B------:R-:W-:-:S04]  /*d590*/  IMAD.WIDE R16, R11, 0x2, R16 ;  /* 0x000000020b107825 */ /* 0x000fc800078e0210 */
[----:B------:R-:W-:Y:S01]  /*d5a0*/  IMAD R6, R20, UR4, RZ ;  /* 0x0000000414067c24 */ /* 0x000fe2000f8e02ff */
[C---:B------:R-:W-:Y:S01]  /*d5b0*/  IADD3 R41, P6, R16.reuse, 0x4000, RZ ;  /* 0x0000400010297810 */ /* 0x040fe20007fde0ff */
[----:B------:R-:W-:Y:S01]  /*d5c0*/  IMAD.WIDE.U32 R4, R53, UR4, R4 ;  /* 0x0000000435047c25 */ /* 0x000fe2000f8e0004 */
[----:B------:R-:W-:Y:S02]  /*d5d0*/  IADD3 R37, P5, R16, 0x5000, RZ ;  /* 0x0000500010257810 */ /* 0x000fe40007fbe0ff */
[----:B------:R-:W-:Y:S01]  /*d5e0*/  LOP3.LUT R40, R41, 0x380, RZ, 0xc0, !PT ;  /* 0x0000038029287812 */ /* 0x000fe200078ec0ff */
[----:B------:R-:W-:Y:S01]  /*d5f0*/  IMAD R11, R52, R13, R15 ;  /* 0x0000000d340b7224 */ /* 0x000fe200078e020f */
[----:B------:R-:W-:Y:S01]  /*d600*/  SHF.R.S32.HI R13, RZ, 0x1f, R9 ;  /* 0x0000001fff0d7819 */ /* 0x000fe20000011409 */
[----:B------:R-:W-:Y:S01]  /*d610*/  IMAD R8, R53, UR5, R6 ;  /* 0x0000000535087c24 */ /* 0x000fe2000f8e0206 */
[----:B------:R-:W-:Y:S01]  /*d620*/  IADD3 R4, P2, R9, R4, RZ ;  /* 0x0000000409047210 */ /* 0x000fe20007f5e0ff */
[----:B------:R-:W-:Y:S01]  /*d630*/  ULDC.64 UR4, c[0x0][0xb88] ;  /* 0x0002e20000047ab9 */ /* 0x000fe20000000a00 */
[----:B------:R-:W-:Y:S01]  /*d640*/  SHF.R.S32.HI R6, RZ, 0x1f, R11 ;  /* 0x0000001fff067819 */ /* 0x000fe2000001140b */
[----:B------:R-:W-:Y:S01]  /*d650*/  IMAD.IADD R24, R169, 0x1, R18 ;  /* 0x00000001a9187824 */ /* 0x000fe200078e0212 */
[----:B------:R-:W-:Y:S01]  /*d660*/  IADD3.X R5, R13, R5, R8, P2, !PT ;  /* 0x000000050d057210 */ /* 0x000fe200017fe408 */
[----:B------:R-:W-:Y:S01]  /*d670*/  IMAD R55, R7, R52, RZ ;  /* 0x0000003407377224 */ /* 0x000fe200078e02ff */
[----:B------:R-:W-:Y:S01]  /*d680*/  IADD3 R9, P3, R16, 0x2000, RZ ;  /* 0x0000200010097810 */ /* 0x000fe20007f7e0ff */
[----:B------:R-:W-:Y:S01]  /*d690*/  IMAD R10, R6, UR4, RZ ;  /* 0x00000004060a7c24 */ /* 0x000fe2000f8e02ff */
[----:B------:R-:W-:Y:S01]  /*d6a0*/  IADD3 R15, P0, R16, 0x1000, RZ ;  /* 0x00001000100f7810 */ /* 0x000fe20007f1e0ff */
[----:B------:R-:W-:Y:S01]  /*d6b0*/  IMAD.WIDE.U32 R4, R11, UR4, R4 ;  /* 0x000000040b047c25 */ /* 0x000fe2000f8e0004 */
[----:B------:R-:W-:-:S02]  /*d6c0*/  LOP3.LUT R8, R9, 0x380, RZ, 0xc0, !PT ;  /* 0x0000038009087812 */ /* 0x000fc400078ec0ff */
[----:B------:R-:W-:Y:S01]  /*d6d0*/  LOP3.LUT R36, R37, 0x380, RZ, 0xc0, !PT ;  /* 0x0000038025247812 */ /* 0x000fe200078ec0ff */
[----:B------:R-:W-:Y:S01]  /*d6e0*/  IMAD R13, R11, UR5, R10 ;  /* 0x000000050b0d7c24 */ /* 0x000fe2000f8e020a */
[----:B------:R-:W-:Y:S01]  /*d6f0*/  ULDC.64 UR4, c[0x0][0xb50] ;  /* 0x0002d40000047ab9 */ /* 0x000fe20000000a00 */
[----:B------:R-:W-:Y:S01]  /*d700*/  SHF.R.U64 R6, R8, 0x3, RZ ;  /* 0x0000000308067819 */ /* 0x000fe200000012ff */
[----:B------:R-:W-:Y:S01]  /*d710*/  IMAD.X R7, RZ, RZ, R17, P3 ;  /* 0x000000ffff077224 */ /* 0x000fe200018e0611 */
[----:B------:R-:W-:Y:S01]  /*d720*/  LEA R10, P4, R4, UR4, 0x2 ;  /* 0x00000004040a7c11 */ /* 0x000fe2000f8810ff */
[----:B------:R-:W-:Y:S01]  /*d730*/  IMAD.IADD R5, R5, 0x1, R13 ;  /* 0x0000000105057824 */ /* 0x000fe200078e020d */
[----:B------:R-:W-:Y:S01]  /*d740*/  LOP3.LUT R6, R6, R9, RZ, 0x3c, !PT ;  /* 0x0000000906067212 */ /* 0x000fe200078e3cff */
[----:B------:R-:W-:Y:S01]  /*d750*/  IMAD.X R13, RZ, RZ, R17, P0 ;  /* 0x000000ffff0d7224 */ /* 0x000fe200000e0611 */
[----:B------:R-:W-:Y:S01]  /*d760*/  IADD3 R9, P2, R16, 0x3000, RZ ;  /* 0x0000300010097810 */ /* 0x000fe20007f5e0ff */
[----:B------:R-:W-:Y:S01]  /*d770*/  SHFL.IDX PT, R48, R10, RZ, 0x1c1f ;  /* 0x001c1fff0a307589 */ /* 0x000fe200000e0000 */
[----:B------:R-:W-:Y:S01]  /*d780*/  LEA.HI.X R14, R4, UR5, R5, 0x2, P4 ;  /* 0x00000005040e7c11 */ /* 0x000fe2000a0f1405 */
[----:B------:R-:W-:Y:S01]  /*d790*/  VIADD R4, R24, 0x8 ;  /* 0x0000000818047836 */ /* 0x000fe20000000000 */
[----:B------:R-:W-:Y:S01]  /*d7a0*/  LOP3.LUT R8, R9, 0x380, RZ, 0xc0, !PT ;  /* 0x0000038009087812 */ /* 0x000fe200078ec0ff */
[----:B------:R-:W-:Y:S01]  /*d7b0*/  SHFL.IDX PT, R50, R10, 0x1, 0x1c1f ;  /* 0x003c1f000a327f89 */ /* 0x000fe200000e0000 */
[----:B------:R-:W-:Y:S01]  /*d7c0*/  LOP3.LUT P0, RZ, R167, 0x3, RZ, 0xc0, !PT ;  /* 0x00000003a7ff7812 */ /* 0x000fe2000780c0ff */
[----:B------:R-:W-:Y:S01]  /*d7d0*/  ULDC.64 UR4, c[0x0][0xaa0] ;  /* 0x0002a80000047ab9 */ /* 0x000fe20000000a00 */
[----:B------:R-:W-:Y:S01]  /*d7e0*/  SHF.R.U64 R8, R8, 0x3, RZ ;  /* 0x0000000308087819 */ /* 0x000fe200000012ff */
[----:B------:R-:W0:Y:S01]  /*d7f0*/  SHFL.IDX PT, R49, R14, RZ, 0x1c1f ;  /* 0x001c1fff0e317589 */ /* 0x000e2200000e0000 */
[----:B------:R-:W-:-:S02]  /*d800*/  IADD3 R33, P4, R16, 0x6000, RZ ;  /* 0x0000600010217810 */ /* 0x000fc40007f9e0ff */
[----:B------:R-:W-:Y:S01]  /*d810*/  LOP3.LUT R8, R8, R9, RZ, 0x3c, !PT ;  /* 0x0000000908087212 */ /* 0x000fe200078e3cff */
[----:B------:R-:W1:Y:S01]  /*d820*/  SHFL.IDX PT, R51, R14, 0x1, 0x1c1f ;  /* 0x003c1f000e337f89 */ /* 0x000e6200000e0000 */
[----:B------:R-:W-:Y:S01]  /*d830*/  IMAD.X R9, RZ, RZ, R17, P2 ;  /* 0x000000ffff097224 */ /* 0x000fe200010e0611 */
[-C--:B------:R-:W-:Y:S02]  /*d840*/  ISETP.GE.OR P2, PT, R24, R55.reuse, P0 ;  /* 0x000000371800720c */ /* 0x080fe40000746670 */
[----:B------:R-:W-:Y:S02]  /*d850*/  ISETP.GE.OR P0, PT, R4, R55, P0 ;  /* 0x000000370400720c */ /* 0x000fe40000706670 */
[----:B------:R-:W-:Y:S02]  /*d860*/  LOP3.LUT R11, R16, 0x380, RZ, 0xc0, !PT ;  /* 0x00000380100b7812 */ /* 0x000fe400078ec0ff */
[----:B------:R-:W-:Y:S02]  /*d870*/  LOP3.LUT R32, R33, 0x380, RZ, 0xc0, !PT ;  /* 0x0000038021207812 */ /* 0x000fe400078ec0ff */
[----:B------:R-:W-:-:S02]  /*d880*/  SHF.R.U64 R11, R11, 0x3, RZ ;  /* 0x000000030b0b7819 */ /* 0x000fc400000012ff */
[----:B------:R-:W-:Y:S02]  /*d890*/  IADD3 R5, P3, R16, 0x7000, RZ ;  /* 0x0000700010057810 */ /* 0x000fe40007f7e0ff */
[----:B------:R-:W-:Y:S02]  /*d8a0*/  SHF.R.U64 R40, R40, 0x3, RZ ;  /* 0x0000000328287819 */ /* 0x000fe400000012ff */
[----:B------:R-:W-:Y:S01]  /*d8b0*/  SHF.R.U64 R36, R36, 0x3, RZ ;  /* 0x0000000324247819 */ /* 0x000fe200000012ff */
[--C-:B------:R-:W-:Y:S01]  /*d8c0*/  IMAD.X R29, RZ, RZ, R17.reuse, P3 ;  /* 0x000000ffff1d7224 */ /* 0x100fe200018e0611 */
[----:B------:R-:W-:Y:S02]  /*d8d0*/  SHF.R.U64 R32, R32, 0x3, RZ ;  /* 0x0000000320207819 */ /* 0x000fe400000012ff */
[----:B------:R-:W-:Y:S01]  /*d8e0*/  LOP3.LUT R16, R11, R16, RZ, 0x3c, !PT ;  /* 0x000000100b107212 */ /* 0x000fe200078e3cff */
[----:B0-----:R0:W-:Y:S01]  /*d8f0*/  @!P2 ST.E desc[UR60][R48.64], R2 ;  /* 0x000000023000a985 */ /* 0x0011e2000c10193c */
[----:B------:R-:W-:Y:S01]  /*d900*/  LOP3.LUT R40, R40, R41, RZ, 0x3c, !PT ;  /* 0x0000002928287212 */ /* 0x000fe200078e3cff */
[--C-:B------:R-:W-:Y:S01]  /*d910*/  IMAD.X R41, RZ, RZ, R17.reuse, P6 ;  /* 0x000000ffff297224 */ /* 0x100fe200030e0611 */
[----:B------:R-:W-:Y:S01]  /*d920*/  LOP3.LUT R36, R36, R37, RZ, 0x3c, !PT ;  /* 0x0000002524247212 */ /* 0x000fe200078e3cff */
[----:B-1----:R1:W-:Y:S01]  /*d930*/  @!P0 ST.E desc[UR60][R50.64], R0 ;  /* 0x0000000032008985 */ /* 0x0023e2000c10193c */
[----:B------:R-:W-:Y:S01]  /*d940*/  LOP3.LUT R32, R32, R33, RZ, 0x3c, !PT ;  /* 0x0000002120207212 */ /* 0x000fe200078e3cff */
[--C-:B------:R-:W-:Y:S01]  /*d950*/  IMAD.X R37, RZ, RZ, R17.reuse, P5 ;  /* 0x000000ffff257224 */ /* 0x100fe200028e0611 */
[----:B------:R-:W-:Y:S01]  /*d960*/  LOP3.LUT R12, R15, 0x380, RZ, 0xc0, !PT ;  /* 0x000003800f0c7812 */ /* 0x000fe200078ec0ff */
[----:B------:R-:W-:Y:S01]  /*d970*/  IMAD.X R33, RZ, RZ, R17, P4 ;  /* 0x000000ffff217224 */ /* 0x000fe200020e0611 */
[----:B------:R2:W5:Y:S01]  /*d980*/  LD.E.128 R24, desc[UR60][R16.64] ;  /* 0x0000003c10187980 */ /* 0x000562000c101d00 */
[----:B------:R-:W-:Y:S01]  /*d990*/  LOP3.LUT R4, R5, 0x380, RZ, 0xc0, !PT ;  /* 0x0000038005047812 */ /* 0x000fe200078ec0ff */
[----:B0-----:R-:W0:Y:S01]  /*d9a0*/  @P1 LDC R49, c[0x0][0xbec] ;  /* 0x0002fb00ff311b82 */ /* 0x001e220000000800 */
[----:B------:R-:W-:Y:S01]  /*d9b0*/  SHF.R.U64 R12, R12, 0x3, RZ ;  /* 0x000000030c0c7819 */ /* 0x000fe200000012ff */
[----:B------:R-:W5:Y:S01]  /*d9c0*/  LD.E.128 R8, desc[UR60][R8.64] ;  /* 0x0000003c08087980 */ /* 0x000f62000c101d00 */
[----:B------:R-:W-:Y:S01]  /*d9d0*/  SHF.R.U64 R4, R4, 0x3, RZ ;  /* 0x0000000304047819 */ /* 0x000fe200000012ff */
[----:B-1----:R-:W-:Y:S01]  /*d9e0*/  IMAD R0, R21, UR4, RZ ;  /* 0x0000000415007c24 */ /* 0x002fe2000f8e02ff */
[----:B------:R-:W-:Y:S01]  /*d9f0*/  LOP3.LUT R12, R12, R15, RZ, 0x3c, !PT ;  /* 0x0000000f0c0c7212 */ /* 0x000fe200078e3cff */
[----:B------:R-:W5:Y:S01]  /*da00*/  LD.E.128 R40, desc[UR60][R40.64] ;  /* 0x0000003c28287980 */ /* 0x000f62000c101d00 */
[----:B--2---:R-:W-:Y:S01]  /*da10*/  IMAD.WIDE.U32 R16, R23, UR4, RZ ;  /* 0x0000000417107c25 */ /* 0x004fe2000f8e00ff */
[----:B------:R-:W-:-:S02]  /*da20*/  LOP3.LUT R28, R4, R5, RZ, 0x3c, !PT ;  /* 0x00000005041c7212 */ /* 0x000fc400078e3cff */
[----:B------:R-:W5:Y:S01]  /*da30*/  LD.E.128 R4, desc[UR60][R6.64] ;  /* 0x0000003c06047980 */ /* 0x000f62000c101d00 */
[----:B------:R-:W-:Y:S01]  /*da40*/  IMAD R21, R23, UR5, R0 ;  /* 0x0000000517157c24 */ /* 0x000fe2000f8e0200 */
[----:B------:R-:W-:Y:S01]  /*da50*/  ULDC.64 UR4, c[0x0][0xae8] ;  /* 0x0002ba0000047ab9 */ /* 0x000fe20000000a00 */
[----:B------:R-:W1:Y:S01]  /*da60*/  @P1 LDC R23, c[0x0][0xbf0] ;  /* 0x0002fc00ff171b82 */ /* 0x000e620000000800 */
[----:B------:R-:W5:Y:S01]  /*da70*/  LD.E.128 R12, desc[UR60][R12.64] ;  /* 0x0000003c0c0c7980 */ /* 0x000f62000c101d00 */
[----:B------:R-:W-:Y:S02]  /*da80*/  IMAD.IADD R17, R17, 0x1, R21 ;  /* 0x0000000111117824 */ /* 0x000fe400078e0215 */
[----:B------:R-:W-:Y:S01]  /*da90*/  IMAD R21, R162, 0x20, R165 ;  /* 0x00000020a2157824 */ /* 0x000fe200078e02a5 */
[----:B------:R-:W5:Y:S01]  /*daa0*/  LD.E.128 R36, desc[UR60][R36.64] ;  /* 0x0000003c24247980 */ /* 0x000f62000c101d00 */
[----:B------:R-:W-:Y:S02]  /*dab0*/  IMAD R0, R44, UR4, RZ ;  /* 0x000000042c007c24 */ /* 0x000fe4000f8e02ff */
[----:B------:R-:W-:Y:S01]  /*dac0*/  IMAD.IADD R44, R18, 0x1, R21 ;  /* 0x00000001122c7824 */ /* 0x000fe200078e0215 */
[----:B------:R-:W5:Y:S01]  /*dad0*/  LD.E.128 R32, desc[UR60][R32.64] ;  /* 0x0000003c20207980 */ /* 0x000f62000c101d00 */
[----:B------:R-:W-:-:S02]  /*dae0*/  IMAD R21, R163, UR5, R0 ;  /* 0x00000005a3157c24 */ /* 0x000fc4000f8e0200 */
[----:B------:R-:W-:Y:S01]  /*daf0*/  IMAD.WIDE.U32 R16, R163, UR4, R16 ;  /* 0x00000004a3107c25 */ /* 0x000fe2000f8e0010 */
[----:B------:R-:W-:Y:S01]  /*db00*/  ULDC.64 UR4, c[0x0][0xaf0] ;  /* 0x0002bc0000047ab9 */ /* 0x000fe20000000a00 */
[----:B------:R-:W5:Y:S02]  /*db10*/  LD.E.128 R28, desc[UR60][R28.64] ;  /* 0x0000003c1c1c7980 */ /* 0x000f64000c101d00 */
[----:B0-----:R-:W-:Y:S01]  /*db20*/  @P1 IMAD.HI.U32 R0, R44, R49, RZ ;  /* 0x000000312c001227 */ /* 0x001fe200078e00ff */
[----:B------:R-:W-:Y:S01]  /*db30*/  @!PT LDS RZ, [RZ] ;  /* 0x00000000fffff984 */ /* 0x000fe20000000800 */
[----:B------:R-:W-:Y:S01]  /*db40*/  @!PT LDS RZ, [RZ] ;  /* 0x00000000fffff984 */ /* 0x000fe20000000800 */
[----:B------:R-:W-:Y:S01]  /*db50*/  @!PT LDS RZ, [RZ] ;  /* 0x00000000fffff984 */ /* 0x000fe20000000800 */
[----:B------:R-:W-:Y:S01]  /*db60*/  @!PT LDS RZ, [RZ] ;  /* 0x00000000fffff984 */ /* 0x000fe20000000800 */
[----:B------:R0:W-:Y:S06]  /*db70*/  MEMBAR.ALL.CTA ;  /* 0x0000000000007992 */ /* 0x0001ec0000008000 */
[----:B0-----:R-:W0:Y:S01]  /*db80*/  FENCE.VIEW.ASYNC.S ;  /* 0x00000000000073c6 */ /* 0x001e220000000000 */
[----:B------:R-:W-:-:S02]  /*db90*/  IMAD.IADD R17, R17, 0x1, R21 ;  /* 0x0000000111117824 */ /* 0x000fc400078e0215 */
[----:B------:R-:W-:Y:S02]  /*dba0*/  IMAD.MOV.U32 R21, RZ, RZ, R44 ;  /* 0x000000ffff157224 */ /* 0x000fe400078e002c */
[----:B------:R-:W-:Y:S01]  /*dbb0*/  IMAD R2, R20, UR4, RZ ;  /* 0x0000000414027c24 */ /* 0x000fe2000f8e02ff */
[----:B-1----:R-:W-:Y:S01]  /*dbc0*/  @P1 SHF.R.U32.HI R21, RZ, R23, R0 ;  /* 0x00000017ff151219 */ /* 0x002fe20000011600 */
[----:B------:R-:W-:-:S03]  /*dbd0*/  IMAD.WIDE.U32 R16, R53, UR4, R16 ;  /* 0x0000000435107c25 */ /* 0x000fc6000f8e0010 */
[--C-:B------:R-:W-:Y:S01]  /*dbe0*/  SHF.R.S32.HI R0, RZ, 0x1f, R21.reuse ;  /* 0x0000001fff007819 */ /* 0x100fe20000011415 */
        /* <DEDUP_REMOVED lines=10> */
[----:B------:R-:W-:Y:S02]  /*dc90*/  IMAD.IADD R17, R17, 0x1, R49 ;  /* 0x0000000111117824 */ /* 0x000fe400078e0231 */
[----:B------:R-:W-:Y:S02]  /*dca0*/  IMAD R2, R0, UR4, RZ ;  /* 0x0000000400027c24 */ /* 0x000fe4000f8e02ff */
[----:B------:R-:W-:Y:S02]  /*dcb0*/  IMAD.IADD R44, R165, 0x1, R18 ;  /* 0x00000001a52c7824 */ /* 0x000fe400078e0212 */
[----:B------:R-:W-:-:S02]  /*dcc0*/  IMAD R21, R23, UR5, R2 ;  /* 0x0000000517157c24 */ /* 0x000fc4000f8e0202 */
[----:B------:R-:W-:Y:S01]  /*dcd0*/  IMAD.WIDE.U32 R16, R23, UR4, R16 ;  /* 0x0000000417107c25 */ /* 0x000fe2000f8e0010 */
[CC--:B------:R-:W-:Y:S01]  /*dce0*/  ISETP.GE.AND P2, PT, R44.reuse, R55.reuse, PT ;  /* 0x000000372c00720c */ /* 0x0c0fe20003f46270 */
[----:B------:R-:W-:Y:S02]  /*dcf0*/  ULDC.64 UR4, c[0x0][0xa80] ;  /* 0x0002a00000047ab9 */ /* 0x000fe40000000a00 */
[----:B------:R-:W-:Y:S01]  /*dd00*/  VIADD R0, R44, 0x20 ;  /* 0x000000202c007836 */ /* 0x000fe20000000000 */
[----:B------:R-:W-:Y:S01]  /*dd10*/  LEA R18, P3, R16, UR4, 0x1 ;  /* 0x0000000410127c11 */ /* 0x000fe2000f8608ff */
[----:B------:R-:W-:Y:S02]  /*dd20*/  IMAD.IADD R17, R17, 0x1, R21 ;  /* 0x0000000111117824 */ /* 0x000fe400078e0215 */
[----:B------:R-:W-:Y:S01]  /*dd30*/  VIADD R3, R3, 0x2a820 ;  /* 0x0002a82003037836 */ /* 0x000fe20000000000 */
[----:B------:R-:W-:Y:S01]  /*dd40*/  ISETP.GE.AND P0, PT, R0, R55, PT ;  /* 0x000000370000720c */ /* 0x000fe20003f06270 */
[----:B------:R-:W-:Y:S01]  /*dd50*/  VIADD R0, R44, 0x40 ;  /* 0x000000402c007836 */ /* 0x000fe20000000000 */
[----:B------:R-:W-:-:S02]  /*dd60*/  LEA.HI.X R20, R16, UR5, R17, 0x1, P3 ;  /* 0x0000000510147c11 */ /* 0x000fc400098f0c11 */
[----:B------:R-:W-:Y:S01]  /*dd70*/  PRMT R3, RZ, 0x654, R3 ;  /* 0x00000654ff037816 */ /* 0x000fe20000000003 */
[----:B0-----:R0:W1:Y:S01]  /*dd80*/  SHFL.IDX PT, R16, R18, RZ, 0x181f ;  /* 0x00181fff12107589 */ /* 0x00106200000e0000 */
[----:B------:R-:W-:Y:S01]  /*dd90*/  ISETP.GE.AND P1, PT, R0, R55, PT ;  /* 0x000000370000720c */ /* 0x000fe20003f26270 */
[----:B------:R-:W-:Y:S01]  /*dda0*/  BSSY B1, `(.L_x_1426) ;  /* 0x000000d000017945 */ /* 0x000fe20003800000 */
[----:B------:R0:W-:Y:S01]  /*ddb0*/  SYNCS.ARRIVE.TRANS64.RED.A1T0 RZ, [R3+URZ], RZ ;  /* 0x000000ff03ff79a7 */ /* 0x0001e2000810043f */
[----:B------:R0:W2:Y:S02]  /*ddc0*/  SHFL.IDX PT, R0, R20, RZ, 0x181f ;  /* 0x00181fff14007589 */ /* 0x0000a400000e0000 */
[----:B------:R-:W-:Y:S08]  /*ddd0*/  @P2 BRA `(.L_x_1427) ;  /* 0x0000000000242947 */ /* 0x000ff00003800000 */
[----:B------:R-:W-:Y:S02]  /*dde0*/  ULDC UR4, c[0x0][0xac8] ;  /* 0x0002b20000047ab9 */ /* 0x000fe40000000800 */
[----:B------:R-:W-:Y:S02]  /*ddf0*/  ISETP.GE.AND P2, PT, R160, UR4, PT ;  /* 0x00000004a0007c0c */ /* 0x000fe4000bf46270 */
[----:B------:R-:W-:-:S11]  /*de00*/  ISETP.GE.AND P3, PT, R161, UR4, PT ;  /* 0x00000004a1007c0c */ /* 0x000fd6000bf66270 */
[CC--:B-1----:R-:W-:Y:S02]  /*de10*/  @!P2 LEA R2, P4, R160.reuse, R16.reuse, 0x1 ;  /* 0x00000010a002a211 */ /* 0x0c2fe400078808ff */
[C---:B------:R-:W-:Y:S02]  /*de20*/  @!P3 LEA R16, P5, R161.reuse, R16, 0x1 ;  /* 0x00000010a110b211 */ /* 0x040fe400078a08ff */
[-C--:B0-2---:R-:W-:Y:S02]  /*de30*/  @!P2 LEA.HI.X R3, R160, R0.reuse, R173, 0x1, P4 ;  /* 0x00000000a003a211 */ /* 0x085fe400020f0cad */
[----:B------:R-:W-:-:S03]  /*de40*/  @!P3 LEA.HI.X R17, R161, R0, R172, 0x1, P5 ;  /* 0x00000000a111b211 */ /* 0x000fc600028f0cac */
[----:B-----5:R3:W-:Y:S04]  /*de50*/  @!P2 ST.E.128 desc[UR60][R2.64], R24 ;  /* 0x000000180200a985 */ /* 0x0207e8000c101d3c */
[----:B------:R3:W-:Y:S02]  /*de60*/  @!P3 ST.E.128 desc[UR60][R16.64], R40 ;  /* 0x000000281000b985 */ /* 0x0007e4000c101d3c */
.L_x_1427:
[----:B------:R-:W-:Y:S05]  /*de70*/  BSYNC B1 ;  /* 0x0000000000017941 */ /* 0x000fea0003800000 */
.L_x_1426:
[----:B--2---:R2:W4:Y:S01]  /*de80*/  SHFL.IDX PT, R0, R20, 0x1, 0x181f ;  /* 0x00381f0014007f89 */ /* 0x00452200000e0000 */
[----:B------:R-:W-:Y:S03]  /*de90*/  BSSY B1, `(.L_x_1428) ;  /* 0x000000c000017945 */ /* 0x000fe60003800000 */
[----:B-1-3--:R2:W1:Y:S01]  /*dea0*/  SHFL.IDX PT, R16, R18, 0x1, 0x181f ;  /* 0x00381f0012107f89 */ /* 0x00a46200000e0000 */
[----:B------:R-:W-:Y:S05]  /*deb0*/  @P0 BRA `(.L_x_1429) ;  /* 0x0000000000240947 */ /* 0x000fea0003800000 */
[----:B------:R-:W-:Y:S02]  /*dec0*/  ULDC UR4, c[0x0][0xac8] ;  /* 0x0002b20000047ab9 */ /* 0x000fe40000000800 */
[----:B------:R-:W-:Y:S02]  /*ded0*/  ISETP.GE.AND P3, PT, R160, UR4, PT ;  /* 0x00000004a0007c0c */ /* 0x000fe4000bf66270 */
[----:B------:R-:W-:-:S11]  /*dee0*/  ISETP.GE.AND P4, PT, R161, UR4, PT ;  /* 0x00000004a1007c0c */ /* 0x000fd6000bf86270 */
[CC--:B-1----:R-:W-:Y:S02]  /*def0*/  @!P3 LEA R2, P0, R160.reuse, R16.reuse, 0x1 ;  /* 0x00000010a002b211 */ /* 0x0c2fe400078008ff */
[C---:B------:R-:W-:Y:S02]  /*df00*/  @!P4 LEA R16, P2, R161.reuse, R16, 0x1 ;  /* 0x00000010a110c211 */ /* 0x040fe400078408ff */
[-C--:B0---4-:R-:W-:Y:S02]  /*df10*/  @!P3 LEA.HI.X R3, R160, R0.reuse, R173, 0x1, P0 ;  /* 0x00000000a003b211 */ /* 0x091fe400000f0cad */
[----:B------:R-:W-:-:S03]  /*df20*/  @!P4 LEA.HI.X R17, R161, R0, R172, 0x1, P2 ;  /* 0x00000000a111c211 */ /* 0x000fc600010f0cac */
[----:B-----5:R3:W-:Y:S04]  /*df30*/  @!P3 ST.E.128 desc[UR60][R2.64], R12 ;  /* 0x0000000c0200b985 */ /* 0x0207e8000c101d3c */
[----:B------:R3:W-:Y:S02]  /*df40*/  @!P4 ST.E.128 desc[UR60][R16.64], R36 ;  /* 0x000000241000c985 */ /* 0x0007e4000c101d3c */
.L_x_1429:
[----:B------:R-:W-:Y:S05]  /*df50*/  BSYNC B1 ;  /* 0x0000000000017941 */ /* 0x000fea0003800000 */
.L_x_1428:
        /* <DEDUP_REMOVED lines=13> */
.L_x_1431:
[----:B------:R-:W-:Y:S05]  /*e030*/  BSYNC B1 ;  /* 0x0000000000017941 */ /* 0x000fea0003800000 */
.L_x_1430:
[----:B0-----:R-:W-:Y:S01]  /*e040*/  VIADD R0, R44, 0x60 ;  /* 0x000000602c007836 */ /* 0x001fe20000000000 */
[----:B--2-4-:R-:W0:Y:S04]  /*e050*/  SHFL.IDX PT, R20, R20, 0x3, 0x181f ;  /* 0x00781f0014147f89 */ /* 0x014e2800000e0000 */
[----:B------:R-:W-:Y:S01]  /*e060*/  ISETP.GE.AND P0, PT, R0, R55, PT ;  /* 0x000000370000720c */ /* 0x000fe20003f06270 */
[----:B------:R-:W2:-:S12]  /*e070*/  SHFL.IDX PT, R18, R18, 0x3, 0x181f ;  /* 0x00781f0012127f89 */ /* 0x000e9800000e0000 */
        /* <DEDUP_REMOVED lines=8> */
[----:B----4-:R-:W-:-:S04]  /*e100*/  LEA R2, P0, R161, R18, 0x1 ;  /* 0x00000012a1027211 */ /* 0x010fc800078008ff */
[----:B------:R-:W-:-:S05]  /*e110*/  LEA.HI.X R3, R161, R20, R172, 0x1, P0 ;  /* 0x00000014a1037211 */ /* 0x000fca00000f0cac */
[----:B------:R0:W-:Y:S01]  /*e120*/  ST.E.128 desc[UR60][R2.64], R28 ;  /* 0x0000001c02007985 */ /* 0x0001e2000c101d3c */
[----:B------:R-:W-:Y:S05]  /*e130*/  BRA `(.L_x_1432) ;  /* 0x0000000800b07947 */ /* 0x000fea0003800000 */
.L_x_1424:
[----:B------:R-:W2:Y:S08]  /*e140*/  LDC.64 R4, c[0x0][0xc00] ;  /* 0x00030000ff047b82 */ /* 0x000eb00000000a00 */
[----:B0-----:R-:W0:Y:S01]  /*e150*/  LDC.64 R2, c[0x0][0xc00] ;  /* 0x00030000ff027b82 */ /* 0x001e220000000a00 */
[----:B------:R-:W-:Y:S01]  /*e160*/  ULDC UR4, c[0x0][0xa88] ;  /* 0x0002a20000047ab9 */ /* 0x000fe20000000800 */
[----:B------:R-:W-:-:S06]  /*e170*/  IMAD.MOV.U32 R6, RZ, RZ, RZ ;  /* 0x000000ffff067224 */ /* 0x000fcc00078e00ff */
[----:B------:R-:W3:Y:S01]  /*e180*/  LDC R17, c[0x0][0xbe8] ;  /* 0x0002fa00ff117b82 */ /* 0x000ee20000000800 */
[----:B--2---:R-:W-:-:S04]  /*e190*/  ISETP.NE.U32.AND P0, PT, R4, RZ, PT ;  /* 0x000000ff0400720c */ /* 0x004fc80003f05070 */
[----:B------:R-:W-:-:S03]  /*e1a0*/  ISETP.NE.AND.EX P0, PT, R5, RZ, PT, P0 ;  /* 0x000000ff0500720c */ /* 0x000fc60003f05300 */
[----:B------:R-:W2:Y:S01]  /*e1b0*/  LDC.64 R4, c[0x0][0xc08] ;  /* 0x00030200ff047b82 */ /* 0x000ea20000000a00 */
[----:B0-----:R-:W-:-:S04]  /*e1c0*/  IMAD.WIDE R2, R164, 0x4, R2 ;  /* 0x00000004a4027825 */ /* 0x001fc800078e0202 */
[----:B------:R-:W-:-:S05]  /*e1d0*/  IMAD.U32 R0, RZ, RZ, UR4 ;  /* 0x00000004ff007e24 */ /* 0x000fca000f8e00ff */
[----:B------:R0:W5:Y:S01]  /*e1e0*/  @P0 LDG.E R6, desc[UR60][R2.64] ;  /* 0x0000003c02060981 */ /* 0x000162000c1e1900 */
[----:B--2---:R-:W-:-:S04]  /*e1f0*/  ISETP.NE.U32.AND P1, PT, R4, RZ, PT ;  /* 0x000000ff0400720c */ /* 0x004fc80003f25070 */
[----:B------:R-:W-:-:S13]  /*e200*/  ISETP.NE.AND.EX P1, PT, R5, RZ, PT, P1 ;  /* 0x000000ff0500720c */ /* 0x000fda0003f25310 */
[----:B------:R-:W2:Y:S02]  /*e210*/  @P1 LDC.64 R4, c[0x0][0xc08] ;  /* 0x00030200ff041b82 */ /* 0x000ea40000000a00 */
[----:B--2---:R-:W-:-:S05]  /*e220*/  @P1 IMAD.WIDE R4, R164, 0x4, R4 ;  /* 0x00000004a4041825 */ /* 0x004fca00078e0204 */
[----:B------:R0:W5:Y:S01]  /*e230*/  @P1 LDG.E R0, desc[UR60][R4.64] ;  /* 0x0000003c04001981 */ /* 0x000162000c1e1900 */
[----:B---3--:R-:W-:Y:S02]  /*e240*/  ISETP.NE.AND P2, PT, R17, 0x1, PT ;  /* 0x000000011100780c */ /* 0x008fe40003f45270 */
[----:B------:R-:W-:Y:S02]  /*e250*/  ISETP.GE.AND P3, PT, R174, 0x80, PT ;  /* 0x00000080ae00780c */ /* 0x000fe40003f66270 */
[----:B------:R-:W-:-:S09]  /*e260*/  SHF.R.S32.HI R7, RZ, 0x1f, R164 ;  /* 0x0000001fff077819 */ /* 0x000fd200000114a4 */
[----:B------:R-:W2:Y:S08]  /*e270*/  @P2 LDC R16, c[0x0][0xbec] ;  /* 0x0002fb00ff102b82 */ /* 0x000eb00000000800 */
[----:B------:R-:W3:Y:S01]  /*e280*/  @P2 LDC R21, c[0x0][0xbf0] ;  /* 0x0002fc00ff152b82 */ /* 0x000ee20000000800 */
[----:B0-----:R-:W-:Y:S05]  /*e290*/  @P1 BRA `(.L_x_1433) ;  /* 0x0000000000101947 */ /* 0x001fea0003800000 */
[----:B------:R-:W-:Y:S05]  /*e2a0*/  @!P0 BRA `(.L_x_1433) ;  /* 0x00000000000c8947 */ /* 0x000fea0003800000 */
[----:B------:R-:W4:Y:S04]  /*e2b0*/  LDG.E R5, desc[UR60][R2.64] ;  /* 0x0000003c02057981 */ /* 0x000f28000c1e1900 */
[----:B-----5:R-:W4:Y:S02]  /*e2c0*/  LDG.E R0, desc[UR60][R2.64+0x4] ;  /* 0x0000043c02007981 */ /* 0x020f24000c1e1900 */
[----:B----4-:R-:W-:-:S07]  /*e2d0*/  IMAD.IADD R0, R0, 0x1, -R5 ;  /* 0x0000000100007824 */ /* 0x010fce00078e0a05 */
.L_x_1433:
[----:B------:R-:W-:Y:S01]  /*e2e0*/  BSSY B1, `(.L_x_1434) ;  /* 0x000002d000017945 */ /* 0x000fe20003800000 */
[----:B------:R-:W-:Y:S02]  /*e2f0*/  SHF.R.S32.HI R10, RZ, 0x1f, R163 ;  /* 0x0000001fff0a7819 */ /* 0x000fe400000114a3 */
[----:B------:R-:W-:Y:S02]  /*e300*/  SEL R13, R164, RZ, !P0 ;  /* 0x000000ffa40d7207 */ /* 0x000fe40004000000 */
[----:B------:R-:W-:Y:S02]  /*e310*/  SEL R12, R7, RZ, !P0 ;  /* 0x000000ff070c7207 */ /* 0x000fe40004000000 */
[----:B-----5:R-:W-:Y:S01]  /*e320*/  SHF.R.S32.HI R11, RZ, 0x1f, R6 ;  /* 0x0000001fff0b7819 */ /* 0x020fe20000011406 */
[----:B------:R-:W-:Y:S06]  /*e330*/  @P3 BRA `(.L_x_1435) ;  /* 0x00000000009c3947 */ /* 0x000fec0003800000 */
[----:B------:R-:W0:Y:S01]  /*e340*/  S2R R3, SR_TID.X ;  /* 0x0000000000037919 */ /* 0x000e220000002100 */
[----:B------:R-:W4:Y:S02]  /*e350*/  LDC R14, c[0x0][0xbe8] ;  /* 0x0002fa00ff0e7b82 */ /* 0x000f240000000800 */
[----:B----4-:R-:W-:Y:S01]  /*e360*/  IMAD R2, R0, R14, RZ ;  /* 0x0000000e00027224 */ /* 0x010fe200078e02ff */
[----:B0-----:R-:W-:-:S04]  /*e370*/  IADD3 R9, R18, -0x80, R3 ;  /* 0xffffff8012097810 */ /* 0x001fc80007ffe003 */
[----:B------:R-:W-:-:S13]  /*e380*/  ISETP.GE.AND P0, PT, R9, R2, PT ;  /* 0x000000020900720c */ /* 0x000fda0003f06270 */
[----:B------:R-:W-:Y:S05]  /*e390*/  @P0 BRA `(.L_x_1435) ;  /* 0x0000000000840947 */ /* 0x000fea0003800000 */
[----:B------:R-:W-:Y:S01]  /*e3a0*/  ISETP.NE.AND P0, PT, R14, 0x1, PT ;  /* 0x000000010e00780c */ /* 0x000fe20003f05270 */
[----:B------:R-:W-:Y:S01]  /*e3b0*/  ULDC.64 UR4, c[0x0][0xb90] ;  /* 0x0002e40000047ab9 */ /* 0x000fe20000000a00 */
[----:B------:R-:W-:Y:S02]  /*e3c0*/  IMAD.MOV.U32 R2, RZ, RZ, R6 ;  /* 0x000000ffff027224 */ /* 0x000fe400078e0006 */
[----:B------:R-:W-:Y:S02]  /*e3d0*/  IMAD R8, R10, UR4, RZ ;  /* 0x000000040a087c24 */ /* 0x000fe4000f8e02ff */
[----:B------:R-:W-:Y:S02]  /*e3e0*/  IMAD.MOV.U32 R3, RZ, RZ, R11 ;  /* 0x000000ffff037224 */ /* 0x000fe400078e000b */
[----:B------:R-:W-:Y:S02]  /*e3f0*/  IMAD.MOV.U32 R5, RZ, RZ, R9 ;  /* 0x000000ffff057224 */ /* 0x000fe400078e0009 */
[----:B------:R-:W-:-:S03]  /*e400*/  IMAD.WIDE.U32 R2, R163, UR4, R2 ;  /* 0x00000004a3027c25 */ /* 0x000fc6000f8e0002 */
[----:B------:R-:W0:Y:S01]  /*e410*/  @P0 LDC R4, c[0x0][0xbec] ;  /* 0x0002fb00ff040b82 */ /* 0x000e220000000800 */
[----:B------:R-:W-:Y:S01]  /*e420*/  IMAD R7, R163, UR5, R8 ;  /* 0x00000005a3077c24 */ /* 0x000fe2000f8e0208 */
[----:B------:R-:W-:-:S03]  /*e430*/  ULDC.64 UR4, c[0x0][0xb98] ;  /* 0x0002e60000047ab9 */ /* 0x000fc60000000a00 */
[----:B------:R-:W-:-:S03]  /*e440*/  IMAD.IADD R3, R3, 0x1, R7 ;  /* 0x0000000103037824 */ /* 0x000fc600078e0207 */
[----:B------:R-:W4:Y:S01]  /*e450*/  @P0 LDC R15, c[0x0][0xbf0] ;  /* 0x0002fc00ff0f0b82 */ /* 0x000f220000000800 */
[----:B------:R-:W-:-:S04]  /*e460*/  IMAD.WIDE.U32 R2, R13, UR4, R2 ;  /* 0x000000040d027c25 */ /* 0x000fc8000f8e0002 */
[----:B0-----:R-:W-:-:S05]  /*e470*/  @P0 IMAD.HI.U32 R4, R9, R4, RZ ;  /* 0x0000000409040227 */ /* 0x001fca00078e00ff */
[----:B----4-:R-:W-:Y:S01]  /*e480*/  @P0 SHF.R.U32.HI R5, RZ, R15, R4 ;  /* 0x0000000fff050219 */ /* 0x010fe20000011604 */
[----:B------:R-:W-:-:S03]  /*e490*/  IMAD R4, R12, UR4, RZ ;  /* 0x000000040c047c24 */ /* 0x000fc6000f8e02ff */
[----:B------:R-:W-:Y:S01]  /*e4a0*/  IADD3 R2, P0, R5, R2, RZ ;  /* 0x0000000205027210 */ /* 0x000fe20007f1e0ff */
[----:B------:R-:W-:Y:S02]  /*e4b0*/  IMAD.MOV R7, RZ, RZ, -R5 ;  /* 0x000000ffff077224 */ /* 0x000fe400078e0a05 */
[----:B------:R-:W-:Y:S01]  /*e4c0*/  IMAD R8, R13, UR5, R4 ;  /* 0x000000050d087c24 */ /* 0x000fe2000f8e0204 */
[----:B------:R-:W-:Y:S01]  /*e4d0*/  ULDC.64 UR4, c[0x0][0xb88] ;  /* 0x0002e20000047ab9 */ /* 0x000fe20000000a00 */
[----:B------:R-:W-:Y:S01]  /*e4e0*/  IMAD R7, R14, R7, R9 ;  /* 0x000000070e077224 */ /* 0x000fe200078e0209 */
[----:B------:R-:W-:-:S04]  /*e4f0*/  SHF.R.S32.HI R9, RZ, 0x1f, R5 ;  /* 0x0000001fff097819 */ /* 0x000fc80000011405 */
        /* <DEDUP_REMOVED lines=11> */
.L_x_1435:
[----:B------:R-:W-:Y:S05]  /*e5b0*/  BSYNC B1 ;  /* 0x0000000000017941 */ /* 0x000fea0003800000 */
.L_x_1434:
[----:B------:R-:W-:Y:S01]  /*e5c0*/  ULDC.64 UR4, c[0x0][0xaa0] ;  /* 0x0002a80000047ab9 */ /* 0x000fe20000000a00 */
[----:B------:R-:W-:Y:S01]  /*e5d0*/  IMAD R7, R162, 0x20, R165 ;  /* 0x00000020a2077824 */ /* 0x000fe200078e02a5 */
[----:B------:R-:W-:Y:S01]  /*e5e0*/  BSSY B1, `(.L_x_1436) ;  /* 0x0000037000017945 */ /* 0x000fe20003800000 */
[----:B0-----:R-:W-:Y:S02]  /*e5f0*/  IMAD R3, R11, UR4, RZ ;  /* 0x000000040b037c24 */ /* 0x001fe4000f8e02ff */
[----:B------:R-:W-:Y:S02]  /*e600*/  IMAD.IADD R9, R18, 0x1, R7 ;  /* 0x0000000112097824 */ /* 0x000fe400078e0207 */
[C---:B------:R-:W-:Y:S02]  /*e610*/  IMAD R5, R6.reuse, UR5, R3 ;  /* 0x0000000506057c24 */ /* 0x040fe4000f8e0203 */
[----:B------:R-:W-:Y:S01]  /*e620*/  IMAD.WIDE.U32 R2, R6, UR4, RZ ;  /* 0x0000000406027c25 */ /* 0x000fe2000f8e00ff */
[----:B------:R-:W-:-:S03]  /*e630*/  ULDC.64 UR4, c[0x0][0xae8] ;  /* 0x0002ba0000047ab9 */ /* 0x000fc60000000a00 */
[----:B------:R-:W-:Y:S02]  /*e640*/  IMAD.IADD R3, R3, 0x1, R5 ;  /* 0x0000000103037824 */ /* 0x000fe400078e0205 */
[----:B------:R-:W-:Y:S02]  /*e650*/  IMAD R6, R10, UR4, RZ ;  /* 0x000000040a067c24 */ /* 0x000fe4000f8e02ff */
[----:B--2---:R-:W-:-:S04]  /*e660*/  @P2 IMAD.HI.U32 R4, R9, R16, RZ ;  /* 0x0000001009042227 */ /* 0x004fc800078e00ff */
[C---:B------:R-:W-:Y:S02]  /*e670*/  IMAD R7, R163.reuse, UR5, R6 ;  /* 0x00000005a3077c24 */ /* 0x040fe4000f8e0206 */
[----:B------:R-:W-:Y:S01]  /*e680*/  IMAD.WIDE.U32 R2, R163, UR4, R2 ;  /* 0x00000004a3027c25 */ /* 0x000fe2000f8e0002 */
[----:B------:R-:W-:-:S03]  /*e690*/  ULDC.64 UR4, c[0x0][0xaf0] ;  /* 0x0002bc0000047ab9 */ /* 0x000fc60000000a00 */
[----:B------:R-:W-:Y:S01]  /*e6a0*/  IMAD.MOV.U32 R5, RZ, RZ, R9 ;  /* 0x000000ffff057224 */ /* 0x000fe200078e0009 */
[----:B---3--:R-:W-:Y:S01]  /*e6b0*/  @P2 SHF.R.U32.HI R5, RZ, R21, R4 ;  /* 0x00000015ff052219 */ /* 0x008fe20000011604 */
[----:B------:R-:W-:Y:S02]  /*e6c0*/  IMAD R6, R12, UR4, RZ ;  /* 0x000000040c067c24 */ /* 0x000fe4000f8e02ff */
[----:B------:R-:W-:Y:S01]  /*e6d0*/  IMAD.IADD R3, R3, 0x1, R7 ;  /* 0x0000000103037824 */ /* 0x000fe200078e0207 */
[----:B------:R-:W-:Y:S01]  /*e6e0*/  SHF.R.S32.HI R4, RZ, 0x1f, R5 ;  /* 0x0000001fff047819 */ /* 0x000fe20000011405 */
        /* <DEDUP_REMOVED lines=13> */
[----:B------:R-:W-:Y:S02]  /*e7c0*/  IMAD.IADD R18, R165, 0x1, R18 ;  /* 0x00000001a5127824 */ /* 0x000fe400078e0212 */
[----:B------:R-:W-:Y:S02]  /*e7d0*/  IMAD R17, R0, R17, RZ ;  /* 0x0000001100117224 */ /* 0x000fe400078e02ff */
        /* <DEDUP_REMOVED lines=10> */
[----:B------:R0:W2:Y:S02]  /*e880*/  SHFL.IDX PT, R2, R4, RZ, 0x181f ;  /* 0x00181fff04027589 */ /* 0x0000a400000e0000 */
[----:B------:R-:W-:Y:S02]  /*e890*/  ISETP.GE.AND P0, PT, R0, R17, PT ;  /* 0x000000110000720c */ /* 0x000fe40003f06270 */
[----:B------:R0:W3:Y:S01]  /*e8a0*/  SHFL.IDX PT, R0, R5, RZ, 0x181f ;  /* 0x00181fff05007589 */ /* 0x0000e200000e0000 */
[----:B------:R-:W-:Y:S10]  /*e8b0*/  @P2 BRA `(.L_x_1437) ;  /* 0x0000000000242947 */ /* 0x000ff40003800000 */
        /* <DEDUP_REMOVED lines=9> */
.L_x_1437:
[----:B------:R-:W-:Y:S05]  /*e950*/  BSYNC B1 ;  /* 0x0000000000017941 */ /* 0x000fea0003800000 */
.L_x_1436:
        /* <DEDUP_REMOVED lines=13> */
.L_x_1439:
[----:B------:R-:W-:Y:S05]  /*ea30*/  BSYNC B1 ;  /* 0x0000000000017941 */ /* 0x000fea0003800000 */
.L_x_1438:
        /* <DEDUP_REMOVED lines=13> */
.L_x_1441:
[----:B------:R-:W-:Y:S05]  /*eb10*/  BSYNC B1 ;  /* 0x0000000000017941 */ /* 0x000fea0003800000 */
.L_x_1440:
        /* <DEDUP_REMOVED lines=14> */
.L_x_1432:
[----:B------:R-:W-:Y:S05]  /*ec00*/  BSYNC B0 ;  /* 0x0000000000007941 */ /* 0x000fea0003800000 */
.L_x_1423:
[----:B------:R-:W-:Y:S02]  /*ec10*/  ULDC UR4, c[0x0][0xc3c] ;  /* 0x00030f0000047ab9 */ /* 0x000fe40000000800 */
[----:B-1----:R-:W-:-:S13]  /*ec20*/  ISETP.GE.AND P0, PT, R47, UR4, PT ;  /* 0x000000042f007c0c */ /* 0x002fda000bf06270 */
[----:B------:R-:W-:Y:S05]  /*ec30*/  @!P0 BRA `(.L_x_1442) ;  /* 0xffffff2000708947 */ /* 0x000fea000383ffff */
[----:B------:R-:W-:Y:S05]  /*ec40*/  EXIT ;  /* 0x000000000000794d */ /* 0x000fea0003800000 */
.L_x_1341:
[----:B------:R-:W-:-:S08]  /*ec50*/  NOP ;  /* 0x0000000000007918 */ /* 0x000fd00000000000 */
[----:B0-----:R-:W0:-:S00]  /*ec60*/  USETMAXREG.DEALLOC.CTAPOOL 0x18 ;  /* 0x00000018000079c8 */ /* 0x001e0000080e0500 */
[----:B0-----:R-:W2:Y:S01]  /*ec70*/  LDL.LU R2, [R1+0x18] ;  /* 0x0000180001027983 */ /* 0x001ea20000300800 */
[----:B------:R-:W-:Y:S01]  /*ec80*/  LOP3.LUT R0, R0, 0x3, RZ, 0xc0, !PT ;  /* 0x0000000300007812 */ /* 0x000fe200078ec0ff */
[----:B------:R-:W-:-:S05]  /*ec90*/  IMAD.MOV.U32 R5, RZ, RZ, RZ ;  /* 0x000000ffff057224 */ /* 0x000fca00078e00ff */
        /* <DEDUP_REMOVED lines=10> */
[----:B------:R-:W2:Y:S01]  /*ed40*/  LDS.128 R16, [UR4+0x2a8d0] ;  /* 0x02a8d004ff107984 */ /* 0x000ea20008000c00 */
[----:B------:R-:W-:Y:S06]  /*ed50*/  BAR.ARV 0x4, 0x180 ;  /* 0x0106000000007b1d */ /* 0x000fec0000002000 */
[----:B------:R-:W-:Y:S05]  /*ed60*/  BRA `(.L_x_1444) ;  /* 0x0000000800887947 */ /* 0x000fea0003800000 */
.L_x_1443:
[----:B------:R-:W1:Y:S01]  /*ed70*/  S2R R0, SR_TID.X ;  /* 0x0000000000007919 */ /* 0x000e620000002100 */
[----:B------:R-:W-:Y:S01]  /*ed80*/  ULDC UR4, c[0x0][0xc3c] ;  /* 0x00030f0000047ab9 */ /* 0x000fe20000000800 */
[----:B------:R-:W2:Y:S01]  /*ed90*/  S2UR UR6, SR_CTAID.X ;  /* 0x00000000000679c3 */ /* 0x000ea20000002500 */
[----:B------:R-:W-:Y:S01]  /*eda0*/  ULDC UR5, c[0x0][0xc38] ;  /* 0x00030e0000057ab9 */ /* 0x000fe20000000800 */
[----:B-1----:R-:W-:-:S04]  /*edb0*/  LOP3.LUT R0, R0, 0x1f, RZ, 0xc0, !PT ;  /* 0x0000001f00007812 */ /* 0x002fc800078ec0ff */
[----:B------:R-:W-:-:S04]  /*edc0*/  ISETP.NE.AND P0, PT, R0, 0x1f, PT ;  /* 0x0000001f0000780c */ /* 0x000fc80003f05270 */
[----:B------:R-:W-:-:S13]  /*edd0*/  ISETP.GE.OR P1, PT, R0, UR4, !P0 ;  /* 0x0000000400007c0c */ /* 0x000fda000c726670 */
[----:B0-----:R-:W0:Y:S02]  /*ede0*/  @!P1 LDC.64 R2, c[0x0][0xc80] ;  /* 0x00032000ff029b82 */ /* 0x001e240000000a00 */
[----:B0-----:R-:W-:-:S05]  /*edf0*/  @!P1 IMAD.WIDE.U32 R2, R0, 0x4, R2 ;  /* 0x0000000400029825 */ /* 0x001fca00078e0002 */
[----:B------:R-:W3:Y:S01]  /*ee00*/  @!P1 LDG.E R5, desc[UR60][R2.64] ;  /* 0x0000003c02059981 */ /* 0x000ee2000c1e1900 */
[C---:B------:R-:W-:Y:S01]  /*ee10*/  ISETP.NE.AND P1, PT, R0.reuse, RZ, PT ;  /* 0x000000ff0000720c */ /* 0x040fe20003f25270 */
[----:B------:R-:W-:Y:S01]  /*ee20*/  UMOV UR4, URZ ;  /* 0x0000003f00047c82 */ /* 0x000fe20008000000 */
[C---:B------:R-:W-:Y:S01]  /*ee30*/  ISETP.GE.U32.AND P2, PT, R0.reuse, 0x2, PT ;  /* 0x000000020000780c */ /* 0x040fe20003f46070 */
[----:B------:R-:W-:Y:S01]  /*ee40*/  IMAD.MOV.U32 R16, RZ, RZ, RZ ;  /* 0x000000ffff107224 */ /* 0x000fe200078e00ff */
[C---:B------:R-:W-:Y:S02]  /*ee50*/  ISETP.GE.U32.AND P3, PT, R0.reuse, 0x4, PT ;  /* 0x000000040000780c */ /* 0x040fe40003f66070 */
[C---:B------:R-:W-:Y:S02]  /*ee60*/  ISETP.GE.U32.AND P4, PT, R0.reuse, 0x8, PT ;  /* 0x000000080000780c */ /* 0x040fe40003f86070 */
[----:B------:R-:W-:Y:S01]  /*ee70*/  ISETP.GE.U32.AND P5, PT, R0, 0x10, PT ;  /* 0x000000100000780c */ /* 0x000fe20003fa6070 */
[----:B---3--:R-:W0:Y:S02]  /*ee80*/  SHFL.UP PT, R4, R5, 0x1, RZ ;  /* 0x0420000005047989 */ /* 0x008e2400000e00ff */
        /* <DEDUP_REMOVED lines=17> */
[----:B--2---:R-:W-:-:S13]  /*efa0*/  ISETP.GT.AND P6, PT, R6, UR6, PT ;  /* 0x0000000606007c0c */ /* 0x004fda000bfc4270 */
[----:B------:R-:W-:Y:S05]  /*efb0*/  @P6 BRA `(.L_x_1445) ;  /* 0x00000000009c6947 */ /* 0x000fea0003800000 */
[----:B------:R-:W0:Y:S01]  /*efc0*/  LDC R4, c[0x0][0xc3c] ;  /* 0x00030f00ff047b82 */ /* 0x000e220000000800 */
[----:B------:R-:W-:Y:S01]  /*efd0*/  IMAD.MOV.U32 R6, RZ, RZ, R7 ;  /* 0x000000ffff067224 */ /* 0x000fe200078e0007 */
[----:B------:R-:W-:Y:S01]  /*efe0*/  UMOV UR4, URZ ;  /* 0x0000003f00047c82 */ /* 0x000fe20008000000 */
[----:B------:R-:W-:Y:S01]  /*eff0*/  ULDC UR7, c[0x0][0xc3c] ;  /* 0x00030f0000077ab9 */ /* 0x000fe20000000800 */
[----:B------:R-:W-:-:S05]  /*f000*/  ULDC UR5, c[0x0][0xc38] ;  /* 0x00030e0000057ab9 */ /* 0x000fca0000000800 */
.L_x_1449:
        /* <DEDUP_REMOVED lines=12> */
.L_x_1448:
[----:B------:R-:W-:Y:S05]  /*f0d0*/  BSYNC B0 ;  /* 0x0000000000007941 */ /* 0x000fea0003800000 */
.L_x_1447:
        /* <DEDUP_REMOVED lines=20> */
[----:B------:R-:W-:-:S07]  /*f220*/  IMAD.MOV.U32 R4, RZ, RZ, R10 ;  /* 0x000000ffff047224 */ /* 0x000fce00078e000a */
.L_x_1445:
[----:B------:R-:W-:-:S04]  /*f230*/  IMAD.IADD R7, R6, 0x1, -R7 ;  /* 0x0000000106077824 */ /* 0x000fc800078e0a07 */
[----:B------:R-:W-:-:S05]  /*f240*/  IMAD R2, R4, UR5, R7 ;  /* 0x0000000504027c24 */ /* 0x000fca000f8e0207 */
[----:B------:R-:W-:Y:S02]  /*f250*/  ISETP.GT.AND P0, PT, R2, UR6, PT ;  /* 0x0000000602007c0c */ /* 0x000fe4000bf04270 */
[----:B------:R-:W0:Y:S11]  /*f260*/  LDC.64 R2, c[0x0][0xc90] ;  /* 0x00032400ff027b82 */ /* 0x000e360000000a00 */
[----:B------:R-:W-:-:S04]  /*f270*/  VOTE.ANY R11, PT, !P0 ;  /* 0x00000000000b7806 */ /* 0x000fc800040e0100 */
[----:B------:R-:W1:Y:S02]  /*f280*/  POPC R6, R11 ;  /* 0x0000000b00067309 */ /* 0x000e640000000000 */
[----:B-1----:R-:W-:-:S04]  /*f290*/  VIADD R19, R6, UR4 ;  /* 0x0000000406137c36 */ /* 0x002fc80008000000 */
[----:B0-----:R-:W-:-:S05]  /*f2a0*/  IMAD.WIDE R2, R19, 0x4, R2 ;  /* 0x0000000413027825 */ /* 0x001fca00078e0202 */
[----:B------:R-:W2:Y:S01]  /*f2b0*/  LDG.E R10, desc[UR60][R2.64] ;  /* 0x0000003c020a7981 */ /* 0x000ea2000c1e1900 */
[----:B------:R-:W-:-:S03]  /*f2c0*/  ISETP.NE.AND P0, PT, R11, RZ, PT ;  /* 0x000000ff0b00720c */ /* 0x000fc60003f05270 */
[----:B------:R-:W2:Y:S02]  /*f2d0*/  SHFL.IDX PT, R5, R5, R6, 0x1f ;  /* 0x00001f0605057589 */ /* 0x000ea400000e0000 */
[----:B--2---:R-:W-:-:S05]  /*f2e0*/  IMAD R8, R5, R10, RZ ;  /* 0x0000000a05087224 */ /* 0x004fca00078e02ff */
[----:B------:R-:W-:-:S04]  /*f2f0*/  IABS R9, R8 ;  /* 0x0000000800097213 */ /* 0x000fc80000000000 */
[----:B------:R-:W0:Y:S08]  /*f300*/  I2F.RP R12, R9 ;  /* 0x00000009000c7306 */ /* 0x000e300000209400 */
[----:B0-----:R-:W0:Y:S02]  /*f310*/  MUFU.RCP R12, R12 ;  /* 0x0000000c000c7308 */ /* 0x001e240000001000 */
[----:B0-----:R-:W-:-:S06]  /*f320*/  VIADD R13, R12, 0xffffffe ;  /* 0x0ffffffe0c0d7836 */ /* 0x001fcc0000000000 */
[----:B------:R0:W1:Y:S01]  /*f330*/  F2I.FTZ.U32.TRUNC.NTZ R3, R13 ;  /* 0x0000000d00037305 */ /* 0x000062000021f000 */
[----:B------:R-:W-:Y:S05]  /*f340*/  @!P0 BRA `(.L_x_1450) ;  /* 0x0000000000088947 */ /* 0x000fea0003800000 */
[----:B------:R-:W-:-:S05]  /*f350*/  VIADD R11, R6, 0xffffffff ;  /* 0xffffffff060b7836 */ /* 0x000fca0000000000 */
[----:B------:R2:W3:Y:S02]  /*f360*/  SHFL.IDX PT, R16, R4, R11, 0x1f ;  /* 0x00001f0b04107589 */ /* 0x0004e400000e0000 */
.L_x_1450:
[----:B-1----:R-:W-:Y:S01]  /*f370*/  IMAD.MOV R2, RZ, RZ, -R3 ;  /* 0x000000ffff027224 */ /* 0x002fe200078e0a03 */
[----:B--2---:R-:W-:Y:S01]  /*f380*/  IABS R4, R8 ;  /* 0x0000000800047213 */ /* 0x004fe20000000000 */
[----:B---3--:R-:W-:Y:S02]  /*f390*/  IMAD R16, R16, UR5, R7 ;  /* 0x0000000510107c24 */ /* 0x008fe4000f8e0207 */
[----:B------:R-:W-:Y:S02]  /*f3a0*/  IMAD R7, R2, R9, RZ ;  /* 0x0000000902077224 */ /* 0x000fe400078e02ff */
[----:B------:R-:W-:Y:S02]  /*f3b0*/  IMAD.MOV.U32 R2, RZ, RZ, RZ ;  /* 0x000000ffff027224 */ /* 0x000fe400078e00ff */
[----:B------:R-:W-:Y:S02]  /*f3c0*/  IMAD.MOV R4, RZ, RZ, -R4 ;  /* 0x000000ffff047224 */ /* 0x000fe400078e0a04 */
[----:B------:R-:W-:Y:S01]  /*f3d0*/  IMAD.HI.U32 R2, R3, R7, R2 ;  /* 0x0000000703027227 */ /* 0x000fe200078e0002 */
[----:B------:R-:W-:-:S04]  /*f3e0*/  IADD3 R7, -R16, UR6, RZ ;  /* 0x0000000610077c10 */ /* 0x000fc8000fffe1ff */
[----:B------:R-:W-:-:S05]  /*f3f0*/  IABS R3, R7 ;  /* 0x0000000700037213 */ /* 0x000fca0000000000 */
[----:B------:R-:W-:-:S04]  /*f400*/  IMAD.HI.U32 R2, R2, R3, RZ ;  /* 0x0000000302027227 */ /* 0x000fc800078e00ff */
[----:B------:R-:W-:Y:S01]  /*f410*/  IMAD R4, R2, R4, R3 ;  /* 0x0000000402047224 */ /* 0x000fe200078e0203 */
[----:B------:R-:W-:-:S04]  /*f420*/  LOP3.LUT R3, R7, R8, RZ, 0x3c, !PT ;  /* 0x0000000807037212 */ /* 0x000fc800078e3cff */
[----:B------:R-:W-:Y:S02]  /*f430*/  ISETP.GT.U32.AND P1, PT, R9, R4, PT ;  /* 0x000000040900720c */ /* 0x000fe40003f24070 */
[----:B------:R-:W-:-:S11]  /*f440*/  ISETP.GE.AND P2, PT, R3, RZ, PT ;  /* 0x000000ff0300720c */ /* 0x000fd60003f46270 */
[----:B------:R-:W-:Y:S02]  /*f450*/  @!P1 IMAD.IADD R4, R4, 0x1, -R9 ;  /* 0x0000000104049824 */ /* 0x000fe400078e0a09 */
[----:B------:R-:W-:Y:S01]  /*f460*/  @!P1 VIADD R2, R2, 0x1 ;  /* 0x0000000102029836 */ /* 0x000fe20000000000 */
[----:B------:R-:W-:Y:S02]  /*f470*/  ISETP.NE.AND P1, PT, R8, RZ, PT ;  /* 0x000000ff0800720c */ /* 0x000fe40003f25270 */
[----:B------:R-:W-:-:S13]  /*f480*/  ISETP.GE.U32.AND P0, PT, R4, R9, PT ;  /* 0x000000090400720c */ /* 0x000fda0003f06070 */
[----:B------:R-:W-:-:S04]  /*f490*/  @P0 VIADD R2, R2, 0x1 ;  /* 0x0000000102020836 */ /* 0x000fc80000000000 */
[----:B------:R-:W-:-:S04]  /*f4a0*/  IMAD.MOV.U32 R9, RZ, RZ, R2 ;  /* 0x000000ffff097224 */ /* 0x000fc800078e0002 */
[----:B------:R-:W-:Y:S01]  /*f4b0*/  @!P2 IMAD.MOV R9, RZ, RZ, -R9 ;  /* 0x000000ffff09a224 */ /* 0x000fe200078e0a09 */
[----:B------:R-:W-:-:S05]  /*f4c0*/  @!P1 LOP3.LUT R9, RZ, R8, RZ, 0x33, !PT ;  /* 0x00000008ff099212 */ /* 0x000fca00078e33ff */
[----:B------:R-:W-:Y:S02]  /*f4d0*/  IMAD R4, R10, R9, RZ ;  /* 0x000000090a047224 */ /* 0x000fe400078e02ff */
[----:B------:R-:W-:Y:S02]  /*f4e0*/  IMAD.MOV R9, RZ, RZ, -R9 ;  /* 0x000000ffff097224 */ /* 0x000fe400078e0a09 */
[----:B------:R-:W-:Y:S02]  /*f4f0*/  IMAD.MOV R3, RZ, RZ, -R4 ;  /* 0x000000ffff037224 */ /* 0x000fe400078e0a04 */
[----:B------:R-:W-:-:S03]  /*f500*/  IMAD R7, R8, R9, R7 ;  /* 0x0000000908077224 */ /* 0x000fc600078e0207 */
[----:B------:R-:W-:Y:S01]  /*f510*/  VIADDMNMX R10, R3, UR5, R10, PT ;  /* 0x00000005030a7c46 */ /* 0x000fe2000b80010a */
[----:B------:R-:W-:Y:S01]  /*f520*/  IMAD.IADD R4, R7, 0x1, R4 ;  /* 0x0000000107047824 */ /* 0x000fe200078e0204 */
[----:B------:R-:W-:Y:S02]  /*f530*/  IABS R8, R7 ;  /* 0x0000000700087213 */ /* 0x000fe40000000000 */
[----:B------:R-:W-:-:S04]  /*f540*/  IABS R6, R10 ;  /* 0x0000000a00067213 */ /* 0x000fc80000000000 */
[----:B------:R-:W1:Y:S08]  /*f550*/  I2F.RP R11, R6 ;  /* 0x00000006000b7306 */ /* 0x000e700000209400 */
[----:B-1----:R-:W1:Y:S02]  /*f560*/  MUFU.RCP R11, R11 ;  /* 0x0000000b000b7308 */ /* 0x002e640000001000 */
[----:B-1----:R-:W-:-:S06]  /*f570*/  VIADD R2, R11, 0xffffffe ;  /* 0x0ffffffe0b027836 */ /* 0x002fcc0000000000 */
[----:B------:R1:W2:Y:S02]  /*f580*/  F2I.FTZ.U32.TRUNC.NTZ R3, R2 ;  /* 0x0000000200037305 */ /* 0x0002a4000021f000 */
[----:B-1----:R-:W-:Y:S02]  /*f590*/  IMAD.MOV.U32 R2, RZ, RZ, RZ ;  /* 0x000000ffff027224 */ /* 0x002fe400078e00ff */
[----:B--2---:R-:W-:-:S04]  /*f5a0*/  IMAD.MOV R9, RZ, RZ, -R3 ;  /* 0x000000ffff097224 */ /* 0x004fc800078e0a03 */
[----:B------:R-:W-:-:S04]  /*f5b0*/  IMAD R9, R9, R6, RZ ;  /* 0x0000000609097224 */ /* 0x000fc800078e02ff */
[----:B------:R-:W-:Y:S01]  /*f5c0*/  IMAD.HI.U32 R3, R3, R9, R2 ;  /* 0x0000000903037227 */ /* 0x000fe200078e0002 */
[-C--:B------:R-:W-:Y:S02]  /*f5d0*/  IABS R9, R10.reuse ;  /* 0x0000000a00097213 */ /* 0x080fe40000000000 */
[----:B------:R-:W-:-:S03]  /*f5e0*/  LOP3.LUT R2, R7, R10, RZ, 0x3c, !PT ;  /* 0x0000000a07027212 */ /* 0x000fc600078e3cff */
[----:B------:R-:W-:Y:S01]  /*f5f0*/  IMAD.MOV R9, RZ, RZ, -R9 ;  /* 0x000000ffff097224 */ /* 0x000fe200078e0a09 */
[----:B------:R-:W-:Y:S01]  /*f600*/  ISETP.GE.AND P2, PT, R2, RZ, PT ;  /* 0x000000ff0200720c */ /* 0x000fe20003f46270 */
[----:B------:R-:W-:-:S04]  /*f610*/  IMAD.HI.U32 R3, R3, R8, RZ ;  /* 0x0000000803037227 */ /* 0x000fc800078e00ff */
[----:B------:R-:W-:-:S05]  /*f620*/  IMAD R9, R3, R9, R8 ;  /* 0x0000000903097224 */ /* 0x000fca00078e0208 */
[----:B------:R-:W-:-:S13]  /*f630*/  ISETP.GT.U32.AND P1, PT, R6, R9, PT ;  /* 0x000000090600720c */ /* 0x000fda0003f24070 */
[----:B------:R-:W-:Y:S02]  /*f640*/  @!P1 IMAD.IADD R9, R9, 0x1, -R6 ;  /* 0x0000000109099824 */ /* 0x000fe400078e0a06 */
[----:B------:R-:W-:Y:S01]  /*f650*/  @!P1 VIADD R3, R3, 0x1 ;  /* 0x0000000103039836 */ /* 0x000fe20000000000 */
[----:B------:R-:W-:Y:S02]  /*f660*/  ISETP.NE.AND P1, PT, R10, RZ, PT ;  /* 0x000000ff0a00720c */ /* 0x000fe40003f25270 */
[----:B------:R-:W-:-:S13]  /*f670*/  ISETP.GE.U32.AND P0, PT, R9, R6, PT ;  /* 0x000000060900720c */ /* 0x000fda0003f06070 */
[----:B------:R-:W-:-:S04]  /*f680*/  @P0 VIADD R3, R3, 0x1 ;  /* 0x0000000103030836 */ /* 0x000fc80000000000 */
[----:B------:R-:W-:Y:S01]  /*f690*/  @!P2 IMAD.MOV R3, RZ, RZ, -R3 ;  /* 0x000000ffff03a224 */ /* 0x000fe200078e0a03 */
[----:B------:R-:W-:Y:S01]  /*f6a0*/  @!P1 LOP3.LUT R3, RZ, R10, RZ, 0x33, !PT ;  /* 0x0000000aff039212 */ /* 0x000fe200078e33ff */
[----:B------:R-:W-:-:S03]  /*f6b0*/  IMAD.MOV R10, RZ, RZ, -R10 ;  /* 0x000000ffff0a7224 */ /* 0x000fc600078e0a0a */
[----:B------:R-:W-:Y:S01]  /*f6c0*/  LOP3.LUT R2, RZ, R3, RZ, 0x33, !PT ;  /* 0x00000003ff027212 */ /* 0x000fe200078e33ff */
[----:B------:R-:W-:-:S04]  /*f6d0*/  IMAD R18, R3, R10, R4 ;  /* 0x0000000a03127224 */ /* 0x000fc800078e0204 */
[----:B------:R-:W-:Y:S01]  /*f6e0*/  IMAD.IADD R17, R5, 0x1, R2 ;  /* 0x0000000105117824 */ /* 0x000fe200078e0202 */
[----:B------:R-:W-:Y:S06]  /*f6f0*/  BRA `(.L_x_1451) ;  /* 0x00000000000c7947 */ /* 0x000fec0003800000 */
.L_x_1446:
[----:B------:R-:W-:Y:S02]  /*f700*/  IMAD.MOV.U32 R17, RZ, RZ, RZ ;  /* 0x000000ffff117224 */ /* 0x000fe400078e00ff */
[----:B------:R-:W-:Y:S02]  /*f710*/  IMAD.U32 R16, RZ, RZ, UR6 ;  /* 0x00000006ff107e24 */ /* 0x000fe4000f8e00ff */
[----:B------:R-:W-:-:S07]  /*f720*/  IMAD.MOV.U32 R18, RZ, RZ, RZ ;  /* 0x000000ffff127224 */ /* 0x000fce00078e00ff */
.L_x_1451:
[----:B------:R-:W-:-:S13]  /*f730*/  ISETP.NE.AND P0, PT, R0, RZ, PT ;  /* 0x000000ff0000720c */ /* 0x000fda0003f05270 */
[----:B------:R-:W1:Y:S01]  /*f740*/  @!P0 S2R R3, SR_CgaCtaId ;  /* 0x0000000000038919 */ /* 0x000e620000008800 */
[----:B------:R-:W-:-:S04]  /*f750*/  @!P0 MOV R0, 0x400 ;  /* 0x0000040000008802 */ /* 0x000fc80000000f00 */
[----:B-1----:R-:W-:-:S05]  /*f760*/  @!P0 LEA R0, R3, R0, 0x18 ;  /* 0x0000000003008211 */ /* 0x002fca00078ec0ff */
[----:B------:R1:W-:Y:S01]  /*f770*/  @!P0 STS.128 [R0+0x2a8d0], R16 ;  /* 0x02a8d01000008388 */ /* 0x0003e20000000c00 */
[----:B------:R-:W-:Y:S06]  /*f780*/  BAR.ARV 0x5, 0x180 ;  /* 0x0146000000007b1d */ /* 0x000fec0000002000 */
.L_x_1444:
[----:B-1----:R-:W-:Y:S01]  /*f790*/  IMAD.MOV.U32 R0, RZ, RZ, 0x1 ;  /* 0x00000001ff007424 */ /* 0x002fe200078e00ff */
[----:B------:R1:W-:Y:S01]  /*f7a0*/  STL [R1+0x4], RZ ;  /* 0x000004ff01007387 */ /* 0x0003e20000100800 */
[----:B------:R-:W-:Y:S02]  /*f7b0*/  ULDC UR4, c[0x0][0xc3c] ;  /* 0x00030f0000047ab9 */ /* 0x000fe40000000800 */
[----:B--2---:R-:W-:Y:S01]  /*f7c0*/  ISETP.GE.AND P0, PT, R19, UR4, PT ;  /* 0x0000000413007c0c */ /* 0x004fe2000bf06270 */
[----:B------:R1:W-:Y:S04]  /*f7d0*/  STL [R1+0x10], R0 ;  /* 0x0000100001007387 */ /* 0x0003e80000100800 */
[----:B------:R1:W-:Y:S08]  /*f7e0*/  STL [R1+0x38], RZ ;  /* 0x000038ff01007387 */ /* 0x0003f00000100800 */
[----:B-1----:R-:W-:Y:S05]  /*f7f0*/  @P0 BRA `(.L_x_1452) ;  /* 0x0000005800300947 */ /* 0x002fea0003800000 */
[----:B------:R-:W1:Y:S01]  /*f800*/  S2R R5, SR_TID.X ;  /* 0x0000000000057919 */ /* 0x000e620000002100 */
[----:B------:R-:W2:Y:S01]  /*f810*/  S2UR UR5, SR_CgaCtaId ;  /* 0x00000000000579c3 */ /* 0x000ea20000008800 */
[----:B------:R-:W-:Y:S01]  /*f820*/  UMOV UR4, 0x400 ;  /* 0x0000040000047882 */ /* 0x000fe20000000000 */
[----:B------:R-:W-:Y:S01]  /*f830*/  BSSY B8, `(.L_x_1452) ;  /* 0x0000588000087945 */ /* 0x000fe20003800000 */
[----:B------:R-:W-:Y:S01]  /*f840*/  ULDC UR38, c[0x0][0xc] ;  /* 0x0000030000267ab9 */ /* 0x000fe20000000800 */
[----:B------:R-:W-:Y:S01]  /*f850*/  ULDC.64 UR36, c[0x0][0x198] ;  /* 0x0000660000247ab9 */ /* 0x000fe20000000a00 */
[----:B--2---:R-:W-:Y:S01]  /*f860*/  ULEA UR4, UR5, UR4, 0x18 ;  /* 0x0000000405047291 */ /* 0x004fe2000f8ec03f */
[C---:B-1----:R-:W-:Y:S01]  /*f870*/  IMAD.SHL.U32 R0, R5.reuse, 0x8, RZ ;  /* 0x0000000805007824 */ /* 0x042fe200078e00ff */
[----:B------:R-:W-:-:S04]  /*f880*/  LOP3.LUT R4, R5, 0x7f, RZ, 0xc0, !PT ;  /* 0x0000007f05047812 */ /* 0x000fc800078ec0ff */
[C---:B0-----:R-:W-:Y:S02]  /*f890*/  LOP3.LUT R2, R0.reuse, 0x1f8, RZ, 0xc0, !PT ;  /* 0x000001f800027812 */ /* 0x041fe400078ec0ff */
        /* <DEDUP_REMOVED lines=9> */
[----:B------:R-:W-:Y:S01]  /*f930*/  STL [R1], R4 ;  /* 0x0000000401007387 */ /* 0x000fe20000100800 */
[----:B------:R-:W-:-:S03]  /*f940*/  IMAD.MOV.U32 R2, RZ, RZ, 0x1 ;  /* 0x00000001ff027424 */ /* 0x000fc600078e00ff */
[----:B------:R-:W-:Y:S04]  /*f950*/  STL [R1+0x20], R3 ;  /* 0x0000200301007387 */ /* 0x000fe80000100800 */
[----:B------:R-:W-:Y:S04]  /*f960*/  STL [R1+0x38], RZ ;  /* 0x000038ff01007387 */ /* 0x000fe80000100800 */
[----:B------:R0:W-:Y:S04]  /*f970*/  STL [R1+0x10], R2 ;  /* 0x0000100201007387 */ /* 0x0001e80000100800 */
[----:B------:R1:W-:Y:S01]  /*f980*/  STL [R1+0x4], RZ ;  /* 0x000004ff01007387 */ /* 0x0003e20000100800 */
[----:B0-----:R-:W-:-:S02]  /*f990*/  LOP3.LUT R2, R0, 0x40, RZ, 0xfc, !PT ;  /* 0x0000004000027812 */ /* 0x001fc400078efcff */
[----:B-1----:R-:W-:-:S07]  /*f9a0*/  LOP3.LUT R0, R0, 0x80, RZ, 0xfc, !PT ;  /* 0x0000008000007812 */ /* 0x002fce00078efcff */
.L_x_1562:
[----:B------:R-:W-:Y:S05]  /*f9b0*/  YIELD ;  /* 0x0000000000007946 */ /* 0x000fea0003800000 */
[----:B------:R-:W-:Y:S01]  /*f9c0*/  ULDC.64 UR4, c[0x0][0xa28] ;  /* 0x00028a0000047ab9 */ /* 0x000fe20000000a00 */
[----:B----4-:R-:W-:Y:S01]  /*f9d0*/  IMAD.MOV.U32 R0, RZ, RZ, RZ ;  /* 0x000000ffff007224 */ /* 0x010fe200078e00ff */
[----:B------:R-:W-:Y:S01]  /*f9e0*/  ISETP.NE.U32.AND P0, PT, RZ, UR4, PT ;  /* 0x00000004ff007c0c */ /* 0x000fe2000bf05070 */
[----:B------:R-:W0:Y:S01]  /*f9f0*/  LDC.64 R4, c[0x0][0xa00] ;  /* 0x00028000ff047b82 */ /* 0x000e220000000a00 */
[----:B-1----:R-:W-:Y:S01]  /*fa00*/  CS2R R8, SRZ ;  /* 0x0000000000087805 */ /* 0x002fe2000001ff00 */
[----:B------:R-:W-:Y:S01]  /*fa10*/  ULDC.64 UR6, c[0x0][0xa08] ;  /* 0x0002820000067ab9 */ /* 0x000fe20000000a00 */
[----:B------:R-:W-:Y:S01]  /*fa20*/  ISETP.NE.AND.EX P0, PT, RZ, UR5, PT, P0 ;  /* 0x00000005ff007c0c */ /* 0x000fe2000bf05300 */
[----:B------:R-:W-:-:S12]  /*fa30*/  ULDC.64 UR4, c[0x0][0xa18] ;  /* 0x0002860000047ab9 */ /* 0x000fd80000000a00 */
[----:B------:R-:W1:Y:S02]  /*fa40*/  @P0 LDC.64 R2, c[0x0][0xa28] ;  /* 0x00028a00ff020b82 */ /* 0x000e640000000a00 */
[----:B-1----:R-:W-:-:S05]  /*fa50*/  @P0 IMAD.WIDE R2, R19, 0x4, R2 ;  /* 0x0000000413020825 */ /* 0x002fca00078e0202 */
[----:B------:R1:W5:Y:S01]  /*fa60*/  @P0 LDG.E R0, desc[UR60][R2.64] ;  /* 0x0000003c02000981 */ /* 0x000362000c1e1900 */
[----:B------:R-:W-:Y:S01]  /*fa70*/  ISETP.NE.U32.AND P0, PT, RZ, UR4, PT ;  /* 0x00000004ff007c0c */ /* 0x000fe2000bf05070 */
[----:B0-----:R-:W-:Y:S01]  /*fa80*/  IMAD.WIDE R4, R19, 0x4, R4 ;  /* 0x0000000413047825 */ /* 0x001fe200078e0204 */
[----:B------:R-:W-:Y:S02]  /*fa90*/  ISETP.NE.U32.AND P1, PT, RZ, UR6, PT ;  /* 0x00000006ff007c0c */ /* 0x000fe4000bf25070 */
[----:B------:R-:W-:Y:S01]  /*faa0*/  ISETP.NE.AND.EX P2, PT, RZ, UR5, PT, P0 ;  /* 0x00000005ff007c0c */ /* 0x000fe2000bf45300 */
[----:B------:R-:W-:Y:S01]  /*fab0*/  ULDC.64 UR4, c[0x0][0xa00] ;  /* 0x0002800000047ab9 */ /* 0x000fe20000000a00 */
[----:B------:R-:W-:Y:S02]  /*fac0*/  ISETP.NE.AND.EX P1, PT, RZ, UR7, PT, P1 ;  /* 0x00000007ff007c0c */ /* 0x000fe4000bf25310 */
[----:B------:R-:W-:Y:S01]  /*fad0*/  ISETP.NE.U32.AND P0, PT, RZ, UR4, PT ;  /* 0x00000004ff007c0c */ /* 0x000fe2000bf05070 */
[----:B-1----:R-:W0:Y:S03]  /*fae0*/  LDC.64 R2, c[0x0][0xa08] ;  /* 0x00028200ff027b82 */ /* 0x002e260000000a00 */
[----:B------:R-:W-:-:S05]  /*faf0*/  ISETP.NE.AND.EX P0, PT, RZ, UR5, PT, P0 ;  /* 0x00000005ff007c0c */ /* 0x000fca000bf05300 */
[----:B--23--:R-:W1:Y:S08]  /*fb00*/  @P2 LDC.64 R6, c[0x0][0xa18] ;  /* 0x00028600ff062b82 */ /* 0x00ce700000000a00 */
[----:B------:R-:W2:Y:S01]  /*fb10*/  @P0 LDG.E R9, desc[UR60][R4.64] ;  /* 0x0000003c04090981 */ /* 0x000ea2000c1e1900 */
[----:B------:R-:W-:Y:S01]  /*fb20*/  ULDC UR4, c[0x0][0x288] ;  /* 0x0000a20000047ab9 */ /* 0x000fe20000000800 */
[----:B0-----:R-:W-:-:S05]  /*fb30*/  IMAD.WIDE R2, R19, 0x4, R2 ;  /* 0x0000000413027825 */ /* 0x001fca00078e0202 */
[----:B------:R-:W5:Y:S01]  /*fb40*/  @P1 LDG.E R8, desc[UR60][R2.64] ;  /* 0x0000003c02081981 */ /* 0x000f62000c1e1900 */
[----:B-1----:R-:W-:-:S03]  /*fb50*/  @P2 IMAD.WIDE R6, R19, 0x4, R6 ;  /* 0x0000000413062825 */ /* 0x002fc600078e0206 */
[----:B--2---:R0:W-:Y:S02]  /*fb60*/  STL [R1+0x34], R9 ;  /* 0x0000340901007387 */ /* 0x0041e40000100800 */
[----:B0-----:R-:W-:Y:S01]  /*fb70*/  IMAD.U32 R9, RZ, RZ, UR4 ;  /* 0x00000004ff097e24 */ /* 0x001fe2000f8e00ff */
[----:B------:R-:W-:-:S05]  /*fb80*/  ULDC.64 UR4, c[0x0][0x418] ;  /* 0x0001060000047ab9 */ /* 0x000fca0000000a00 */
        /* <DEDUP_REMOVED lines=11> */
[----:B------:R-:W0:Y:S04]  /*fc40*/  LDG.E R7, desc[UR60][R4.64] ;  /* 0x0000003c04077981 */ /* 0x000e28000c1e1900 */
[----:B------:R-:W0:Y:S02]  /*fc50*/  LDG.E R4, desc[UR60][R4.64+0x4] ;  /* 0x0000043c04047981 */ /* 0x000e24000c1e1900 */
[----:B0-----:R-:W-:-:S05]  /*fc60*/  IMAD.IADD R9, R4, 0x1, -R7 ;  /* 0x0000000104097824 */ /* 0x001fca00078e0a07 */
[----:B------:R1:W-:Y:S02]  /*fc70*/  STL [R1+0x30], R9 ;  /* 0x0000300901007387 */ /* 0x0003e40000100800 */
.L_x_1453:
[----:B-----5:R-:W-:Y:S01]  /*fc80*/  IMAD.IADD R4, R8, 0x1, R0 ;  /* 0x0000000108047824 */ /* 0x020fe200078e0200 */
[----:B------:R-:W-:Y:S02]  /*fc90*/  ULDC.64 UR4, c[0x0][0xa20] ;  /* 0x0002880000047ab9 */ /* 0x000fe40000000a00 */
[----:B------:R-:W-:Y:S02]  /*fca0*/  ISETP.NE.U32.AND P0, PT, RZ, UR4, PT ;  /* 0x00000004ff007c0c */ /* 0x000fe4000bf05070 */
[----:B------:R2:W-:Y:S02]  /*fcb0*/  STL [R1+0x14], R4 ;  /* 0x0000140401007387 */ /* 0x0005e40000100800 */
[----:B------:R-:W-:-:S13]  /*fcc0*/  ISETP.NE.AND.EX P0, PT, RZ, UR5, PT, P0 ;  /* 0x00000005ff007c0c */ /* 0x000fda000bf05300 */
[----:B--2---:R-:W-:Y:S05]  /*fcd0*/  @!P0 BRA `(.L_x_1454) ;  /* 0x0000000000108947 */ /* 0x004fea0003800000 */
[----:B------:R-:W2:Y:S02]  /*fce0*/  LDC.64 R2, c[0x0][0xa20] ;  /* 0x00028800ff027b82 */ /* 0x000ea40000000a00 */
[----:B--2---:R-:W-:-:S05]  /*fcf0*/  IMAD.WIDE R2, R19, 0x4, R2 ;  /* 0x0000000413027825 */ /* 0x004fca00078e0202 */
[----:B------:R2:W5:Y:S01]  /*fd00*/  LDG.E R6, desc[UR60][R2.64] ;  /* 0x0000003c02067981 */ /* 0x000562000c1e1900 */
[----:B------:R-:W-:Y:S05]  /*fd10*/  BRA `(.L_x_1455) ;  /* 0x0000000000107947 */ /* 0x000fea0003800000 */
.L_x_1454:
[----:B------:R-:W-:Y:S05]  /*fd20*/  @!P1 BRA `(.L_x_1455) ;  /* 0x00000000000c9947 */ /* 0x000fea0003800000 */
[----:B------:R-:W2:Y:S04]  /*fd30*/  LDG.E R6, desc[UR60][R2.64] ;  /* 0x0000003c02067981 */ /* 0x000ea8000c1e1900 */
[----:B------:R-:W2:Y:S02]  /*fd40*/  LDG.E R2, desc[UR60][R2.64+0x4] ;  /* 0x0000043c02027981 */ /* 0x000ea4000c1e1900 */
[----:B--2---:R-:W-:-:S07]  /*fd50*/  IMAD.IADD R6, R2, 0x1, -R6 ;  /* 0x0000000102067824 */ /* 0x004fce00078e0a06 */
.L_x_1455:
[----:B--2---:R-:W2:Y:S01]  /*fd60*/  LDC R2, c[0x0][0x448] ;  /* 0x00011200ff027b82 */ /* 0x004ea20000000800 */
[----:B------:R-:W-:Y:S02]  /*fd70*/  IMAD.SHL.U32 R8, R17, 0x80, RZ ;  /* 0x0000008011087824 */ /* 0x000fe400078e00ff */
[----:B-----5:R-:W-:Y:S02]  /*fd80*/  IMAD.IADD R0, R6, 0x1, -R0 ;  /* 0x0000000106007824 */ /* 0x020fe400078e0a00 */
[----:B------:R-:W-:Y:S01]  /*fd90*/  VIADD R4, R8, 0x7f ;  /* 0x0000007f08047836 */ /* 0x000fe20000000000 */
[----:B------:R3:W-:Y:S03]  /*fda0*/  STL [R1+0x2c], R8 ;  /* 0x00002c0801007387 */ /* 0x0007e60000100800 */
[----:B------:R-:W-:Y:S01]  /*fdb0*/  IMAD.MOV.U32 R6, RZ, RZ, R4 ;  /* 0x000000ffff067224 */ /* 0x000fe200078e0004 */
[----:B--2---:R-:W-:-:S13]  /*fdc0*/  ISETP.NE.AND P1, PT, R2, 0x1, PT ;  /* 0x000000010200780c */ /* 0x004fda0003f25270 */
[----:B------:R-:W2:Y:S08]  /*fdd0*/  @P1 LDC R3, c[0x0][0x44c] ;  /* 0x00011300ff031b82 */ /* 0x000eb00000000800 */
[----:B------:R-:W4:Y:S01]  /*fde0*/  @P1 LDC R2, c[0x0][0x450] ;  /* 0x00011400ff021b82 */ /* 0x000f220000000800 */
[----:B--2---:R-:W-:-:S05]  /*fdf0*/  @P1 IMAD.HI.U32 R3, R4, R3, RZ ;  /* 0x0000000304031227 */ /* 0x004fca00078e00ff */
[----:B----4-:R-:W-:Y:S02]  /*fe00*/  @P1 SHF.R.U32.HI R6, RZ, R2, R3 ;  /* 0x00000002ff061219 */ /* 0x010fe40000011603 */
[----:B------:R-:W-:-:S05]  /*fe10*/  IADD3 R2, R0, 0x1, -R9 ;  /* 0x0000000100027810 */ /* 0x000fca0007ffe809 */
[----:B------:R-:W-:Y:S02]  /*fe20*/  IMAD.IADD R6, R2, 0x1, R6 ;  /* 0x0000000102067824 */ /* 0x000fe400078e0206 */
[----:B------:R-:W2:Y:S02]  /*fe30*/  LDC.64 R2, c[0x0][0x9e0] ;  /* 0x00027800ff027b82 */ /* 0x000ea40000000a00 */
[----:B--2---:R-:W-:Y:S01]  /*fe40*/  ISETP.GE.AND P2, PT, R3, 0x1, PT ;  /* 0x000000010300780c */ /* 0x004fe20003f46270 */
[----:B------:R-:W-:-:S12]  /*fe50*/  IMAD.IADD R2, R6, 0x1, R2 ;  /* 0x0000000106027824 */ /* 0x000fd800078e0202 */
[----:B---3--:R-:W-:Y:S05]  /*fe60*/  @!P2 BRA `(.L_x_1456) ;  /* 0x000000000048a947 */ /* 0x008fea0003800000 */
[C---:B------:R-:W-:Y:S01]  /*fe70*/  ISETP.GT.AND P0, PT, R6.reuse, RZ, PT ;  /* 0x000000ff0600720c */ /* 0x040fe20003f04270 */
[----:B------:R-:W-:Y:S01]  /*fe80*/  BSSY B0, `(.L_x_1457) ;  /* 0x000000e000007945 */ /* 0x000fe20003800000 */
[----:B------:R-:W-:-:S11]  /*fe90*/  VIADD R7, R6, 0xffffffff ;  /* 0xffffffff06077836 */ /* 0x000fd60000000000 */
[----:B------:R-:W-:Y:S05]  /*fea0*/  @P0 BRA `(.L_x_1458) ;  /* 0x00000000001c0947 */ /* 0x000fea0003800000 */
[----:B------:R-:W-:Y:S01]  /*feb0*/  ISETP.NE.AND P0, PT, R3, 0x1, PT ;  /* 0x000000010300780c */ /* 0x000fe20003f05270 */
[----:B------:R-:W-:-:S12]  /*fec0*/  IMAD.MOV R6, RZ, RZ, -R6 ;  /* 0x000000ffff067224 */ /* 0x000fd800078e0a06 */
[----:B------:R-:W2:Y:S02]  /*fed0*/  @P0 LDC.64 R4, c[0x0][0x9e8] ;  /* 0x00027a00ff040b82 */ /* 0x000ea40000000a00 */
[----:B--2---:R-:W-:-:S05]  /*fee0*/  @P0 IMAD.HI.U32 R4, R6, R4, RZ ;  /* 0x0000000406040227 */ /* 0x004fca00078e00ff */
[----:B------:R-:W-:-:S04]  /*fef0*/  @P0 SHF.R.U32.HI R6, RZ, R5, R4 ;  /* 0x00000005ff060219 */ /* 0x000fc80000011604 */
[----:B------:R-:W-:Y:S01]  /*ff00*/  LOP3.LUT R7, RZ, R6, RZ, 0x33, !PT ;  /* 0x00000006ff077212 */ /* 0x000fe200078e33ff */
[----:B------:R-:W-:Y:S06]  /*ff10*/  BRA `(.L_x_1459) ;  /* 0x0000000000107947 */ /* 0x000fec0003800000 */
.L_x_1458:
[----:B------:R-:W-:-:S13]  /*ff20*/  ISETP.NE.AND P0, PT, R3, 0x1, PT ;  /* 0x000000010300780c */ /* 0x000fda0003f05270 */
[----:B------:R-:W2:Y:S02]  /*ff30*/  @P0 LDC.64 R4, c[0x0][0x9e8] ;  /* 0x00027a00ff040b82 */ /* 0x000ea40000000a00 */
[----:B--2---:R-:W-:-:S05]  /*ff40*/  @P0 IMAD.HI.U32 R4, R7, R4, RZ ;  /* 0x0000000407040227 */ /* 0x004fca00078e00ff */
[----:B------:R-:W-:-:S07]  /*ff50*/  @P0 SHF.R.U32.HI R7, RZ, R5, R4 ;  /* 0x00000005ff070219 */ /* 0x000fce0000011604 */
.L_x_1459:
[----:B------:R-:W-:Y:S05]  /*ff60*/  BSYNC B0 ;  /* 0x0000000000007941 */ /* 0x000fea0003800000 */
.L_x_1457:
[----:B------:R-:W-:-:S05]  /*ff70*/  IMAD R7, R7, R3, R3 ;  /* 0x0000000307077224 */ /* 0x000fca00078e0203 */
[----:B------:R-:W-:-:S07]  /*ff80*/  VIMNMX R2, R2, R7, PT ;  /* 0x0000000702027248 */ /* 0x000fce0003fe0100 */
.L_x_1456:
[----:B------:R-:W2:Y:S01]  /*ff90*/  @P1 LDC R6, c[0x0][0x44c] ;  /* 0x00011300ff061b82 */ /* 0x000ea20000000800 */
[----:B------:R-:W-:Y:S01]  /*ffa0*/  IMAD.MOV.U32 R4, RZ, RZ, R8 ;  /* 0x000000ffff047224 */ /* 0x000fe200078e0008 */
[----:B------:R-:W-:-:S06]  /*ffb0*/  ULDC UR4, c[0x0][0x9dc] ;  /* 0x0002770000047ab9 */ /* 0x000fcc0000000800 */
[----:B------:R-:W3:Y:S01]  /*ffc0*/  @P1 LDC R5, c[0x0][0x450] ;  /* 0x00011400ff051b82 */ /* 0x000ee20000000800 */
[----:B--2---:R-:W-:-:S05]  /*ffd0*/  @P1 IMAD.HI.U32 R6, R8, R6, RZ ;  /* 0x0000000608061227 */ /* 0x004fca00078e00ff */
[----:B---3--:R-:W-:Y:S01]  /*ffe0*/  @P1 SHF.R.U32.HI R4, RZ, R5, R6 ;  /* 0x00000005ff041219 */ /* 0x008fe20000011606 */
[----:B------:R-:W-:Y:S02]  /*fff0*/  VIADD R5, R2, 0x5f ;  /* 0x0000005f02057836 */ /* 0x000fe40000000000 */
[----:B------:R-:W-:Y:S01]  /*10000*/  VIADD R6, R0, 0x5f ;  /* 0x0000005f00067836 */ /* 0x000fe20000000000 */
[----:B------:R-:W-:Y:S01]  /*10010*/  IADD3 R2, R4, R0, -R9 ;  /* 0x0000000004027210 */ /* 0x000fe20007ffe809 */
[----:B------:R-:W-:-:S04]  /*10020*/  IMAD.HI R5, R5, 0x2aaaaaab, RZ ;  /* 0x2aaaaaab05057827 */ /* 0x000fc800078e02ff */
[----:B------:R-:W-:Y:S01]  /*10030*/  IMAD.HI R6, R6, 0x2aaaaaab, RZ ;  /* 0x2aaaaaab06067827 */ /* 0x000fe200078e02ff */
[----:B------:R-:W-:-:S04]  /*10040*/  SHF.R.U32.HI R0, RZ, 0x1f, R5 ;  /* 0x0000001fff007819 */ /* 0x000fc80000011605 */
[----:B------:R-:W-:Y:S02]  /*10050*/  SHF.R.U32.HI R4, RZ, 0x1f, R6 ;  /* 0x0000001fff047819 */ /* 0x000fe40000011606 */
[----:B------:R-:W-:Y:S02]  /*10060*/  LEA.HI.SX32 R0, R5, R0, 0x1c ;  /* 0x0000000005007211 */ /* 0x000fe400078fe2ff */
[----:B------:R-:W-:-:S04]  /*10070*/  LEA.HI.SX32 R4, R6, R4, 0x1c ;  /* 0x0000000406047211 */ /* 0x000fc800078fe2ff */
[----:B------:R-:W-:Y:S01]  /*10080*/  VIMNMX R7, R4, R0, PT ;  /* 0x0000000004077248 */ /* 0x000fe20003fe0100 */
[----:B------:R-:W-:-:S04]  /*10090*/  VIADD R0, R2, -UR4 ;  /* 0x8000000402007c36 */ /* 0x000fc80008000000 */
[----:B------:R2:W-:Y:S01]  /*100a0*/  STL [R1+0x28], R7 ;  /* 0x0000280701007387 */ /* 0x0005e20000100800 */
[----:B------:R-:W-:Y:S05]  /*100b0*/  @!P2 BRA `(.L_x_1460) ;  /* 0x000000000044a947 */ /* 0x000fea0003800000 */
[----:B------:R-:W-:Y:S01]  /*100c0*/  ISETP.GT.AND P0, PT, R2, -0x1, PT ;  /* 0xffffffff0200780c */ /* 0x000fe20003f04270 */
[----:B------:R-:W-:-:S12]  /*100d0*/  BSSY B0, `(.L_x_1461) ;  /* 0x000000d000007945 */ /* 0x000fd80003800000 */
[----:B------:R-:W-:Y:S05]  /*100e0*/  @P0 BRA `(.L_x_1462) ;  /* 0x00000000001c0947 */ /* 0x000fea0003800000 */
[----:B------:R-:W-:Y:S02]  /*100f0*/  ISETP.NE.AND P0, PT, R3, 0x1, PT ;  /* 0x000000010300780c */ /* 0x000fe40003f05270 */
[----:B------:R-:W-:-:S11]  /*10100*/  LOP3.LUT R2, RZ, R2, RZ, 0x33, !PT ;  /* 0x00000002ff027212 */ /* 0x000fd600078e33ff */
[----:B------:R-:W3:Y:S02]  /*10110*/  @P0 LDC.64 R4, c[0x0][0x9e8] ;  /* 0x00027a00ff040b82 */ /* 0x000ee40000000a00 */
[----:B---3--:R-:W-:-:S05]  /*10120*/  @P0 IMAD.HI.U32 R4, R2, R4, RZ ;  /* 0x0000000402040227 */ /* 0x008fca00078e00ff */
[----:B------:R-:W-:-:S04]  /*10130*/  @P0 SHF.R.U32.HI R2, RZ, R5, R4 ;  /* 0x00000005ff020219 */ /* 0x000fc80000011604 */
[----:B------:R-:W-:Y:S01]  /*10140*/  LOP3.LUT R2, RZ, R2, RZ, 0x33, !PT ;  /* 0x00000002ff027212 */ /* 0x000fe200078e33ff */
[----:B------:R-:W-:Y:S06]  /*10150*/  BRA `(.L_x_1463) ;  /* 0x0000000000107947 */ /* 0x000fec0003800000 */
.L_x_1462:
[----:B------:R-:W-:-:S13]  /*10160*/  ISETP.NE.AND P0, PT, R3, 0x1, PT ;  /* 0x000000010300780c */ /* 0x000fda0003f05270 */
[----:B------:R-:W3:Y:S02]  /*10170*/  @P0 LDC.64 R4, c[0x0][0x9e8] ;  /* 0x00027a00ff040b82 */ /* 0x000ee40000000a00 */
[----:B---3--:R-:W-:-:S05]  /*10180*/  @P0 IMAD.HI.U32 R4, R2, R4, RZ ;  /* 0x0000000402040227 */ /* 0x008fca00078e00ff */
[----:B------:R-:W-:-:S07]  /*10190*/  @P0 SHF.R.U32.HI R2, RZ, R5, R4 ;  /* 0x00000005ff020219 */ /* 0x000fce0000011604 */
.L_x_1463:
[----:B------:R-:W-:Y:S05]  /*101a0*/  BSYNC B0 ;  /* 0x0000000000007941 */ /* 0x000fea0003800000 */
.L_x_1461:
[----:B------:R-:W-:-:S05]  /*101b0*/  IMAD R2, R2, R3, RZ ;  /* 0x0000000302027224 */ /* 0x000fca00078e02ff */
[----:B------:R-:W-:-:S07]  /*101c0*/  VIMNMX R0, R0, R2, !PT ;  /* 0x0000000200007248 */ /* 0x000fce0007fe0100 */
.L_x_1460:
[----:B------:R-:W-:Y:S01]  /*101d0*/  IMAD.HI R0, R0, 0x2aaaaaab, RZ ;  /* 0x2aaaaaab00007827 */ /* 0x000fe200078e02ff */
[----:B------:R-:W-:Y:S04]  /*101e0*/  BSSY B7, `(.L_x_1464) ;  /* 0x0000426000077945 */ /* 0x000fe80003800000 */
[----:B------:R-:W-:-:S04]  /*101f0*/  SHF.R.U32.HI R2, RZ, 0x1f, R0 ;  /* 0x0000001fff027819 */ /* 0x000fc80000011600 */
[----:B------:R-:W-:-:S04]  /*10200*/  LEA.HI.SX32 R2, R0, R2, 0x1c ;  /* 0x0000000200027211 */ /* 0x000fc800078fe2ff */
[----:B------:R-:W-:-:S04]  /*10210*/  VIMNMX R3, RZ, R2, !PT ;  /* 0x00000002ff037248 */ /* 0x000fc80007fe0100 */
[----:B------:R-:W-:Y:S01]  /*10220*/  ISETP.GT.AND P0, PT, R7, R3, PT ;  /* 0x000000030700720c */ /* 0x000fe20003f04270 */
[----:B------:R3:W-:-:S12]  /*10230*/  STL [R1+0x24], R3 ;  /* 0x0000240301007387 */ /* 0x0007d80000100800 */
[----:B---3--:R-:W-:Y:S05]  /*10240*/  @P0 BRA `(.L_x_1465) ;  /* 0x0000000000440947 */ /* 0x008fea0003800000 */
[----:B------:R-:W3:Y:S02]  /*10250*/  S2R R3, SR_TID.X ;  /* 0x0000000000037919 */ /* 0x000ee40000002100 */
[----:B---3--:R-:W-:-:S04]  /*10260*/  LOP3.LUT R3, R3, 0x7f, RZ, 0xc0, !PT ;  /* 0x0000007f03037812 */ /* 0x008fc800078ec0ff */
[----:B------:R-:W-:-:S13]  /*10270*/  ISETP.NE.AND P0, PT, R3, RZ, PT ;  /* 0x000000ff0300720c */ /* 0x000fda0003f05270 */
[----:B------:R-:W-:Y:S05]  /*10280*/  @P0 BRA `(.L_x_1466) ;  /* 0x00000040006c0947 */ /* 0x000fea0003800000 */
[----:B------:R-:W3:Y:S01]  /*10290*/  S2R R5, SR_LANEID ;  /* 0x0000000000057919 */ /* 0x000ee20000000000 */
[----:B------:R-:W-:Y:S01]  /*102a0*/  VOTEU.ANY UR4, UPT, PT ;  /* 0x0000000000047886 */ /* 0x000fe200038e0100 */
[----:B------:R-:W4:Y:S01]  /*102b0*/  LDC.64 R2, c[0x0][0xc60] ;  /* 0x00031800ff027b82 */ /* 0x000f220000000a00 */
[----:B------:R-:W3:Y:S02]  /*102c0*/  FLO.U32 R0, UR4 ;  /* 0x0000000400007d00 */ /* 0x000ee400080e0000 */
[----:B---3--:R-:W-:-:S06]  /*102d0*/  ISETP.EQ.U32.AND P0, PT, R0, R5, PT ;  /* 0x000000050000720c */ /* 0x008fcc0003f02070 */
[----:B------:R-:W4:Y:S07]  /*102e0*/  POPC R5, UR4 ;  /* 0x0000000400057d09 */ /* 0x000f2e0008000000 */
[----:B----4-:R-:W3:Y:S01]  /*102f0*/  @P0 ATOMG.E.ADD.STRONG.GPU PT, R3, desc[UR60][R2.64], R5 ;  /* 0x00000005020309a8 */ /* 0x010ee200081ee1fc */
[----:B------:R-:W4:Y:S02]  /*10300*/  S2R R4, SR_LTMASK ;  /* 0x0000000000047919 */ /* 0x000f240000003900 */
[----:B----4-:R-:W-:-:S04]  /*10310*/  LOP3.LUT R4, R4, UR4, RZ, 0xc0, !PT ;  /* 0x0000000404047c12 */ /* 0x010fc8000f8ec0ff */
[----:B--2---:R-:W2:Y:S01]  /*10320*/  POPC R7, R4 ;  /* 0x0000000400077309 */ /* 0x004ea20000000000 */
[----:B---3--:R-:W2:Y:S02]  /*10330*/  SHFL.IDX PT, R0, R3, R0, 0x1f ;  /* 0x00001f0003007589 */ /* 0x008ea400000e0000 */
[----:B--2---:R-:W-:Y:S01]  /*10340*/  IADD3 R16, R0, UR38, R7 ;  /* 0x0000002600107c10 */ /* 0x004fe2000fffe007 */
[----:B------:R-:W-:Y:S06]  /*10350*/  BRA `(.L_x_1466) ;  /* 0x0000004000387947 */ /* 0x000fec0003800000 */
.L_x_1465:
[----:B------:R-:W3:Y:S01]  /*10360*/  LDL R17, [R1] ;  /* 0x0000000001117983 */ /* 0x000ee20000100800 */
[----:B------:R-:W-:Y:S01]  /*10370*/  BSSY B6, `(.L_x_1467) ;  /* 0x0000014000067945 */ /* 0x000fe20003800000 */
[----:B---3--:R-:W-:-:S05]  /*10380*/  VIADD R0, R17, 0x18400 ;  /* 0x0001840011007836 */ /* 0x008fca0000000000 */
[----:B------:R-:W-:-:S13]  /*10390*/  LOP3.LUT P0, RZ, R0, 0x3ff, RZ, 0xc0, !PT ;  /* 0x000003ff00ff7812 */ /* 0x000fda000780c0ff */
[----:B------:R-:W-:Y:S05]  /*103a0*/  @!P0 BRA `(.L_x_1468) ;  /* 0x0000000000408947 */ /* 0x000fea0003800000 */
[----:B------:R-:W-:Y:S01]  /*103b0*/  MOV R2, 0x0 ;  /* 0x0000000000027802 */ /* 0x000fe20000000f00 */
[----:B------:R-:W-:Y:S01]  /*103c0*/  ULDC.64 UR6, c[0x4][0xb8] ;  /* 0x01002e0000067ab9 */ /* 0x000fe20000000a00 */
[----:B------:R-:W-:Y:S01]  /*103d0*/  ULDC.64 UR8, c[0x4][0xc0] ;  /* 0x0100300000087ab9 */ /* 0x000fe20000000a00 */
[----:B------:R-:W-:Y:S01]  /*103e0*/  ULDC.64 UR4, c[0x4][0x38] ;  /* 0x01000e0000047ab9 */ /* 0x000fe20000000a00 */
[----:B------:R-:W-:Y:S02]  /*103f0*/  IMAD.U32 R4, RZ, RZ, UR6 ;  /* 0x00000006ff047e24 */ /* 0x000fe4000f8e00ff */
[----:B------:R-:W3:Y:S01]  /*10400*/  LDC.64 R2, c[0x4][R2] ;  /* 0x0100000002027b82 */ /* 0x000ee20000000a00 */
[----:B------:R-:W-:Y:S02]  /*10410*/  IMAD.U32 R5, RZ, RZ, UR7 ;  /* 0x00000007ff057e24 */ /* 0x000fe4000f8e00ff */
[----:B------:R-:W-:Y:S02]  /*10420*/  IMAD.U32 R6, RZ, RZ, UR8 ;  /* 0x00000008ff067e24 */ /* 0x000fe4000f8e00ff */
[----:B--2---:R-:W-:-:S02]  /*10430*/  IMAD.U32 R7, RZ, RZ, UR9 ;  /* 0x00000009ff077e24 */ /* 0x004fc4000f8e00ff */
[----:B------:R-:W-:Y:S02]  /*10440*/  IMAD.U32 R10, RZ, RZ, UR4 ;  /* 0x00000004ff0a7e24 */ /* 0x000fe4000f8e00ff */
[----:B------:R-:W-:Y:S02]  /*10450*/  IMAD.U32 R11, RZ, RZ, UR5 ;  /* 0x00000005ff0b7e24 */ /* 0x000fe4000f8e00ff */
[----:B------:R-:W-:Y:S02]  /*10460*/  IMAD.MOV.U32 R8, RZ, RZ, 0x70 ;  /* 0x00000070ff087424 */ /* 0x000fe400078e00ff */
[----:B------:R-:W-:Y:S02]  /*10470*/  IMAD.MOV.U32 R12, RZ, RZ, 0x1 ;  /* 0x00000001ff0c7424 */ /* 0x000fe400078e00ff */
[----:B------:R-:W-:-:S07]  /*10480*/  IMAD.MOV.U32 R13, RZ, RZ, RZ ;  /* 0x000000ffff0d7224 */ /* 0x000fce00078e00ff */
[----:B------:R-:W-:-:S07]  /*10490*/  LEPC R20, `(.L_x_1468) ;  /* 0x000000001014794e */ /* 0x000fce0000000000 */
[----:B01-3--:R-:W-:Y:S05]  /*104a0*/  CALL.ABS.NOINC R2 ;  /* 0x0000000002007343 */ /* 0x00bfea0003c00000 */
.L_x_1468:
[----:B------:R-:W-:Y:S05]  /*104b0*/  BSYNC B6 ;  /* 0x0000000000067941 */ /* 0x000fea0003800000 */
.L_x_1467:
        /* <DEDUP_REMOVED lines=8> */
[----:B------:R3:W4:Y:S01]  /*10540*/  LDC.64 R2, c[0x4][R17] ;  /* 0x0100000011027b82 */ /* 0x0007220000000a00 */
[----:B------:R-:W-:Y:S02]  /*10550*/  IMAD.U32 R4, RZ, RZ, UR6 ;  /* 0x00000006ff047e24 */ /* 0x000fe4000f8e00ff */
[----:B------:R-:W-:Y:S02]  /*10560*/  IMAD.U32 R5, RZ, RZ, UR7 ;  /* 0x00000007ff057e24 */ /* 0x000fe4000f8e00ff */
[----:B------:R-:W-:Y:S02]  /*10570*/  IMAD.U32 R6, RZ, RZ, UR8 ;  /* 0x00000008ff067e24 */ /* 0x000fe4000f8e00ff */
[----:B--2---:R-:W-:-:S02]  /*10580*/  IMAD.U32 R7, RZ, RZ, UR9 ;  /* 0x00000009ff077e24 */ /* 0x004fc4000f8e00ff */
[----:B------:R-:W-:Y:S02]  /*10590*/  IMAD.U32 R10, RZ, RZ, UR4 ;  /* 0x00000004ff0a7e24 */ /* 0x000fe4000f8e00ff */
[----:B------:R-:W-:Y:S02]  /*105a0*/  IMAD.U32 R11, RZ, RZ, UR5 ;  /* 0x00000005ff0b7e24 */ /* 0x000fe4000f8e00ff */
[----:B------:R-:W-:Y:S02]  /*105b0*/  IMAD.MOV.U32 R8, RZ, RZ, 0x70 ;  /* 0x00000070ff087424 */ /* 0x000fe400078e00ff */
[----:B------:R-:W-:Y:S02]  /*105c0*/  IMAD.MOV.U32 R12, RZ, RZ, 0x1 ;  /* 0x00000001ff0c7424 */ /* 0x000fe400078e00ff */
[----:B---3--:R-:W-:-:S07]  /*105d0*/  IMAD.MOV.U32 R13, RZ, RZ, RZ ;  /* 0x000000ffff0d7224 */ /* 0x008fce00078e00ff */
[----:B------:R-:W-:-:S07]  /*105e0*/  LEPC R20, `(.L_x_1471) ;  /* 0x000000001014794e */ /* 0x000fce0000000000 */
[----:B01--4-:R-:W-:Y:S05]  /*105f0*/  CALL.ABS.NOINC R2 ;  /* 0x0000000002007343 */ /* 0x013fea0003c00000 */
.L_x_1471:
        /* <DEDUP_REMOVED lines=15> */
.L_x_1470:
[----:B------:R-:W-:Y:S05]  /*106f0*/  BSYNC B6 ;  /* 0x0000000000067941 */ /* 0x000fea0003800000 */
.L_x_1469:
[----:B------:R-:W-:Y:S01]  /*10700*/  ULDC.64 UR4, c[0x0][0x9f8] ;  /* 0x00027e0000047ab9 */ /* 0x000fe20000000a00 */
[----:B------:R-:W3:Y:S01]  /*10710*/  LDL R17, [R1+0x28] ;  /* 0x0000280001117983 */ /* 0x000ee20000100800 */
[----:B------:R-:W-:Y:S01]  /*10720*/  ISETP.NE.U32.AND P0, PT, RZ, UR4, PT ;  /* 0x00000004ff007c0c */ /* 0x000fe2000bf05070 */
[----:B--2---:R-:W-:-:S03]  /*10730*/  IMAD.MOV.U32 R7, RZ, RZ, R19 ;  /* 0x000000ffff077224 */ /* 0x004fc600078e0013 */
[----:B------:R-:W-:Y:S01]  /*10740*/  ISETP.NE.AND.EX P0, PT, RZ, UR5, PT, P0 ;  /* 0x00000005ff007c0c */ /* 0x000fe2000bf05300 */
[----:B------:R-:W-:-:S12]  /*10750*/  ULDC.64 UR4, c[0x0][0xa08] ;  /* 0x0002820000047ab9 */ /* 0x000fd80000000a00 */
[----:B------:R-:W2:Y:S02]  /*10760*/  @P0 LDC.64 R2, c[0x0][0x9f8] ;  /* 0x00027e00ff020b82 */ /* 0x000ea40000000a00 */
[----:B--2---:R-:W-:-:S05]  /*10770*/  @P0 IMAD.WIDE R2, R19, 0x4, R2 ;  /* 0x0000000413020825 */ /* 0x004fca00078e0202 */
[----:B------:R2:W4:Y:S02]  /*10780*/  @P0 LDG.E R7, desc[UR60][R2.64] ;  /* 0x0000003c02070981 */ /* 0x000524000c1e1900 */
[----:B--2---:R-:W2:Y:S02]  /*10790*/  LDC.64 R2, c[0x0][0x418] ;  /* 0x00010600ff027b82 */ /* 0x004ea40000000a00 */
[----:B--2---:R-:W-:Y:S01]  /*107a0*/  LOP3.LUT P0, RZ, R2, UR4, RZ, 0xfc, !PT ;  /* 0x0000000402ff7c12 */ /* 0x004fe2000f80fcff */
[----:B------:R-:W-:-:S03]  /*107b0*/  UMOV UR4, 0xffffffff ;  /* 0xffffffff00047882 */ /* 0x000fc60000000000 */
[----:B------:R-:W-:Y:S01]  /*107c0*/  LOP3.LUT P0, RZ, R3, UR5, RZ, 0xfc, P0 ;  /* 0x0000000503ff7c12 */ /* 0x000fe2000800fcff */
[----:B---3--:R-:W-:Y:S01]  /*107d0*/  VIADD R0, R17, 0xffffffff ;  /* 0xffffffff11007836 */ /* 0x008fe20000000000 */
[----:B----4-:R-:W-:Y:S01]  /*107e0*/  SHF.R.S32.HI R8, RZ, 0x1f, R7 ;  /* 0x0000001fff087819 */ /* 0x010fe20000011407 */
[----:B------:R2:W-:Y:S01]  /*107f0*/  STL [R1+0xc], R7 ;  /* 0x00000c0701007387 */ /* 0x0005e20000100800 */
[----:B------:R-:W-:-:S03]  /*10800*/  SEL R17, R7, RZ, !P0 ;  /* 0x000000ff07117207 */ /* 0x000fc60004000000 */
[----:B------:R2:W-:Y:S01]  /*10810*/  STL [R1+0x1c], R8 ;  /* 0x00001c0801007387 */ /* 0x0005e20000100800 */
[----:B------:R-:W-:Y:S05]  /*10820*/  BRA.DIV UR4, `(.L_x_1472) ;  /* 0x0000004e04f47947 */ /* 0x000fea000b800000 */
[----:B------:R-:W3:Y:S02]  /*10830*/  S2R R4, SR_TID.X ;  /* 0x0000000000047919 */ /* 0x000ee40000002100 */
[----:B---3--:R-:W-:-:S04]  /*10840*/  SHF.R.U32.HI R4, RZ, 0x5, R4 ;  /* 0x00000005ff047819 */ /* 0x008fc80000011604 */
[----:B------:R-:W-:-:S05]  /*10850*/  LOP3.LUT R4, R4, 0x3, RZ, 0xc0, !PT ;  /* 0x0000000304047812 */ /* 0x000fca00078ec0ff */
[----:B------:R3:W4:Y:S02]  /*10860*/  SHFL.IDX PT, R14, R4, RZ, 0x1f ;  /* 0x00001fff040e7589 */ /* 0x00072400000e0000 */
.L_x_1578:
[----:B---3--:R-:W3:Y:S01]  /*10870*/  LDL.LU R4, [R1+0x18] ;  /* 0x0000180001047983 */ /* 0x008ee20000300800 */
[----:B------:R-:W-:Y:S02]  /*10880*/  PLOP3.LUT P1, PT, PT, PT, PT, 0x8, 0x0 ;  /* 0x000000000000781c */ /* 0x000fe40003f2e170 */
[----:B----4-:R-:W-:Y:S01]  /*10890*/  ISETP.NE.AND P0, PT, R14, RZ, PT ;  /* 0x000000ff0e00720c */ /* 0x010fe20003f05270 */
[----:B------:R4:W-:Y:S01]  /*108a0*/  STL [R1+0x8], R0 ;  /* 0x0000080001007387 */ /* 0x0009e20000100800 */
[----:B---3--:R-:W-:-:S09]  /*108b0*/  LOP3.LUT R4, R4, 0xfffffffe, RZ, 0xc0, !PT ;  /* 0xfffffffe04047812 */ /* 0x008fd200078ec0ff */
[----:B------:R-:W-:-:S05]  /*108c0*/  @P1 LOP3.LUT R4, R4, 0x1, RZ, 0xfc, !PT ;  /* 0x0000000104041812 */ /* 0x000fca00078efcff */
[----:B------:R4:W-:Y:S01]  /*108d0*/  STL [R1+0x18], R4 ;  /* 0x0000180401007387 */ /* 0x0009e20000100800 */
[----:B------:R-:W-:Y:S05]  /*108e0*/  @P0 BRA `(.L_x_1473) ;  /* 0x0000000400480947 */ /* 0x000fea0003800000 */
[----:B------:R-:W-:-:S03]  /*108f0*/  UMOV UR4, 0xffffffff ;  /* 0xffffffff00047882 */ /* 0x000fc60000000000 */
[----:B------:R-:W-:Y:S05]  /*10900*/  BRA.DIV UR4, `(.L_x_1474) ;  /* 0x0000004e04f07947 */ /* 0x000fea000b800000 */
[----:B------:R-:W-:-:S13]  /*10910*/  ELECT P6, URZ, PT ;  /* 0x00000000003f782f */ /* 0x000fda00038c0000 */
.L_x_1581:
[----:B------:R-:W-:Y:S05]  /*10920*/  @!P6 BRA `(.L_x_1473) ;  /* 0x000000040038e947 */ /* 0x000fea0003800000 */
[----:B------:R-:W-:-:S04]  /*10930*/  ISETP.NE.U32.AND P0, PT, R2, RZ, PT ;  /* 0x000000ff0200720c */ /* 0x000fc80003f05070 */
[----:B------:R-:W-:-:S13]  /*10940*/  ISETP.NE.AND.EX P0, PT, R3, RZ, PT, P0 ;  /* 0x000000ff0300720c */ /* 0x000fda0003f05300 */
[----:B------:R-:W-:Y:S05]  /*10950*/  @!P0 BRA `(.L_x_1475) ;  /* 0x0000000000508947 */ /* 0x000fea0003800000 */
[----:B------:R-:W3:Y:S01]  /*10960*/  LDC R6, c[0x0][0x43c] ;  /* 0x00010f00ff067b82 */ /* 0x000ee20000000800 */
[----:B01----:R-:W-:Y:S01]  /*10970*/  IMAD.MOV.U32 R9, RZ, RZ, R0 ;  /* 0x000000ffff097224 */ /* 0x003fe200078e0000 */
[----:B------:R-:W-:-:S03]  /*10980*/  ULDC.64 UR4, c[0x0][0x428] ;  /* 0x00010a0000047ab9 */ /* 0x000fc60000000a00 */
[----:B----4-:R-:W-:Y:S01]  /*10990*/  IMAD.MOV.U32 R0, RZ, RZ, R9 ;  /* 0x000000ffff007224 */ /* 0x010fe200078e0009 */
[----:B---3--:R-:W-:-:S13]  /*109a0*/  ISETP.NE.AND P0, PT, R6, 0x1, PT ;  /* 0x000000010600780c */ /* 0x008fda0003f05270 */
[----:B------:R-:W0:Y:S02]  /*109b0*/  @P0 LDC.64 R4, c[0x0][0x440] ;  /* 0x00011000ff040b82 */ /* 0x000e240000000a00 */
[----:B0-----:R-:W-:-:S05]  /*109c0*/  @P0 IMAD.HI.U32 R4, R9, R4, RZ ;  /* 0x0000000409040227 */ /* 0x001fca00078e00ff */
[----:B------:R-:W-:-:S04]  /*109d0*/  @P0 SHF.R.U32.HI R0, RZ, R5, R4 ;  /* 0x00000005ff000219 */ /* 0x000fc80000011604 */
[--C-:B------:R-:W-:Y:S01]  /*109e0*/  SHF.R.S32.HI R5, RZ, 0x1f, R0.reuse ;  /* 0x0000001fff057819 */ /* 0x100fe20000011400 */
[----:B------:R-:W-:-:S04]  /*109f0*/  IMAD.MOV R4, RZ, RZ, -R0 ;  /* 0x000000ffff047224 */ /* 0x000fc800078e0a00 */
[----:B------:R-:W-:Y:S02]  /*10a00*/  IMAD R9, R6, R4, R9 ;  /* 0x0000000406097224 */ /* 0x000fe400078e0209 */
[----:B------:R-:W-:Y:S02]  /*10a10*/  IMAD R6, R8, UR4, RZ ;  /* 0x0000000408067c24 */ /* 0x000fe4000f8e02ff */
[----:B------:R-:W-:Y:S01]  /*10a20*/  IMAD.MOV.U32 R4, RZ, RZ, R0 ;  /* 0x000000ffff047224 */ /* 0x000fe200078e0000 */
[----:B------:R3:W-:Y:S01]  /*10a30*/  STL [R1+0x8], R9 ;  /* 0x0000080901007387 */ /* 0x0007e20000100800 */
[C---:B------:R-:W-:Y:S02]  /*10a40*/  IMAD R0, R7.reuse, UR5, R6 ;  /* 0x0000000507007c24 */ /* 0x040fe4000f8e0206 */
[----:B------:R-:W-:-:S04]  /*10a50*/  IMAD.WIDE.U32 R4, R7, UR4, R4 ;  /* 0x0000000407047c25 */ /* 0x000fc8000f8e0004 */
[----:B------:R-:W-:Y:S01]  /*10a60*/  IMAD.IADD R0, R5, 0x1, R0 ;  /* 0x0000000105007824 */ /* 0x000fe200078e0200 */
[----:B------:R-:W-:-:S04]  /*10a70*/  LEA R2, P0, R4, R2, 0x2 ;  /* 0x0000000204027211 */ /* 0x000fc800078010ff */
[----:B------:R-:W-:-:S05]  /*10a80*/  LEA.HI.X R3, R4, R3, R0, 0x2, P0 ;  /* 0x0000000304037211 */ /* 0x000fca00000f1400 */
[----:B------:R3:W5:Y:S04]  /*10a90*/  LDG.E R17, desc[UR60][R2.64] ;  /* 0x0000003c02117981 */ /* 0x000768000c1e1900 */
.L_x_1475:
[----:B--2---:R-:W2:Y:S04]  /*10aa0*/  LDL R7, [R1] ;  /* 0x0000000001077983 */ /* 0x004ea80000100800 */
[----:B----4-:R-:W2:Y:S04]  /*10ab0*/  LDL R0, [R1+0x4] ;  /* 0x0000040001007983 */ /* 0x010ea80000100800 */
[----:B---3--:R-:W3:Y:S01]  /*10ac0*/  LDL R2, [R1+0x10] ;  /* 0x0000100001027983 */ /* 0x008ee20000100800 */
[----:B--2---:R-:W-:Y:S01]  /*10ad0*/  IMAD R0, R0, 0x8, R7 ;  /* 0x0000000800007824 */ /* 0x004fe200078e0207 */
[----:B---3--:R-:W-:-:S04]  /*10ae0*/  SHF.L.U32 R2, R2, 0x1f, RZ ;  /* 0x0000001f02027819 */ /* 0x008fc800000006ff */
[----:B------:R-:W2:Y:S02]  /*10af0*/  SYNCS.PHASECHK.TRANS64.TRYWAIT P0, [R0+URZ+0x2a840], R2 ;  /* 0x02a84002000075a7 */ /* 0x000ea4000800017f */
[----:B--2---:R-:W-:Y:S05]  /*10b00*/  @!P0 BRA `(.L_x_1476) ;  /* 0x0000004c00908947 */ /* 0x004fea0003800000 */
.L_x_1582:
[----:B------:R-:W3:Y:S02]  /*10b10*/  S2R R3, SR_TID.X ;  /* 0x0000000000037919 */ /* 0x000ee40000002100 */
[----:B---3--:R-:W-:-:S04]  /*10b20*/  LOP3.LUT R3, R3, 0x7f, RZ, 0xc0, !PT ;  /* 0x0000007f03037812 */ /* 0x008fc800078ec0ff */
[----:B------:R-:W-:-:S13]  /*10b30*/  ISETP.NE.AND P0, PT, R3, RZ, PT ;  /* 0x000000ff0300720c */ /* 0x000fda0003f05270 */
        /* <DEDUP_REMOVED lines=8> */
.L_x_1477:
[----:B------:R-:W3:Y:S04]  /*10bc0*/  LDL R6, [R1] ;  /* 0x0000000001067983 */ /* 0x000ee80000100800 */
[----:B------:R-:W3:Y:S04]  /*10bd0*/  LDL R5, [R1+0x4] ;  /* 0x0000040001057983 */ /* 0x000ee80000100800 */
[----:B------:R-:W4:Y:S04]  /*10be0*/  LDL R4, [R1+0x8] ;  /* 0x0000080001047983 */ /* 0x000f280000100800 */
[----:B------:R-:W4:Y:S04]  /*10bf0*/  LDL R3, [R1+0x14] ;  /* 0x0000140001037983 */ /* 0x000f280000100800 */
[----:B--2---:R-:W2:Y:S01]  /*10c00*/  LDL.LU R2, [R1+0x18] ;  /* 0x0000180001027983 */ /* 0x004ea20000300800 */
[----:B------:R-:W-:Y:S01]  /*10c10*/  R2UR UR9, R0 ;  /* 0x00000000000972ca */ /* 0x000fe200000e0000 */
[----:B------:R-:W-:Y:S01]  /*10c20*/  UIADD3 UR4, UP0, UR36, 0x370, URZ ;  /* 0x0000037024047890 */ /* 0x000fe2000ff1e03f */
[----:B------:R-:W-:Y:S01]  /*10c30*/  R2UR UR12, R18 ;  /* 0x00000000120c72ca */ /* 0x000fe200000e0000 */
[----:B------:R-:W-:Y:S01]  /*10c40*/  UMOV UR10, URZ ;  /* 0x0000003f000a7c82 */ /* 0x000fe20008000000 */
[----:B-----5:R-:W-:Y:S01]  /*10c50*/  R2UR UR13, R17 ;  /* 0x00000000110d72ca */ /* 0x020fe200000e0000 */
[----:B------:R-:W-:Y:S01]  /*10c60*/  UMOV UR6, 0x0 ;  /* 0x0000000000067882 */ /* 0x000fe20000000000 */
[----:B------:R-:W-:Y:S01]  /*10c70*/  PLOP3.LUT P0, PT, PT, PT, PT, 0x80, 0x0 ;  /* 0x000000000000781c */ /* 0x000fe20003f0f070 */
[----:B------:R-:W-:Y:S01]  /*10c80*/  UMOV UR7, 0x14f00000 ;  /* 0x14f0000000077882 */ /* 0x000fe20000000000 */
[----:B------:R-:W-:-:S05]  /*10c90*/  UMOV UR16, 0x40 ;  /* 0x0000004000107882 */ /* 0x000fca0000000000 */
[----:B------:R-:W-:Y:S01]  /*10ca0*/  UIADD3 UR9, UR9, 0x2a830, URZ ;  /* 0x0002a83009097890 */ /* 0x000fe2000fffe03f */
[----:B---3--:R-:W-:Y:S01]  /*10cb0*/  IMAD R0, R5, 0x9000, R6 ;  /* 0x0000900005007824 */ /* 0x008fe200078e0206 */
[----:B----4-:R-:W-:-:S04]  /*10cc0*/  R2UR UR11, R4 ;  /* 0x00000000040b72ca */ /* 0x010fc800000e0000 */
[----:B------:R-:W-:Y:S02]  /*10cd0*/  R2UR UR8, R0 ;  /* 0x00000000000872ca */ /* 0x000fe400000e0000 */
[----:B------:R-:W-:Y:S02]  /*10ce0*/  R2UR UR5, R3 ;  /* 0x00000000030572ca */ /* 0x000fe400000e0000 */
[----:B--2---:R-:W-:-:S04]  /*10cf0*/  LOP3.LUT R2, R2, 0xfffffffe, RZ, 0xc0, !PT ;  /* 0xfffffffe02027812 */ /* 0x004fc800078ec0ff */
[----:B------:R-:W-:-:S05]  /*10d00*/  @P0 LOP3.LUT R2, R2, 0x1, RZ, 0xfc, !PT ;  /* 0x0000000102020812 */ /* 0x000fca00078efcff */
[----:B------:R-:W-:Y:S02]  /*10d10*/  UIADD3 UR14, UR8, 0x18400, URZ ;  /* 0x00018400080e7890 */ /* 0x000fe4000fffe03f */
[----:B------:R-:W-:Y:S01]  /*10d20*/  UIMAD UR11, UR11, 0x60, UR5 ;  /* 0x000000600b0b78a4 */ /* 0x000fe2000f8e0205 */
[----:B------:R3:W-:Y:S01]  /*10d30*/  STL [R1+0x18], R2 ;  /* 0x0000180201007387 */ /* 0x0007e20000100800 */
[----:B------:R-:W-:Y:S02]  /*10d40*/  UIADD3.X UR5, URZ, UR37, URZ, UP0, !UPT ;  /* 0x000000253f057290 */ /* 0x000fe400087fe43f */
[----:B------:R-:W-:Y:S02]  /*10d50*/  UIADD3 UR15, UR8, 0x1b400, URZ ;  /* 0x0001b400080f7890 */ /* 0x000fe4000fffe03f */
[----:B------:R-:W-:-:S03]  /*10d60*/  UIADD3 UR17, UR8, 0x1e400, URZ ;  /* 0x0001e40008117890 */ /* 0x000fc6000fffe03f */
[----:B------:R-:W-:Y:S01]  /*10d70*/  UMOV UR8, UR14 ;  /* 0x0000000e00087c82 */ /* 0x000fe20008000000 */
[----:B------:R-:W-:Y:S01]  /*10d80*/  UMOV UR14, 0x80 ;  /* 0x00000080000e7882 */ /* 0x000fe20000000000 */
[----:B------:R2:W-:Y:S02]  /*10d90*/  UTMALDG.4D [UR8], [UR4], desc[UR6] ;  /* 0x00000608040075b4 */ /* 0x0005e40008019000 */
[----:B--2---:R-:W-:Y:S01]  /*10da0*/  UMOV UR8, UR15 ;  /* 0x0000000f00087c82 */ /* 0x004fe20008000000 */
[----:B------:R-:W-:Y:S02]  /*10db0*/  UMOV UR10, UR16 ;  /* 0x00000010000a7c82 */ /* 0x000fe40008000000 */
[----:B------:R2:W-:Y:S02]  /*10dc0*/  UTMALDG.4D [UR8], [UR4], desc[UR6] ;  /* 0x00000608040075b4 */ /* 0x0005e40008019000 */
[----:B--2---:R-:W-:Y:S01]  /*10dd0*/  UMOV UR8, UR17 ;  /* 0x0000001100087c82 */ /* 0x004fe20008000000 */
[----:B------:R-:W-:-:S02]  /*10de0*/  UMOV UR10, UR14 ;  /* 0x0000000e000a7c82 */ /* 0x000fc40008000000 */
[----:B------:R3:W-:Y:S02]  /*10df0*/  UTMALDG.4D [UR8], [UR4], desc[UR6] ;  /* 0x00000608040075b4 */ /* 0x0007e40008019000 */
[----:B---3--:R-:W-:Y:S01]  /*10e00*/  NOP ;  /* 0x0000000000007918 */ /* 0x008fe20000000000 */
.L_x_1473:
[----:B----4-:R-:W3:Y:S04]  /*10e10*/  LDL R0, [R1] ;  /* 0x0000000001007983 */ /* 0x010ee80000100800 */
[----:B------:R-:W4:Y:S01]  /*10e20*/  LDL.LU R3, [R1+0x34] ;  /* 0x0000340001037983 */ /* 0x000f220000300800 */
[----:B------:R-:W-:Y:S05]  /*10e30*/  WARPSYNC.ALL ;  /* 0x0000000000007948 */ /* 0x000fea0003800000 */
[----:B------:R-:W-:Y:S01]  /*10e40*/  ULDC.64 UR4, c[0x0][0x298] ;  /* 0x0000a60000047ab9 */ /* 0x000fe20000000a00 */
[----:B------:R-:W-:Y:S01]  /*10e50*/  BSSY B6, `(.L_x_1478) ;  /* 0x000001c000067945 */ /* 0x000fe20003800000 */
[----:B------:R-:W-:Y:S01]  /*10e60*/  BAR.SYNC.DEFER_BLOCKING 0x8, 0x180 ;  /* 0x0206000000007b1d */ /* 0x000fe20000010000 */
[----:B---3--:R-:W-:Y:S01]  /*10e70*/  VIADD R0, R0, 0xc400 ;  /* 0x0000c40000007836 */ /* 0x008fe20000000000 */
[----:B----4-:R-:W-:Y:S01]  /*10e80*/  SHF.R.S32.HI R2, RZ, 0x1f, R3 ;  /* 0x0000001fff027819 */ /* 0x010fe20000011403 */
[----:B------:R-:W-:-:S03]  /*10e90*/  IMAD.WIDE.U32 R4, R3, UR4, RZ ;  /* 0x0000000403047c25 */ /* 0x000fc6000f8e00ff */
[----:B------:R-:W-:Y:S01]  /*10ea0*/  LOP3.LUT P0, RZ, R0, 0x3ff, RZ, 0xc0, !PT ;  /* 0x000003ff00ff7812 */ /* 0x000fe2000780c0ff */
[----:B------:R-:W-:Y:S01]  /*10eb0*/  IMAD R2, R2, UR4, RZ ;  /* 0x0000000402027c24 */ /* 0x000fe2000f8e02ff */
[----:B------:R3:W-:Y:S03]  /*10ec0*/  STL.64 [R1+0x40], R4 ;  /* 0x0000400401007387 */ /* 0x0007e60000100a00 */
[----:B------:R-:W-:-:S04]  /*10ed0*/  IMAD R2, R3, UR5, R2 ;  /* 0x0000000503027c24 */ /* 0x000fc8000f8e0202 */
[----:B------:R-:W-:-:S05]  /*10ee0*/  IMAD.IADD R0, R5, 0x1, R2 ;  /* 0x0000000105007824 */ /* 0x000fca00078e0202 */
[----:B------:R3:W-:Y:S01]  /*10ef0*/  STL [R1+0x34], R0 ;  /* 0x0000340001007387 */ /* 0x0007e20000100800 */
[----:B------:R-:W-:Y:S05]  /*10f00*/  @!P0 BRA `(.L_x_1479) ;  /* 0x0000000000408947 */ /* 0x000fea0003800000 */
[----:B------:R-:W-:Y:S01]  /*10f10*/  MOV R2, 0x0 ;  /* 0x0000000000027802 */ /* 0x000fe20000000f00 */
[----:B------:R-:W-:Y:S01]  /*10f20*/  ULDC.64 UR6, c[0x4][0xb8] ;  /* 0x01002e0000067ab9 */ /* 0x000fe20000000a00 */
[----:B------:R-:W-:Y:S01]  /*10f30*/  ULDC.64 UR8, c[0x4][0xc0] ;  /* 0x0100300000087ab9 */ /* 0x000fe20000000a00 */
[----:B------:R-:W-:Y:S01]  /*10f40*/  ULDC.64 UR4, c[0x4][0x20] ;  /* 0x0100080000047ab9 */ /* 0x000fe20000000a00 */
[----:B---3--:R-:W-:Y:S02]  /*10f50*/  IMAD.U32 R4, RZ, RZ, UR6 ;  /* 0x00000006ff047e24 */ /* 0x008fe4000f8e00ff */
        /* <DEDUP_REMOVED lines=11> */
.L_x_1479:
[----:B------:R-:W-:Y:S05]  /*11010*/  BSYNC B6 ;  /* 0x0000000000067941 */ /* 0x000fea0003800000 */
.L_x_1478:
[----:B---3--:R-:W3:Y:S01]  /*11020*/  LDL.LU R0, [R1+0x34] ;  /* 0x0000340001007983 */ /* 0x008ee20000300800 */
[----:B--2---:R-:W2:Y:S01]  /*11030*/  LDC R7, c[0x0][0x448] ;  /* 0x00011200ff077b82 */ /* 0x004ea20000000800 */
[----:B------:R-:W-:Y:S01]  /*11040*/  ULDC.64 UR4, c[0x0][0x2d8] ;  /* 0x0000b60000047ab9 */ /* 0x000fe20000000a00 */
[----:B------:R-:W-:Y:S01]  /*11050*/  ULDC.64 UR6, c[0x0][0x280] ;  /* 0x0000a00000067ab9 */ /* 0x000fe20000000a00 */
[----:B------:R-:W3:Y:S04]  /*11060*/  LDL.LU.64 R2, [R1+0x40] ;  /* 0x0000400001027983 */ /* 0x000ee80000300a00 */
[----:B01----:R-:W4:Y:S01]  /*11070*/  LDL R9, [R1+0x2c] ;  /* 0x00002c0001097983 */ /* 0x003f220000100800 */
[----:B------:R-:W0:Y:S01]  /*11080*/  S2R R5, SR_TID.X ;  /* 0x0000000000057919 */ /* 0x000e220000002100 */
[----:B------:R-:W1:Y:S01]  /*11090*/  S2R R6, SR_TID.X ;  /* 0x0000000000067919 */ /* 0x000e620000002100 */
[----:B------:R-:W1:Y:S01]  /*110a0*/  S2R R10, SR_TID.X ;  /* 0x00000000000a7919 */ /* 0x000e620000002100 */
[----:B0-----:R-:W-:-:S04]  /*110b0*/  LOP3.LUT R5, R5, 0x7f, RZ, 0xc0, !PT ;  /* 0x0000007f05057812 */ /* 0x001fc800078ec0ff */
[----:B------:R-:W-:Y:S01]  /*110c0*/  SHF.R.U32.HI R5, RZ, 0x3, R5 ;  /* 0x00000003ff057819 */ /* 0x000fe20000011605 */
[----:B-1----:R-:W-:-:S05]  /*110d0*/  IMAD.SHL.U32 R8, R6, 0x10, RZ ;  /* 0x0000001006087824 */ /* 0x002fca00078e00ff */
[----:B------:R-:W-:Y:S01]  /*110e0*/  LOP3.LUT R8, R5, 0x70, R8, 0xf8, !PT ;  /* 0x0000007005087812 */ /* 0x000fe200078ef808 */
[----:B------:R-:W-:-:S05]  /*110f0*/  IMAD.SHL.U32 R10, R10, 0x8, RZ ;  /* 0x000000080a0a7824 */ /* 0x000fca00078e00ff */
[----:B------:R-:W-:-:S04]  /*11100*/  LOP3.LUT R10, R10, 0x38, RZ, 0xc0, !PT ;  /* 0x000000380a0a7812 */ /* 0x000fc800078ec0ff */
[C---:B------:R-:W-:Y:S02]  /*11110*/  LOP3.LUT R11, R10.reuse, 0x40, RZ, 0xfc, !PT ;  /* 0x000000400a0b7812 */ /* 0x040fe400078efcff */
[----:B------:R-:W-:Y:S01]  /*11120*/  LOP3.LUT R10, R10, 0x80, RZ, 0xfc, !PT ;  /* 0x000000800a0a7812 */ /* 0x000fe200078efcff */
[----:B---3--:R-:W-:Y:S01]  /*11130*/  IMAD.MOV.U32 R3, RZ, RZ, R0 ;  /* 0x000000ffff037224 */ /* 0x008fe200078e0000 */
[----:B------:R-:W-:-:S05]  /*11140*/  SHF.R.S32.HI R0, RZ, 0x1f, R18 ;  /* 0x0000001fff007819 */ /* 0x000fca0000011412 */
[----:B------:R-:W-:Y:S02]  /*11150*/  IMAD R0, R0, UR4, RZ ;  /* 0x0000000400007c24 */ /* 0x000fe4000f8e02ff */
[----:B------:R-:W-:-:S04]  /*11160*/  IMAD.WIDE.U32 R2, R18, UR4, R2 ;  /* 0x0000000412027c25 */ /* 0x000fc8000f8e0002 */
[----:B------:R-:W-:Y:S01]  /*11170*/  IMAD R0, R18, UR5, R0 ;  /* 0x0000000512007c24 */ /* 0x000fe2000f8e0200 */
[----:B------:R-:W-:Y:S02]  /*11180*/  ULDC.64 UR4, c[0x0][0xa00] ;  /* 0x0002800000047ab9 */ /* 0x000fe40000000a00 */
[----:B------:R-:W-:Y:S01]  /*11190*/  ISETP.NE.U32.AND P0, PT, RZ, UR4, PT ;  /* 0x00000004ff007c0c */ /* 0x000fe2000bf05070 */
[----:B------:R-:W-:Y:S01]  /*111a0*/  IMAD.IADD R3, R3, 0x1, R0 ;  /* 0x0000000103037824 */ /* 0x000fe200078e0200 */
[----:B------:R-:W-:Y:S02]  /*111b0*/  SHF.R.S32.HI R0, RZ, 0x1f, R19 ;  /* 0x0000001fff007819 */ /* 0x000fe40000011413 */
[----:B------:R-:W-:Y:S01]  /*111c0*/  ISETP.NE.AND.EX P0, PT, RZ, UR5, PT, P0 ;  /* 0x00000005ff007c0c */ /* 0x000fe2000bf05300 */
[----:B------:R-:W-:-:S03]  /*111d0*/  ULDC.64 UR4, c[0x0][0x2e0] ;  /* 0x0000b80000047ab9 */ /* 0x000fc60000000a00 */
[----:B------:R-:W-:Y:S02]  /*111e0*/  SEL R4, R0, RZ, !P0 ;  /* 0x000000ff00047207 */ /* 0x000fe40004000000 */
[----:B------:R-:W-:Y:S02]  /*111f0*/  SEL R0, R19, RZ, !P0 ;  /* 0x000000ff13007207 */ /* 0x000fe40004000000 */
[----:B--2---:R-:W-:Y:S01]  /*11200*/  ISETP.NE.AND P0, PT, R7, 0x1, PT ;  /* 0x000000010700780c */ /* 0x004fe20003f05270 */
[----:B------:R-:W-:-:S12]  /*11210*/  IMAD R4, R4, UR4, RZ ;  /* 0x0000000404047c24 */ /* 0x000fd8000f8e02ff */
[----:B------:R-:W0:Y:S08]  /*11220*/  @P0 LDC R5, c[0x0][0x44c] ;  /* 0x00011300ff050b82 */ /* 0x000e300000000800 */
[----:B------:R-:W1:Y:S01]  /*11230*/  @P0 LDC R6, c[0x0][0x450] ;  /* 0x00011400ff060b82 */ /* 0x000e620000000800 */
[----:B------:R-:W-:-:S04]  /*11240*/  IMAD.WIDE.U32 R2, R0, UR4, R2 ;  /* 0x0000000400027c25 */ /* 0x000fc8000f8e0002 */
[----:B------:R-:W-:Y:S01]  /*11250*/  IMAD R0, R0, UR5, R4 ;  /* 0x0000000500007c24 */ /* 0x000fe2000f8e0204 */
[----:B------:R-:W-:-:S03]  /*11260*/  ULDC.64 UR4, c[0x0][0x2d0] ;  /* 0x0000b40000047ab9 */ /* 0x000fc60000000a00 */
[----:B------:R-:W-:Y:S02]  /*11270*/  IMAD.IADD R3, R3, 0x1, R0 ;  /* 0x0000000103037824 */ /* 0x000fe400078e0200 */
[----:B----4-:R-:W-:-:S04]  /*11280*/  IMAD.IADD R0, R8, 0x1, R9 ;  /* 0x0000000108007824 */ /* 0x010fc800078e0209 */
[----:B0-----:R-:W-:-:S04]  /*11290*/  @P0 IMAD.HI.U32 R5, R0, R5, RZ ;  /* 0x0000000500050227 */ /* 0x001fc800078e00ff */
[----:B------:R-:W-:Y:S01]  /*112a0*/  IMAD.MOV.U32 R4, RZ, RZ, R0 ;  /* 0x000000ffff047224 */ /* 0x000fe200078e0000 */
[----:B-1----:R-:W-:-:S05]  /*112b0*/  @P0 SHF.R.U32.HI R4, RZ, R6, R5 ;  /* 0x00000006ff040219 */ /* 0x002fca0000011605 */
[----:B------:R-:W-:-:S04]  /*112c0*/  IMAD.MOV R5, RZ, RZ, -R4 ;  /* 0x000000ffff057224 */ /* 0x000fc800078e0a04 */
[----:B------:R-:W-:Y:S01]  /*112d0*/  IMAD R0, R7, R5, R0 ;  /* 0x0000000507007224 */ /* 0x000fe200078e0200 */
[----:B------:R-:W-:Y:S01]  /*112e0*/  SHF.R.S32.HI R5, RZ, 0x1f, R4 ;  /* 0x0000001fff057819 */ /* 0x000fe20000011404 */
        /* <DEDUP_REMOVED lines=9> */
[----:B------:R-:W-:Y:S02]  /*11380*/  ISETP.GE.AND P0, PT, R10, UR4, PT ;  /* 0x000000040a007c0c */ /* 0x000fe4000bf06270 */
[----:B------:R0:W5:Y:S01]  /*11390*/  LDL R10, [R1+0x20] ;  /* 0x00002000010a7983 */ /* 0x0001620000100800 */
[----:B------:R-:W1:Y:S01]  /*113a0*/  S2R R5, SR_TID.X ;  /* 0x0000000000057919 */ /* 0x000e620000002100 */
[----:B------:R-:W-:Y:S01]  /*113b0*/  IMAD R0, R0, UR5, R4 ;  /* 0x0000000500007c24 */ /* 0x000fe2000f8e0204 */
[----:B------:R-:W-:-:S03]  /*113c0*/  LEA R4, P3, R2, UR6, 0x1 ;  /* 0x0000000602047c11 */ /* 0x000fc6000f8608ff */
[----:B------:R-:W-:Y:S01]  /*113d0*/  IMAD.IADD R0, R3, 0x1, R0 ;  /* 0x0000000103007824 */ /* 0x000fe200078e0200 */
[----:B------:R-:W-:-:S04]  /*113e0*/  ISETP.GE.AND P1, PT, R11, UR4, PT ;  /* 0x000000040b007c0c */ /* 0x000fc8000bf26270 */
[----:B------:R-:W-:Y:S01]  /*113f0*/  LEA.HI.X R3, R2, UR7, R0, 0x1, P3 ;  /* 0x0000000702037c11 */ /* 0x000fe200098f0c00 */
[----:B-1----:R-:W-:-:S05]  /*11400*/  IMAD.SHL.U32 R8, R5, 0x8, RZ ;  /* 0x0000000805087824 */ /* 0x002fca00078e00ff */
[----:B------:R-:W-:-:S04]  /*11410*/  LOP3.LUT R8, R8, 0x38, RZ, 0xc0, !PT ;  /* 0x0000003808087812 */ /* 0x000fc800078ec0ff */
[----:B------:R-:W-:Y:S01]  /*11420*/  ISETP.GE.AND P2, PT, R8, UR4, PT ;  /* 0x0000000408007c0c */ /* 0x000fe2000bf46270 */
[----:B------:R-:W-:-:S03]  /*11430*/  UMOV UR4, 0xffffffff ;  /* 0xffffffff00047882 */ /* 0x000fc60000000000 */
[----:B0-----:R-:W-:Y:S09]  /*11440*/  BRA.DIV UR4, `(.L_x_1480) ;  /* 0x0000004604547947 */ /* 0x001ff2000b800000 */
[----:B------:R-:W0:Y:S01]  /*11450*/  S2R R5, SR_TID.X ;  /* 0x0000000000057919 */ /* 0x000e220000002100 */
[----:B------:R-:W2:Y:S01]  /*11460*/  LDL.LU R8, [R1+0x2c] ;  /* 0x00002c0001087983 */ /* 0x000ea20000300800 */
[----:B0-----:R-:W-:-:S04]  /*11470*/  LOP3.LUT R5, R5, 0x7f, RZ, 0xc0, !PT ;  /* 0x0000007f05057812 */ /* 0x001fc800078ec0ff */
[----:B------:R-:W-:Y:S02]  /*11480*/  SHF.R.U32.HI R6, RZ, 0x3, R5 ;  /* 0x00000003ff067819 */ /* 0x000fe40000011605 */
[----:B------:R-:W3:Y:S04]  /*11490*/  LDL.LU R5, [R1+0x30] ;  /* 0x0000300001057983 */ /* 0x000ee80000300800 */
[----:B------:R-:W-:Y:S01]  /*114a0*/  SHFL.IDX PT, R9, R3, 0x1, 0x181f ;  /* 0x00381f0003097f89 */ /* 0x000fe200000e0000 */
[----:B--2---:R-:W-:Y:S02]  /*114b0*/  IMAD.IADD R0, R6, 0x1, R8 ;  /* 0x0000000106007824 */ /* 0x004fe400078e0208 */
[----:B------:R-:W0:Y:S01]  /*114c0*/  S2R R6, SR_TID.X ;  /* 0x0000000000067919 */ /* 0x000e220000002100 */
[----:B---3--:R-:W-:-:S02]  /*114d0*/  IMAD R2, R5, R7, RZ ;  /* 0x0000000705027224 */ /* 0x008fc400078e02ff */
[----:B------:R-:W1:Y:S01]  /*114e0*/  SHFL.IDX PT, R7, R4, RZ, 0x181f ;  /* 0x00181fff04077589 */ /* 0x000e6200000e0000 */
[----:B0-----:R-:W-:-:S03]  /*114f0*/  IMAD.SHL.U32 R11, R6, 0x8, RZ ;  /* 0x00000008060b7824 */ /* 0x001fc600078e00ff */
[----:B------:R-:W0:Y:S01]  /*11500*/  SHFL.IDX PT, R6, R3, RZ, 0x181f ;  /* 0x00181fff03067589 */ /* 0x000e2200000e0000 */
[C---:B------:R-:W-:Y:S01]  /*11510*/  VIADD R5, R0.reuse, 0x10 ;  /* 0x0000001000057836 */ /* 0x040fe20000000000 */
[----:B------:R-:W-:-:S04]  /*11520*/  ISETP.GE.AND P4, PT, R0, R2, PT ;  /* 0x000000020000720c */ /* 0x000fc80003f86270 */
[----:B------:R-:W-:Y:S02]  /*11530*/  ISETP.GE.AND P3, PT, R5, R2, PT ;  /* 0x000000020500720c */ /* 0x000fe40003f66270 */
[----:B------:R-:W2:Y:S01]  /*11540*/  SHFL.IDX PT, R5, R4, 0x1, 0x181f ;  /* 0x00381f0004057f89 */ /* 0x000ea200000e0000 */
[----:B------:R-:W-:-:S06]  /*11550*/  LOP3.LUT R11, R11, 0x38, RZ, 0xc0, !PT ;  /* 0x000000380b0b7812 */ /* 0x000fcc00078ec0ff */
[----:B-1----:R-:W-:-:S05]  /*11560*/  @!P4 LEA R7, P5, R11, R7, 0x1 ;  /* 0x000000070b07c211 */ /* 0x002fca00078a08ff */
[----:B0-----:R-:W-:-:S05]  /*11570*/  @!P4 IMAD.X R6, RZ, RZ, R6, P5 ;  /* 0x000000ffff06c224 */ /* 0x001fca00028e0606 */
[----:B------:R-:W-:-:S04]  /*11580*/  @!P4 LOP3.LUT R7, R7, R6, RZ, 0x3c, !PT ;  /* 0x000000060707c212 */ /* 0x000fc800078e3cff */
[----:B------:R-:W-:Y:S02]  /*11590*/  @!P4 LOP3.LUT R6, R7, R6, RZ, 0x3c, !PT ;  /* 0x000000060706c212 */ /* 0x000fe400078e3cff */
[----:B--2---:R-:W-:Y:S02]  /*115a0*/  @!P3 LEA R8, P5, R11, R5, 0x1 ;  /* 0x000000050b08b211 */ /* 0x004fe400078a08ff */
[----:B------:R-:W-:-:S03]  /*115b0*/  @!P4 LOP3.LUT R7, R7, R6, RZ, 0x3c, !PT ;  /* 0x000000060707c212 */ /* 0x000fc600078e3cff */
[----:B------:R-:W-:Y:S02]  /*115c0*/  @!P3 IMAD.X R5, RZ, RZ, R9, P5 ;  /* 0x000000ffff05b224 */ /* 0x000fe400028e0609 */
[----:B-----5:R-:W-:Y:S04]  /*115d0*/  @!P4 LDGSTS.E.BYPASS.LTC128B.128 [R10+0xc400], desc[UR60][R6.64], !P2 ;  /* 0x0c400000060acfae */ /* 0x020fe8000d101d7c */
[----:B------:R-:W-:Y:S04]  /*115e0*/  @!P4 LDGSTS.E.BYPASS.LTC128B.128 [R10+0x10400], desc[UR60][R6.64+0x80], !P1 ;  /* 0x10400080060acfae */ /* 0x000fe8000c901d7c */
[----:B------:R0:W-:Y:S02]  /*115f0*/  @!P4 LDGSTS.E.BYPASS.LTC128B.128 [R10+0x14400], desc[UR60][R6.64+0x100], !P0 ;  /* 0x14400100060acfae */ /* 0x0001e4000c101d7c */
[----:B0-----:R-:W-:-:S02]  /*11600*/  @!P3 IMAD.MOV.U32 R6, RZ, RZ, R8 ;  /* 0x000000ffff06b224 */ /* 0x001fc400078e0008 */
[----:B------:R-:W-:Y:S02]  /*11610*/  @!P3 IMAD.MOV.U32 R7, RZ, RZ, R5 ;  /* 0x000000ffff07b224 */ /* 0x000fe400078e0005 */
[----:B------:R-:W-:-:S03]  /*11620*/  VIADD R5, R0, 0x20 ;  /* 0x0000002000057836 */ /* 0x000fc60000000000 */
[----:B------:R-:W-:Y:S04]  /*11630*/  @!P3 LDGSTS.E.BYPASS.LTC128B.128 [R10+0xcc00], desc[UR60][R6.64], !P2 ;  /* 0x0cc00000060abfae */ /* 0x000fe8000d101d7c */
[----:B------:R-:W-:Y:S04]  /*11640*/  @!P3 LDGSTS.E.BYPASS.LTC128B.128 [R10+0x10c00], desc[UR60][R6.64+0x80], !P1 ;  /* 0x10c00080060abfae */ /* 0x000fe8000c901d7c */
[----:B------:R0:W-:Y:S01]  /*11650*/  @!P3 LDGSTS.E.BYPASS.LTC128B.128 [R10+0x14c00], desc[UR60][R6.64+0x100], !P0 ;  /* 0x14c00100060abfae */ /* 0x0001e2000c101d7c */
[----:B------:R-:W-:-:S03]  /*11660*/  ISETP.GE.AND P3, PT, R5, R2, PT ;  /* 0x000000020500720c */ /* 0x000fc60003f66270 */
[----:B------:R-:W1:Y:S04]  /*11670*/  SHFL.IDX PT, R5, R4, 0x2, 0x181f ;  /* 0x00581f0004057f89 */ /* 0x000e6800000e0000 */
[----:B------:R-:W0:Y:S06]  /*11680*/  SHFL.IDX PT, R8, R3, 0x2, 0x181f ;  /* 0x00581f0003087f89 */ /* 0x000e2c00000e0000 */
        /* <DEDUP_REMOVED lines=44> */
[----:B0-----:R-:W-:-:S03]  /*11950*/  @!P4 LEA R5, P3, R11, R5, 0x1 ;  /* 0x000000050b05c211 */ /* 0x001fc600078608ff */
[----:B------:R-:W2:Y:S04]  /*11960*/  SHFL.IDX PT, R3, R3, 0x7, 0x181f ;  /* 0x00f81f0003037f89 */ /* 0x000ea800000e0000 */
[----:B------:R-:W3:Y:S01]  /*11970*/  SHFL.IDX PT, R4, R4, 0x7, 0x181f ;  /* 0x00f81f0004047f89 */ /* 0x000ee200000e0000 */
[----:B-1----:R-:W-:-:S04]  /*11980*/  @!P4 IMAD.X R6, RZ, RZ, R6, P3 ;  /* 0x000000ffff06c224 */ /* 0x002fc800018e0606 */
[----:B------:R-:W-:Y:S02]  /*11990*/  @!P4 IMAD.MOV.U32 R7, RZ, RZ, R6 ;  /* 0x000000ffff07c224 */ /* 0x000fe400078e0006 */
[----:B------:R-:W-:-:S05]  /*119a0*/  @!P4 IMAD.MOV.U32 R6, RZ, RZ, R5 ;  /* 0x000000ffff06c224 */ /* 0x000fca00078e0005 */
[----:B------:R1:W-:Y:S04]  /*119b0*/  @!P4 LDGSTS.E.BYPASS.LTC128B.128 [R10+0xf400], desc[UR60][R6.64], !P2 ;  /* 0x0f400000060acfae */ /* 0x0003e8000d101d7c */
[----:B------:R1:W-:Y:S04]  /*119c0*/  @!P4 LDGSTS.E.BYPASS.LTC128B.128 [R10+0x13400], desc[UR60][R6.64+0x80], !P1 ;  /* 0x13400080060acfae */ /* 0x0003e8000c901d7c */
[----:B--23--:R1:W-:Y:S02]  /*119d0*/  @!P4 LDGSTS.E.BYPASS.LTC128B.128 [R10+0x17400], desc[UR60][R6.64+0x100], !P0 ;  /* 0x17400100060acfae */ /* 0x00c3e4000c101d7c */
.L_x_1599:
[----:B------:R-:W-:Y:S01]  /*119e0*/  VIADD R0, R0, 0x70 ;  /* 0x0000007000007836 */ /* 0x000fe20000000000 */
[----:B------:R-:W-:Y:S04]  /*119f0*/  BSSY B0, `(.L_x_1481) ;  /* 0x000000e000007945 */ /* 0x000fe80003800000 */
[----:B------:R-:W-:-:S13]  /*11a00*/  ISETP.GE.AND P3, PT, R0, R2, PT ;  /* 0x000000020000720c */ /* 0x000fda0003f66270 */
[----:B------:R-:W-:Y:S05]  /*11a10*/  @P3 BRA `(.L_x_1482) ;  /* 0x00000000002c3947 */ /* 0x000fea0003800000 */
[----:B------:R-:W2:Y:S02]  /*11a20*/  S2R R5, SR_TID.X ;  /* 0x0000000000057919 */ /* 0x000ea40000002100 */
[----:B--2---:R-:W-:-:S05]  /*11a30*/  IMAD.SHL.U32 R5, R5, 0x8, RZ ;  /* 0x0000000805057824 */ /* 0x004fca00078e00ff */
        /* <DEDUP_REMOVED lines=9> */
.L_x_1482:
[----:B------:R-:W-:Y:S05]  /*11ad0*/  BSYNC B0 ;  /* 0x0000000000007941 */ /* 0x000fea0003800000 */
.L_x_1481:
[----:B012---:R-:W2:Y:S01]  /*11ae0*/  LDL R10, [R1] ;  /* 0x00000000010a7983 */ /* 0x007ea20000100800 */
[----:B------:R-:W-:Y:S01]  /*11af0*/  PLOP3.LUT P0, PT, PT, PT, PT, 0x80, 0x0 ;  /* 0x000000000000781c */ /* 0x000fe20003f0f070 */
[----:B------:R-:W-:Y:S01]  /*11b00*/  NOP ;  /* 0x0000000000007918 */ /* 0x000fe20000000000 */
[----:B--2---:R-:W-:-:S11]  /*11b10*/  VIADD R10, R10, 0x2a800 ;  /* 0x0002a8000a0a7836 */ /* 0x004fd60000000000 */
.L_x_1483:
[----:B------:R-:W2:Y:S01]  /*11b20*/  LDL R2, [R1] ;  /* 0x0000000001027983 */ /* 0x000ea20000100800 */
        /* <DEDUP_REMOVED lines=18> */
.L_x_1600:
[----:B------:R-:W-:Y:S05]  /*11c50*/  BSYNC B0 ;  /* 0x0000000000007941 */ /* 0x000fea0003800000 */
.L_x_1484:
[----:B------:R-:W2:Y:S04]  /*11c60*/  LDL R3, [R1+0x28] ;  /* 0x0000280001037983 */ /* 0x000ea80000100800 */
[----:B0-----:R-:W3:Y:S01]  /*11c70*/  LDL R2, [R1+0x24] ;  /* 0x0000240001027983 */ /* 0x001ee20000100800 */
[----:B------:R-:W-:Y:S01]  /*11c80*/  BSSY B0, `(.L_x_1486) ;  /* 0x0000220000007945 */ /* 0x000fe20003800000 */
[----:B--2---:R-:W-:-:S05]  /*11c90*/  VIADD R0, R3, 0xfffffffe ;  /* 0xfffffffe03007836 */ /* 0x004fca0000000000 */
[----:B---3--:R-:W-:-:S13]  /*11ca0*/  ISETP.GE.AND P0, PT, R0, R2, PT ;  /* 0x000000020000720c */ /* 0x008fda0003f06270 */
[----:B------:R-:W-:Y:S05]  /*11cb0*/  @!P0 BRA `(.L_x_1487) ;  /* 0x0000002000708947 */ /* 0x000fea0003800000 */
[----:B------:R-:W-:Y:S01]  /*11cc0*/  LOP3.LUT R8, RZ, R2, RZ, 0x33, !PT ;  /* 0x00000002ff087212 */ /* 0x000fe200078e33ff */
[----:B------:R-:W-:Y:S01]  /*11cd0*/  IMAD.MOV R2, RZ, RZ, -R3 ;  /* 0x000000ffff027224 */ /* 0x000fe200078e0a03 */
[----:B------:R-:W-:Y:S04]  /*11ce0*/  BSSY B2, `(.L_x_1488) ;  /* 0x00000b8000027945 */ /* 0x000fe80003800000 */
[----:B------:R-:W-:-:S05]  /*11cf0*/  VIADDMNMX R8, R2, 0x1, R8, !PT ;  /* 0x0000000102087846 */ /* 0x000fca0007800108 */
[----:B------:R-:W-:-:S05]  /*11d00*/  IMAD.IADD R2, R3, 0x1, R8 ;  /* 0x0000000103027824 */ /* 0x000fca00078e0208 */
[----:B------:R-:W-:-:S04]  /*11d10*/  LOP3.LUT R2, R2, 0x1, RZ, 0xc0, !PT ;  /* 0x0000000102027812 */ /* 0x000fc800078ec0ff */
[----:B------:R-:W-:-:S13]  /*11d20*/  ISETP.NE.U32.AND P0, PT, R2, 0x1, PT ;  /* 0x000000010200780c */ /* 0x000fda0003f05070 */
        /* <DEDUP_REMOVED lines=36> */
.L_x_1492:
[----:B------:R-:W2:Y:S01]  /*11f70*/  LDL R2, [R1] ;  /* 0x0000000001027983 */ /* 0x000ea20000100800 */
[----:B------:R-:W-:Y:S01]  /*11f80*/  BSSY B3, `(.L_x_1493) ;  /* 0x0000005000037945 */ /* 0x000fe20003800000 */
[----:B--2---:R-:W-:Y:S01]  /*11f90*/  IMAD R3, R7, 0x8, R2 ;  /* 0x0000000807037824 */ /* 0x004fe200078e0202 */
[----:B------:R-:W-:-:S04]  /*11fa0*/  SHF.L.U32 R2, R9, 0x1f, RZ ;  /* 0x0000001f09027819 */ /* 0x000fc800000006ff */
[----:B------:R-:W1:Y:S02]  /*11fb0*/  SYNCS.PHASECHK.TRANS64.TRYWAIT P0, [R3+URZ+0x2a840], R2 ;  /* 0x02a84002030075a7 */ /* 0x000e64000800017f */
[----:B-1----:R-:W-:Y:S05]  /*11fc0*/  @!P0 BRA `(.L_x_1494) ;  /* 0x0000004400808947 */ /* 0x002fea0003800000 */
.L_x_1601:
[----:B------:R-:W-:Y:S05]  /*11fd0*/  BSYNC B3 ;  /* 0x0000000000037941 */ /* 0x000fea0003800000 */
.L_x_1493:
        /* <DEDUP_REMOVED lines=12> */
.L_x_1496:
[----:B------:R-:W-:Y:S05]  /*120a0*/  BSYNC B3 ;  /* 0x0000000000037941 */ /* 0x000fea0003800000 */
.L_x_1495:
[----:B------:R-:W2:Y:S04]  /*120b0*/  LDL R5, [R1] ;  /* 0x0000000001057983 */ /* 0x000ea80000100800 */
        /* <DEDUP_REMOVED lines=12> */
.L_x_1497:
        /* <DEDUP_REMOVED lines=16> */
.L_x_1498:
        /* <DEDUP_REMOVED lines=15> */
.L_x_1499:
        /* <DEDUP_REMOVED lines=17> */
.L_x_1602:
[----:B------:R-:W-:Y:S05]  /*12480*/  BSYNC B3 ;  /* 0x0000000000037941 */ /* 0x000fea0003800000 */
.L_x_1500:
[----:B------:R1:W5:Y:S01]  /*12490*/  LDL R15, [R1+0x4] ;  /* 0x00000400010f7983 */ /* 0x0003620000100800 */
[----:B------:R-:W-:Y:S01]  /*124a0*/  BSSY B3, `(.L_x_1502) ;  /* 0x000000d000037945 */ /* 0x000fe20003800000 */
[----:B------:R-:W-:Y:S02]  /*124b0*/  IMAD.MOV.U32 R12, RZ, RZ, 0x0 ;  /* 0x00000000ff0c7424 */ /* 0x000fe400078e00ff */
[----:B------:R-:W-:Y:S01]  /*124c0*/  IMAD.MOV.U32 R13, RZ, RZ, 0x14f00000 ;  /* 0x14f00000ff0d7424 */ /* 0x000fe200078e00ff */
[----:B------:R-:W-:Y:S06]  /*124d0*/  @P1 BRA `(.L_x_1503) ;  /* 0x0000000000241947 */ /* 0x000fec0003800000 */
[----:B------:R-:W2:Y:S01]  /*124e0*/  LDL R6, [R1] ;  /* 0x0000000001067983 */ /* 0x000ea20000100800 */
[----:B------:R-:W3:Y:S01]  /*124f0*/  S2R R5, SR_TID.X ;  /* 0x0000000000057919 */ /* 0x000ee20000002100 */
[----:B0-----:R-:W-:Y:S01]  /*12500*/  IMAD.MOV.U32 R3, RZ, RZ, 0x6000 ;  /* 0x00006000ff037424 */ /* 0x001fe200078e00ff */
[----:B---3--:R-:W-:-:S04]  /*12510*/  LOP3.LUT R5, R5, 0x1f, RZ, 0xc0, !PT ;  /* 0x0000001f05057812 */ /* 0x008fc800078ec0ff */
[----:B------:R-:W-:Y:S01]  /*12520*/  ISETP.NE.AND P0, PT, R5, RZ, PT ;  /* 0x000000ff0500720c */ /* 0x000fe20003f05270 */
[----:B--2--5:R-:W-:-:S04]  /*12530*/  IMAD R2, R15, 0x8, R6 ;  /* 0x000000080f027824 */ /* 0x024fc800078e0206 */
[----:B------:R2:W-:Y:S08]  /*12540*/  SYNCS.ARRIVE.TRANS64 RZ, [R2+URZ+0x2a850], R3 ;  /* 0x02a8500302ff79a7 */ /* 0x0005f0000800003f */
[----:B------:R-:W-:Y:S05]  /*12550*/  @!P0 BRA `(.L_x_1503) ;  /* 0x0000000000048947 */ /* 0x000fea0003800000 */
[----:B------:R-:W-:Y:S01]  /*12560*/  BPT.TRAP 0x1 ;  /* 0x000000040000795c */ /* 0x000fe20000300000 */
.L_x_1503:
[----:B------:R-:W-:Y:S05]  /*12570*/  BSYNC B3 ;  /* 0x0000000000037941 */ /* 0x000fea0003800000 */
.L_x_1502:
[----:B0-2---:R-:W2:Y:S04]  /*12580*/  LDL R2, [R1] ;  /* 0x0000000001027983 */ /* 0x005ea80000100800 */
[----:B------:R-:W3:Y:S04]  /*12590*/  LDL R6, [R1+0x14] ;  /* 0x0000140001067983 */ /* 0x000ee80000100800 */
[----:B------:R-:W3:Y:S01]  /*125a0*/  LDL.LU R3, [R1+0x8] ;  /* 0x0000080001037983 */ /* 0x000ee20000300800 */
[----:B------:R-:W-:Y:S01]  /*125b0*/  R2UR UR10, R11 ;  /* 0x000000000b0a72ca */ /* 0x000fe200000e0000 */
[----:B------:R-:W-:Y:S01]  /*125c0*/  UIADD3 UR4, UP0, UR36, 0x470, URZ ;  /* 0x0000047024047890 */ /* 0x000fe2000ff1e03f */
[----:B------:R-:W-:-:S02]  /*125d0*/  R2UR UR6, R12 ;  /* 0x000000000c0672ca */ /* 0x000fc400000e0000 */
[----:B------:R-:W-:Y:S01]  /*125e0*/  R2UR UR7, R13 ;  /* 0x000000000d0772ca */ /* 0x000fe200000e0000 */
[----:B------:R-:W-:Y:S01]  /*125f0*/  UIADD3.X UR5, URZ, UR37, URZ, UP0, !UPT ;  /* 0x000000253f057290 */ /* 0x000fe200087fe43f */
[----:B------:R-:W-:Y:S01]  /*12600*/  PLOP3.LUT P0, PT, PT, PT, PT, 0x80, 0x0 ;  /* 0x000000000000781c */ /* 0x000fe20003f0f070 */
[C-C-:B--2--5:R-:W-:Y:S02]  /*12610*/  IMAD R5, R15.reuse, 0x8, R2.reuse ;  /* 0x000000080f057824 */ /* 0x164fe400078e0202 */
[----:B------:R-:W-:Y:S02]  /*12620*/  IMAD R2, R15, 0x6000, R2 ;  /* 0x000060000f027824 */ /* 0x000fe400078e0202 */
[----:B------:R-:W-:Y:S02]  /*12630*/  VIADD R5, R5, 0x2a850 ;  /* 0x0002a85005057836 */ /* 0x000fe40000000000 */
[----:B---3--:R-:W-:Y:S02]  /*12640*/  IMAD R3, R3, 0x60, R6 ;  /* 0x0000006003037824 */ /* 0x008fe400078e0206 */
[----:B------:R-:W-:-:S07]  /*12650*/  VIADD R6, R2, 0x400 ;  /* 0x0000040002067836 */ /* 0x000fce0000000000 */
.L_x_1504:
        /* <DEDUP_REMOVED lines=15> */
.L_x_1505:
        /* <DEDUP_REMOVED lines=12> */
.L_x_1491:
[----:B------:R-:W-:Y:S05]  /*12810*/  BSYNC B1 ;  /* 0x0000000000017941 */ /* 0x000fea0003800000 */
.L_x_1490:
[----:B0-----:R-:W2:Y:S04]  /*12820*/  LDL R0, [R1+0x28] ;  /* 0x0000280001007983 */ /* 0x001ea80000100800 */
[----:B------:R0:W-:Y:S04]  /*12830*/  STL [R1+0x4], R7 ;  /* 0x0000040701007387 */ /* 0x0001e80000100800 */
[----:B------:R0:W-:Y:S02]  /*12840*/  STL [R1+0x10], R9 ;  /* 0x0000100901007387 */ /* 0x0001e40000100800 */
[----:B0-2---:R-:W-:-:S07]  /*12850*/  VIADD R0, R0, 0xfffffffd ;  /* 0xfffffffd00007836 */ /* 0x005fce0000000000 */
.L_x_1489:
[----:B------:R-:W-:Y:S05]  /*12860*/  BSYNC B2 ;  /* 0x0000000000027941 */ /* 0x000fea0003800000 */
.L_x_1488:
[----:B------:R-:W2:Y:S01]  /*12870*/  LDL.LU R2, [R1+0x28] ;  /* 0x0000280001027983 */ /* 0x000ea20000300800 */
[----:B------:R-:W-:Y:S01]  /*12880*/  VIADD R8, R8, 0xfffffffe ;  /* 0xfffffffe08087836 */ /* 0x000fe20000000000 */
[----:B--2---:R-:W-:-:S04]  /*12890*/  LOP3.LUT R2, RZ, R2, RZ, 0x33, !PT ;  /* 0x00000002ff027212 */ /* 0x004fc800078e33ff */
[----:B------:R-:W-:-:S13]  /*128a0*/  ISETP.NE.AND P0, PT, R8, R2, PT ;  /* 0x000000020800720c */ /* 0x000fda0003f05270 */
[----:B------:R-:W-:Y:S05]  /*128b0*/  @!P0 BRA `(.L_x_1487) ;  /* 0x0000001400708947 */ /* 0x000fea0003800000 */
[----:B------:R-:W-:-:S07]  /*128c0*/  IMAD.MOV.U32 R9, RZ, RZ, R17 ;  /* 0x000000ffff097224 */ /* 0x000fce00078e0011 */
.L_x_1538:
[----:B--2---:R-:W2:Y:S04]  /*128d0*/  LDL R4, [R1+0x18] ;  /* 0x0000180001047983 */ /* 0x004ea80000100800 */
[----:B---3--:R-:W3:Y:S04]  /*128e0*/  LDL R3, [R1+0x4] ;  /* 0x0000040001037983 */ /* 0x008ee80000100800 */
[----:B------:R-:W4:Y:S01]  /*128f0*/  LDL R2, [R1+0x10] ;  /* 0x0000100001027983 */ /* 0x000f220000100800 */
        /* <DEDUP_REMOVED lines=8> */
[----:B0-----:R-:W-:Y:S06]  /*12980*/  @!P1 BRA `(.L_x_1507) ;  /* 0x00000008007c9947 */ /* 0x001fec0003800000 */
        /* <DEDUP_REMOVED lines=19> */
[----:B------:R-:W-:-:S04]  /*12ac0*/  IMAD.WIDE.U32 R2, R11, UR6, R2 ;  /* 0x000000060b027c25 */ /* 0x000fc8000f8e0002 */
[----:B------:R-:W-:Y:S01]  /*12ad0*/  IMAD.IADD R3, R6, 0x1, R3 ;  /* 0x0000000106037824 */ /* 0x000fe200078e0203 */
[----:B------:R-:W-:-:S04]  /*12ae0*/  LEA R6, P0, R2, UR4, 0x2 ;  /* 0x0000000402067c11 */ /* 0x000fc8000f8010ff */
[----:B------:R-:W-:-:S05]  /*12af0*/  LEA.HI.X R7, R2, UR5, R3, 0x2, P0 ;  /* 0x0000000502077c11 */ /* 0x000fca00080f1403 */
[----:B------:R0:W5:Y:S04]  /*12b00*/  LDG.E R9, desc[UR60][R6.64] ;  /* 0x0000003c06097981 */ /* 0x000168000c1e1900 */
.L_x_1508:
[----:B------:R-:W2:Y:S01]  /*12b10*/  LDL R2, [R1] ;  /* 0x0000000001027983 */ /* 0x000ea20000100800 */
[----:B------:R-:W-:Y:S01]  /*12b20*/  BSSY B2, `(.L_x_1509) ;  /* 0x0000005000027945 */ /* 0x000fe20003800000 */
[----:B--2---:R-:W-:Y:S01]  /*12b30*/  IMAD R3, R4, 0x8, R2 ;  /* 0x0000000804037824 */ /* 0x004fe200078e0202 */
[----:B------:R-:W-:-:S04]  /*12b40*/  SHF.L.U32 R2, R5, 0x1f, RZ ;  /* 0x0000001f05027819 */ /* 0x000fc800000006ff */
[----:B------:R-:W2:Y:S02]  /*12b50*/  SYNCS.PHASECHK.TRANS64.TRYWAIT P0, [R3+URZ+0x2a840], R2 ;  /* 0x02a84002030075a7 */ /* 0x000ea4000800017f */
[----:B--2---:R-:W-:Y:S05]  /*12b60*/  @!P0 BRA `(.L_x_1510) ;  /* 0x0000003800c08947 */ /* 0x004fea0003800000 */
.L_x_1603:
[----:B------:R-:W-:Y:S05]  /*12b70*/  BSYNC B2 ;  /* 0x0000000000027941 */ /* 0x000fea0003800000 */
.L_x_1509:
        /* <DEDUP_REMOVED lines=12> */
.L_x_1512:
[----:B------:R-:W-:Y:S05]  /*12c40*/  BSYNC B2 ;  /* 0x0000000000027941 */ /* 0x000fea0003800000 */
.L_x_1511:
[----:B------:R-:W3:Y:S04]  /*12c50*/  LDL R6, [R1] ;  /* 0x0000000001067983 */ /* 0x000ee80000100800 */
[----:B--2---:R-:W2:Y:S01]  /*12c60*/  LDL R2, [R1+0x14] ;  /* 0x0000140001027983 */ /* 0x004ea20000100800 */
        /* <DEDUP_REMOVED lines=8> */
[----:B---3--:R-:W-:-:S02]  /*12cf0*/  IMAD R6, R4, 0x9000, R6 ;  /* 0x0000900004067824 */ /* 0x008fc400078e0206 */
[----:B--2---:R-:W-:Y:S02]  /*12d00*/  IMAD R2, R8, 0x60, R2 ;  /* 0x0000006008027824 */ /* 0x004fe400078e0202 */
[----:B------:R-:W-:-:S08]  /*12d10*/  VIADD R7, R6, 0x18400 ;  /* 0x0001840006077836 */ /* 0x000fd00000000000 */
.L_x_1513:
        /* <DEDUP_REMOVED lines=16> */
.L_x_1514:
        /* <DEDUP_REMOVED lines=15> */
.L_x_1515:
        /* <DEDUP_REMOVED lines=17> */
.L_x_1604:
[----:B------:R-:W-:Y:S05]  /*13020*/  BSYNC B2 ;  /* 0x0000000000027941 */ /* 0x000fea0003800000 */
.L_x_1516:
[----:B------:R-:W-:Y:S01]  /*13030*/  BSSY B2, `(.L_x_1518) ;  /* 0x000000b000027945 */ /* 0x000fe20003800000 */
[----:B------:R-:W-:Y:S02]  /*13040*/  IMAD.MOV.U32 R12, RZ, RZ, 0x0 ;  /* 0x00000000ff0c7424 */ /* 0x000fe400078e00ff */
[----:B------:R-:W-:Y:S01]  /*13050*/  IMAD.MOV.U32 R13, RZ, RZ, 0x14f00000 ;  /* 0x14f00000ff0d7424 */ /* 0x000fe200078e00ff */
[----:B------:R-:W-:Y:S06]  /*13060*/  @P1 BRA `(.L_x_1519) ;  /* 0x00000000001c1947 */ /* 0x000fec0003800000 */
[----:B------:R-:W2:Y:S01]  /*13070*/  S2R R6, SR_TID.X ;  /* 0x0000000000067919 */ /* 0x000ea20000002100 */
[----:B0-----:R-:W-:-:S04]  /*13080*/  IMAD.MOV.U32 R3, RZ, RZ, 0x6000 ;  /* 0x00006000ff037424 */ /* 0x001fc800078e00ff */
[----:B------:R3:W-:Y:S01]  /*13090*/  SYNCS.ARRIVE.TRANS64 RZ, [R2+URZ+0x50], R3 ;  /* 0x0000500302ff79a7 */ /* 0x0007e2000800003f */
[----:B--2---:R-:W-:-:S04]  /*130a0*/  LOP3.LUT R6, R6, 0x1f, RZ, 0xc0, !PT ;  /* 0x0000001f06067812 */ /* 0x004fc800078ec0ff */
[----:B------:R-:W-:-:S13]  /*130b0*/  ISETP.NE.AND P0, PT, R6, RZ, PT ;  /* 0x000000ff0600720c */ /* 0x000fda0003f05270 */
[----:B---3--:R-:W-:Y:S05]  /*130c0*/  @!P0 BRA `(.L_x_1519) ;  /* 0x0000000000048947 */ /* 0x008fea0003800000 */
[----:B------:R-:W-:Y:S01]  /*130d0*/  BPT.TRAP 0x1 ;  /* 0x000000040000795c */ /* 0x000fe20000300000 */
.L_x_1519:
[----:B------:R-:W-:Y:S05]  /*130e0*/  BSYNC B2 ;  /* 0x0000000000027941 */ /* 0x000fea0003800000 */
.L_x_1518:
[----:B------:R-:W2:Y:S04]  /*130f0*/  LDL R15, [R1] ;  /* 0x00000000010f7983 */ /* 0x000ea80000100800 */
[----:B0-----:R-:W2:Y:S04]  /*13100*/  LDL.LU R3, [R1+0x4] ;  /* 0x0000040001037983 */ /* 0x001ea80000300800 */
[----:B------:R-:W3:Y:S04]  /*13110*/  LDL R7, [R1+0x14] ;  /* 0x0000140001077983 */ /* 0x000ee80000100800 */
[----:B------:R-:W3:Y:S01]  /*13120*/  LDL.LU R6, [R1+0x8] ;  /* 0x0000080001067983 */ /* 0x000ee20000300800 */
[----:B------:R-:W-:Y:S01]  /*13130*/  R2UR UR10, R11 ;  /* 0x000000000b0a72ca */ /* 0x000fe200000e0000 */
[----:B------:R-:W-:Y:S01]  /*13140*/  UIADD3 UR4, UP0, UR36, 0x470, URZ ;  /* 0x0000047024047890 */ /* 0x000fe2000ff1e03f */
[----:B------:R-:W-:Y:S01]  /*13150*/  R2UR UR6, R12 ;  /* 0x000000000c0672ca */ /* 0x000fe200000e0000 */
[----:B------:R-:W-:Y:S01]  /*13160*/  VIADD R2, R2, 0x50 ;  /* 0x0000005002027836 */ /* 0x000fe20000000000 */
[----:B------:R-:W-:Y:S01]  /*13170*/  R2UR UR7, R13 ;  /* 0x000000000d0772ca */ /* 0x000fe200000e0000 */
[----:B------:R-:W-:Y:S01]  /*13180*/  UIADD3.X UR5, URZ, UR37, URZ, UP0, !UPT ;  /* 0x000000253f057290 */ /* 0x000fe200087fe43f */
[----:B------:R-:W-:Y:S01]  /*13190*/  PLOP3.LUT P0, PT, PT, PT, PT, 0x80, 0x0 ;  /* 0x000000000000781c */ /* 0x000fe20003f0f070 */
[----:B--2---:R-:W-:-:S02]  /*131a0*/  IMAD R3, R3, 0x6000, R15 ;  /* 0x0000600003037824 */ /* 0x004fc400078e020f */
[----:B---3--:R-:W-:Y:S02]  /*131b0*/  IMAD R6, R6, 0x60, R7 ;  /* 0x0000006006067824 */ /* 0x008fe400078e0207 */
[----:B------:R-:W-:-:S08]  /*131c0*/  VIADD R7, R3, 0x400 ;  /* 0x0000040003077836 */ /* 0x000fd00000000000 */
.L_x_1520:
        /* <DEDUP_REMOVED lines=15> */
.L_x_1521:
        /* <DEDUP_REMOVED lines=12> */
.L_x_1507:
[----:B------:R-:W-:Y:S05]  /*13380*/  BSYNC B1 ;  /* 0x0000000000017941 */ /* 0x000fea0003800000 */
.L_x_1506:
[----:B------:R-:W2:Y:S01]  /*13390*/  LDL R2, [R1+0x18] ;  /* 0x0000180001027983 */ /* 0x000ea20000100800 */
[----:B------:R-:W-:Y:S01]  /*133a0*/  VIADD R3, R4, 0x1 ;  /* 0x0000000104037836 */ /* 0x000fe20000000000 */
[----:B------:R-:W-:Y:S01]  /*133b0*/  BSSY B1, `(.L_x_1522) ;  /* 0x00000a8000017945 */ /* 0x000fe20003800000 */
[----:B------:R-:W-:-:S03]  /*133c0*/  VIADD R6, R0, 0xffffffff ;  /* 0xffffffff00067836 */ /* 0x000fc60000000000 */
[----:B------:R-:W-:-:S04]  /*133d0*/  ISETP.NE.AND P0, PT, R3, 0x2, PT ;  /* 0x000000020300780c */ /* 0x000fc80003f05270 */
[----:B------:R-:W-:Y:S02]  /*133e0*/  SEL R12, R3, RZ, P0 ;  /* 0x000000ff030c7207 */ /* 0x000fe40000000000 */
[----:B--2---:R-:W-:Y:S02]  /*133f0*/  LOP3.LUT P1, RZ, R2, 0x1, RZ, 0xc0, !PT ;  /* 0x0000000102ff7812 */ /* 0x004fe4000782c0ff */
[----:B------:R-:W-:-:S04]  /*13400*/  SEL R2, RZ, 0x1, P0 ;  /* 0x00000001ff027807 */ /* 0x000fc80000000000 */
[----:B------:R-:W-:-:S05]  /*13410*/  LOP3.LUT R11, R5, R2, RZ, 0x3c, !PT ;  /* 0x00000002050b7212 */ /* 0x000fca00078e3cff */
[----:B------:R2:W-:Y:S04]  /*13420*/  STL [R1+0x10], R11 ;  /* 0x0000100b01007387 */ /* 0x0005e80000100800 */
[----:B------:R2:W-:Y:S01]  /*13430*/  STL [R1+0x4], R12 ;  /* 0x0000040c01007387 */ /* 0x0005e20000100800 */
[----:B------:R-:W-:Y:S05]  /*13440*/  @!P1 BRA `(.L_x_1523) ;  /* 0x0000000800789947 */ /* 0x000fea0003800000 */
[----:B------:R-:W-:Y:S01]  /*13450*/  ULDC.64 UR4, c[0x0][0x418] ;  /* 0x0001060000047ab9 */ /* 0x000fe20000000a00 */
[----:B------:R-:W-:Y:S01]  /*13460*/  IMAD.MOV.U32 R7, RZ, RZ, R6 ;  /* 0x000000ffff077224 */ /* 0x000fe200078e0006 */
[----:B------:R-:W-:-:S04]  /*13470*/  ISETP.NE.U32.AND P0, PT, RZ, UR4, PT ;  /* 0x00000004ff007c0c */ /* 0x000fc8000bf05070 */
[----:B------:R-:W-:-:S13]  /*13480*/  ISETP.NE.AND.EX P0, PT, RZ, UR5, PT, P0 ;  /* 0x00000005ff007c0c */ /* 0x000fda000bf05300 */
[----:B------:R-:W-:Y:S05]  /*13490*/  @!P0 BRA `(.L_x_1524) ;  /* 0x00000000004c8947 */ /* 0x000fea0003800000 */
[----:B------:R-:W3:Y:S01]  /*134a0*/  LDL R14, [R1+0x1c] ;  /* 0x00001c00010e7983 */ /* 0x000ee20000100800 */
[----:B0-----:R-:W0:Y:S01]  /*134b0*/  LDC R8, c[0x0][0x43c] ;  /* 0x00010f00ff087b82 */ /* 0x001e220000000800 */
[----:B------:R-:W-:Y:S02]  /*134c0*/  ULDC.64 UR6, c[0x0][0x428] ;  /* 0x00010a0000067ab9 */ /* 0x000fe40000000a00 */
[----:B------:R-:W4:Y:S01]  /*134d0*/  LDL R13, [R1+0xc] ;  /* 0x00000c00010d7983 */ /* 0x000f220000100800 */
        /* <DEDUP_REMOVED lines=8> */
[----:B---3--:R-:W-:-:S04]  /*13560*/  IMAD R8, R14, UR6, RZ ;  /* 0x000000060e087c24 */ /* 0x008fc8000f8e02ff */
[C---:B----4-:R-:W-:Y:S02]  /*13570*/  IMAD R8, R13.reuse, UR7, R8 ;  /* 0x000000070d087c24 */ /* 0x050fe4000f8e0208 */
[----:B------:R-:W-:-:S04]  /*13580*/  IMAD.WIDE.U32 R2, R13, UR6, R2 ;  /* 0x000000060d027c25 */ /* 0x000fc8000f8e0002 */
[----:B------:R-:W-:Y:S01]  /*13590*/  IMAD.IADD R3, R8, 0x1, R3 ;  /* 0x0000000108037824 */ /* 0x000fe200078e0203 */
[----:B------:R-:W-:-:S04]  /*135a0*/  LEA R8, P0, R2, UR4, 0x2 ;  /* 0x0000000402087c11 */ /* 0x000fc8000f8010ff */
[----:B------:R-:W-:-:S06]  /*135b0*/  LEA.HI.X R9, R2, UR5, R3, 0x2, P0 ;  /* 0x0000000502097c11 */ /* 0x000fcc00080f1403 */
[----:B------:R3:W5:Y:S03]  /*135c0*/  LDG.E R9, desc[UR60][R8.64] ;  /* 0x0000003c08097981 */ /* 0x000766000c1e1900 */
.L_x_1524:
[----:B------:R-:W4:Y:S01]  /*135d0*/  LDL R2, [R1] ;  /* 0x0000000001027983 */ /* 0x000f220000100800 */
[----:B------:R-:W-:Y:S01]  /*135e0*/  SHF.L.U32 R3, R11, 0x1f, RZ ;  /* 0x0000001f0b037819 */ /* 0x000fe200000006ff */
[----:B------:R-:W-:Y:S01]  /*135f0*/  BSSY B2, `(.L_x_1525) ;  /* 0x0000004000027945 */ /* 0x000fe20003800000 */
[----:B----4-:R-:W-:-:S04]  /*13600*/  IMAD R2, R12, 0x8, R2 ;  /* 0x000000080c027824 */ /* 0x010fc800078e0202 */
[----:B------:R-:W4:Y:S02]  /*13610*/  SYNCS.PHASECHK.TRANS64.TRYWAIT P0, [R2+URZ+0x2a840], R3 ;  /* 0x02a84003020075a7 */ /* 0x000f24000800017f */
[----:B----4-:R-:W-:Y:S05]  /*13620*/  @!P0 BRA `(.L_x_1526) ;  /* 0x0000003000388947 */ /* 0x010fea0003800000 */
.L_x_1605:
[----:B------:R-:W-:Y:S05]  /*13630*/  BSYNC B2 ;  /* 0x0000000000027941 */ /* 0x000fea0003800000 */
.L_x_1525:
[----:B0--3--:R-:W0:Y:S01]  /*13640*/  S2R R8, SR_TID.X ;  /* 0x0000000000087919 */ /* 0x009e220000002100 */
        /* <DEDUP_REMOVED lines=9> */
[----:B---3--:R-:W-:Y:S05]  /*136e0*/  @!P0 BRA `(.L_x_1528) ;  /* 0x0000000000048947 */ /* 0x008fea0003800000 */
[----:B------:R-:W-:Y:S01]  /*136f0*/  BPT.TRAP 0x1 ;  /* 0x000000040000795c */ /* 0x000fe20000300000 */
.L_x_1528:
[----:B------:R-:W-:Y:S05]  /*13700*/  BSYNC B2 ;  /* 0x0000000000027941 */ /* 0x000fea0003800000 */
.L_x_1527:
[----:B------:R-:W3:Y:S04]  /*13710*/  LDL R8, [R1+0x4] ;  /* 0x0000040001087983 */ /* 0x000ee80000100800 */
[----:B--2---:R-:W2:Y:S04]  /*13720*/  LDL R11, [R1] ;  /* 0x00000000010b7983 */ /* 0x004ea80000100800 */
        /* <DEDUP_REMOVED lines=8> */
[C---:B---3--:R-:W-:Y:S02]  /*137b0*/  IMAD R3, R8.reuse, 0x8, R10 ;  /* 0x0000000808037824 */ /* 0x048fe400078e020a */
[----:B--2---:R-:W-:Y:S02]  /*137c0*/  IMAD R8, R8, 0x9000, R11 ;  /* 0x0000900008087824 */ /* 0x004fe400078e020b */
[----:B------:R-:W-:-:S02]  /*137d0*/  VIADD R3, R3, 0x30 ;  /* 0x0000003003037836 */ /* 0x000fc40000000000 */
[----:B----4-:R-:W-:Y:S02]  /*137e0*/  IMAD R2, R7, 0x60, R2 ;  /* 0x0000006007027824 */ /* 0x010fe400078e0202 */
[----:B------:R-:W-:-:S07]  /*137f0*/  VIADD R11, R8, 0x18400 ;  /* 0x00018400080b7836 */ /* 0x000fce0000000000 */
.L_x_1529:
        /* <DEDUP_REMOVED lines=16> */
.L_x_1530:
        /* <DEDUP_REMOVED lines=15> */
.L_x_1531:
        /* <DEDUP_REMOVED lines=15> */
.L_x_1606:
[----:B------:R-:W-:Y:S05]  /*13ae0*/  BSYNC B2 ;  /* 0x0000000000027941 */ /* 0x000fea0003800000 */
.L_x_1532:
[----:B------:R-:W-:Y:S01]  /*13af0*/  BSSY B2, `(.L_x_1534) ;  /* 0x000000b000027945 */ /* 0x000fe20003800000 */
[----:B------:R-:W-:Y:S02]  /*13b00*/  IMAD.MOV.U32 R12, RZ, RZ, 0x0 ;  /* 0x00000000ff0c7424 */ /* 0x000fe400078e00ff */
[----:B------:R-:W-:Y:S01]  /*13b10*/  IMAD.MOV.U32 R13, RZ, RZ, 0x14f00000 ;  /* 0x14f00000ff0d7424 */ /* 0x000fe200078e00ff */
[----:B------:R-:W-:Y:S06]  /*13b20*/  @P1 BRA `(.L_x_1535) ;  /* 0x00000000001c1947 */ /* 0x000fec0003800000 */
[----:B------:R-:W2:Y:S02]  /*13b30*/  S2R R3, SR_TID.X ;  /* 0x0000000000037919 */ /* 0x000ea40000002100 */
[----:B--2---:R-:W-:Y:S01]  /*13b40*/  LOP3.LUT R8, R3, 0x1f, RZ, 0xc0, !PT ;  /* 0x0000001f03087812 */ /* 0x004fe200078ec0ff */
[----:B------:R-:W-:-:S03]  /*13b50*/  IMAD.MOV.U32 R3, RZ, RZ, 0x6000 ;  /* 0x00006000ff037424 */ /* 0x000fc600078e00ff */
[----:B------:R-:W-:Y:S01]  /*13b60*/  ISETP.NE.AND P0, PT, R8, RZ, PT ;  /* 0x000000ff0800720c */ /* 0x000fe20003f05270 */
[----:B------:R2:W-:-:S12]  /*13b70*/  SYNCS.ARRIVE.TRANS64 RZ, [R2+URZ+0x50], R3 ;  /* 0x0000500302ff79a7 */ /* 0x0005d8000800003f */
[----:B--2---:R-:W-:Y:S05]  /*13b80*/  @!P0 BRA `(.L_x_1535) ;  /* 0x0000000000048947 */ /* 0x004fea0003800000 */
[----:B------:R-:W-:Y:S01]  /*13b90*/  BPT.TRAP 0x1 ;  /* 0x000000040000795c */ /* 0x000fe20000300000 */
.L_x_1535:
[----:B------:R-:W-:Y:S05]  /*13ba0*/  BSYNC B2 ;  /* 0x0000000000027941 */ /* 0x000fea0003800000 */
.L_x_1534:
[----:B------:R-:W2:Y:S04]  /*13bb0*/  LDL R8, [R1] ;  /* 0x0000000001087983 */ /* 0x000ea80000100800 */
        /* <DEDUP_REMOVED lines=12> */
.L_x_1536:
        /* <DEDUP_REMOVED lines=15> */
.L_x_1537:
        /* <DEDUP_REMOVED lines=12> */
.L_x_1523:
[----:B------:R-:W-:Y:S05]  /*13e30*/  BSYNC B1 ;  /* 0x0000000000017941 */ /* 0x000fea0003800000 */
.L_x_1522:
[----:B------:R-:W4:Y:S01]  /*13e40*/  LDL R2, [R1+0x24] ;  /* 0x0000240001027983 */ /* 0x000f220000100800 */
[----:B------:R-:W-:Y:S01]  /*13e50*/  VIADD R0, R0, 0xfffffffe ;  /* 0xfffffffe00007836 */ /* 0x000fe20000000000 */
[----:B----4-:R-:W-:-:S13]  /*13e60*/  ISETP.GT.AND P0, PT, R6, R2, PT ;  /* 0x000000020600720c */ /* 0x010fda0003f04270 */
[----:B------:R-:W-:Y:S05]  /*13e70*/  @P0 BRA `(.L_x_1538) ;  /* 0xffffffe800940947 */ /* 0x000fea000383ffff */
.L_x_1487:
[----:B------:R-:W-:Y:S05]  /*13e80*/  BSYNC B0 ;  /* 0x0000000000007941 */ /* 0x000fea0003800000 */
.L_x_1486:
[----:B------:R-:W4:Y:S01]  /*13e90*/  S2R R2, SR_TID.X ;  /* 0x0000000000027919 */ /* 0x000f220000002100 */
[----:B------:R-:W-:Y:S01]  /*13ea0*/  BSSY B0, `(.L_x_1539) ;  /* 0x0000010000007945 */ /* 0x000fe20003800000 */
[----:B----4-:R-:W-:-:S04]  /*13eb0*/  LOP3.LUT R3, R2, 0x7f, RZ, 0xc0, !PT ;  /* 0x0000007f02037812 */ /* 0x010fc800078ec0ff */
[----:B------:R-:W-:-:S13]  /*13ec0*/  ISETP.NE.AND P0, PT, R3, RZ, PT ;  /* 0x000000ff0300720c */ /* 0x000fda0003f05270 */
[----:B------:R-:W-:Y:S05]  /*13ed0*/  @P0 BRA `(.L_x_1540) ;  /* 0x0000000000300947 */ /* 0x000fea0003800000 */
[----:B------:R-:W4:Y:S01]  /*13ee0*/  S2R R2, SR_LANEID ;  /* 0x0000000000027919 */ /* 0x000f220000000000 */
[----:B------:R-:W-:Y:S01]  /*13ef0*/  VOTEU.ANY UR4, UPT, PT ;  /* 0x0000000000047886 */ /* 0x000fe200038e0100 */
[----:B------:R-:W5:Y:S01]  /*13f00*/  LDC.64 R4, c[0x0][0xc60] ;  /* 0x00031800ff047b82 */ /* 0x000f620000000a00 */
[----:B------:R-:W4:Y:S02]  /*13f10*/  FLO.U32 R0, UR4 ;  /* 0x0000000400007d00 */ /* 0x000f2400080e0000 */
[----:B----4-:R-:W-:-:S06]  /*13f20*/  ISETP.EQ.U32.AND P0, PT, R0, R2, PT ;  /* 0x000000020000720c */ /* 0x010fcc0003f02070 */
[----:B------:R-:W5:Y:S07]  /*13f30*/  POPC R2, UR4 ;  /* 0x0000000400027d09 */ /* 0x000f6e0008000000 */
[----:B-----5:R-:W4:Y:S04]  /*13f40*/  @P0 ATOMG.E.ADD.STRONG.GPU PT, R2, desc[UR60][R4.64], R2 ;  /* 0x00000002040209a8 */ /* 0x020f2800081ee1fc */
[----:B----4-:R4:W5:Y:S02]  /*13f50*/  SHFL.IDX PT, R2, R2, R0, 0x1f ;  /* 0x00001f0002027589 */ /* 0x01096400000e0000 */
[----:B----4-:R-:W4:Y:S02]  /*13f60*/  S2R R0, SR_LTMASK ;  /* 0x0000000000007919 */ /* 0x010f240000003900 */
[----:B----4-:R-:W-:-:S06]  /*13f70*/  LOP3.LUT R0, R0, UR4, RZ, 0xc0, !PT ;  /* 0x0000000400007c12 */ /* 0x010fcc000f8ec0ff */
[----:B------:R-:W5:Y:S02]  /*13f80*/  POPC R0, R0 ;  /* 0x0000000000007309 */ /* 0x000f640000000000 */
[----:B-----5:R-:W-:-:S07]  /*13f90*/  IADD3 R16, R2, UR38, R0 ;  /* 0x0000002602107c10 */ /* 0x020fce000fffe000 */
.L_x_1540:
[----:B------:R-:W-:Y:S05]  /*13fa0*/  BSYNC B0 ;  /* 0x0000000000007941 */ /* 0x000fea0003800000 */
.L_x_1539:
[----:B------:R-:W4:Y:S01]  /*13fb0*/  LDL R0, [R1+0x18] ;  /* 0x0000180001007983 */ /* 0x000f220000100800 */
[----:B------:R-:W-:Y:S01]  /*13fc0*/  BSSY B0, `(.L_x_1541) ;  /* 0x000003e000007945 */ /* 0x000fe20003800000 */
[----:B----4-:R-:W-:-:S13]  /*13fd0*/  LOP3.LUT P0, RZ, R0, 0x1, RZ, 0xc0, !PT ;  /* 0x0000000100ff7812 */ /* 0x010fda000780c0ff */
[----:B------:R-:W-:Y:S05]  /*13fe0*/  @!P0 BRA `(.L_x_1542) ;  /* 0x0000000000ec8947 */ /* 0x000fea0003800000 */
[----:B------:R-:W4:Y:S04]  /*13ff0*/  LDL R4, [R1] ;  /* 0x0000000001047983 */ /* 0x000f280000100800 */
[----:B------:R-:W4:Y:S04]  /*14000*/  LDL R0, [R1+0x4] ;  /* 0x0000040001007983 */ /* 0x000f280000100800 */
[----:B------:R-:W5:Y:S01]  /*14010*/  LDL R2, [R1+0x10] ;  /* 0x0000100001027983 */ /* 0x000f620000100800 */
[----:B------:R-:W-:Y:S01]  /*14020*/  BSSY B1, `(.L_x_1543) ;  /* 0x0000006000017945 */ /* 0x000fe20003800000 */
[----:B------:R-:W-:Y:S01]  /*14030*/  ISETP.NE.AND P1, PT, R3, RZ, PT ;  /* 0x000000ff0300720c */ /* 0x000fe20003f25270 */
[----:B----4-:R-:W-:Y:S01]  /*14040*/  IMAD R0, R0, 0x8, R4 ;  /* 0x0000000800007824 */ /* 0x010fe200078e0204 */
[----:B-----5:R-:W-:-:S04]  /*14050*/  SHF.L.U32 R2, R2, 0x1f, RZ ;  /* 0x0000001f02027819 */ /* 0x020fc800000006ff */
[----:B------:R-:W4:Y:S02]  /*14060*/  SYNCS.PHASECHK.TRANS64.TRYWAIT P0, [R0+URZ+0x2a860], R2 ;  /* 0x02a86002000075a7 */ /* 0x000f24000800017f */
[----:B----4-:R-:W-:Y:S05]  /*14070*/  @!P0 BRA `(.L_x_1544) ;  /* 0x0000002400cc8947 */ /* 0x010fea0003800000 */
.L_x_1607:
[----:B------:R-:W-:Y:S05]  /*14080*/  BSYNC B1 ;  /* 0x0000000000017941 */ /* 0x000fea0003800000 */
.L_x_1543:
[----:B------:R-:W-:Y:S04]  /*14090*/  BSSY B1, `(.L_x_1545) ;  /* 0x0000009000017945 */ /* 0x000fe80003800000 */
[----:B------:R-:W-:Y:S05]  /*140a0*/  @P1 BRA `(.L_x_1546) ;  /* 0x00000000001c1947 */ /* 0x000fea0003800000 */
[----:B------:R-:W5:Y:S01]  /*140b0*/  S2R R3, SR_TID.X ;  /* 0x0000000000037919 */ /* 0x000f620000002100 */
[----:B----4-:R-:W-:-:S04]  /*140c0*/  IMAD.MOV.U32 R2, RZ, RZ, 0x6000 ;  /* 0x00006000ff027424 */ /* 0x010fc800078e00ff */
[----:B------:R4:W-:Y:S01]  /*140d0*/  SYNCS.ARRIVE.TRANS64 RZ, [R0+URZ+0x2a850], R2 ;  /* 0x02a8500200ff79a7 */ /* 0x0009e2000800003f */
[----:B-----5:R-:W-:-:S04]  /*140e0*/  LOP3.LUT R3, R3, 0x1f, RZ, 0xc0, !PT ;  /* 0x0000001f03037812 */ /* 0x020fc800078ec0ff */
[----:B------:R-:W-:-:S13]  /*140f0*/  ISETP.NE.AND P0, PT, R3, RZ, PT ;  /* 0x000000ff0300720c */ /* 0x000fda0003f05270 */
[----:B----4-:R-:W-:Y:S05]  /*14100*/  @!P0 BRA `(.L_x_1546) ;  /* 0x0000000000048947 */ /* 0x010fea0003800000 */
[----:B------:R-:W-:Y:S01]  /*14110*/  BPT.TRAP 0x1 ;  /* 0x000000040000795c */ /* 0x000fe20000300000 */
.L_x_1546:
[----:B------:R-:W-:Y:S05]  /*14120*/  BSYNC B1 ;  /* 0x0000000000017941 */ /* 0x000fea0003800000 */
.L_x_1545:
[----:B------:R-:W5:Y:S04]  /*14130*/  LDL.LU R5, [R1+0x14] ;  /* 0x0000140001057983 */ /* 0x000f680000300800 */
[----:B------:R-:W5:Y:S04]  /*14140*/  LDL.LU R3, [R1+0x8] ;  /* 0x0000080001037983 */ /* 0x000f680000300800 */
[----:B------:R-:W2:Y:S04]  /*14150*/  LDL R4, [R1] ;  /* 0x0000000001047983 */ /* 0x000ea80000100800 */
[----:B----4-:R-:W2:Y:S01]  /*14160*/  LDL R2, [R1+0x4] ;  /* 0x0000040001027983 */ /* 0x010ea20000100800 */
[----:B------:R-:W-:Y:S01]  /*14170*/  UIADD3 UR4, UP0, UR36, 0x470, URZ ;  /* 0x0000047024047890 */ /* 0x000fe2000ff1e03f */
[----:B------:R-:W-:Y:S01]  /*14180*/  PLOP3.LUT P0, PT, PT, PT, PT, 0x80, 0x0 ;  /* 0x000000000000781c */ /* 0x000fe20003f0f070 */
[----:B------:R-:W-:Y:S01]  /*14190*/  VIADD R0, R0, 0x2a850 ;  /* 0x0002a85000007836 */ /* 0x000fe20000000000 */
[----:B------:R-:W-:Y:S01]  /*141a0*/  UMOV UR6, 0x0 ;  /* 0x0000000000067882 */ /* 0x000fe20000000000 */
[----:B------:R-:W-:Y:S01]  /*141b0*/  UIADD3.X UR5, URZ, UR37, URZ, UP0, !UPT ;  /* 0x000000253f057290 */ /* 0x000fe200087fe43f */
[----:B------:R-:W-:Y:S01]  /*141c0*/  UMOV UR7, 0x14f00000 ;  /* 0x14f0000000077882 */ /* 0x000fe20000000000 */
[----:B------:R-:W-:Y:S01]  /*141d0*/  UMOV UR10, URZ ;  /* 0x0000003f000a7c82 */ /* 0x000fe20008000000 */
[----:B-----5:R-:W-:-:S02]  /*141e0*/  IMAD R3, R3, 0x60, R5 ;  /* 0x0000006003037824 */ /* 0x020fc400078e0205 */
[----:B--2---:R-:W-:-:S04]  /*141f0*/  IMAD R2, R2, 0x6000, R4 ;  /* 0x0000600002027824 */ /* 0x004fc800078e0204 */
[----:B------:R-:W-:-:S07]  /*14200*/  VIADD R4, R2, 0x400 ;  /* 0x0000040002047836 */ /* 0x000fce0000000000 */
.L_x_1547:
        /* <DEDUP_REMOVED lines=15> */
.L_x_1548:
        /* <DEDUP_REMOVED lines=9> */
[----:B----4-:R-:W-:Y:S05]  /*14390*/  @P0 BRA.U.ANY `(.L_x_1548) ;  /* 0xfffffffd00d80947 */ /* 0x010fea000393ffff */
.L_x_1542:
[----:B------:R-:W-:Y:S05]  /*143a0*/  BSYNC B0 ;  /* 0x0000000000007941 */ /* 0x000fea0003800000 */
.L_x_1541:
[----:B------:R-:W4:Y:S04]  /*143b0*/  LDL.LU R5, [R1+0x4] ;  /* 0x0000040001057983 */ /* 0x000f280000300800 */
[----:B------:R-:W5:Y:S01]  /*143c0*/  LDL.LU R4, [R1+0x10] ;  /* 0x0000100001047983 */ /* 0x000f620000300800 */
[----:B----4-:R-:W-:-:S05]  /*143d0*/  VIADD R0, R5, 0x1 ;  /* 0x0000000105007836 */ /* 0x010fca0000000000 */
[----:B------:R-:W-:-:S04]  /*143e0*/  ISETP.NE.AND P0, PT, R0, 0x2, PT ;  /* 0x000000020000780c */ /* 0x000fc80003f05270 */
[----:B------:R-:W-:Y:S02]  /*143f0*/  SEL R2, RZ, 0x1, P0 ;  /* 0x00000001ff027807 */ /* 0x000fe40000000000 */
[----:B------:R-:W-:Y:S02]  /*14400*/  SEL R0, R0, RZ, P0 ;  /* 0x000000ff00007207 */ /* 0x000fe40000000000 */
[----:B-----5:R-:W-:-:S03]  /*14410*/  LOP3.LUT R4, R4, R2, RZ, 0x3c, !PT ;  /* 0x0000000204047212 */ /* 0x020fc600078e3cff */
[----:B------:R4:W-:Y:S04]  /*14420*/  STL [R1+0x4], R0 ;  /* 0x0000040001007387 */ /* 0x0009e80000100800 */
[----:B------:R4:W-:Y:S02]  /*14430*/  STL [R1+0x10], R4 ;  /* 0x0000100401007387 */ /* 0x0009e40000100800 */
.L_x_1466:
[----:B------:R-:W-:Y:S05]  /*14440*/  BSYNC B7 ;  /* 0x0000000000077941 */ /* 0x000fea0003800000 */
.L_x_1464:
[----:B----4-:R-:W4:Y:S02]  /*14450*/  LDL R0, [R1+0x18] ;  /* 0x0000180001007983 */ /* 0x010f240000100800 */
[----:B----4-:R-:W-:-:S13]  /*14460*/  LOP3.LUT P0, RZ, R0, 0x2, RZ, 0xc0, !PT ;  /* 0x0000000200ff7812 */ /* 0x010fda000780c0ff */
[----:B------:R-:W-:Y:S05]  /*14470*/  @!P0 BRA `(.L_x_1549) ;  /* 0x0000000000288947 */ /* 0x000fea0003800000 */
[----:B------:R-:W-:Y:S05]  /*14480*/  WARPSYNC.ALL ;  /* 0x0000000000007948 */ /* 0x000fea0003800000 */
[----:B------:R-:W4:Y:S08]  /*14490*/  S2UR UR5, SR_CgaCtaId ;  /* 0x00000000000579c3 */ /* 0x000f300000008800 */
[----:B------:R-:W-:Y:S06]  /*144a0*/  BAR.SYNC.DEFER_BLOCKING 0x5, 0x180 ;  /* 0x0146000000007b1d */ /* 0x000fec0000010000 */
[----:B------:R-:W-:-:S02]  /*144b0*/  UMOV UR4, 0x400 ;  /* 0x0000040000047882 */ /* 0x000fc40000000000 */
[----:B----4-:R-:W-:-:S06]  /*144c0*/  ULEA UR4, UR5, UR4, 0x18 ;  /* 0x0000000405047291 */ /* 0x010fcc000f8ec03f */
[----:B------:R-:W-:-:S05]  /*144d0*/  IMAD.U32 R0, RZ, RZ, UR4 ;  /* 0x00000004ff007e24 */ /* 0x000fca000f8e00ff */
[----:B------:R4:W0:Y:S04]  /*144e0*/  LDS.128 R16, [R0+0x2a8d0] ;  /* 0x02a8d00000107984 */ /* 0x0008280000000c00 */
[----:B------:R4:W-:Y:S01]  /*144f0*/  STL [R1], R0 ;  /* 0x0000000001007387 */ /* 0x0009e20000100800 */
[----:B------:R-:W-:Y:S06]  /*14500*/  BAR.ARV 0x4, 0x180 ;  /* 0x0106000000007b1d */ /* 0x000fec0000002000 */
[----:B------:R-:W-:Y:S05]  /*14510*/  BRA `(.L_x_1550) ;  /* 0x0000000800d87947 */ /* 0x000fea0003800000 */
.L_x_1549:
[----:B------:R-:W4:Y:S01]  /*14520*/  S2R R0, SR_TID.X ;  /* 0x0000000000007919 */ /* 0x000f220000002100 */
[----:B------:R-:W-:Y:S01]  /*14530*/  UMOV UR4, 0xffffffff ;  /* 0xffffffff00047882 */ /* 0x000fe20000000000 */
[----:B----4-:R-:W-:-:S04]  /*14540*/  LOP3.LUT R6, R0, 0x1f, RZ, 0xc0, !PT ;  /* 0x0000001f00067812 */ /* 0x010fc800078ec0ff */
[----:B------:R-:W-:Y:S01]  /*14550*/  ISETP.NE.AND P0, PT, R6, 0x1f, PT ;  /* 0x0000001f0600780c */ /* 0x000fe20003f05270 */
[----:B------:R-:W-:-:S12]  /*14560*/  BRA.DIV UR4, `(.L_x_1551) ;  /* 0x0000002204a47947 */ /* 0x000fd8000b800000 */
[----:B------:R-:W-:Y:S01]  /*14570*/  IMAD.IADD R5, R19, 0x1, R6 ;  /* 0x0000000113057824 */ /* 0x000fe200078e0206 */
[----:B------:R-:W-:-:S04]  /*14580*/  ULDC UR4, c[0x0][0xc3c] ;  /* 0x00030f0000047ab9 */ /* 0x000fc80000000800 */
[----:B------:R-:W-:-:S13]  /*14590*/  ISETP.GE.OR P1, PT, R5, UR4, !P0 ;  /* 0x0000000405007c0c */ /* 0x000fda000c726670 */
[----:B------:R-:W4:Y:S02]  /*145a0*/  @!P1 LDC.64 R2, c[0x0][0xc80] ;  /* 0x00032000ff029b82 */ /* 0x000f240000000a00 */
[----:B----4-:R-:W-:-:S06]  /*145b0*/  @!P1 IMAD.WIDE R2, R5, 0x4, R2 ;  /* 0x0000000405029825 */ /* 0x010fcc00078e0202 */
[----:B------:R4:W5:Y:S01]  /*145c0*/  @!P1 LDG.E R3, desc[UR60][R2.64] ;  /* 0x0000003c02039981 */ /* 0x000962000c1e1900 */
[C---:B------:R-:W-:Y:S02]  /*145d0*/  ISETP.GE.U32.AND P2, PT, R6.reuse, 0x2, PT ;  /* 0x000000020600780c */ /* 0x040fe40003f46070 */
[C---:B------:R-:W-:Y:S01]  /*145e0*/  ISETP.GE.U32.AND P3, PT, R6.reuse, 0x4, PT ;  /* 0x000000040600780c */ /* 0x040fe20003f66070 */
[----:B------:R-:W-:Y:S01]  /*145f0*/  SHFL.IDX PT, R0, R16, RZ, 0x1f ;  /* 0x00001fff10007589 */ /* 0x000fe200000e0000 */
[C---:B------:R-:W-:Y:S02]  /*14600*/  ISETP.GE.U32.AND P4, PT, R6.reuse, 0x8, PT ;  /* 0x000000080600780c */ /* 0x040fe40003f86070 */
[C---:B------:R-:W-:Y:S01]  /*14610*/  ISETP.GE.U32.AND P5, PT, R6.reuse, 0x10, PT ;  /* 0x000000100600780c */ /* 0x040fe20003fa6070 */
[----:B----4-:R-:W-:Y:S02]  /*14620*/  IMAD.MOV.U32 R2, RZ, RZ, RZ ;  /* 0x000000ffff027224 */ /* 0x010fe400078e00ff */
[----:B-----5:R-:W-:Y:S01]  /*14630*/  @!P1 IMAD.MOV.U32 R2, RZ, RZ, R3 ;  /* 0x000000ffff029224 */ /* 0x020fe200078e0003 */
[----:B------:R-:W-:-:S04]  /*14640*/  ISETP.NE.AND P1, PT, R6, RZ, PT ;  /* 0x000000ff0600720c */ /* 0x000fc80003f25270 */
[----:B------:R-:W4:Y:S02]  /*14650*/  SHFL.UP PT, R14, R2, 0x1, RZ ;  /* 0x04200000020e7989 */ /* 0x000f2400000e00ff */
[----:B----4-:R-:W-:-:S05]  /*14660*/  SEL R5, R14, RZ, P1 ;  /* 0x000000ff0e057207 */ /* 0x010fca0000800000 */
[----:B------:R-:W-:Y:S02]  /*14670*/  IMAD.IADD R3, R2, 0x1, R5 ;  /* 0x0000000102037824 */ /* 0x000fe400078e0205 */
[----:B------:R-:W-:Y:S04]  /*14680*/  SHFL.IDX PT, R5, R16, 0x1, 0x1f ;  /* 0x00201f0010057f89 */ /* 0x000fe800000e0000 */
[----:B------:R-:W4:Y:S02]  /*14690*/  SHFL.UP PT, R4, R3, 0x2, RZ ;  /* 0x0440000003047989 */ /* 0x000f2400000e00ff */
[----:B----4-:R-:W-:-:S05]  /*146a0*/  SEL R4, R4, RZ, P2 ;  /* 0x000000ff04047207 */ /* 0x010fca0001000000 */
[----:B------:R-:W-:-:S05]  /*146b0*/  IMAD.IADD R3, R3, 0x1, R4 ;  /* 0x0000000103037824 */ /* 0x000fca00078e0204 */
        /* <DEDUP_REMOVED lines=9> */
[----:B------:R4:W0:Y:S02]  /*14750*/  SHFL.IDX PT, R16, R3, 0x1f, 0x1f ;  /* 0x03e01f0003107f89 */ /* 0x00082400000e0000 */
.L_x_1617:
[----:B------:R-:W-:Y:S02]  /*14760*/  ULDC UR4, c[0x0][0xc38] ;  /* 0x00030e0000047ab9 */ /* 0x000fe40000000800 */
[----:B------:R-:W-:-:S04]  /*14770*/  IMAD.U32 R4, RZ, RZ, UR4 ;  /* 0x00000004ff047e24 */ /* 0x000fc8000f8e00ff */
[----:B0-----:R-:W-:-:S04]  /*14780*/  IMAD R16, R16, R4, RZ ;  /* 0x0000000410107224 */ /* 0x001fc800078e02ff */
[----:B------:R-:W-:-:S05]  /*14790*/  IMAD.IADD R5, R5, 0x1, R16 ;  /* 0x0000000105057824 */ /* 0x000fca00078e0210 */
[----:B------:R-:W-:-:S13]  /*147a0*/  ISETP.GT.AND P6, PT, R5, R0, PT ;  /* 0x000000000500720c */ /* 0x000fda0003fc4270 */
[----:B------:R-:W-:Y:S05]  /*147b0*/  @P6 BRA `(.L_x_1552) ;  /* 0x00000000009c6947 */ /* 0x000fea0003800000 */
.L_x_1557:
[----:B0-----:R-:W0:Y:S01]  /*147c0*/  LDC R2, c[0x0][0xc3c] ;  /* 0x00030f00ff027b82 */ /* 0x001e220000000800 */
[----:B------:R-:W-:-:S05]  /*147d0*/  VIADD R19, R19, 0x1f ;  /* 0x0000001f13137836 */ /* 0x000fca0000000000 */
[----:B0-----:R-:W-:-:S13]  /*147e0*/  ISETP.GE.AND P6, PT, R19, R2, PT ;  /* 0x000000021300720c */ /* 0x001fda0003fc6270 */
[----:B------:R-:W-:Y:S05]  /*147f0*/  @P6 BRA `(.L_x_1553) ;  /* 0x0000000400d46947 */ /* 0x000fea0003800000 */
[----:B----4-:R-:W0:Y:S01]  /*14800*/  S2R R3, SR_TID.X ;  /* 0x0000000000037919 */ /* 0x010e220000002100 */
[----:B------:R-:W-:Y:S01]  /*14810*/  BSSY B0, `(.L_x_1554) ;  /* 0x0000009000007945 */ /* 0x000fe20003800000 */
[----:B0-----:R-:W-:-:S05]  /*14820*/  LOP3.LUT R3, R3, 0x1f, RZ, 0xc0, !PT ;  /* 0x0000001f03037812 */ /* 0x001fca00078ec0ff */
[----:B------:R-:W-:-:S05]  /*14830*/  IMAD.IADD R4, R19, 0x1, R3 ;  /* 0x0000000113047824 */ /* 0x000fca00078e0203 */
[----:B------:R-:W-:Y:S01]  /*14840*/  ISETP.GE.OR P6, PT, R4, R2, !P0 ;  /* 0x000000020400720c */ /* 0x000fe200047c6670 */
[----:B------:R-:W-:-:S12]  /*14850*/  IMAD.MOV.U32 R2, RZ, RZ, RZ ;  /* 0x000000ffff027224 */ /* 0x000fd800078e00ff */
[----:B------:R-:W-:Y:S05]  /*14860*/  @P6 BRA `(.L_x_1555) ;  /* 0x00000000000c6947 */ /* 0x000fea0003800000 */
[----:B------:R-:W0:Y:S02]  /*14870*/  LDC.64 R2, c[0x0][0xc80] ;  /* 0x00032000ff027b82 */ /* 0x000e240000000a00 */
[----:B0-----:R-:W-:-:S06]  /*14880*/  IMAD.WIDE R2, R4, 0x4, R2 ;  /* 0x0000000404027825 */ /* 0x001fcc00078e0202 */
[----:B------:R0:W5:Y:S02]  /*14890*/  LDG.E R2, desc[UR60][R2.64] ;  /* 0x0000003c02027981 */ /* 0x000164000c1e1900 */
.L_x_1555:
[----:B------:R-:W-:Y:S05]  /*148a0*/  BSYNC B0 ;  /* 0x0000000000007941 */ /* 0x000fea0003800000 */
.L_x_1554:
        /* <DEDUP_REMOVED lines=17> */
[----:B------:R0:W4:Y:S02]  /*149c0*/  SHFL.IDX PT, R16, R3, 0x1f, 0x1f ;  /* 0x03e01f0003107f89 */ /* 0x00012400000e0000 */
.L_x_1625:
[----:B------:R-:W-:Y:S02]  /*149d0*/  ULDC UR4, c[0x0][0xc38] ;  /* 0x00030e0000047ab9 */ /* 0x000fe40000000800 */
[----:B------:R-:W-:-:S04]  /*149e0*/  IMAD.U32 R4, RZ, RZ, UR4 ;  /* 0x00000004ff047e24 */ /* 0x000fc8000f8e00ff */
[----:B----4-:R-:W-:-:S04]  /*149f0*/  IMAD R16, R16, R4, RZ ;  /* 0x0000000410107224 */ /* 0x010fc800078e02ff */
[----:B------:R-:W-:-:S05]  /*14a00*/  IMAD.IADD R5, R16, 0x1, R5 ;  /* 0x0000000110057824 */ /* 0x000fca00078e0205 */
[----:B------:R-:W-:-:S13]  /*14a10*/  ISETP.GT.AND P6, PT, R5, R0, PT ;  /* 0x000000000500720c */ /* 0x000fda0003fc4270 */
[----:B------:R-:W-:Y:S05]  /*14a20*/  @!P6 BRA `(.L_x_1557) ;  /* 0xfffffffc0064e947 */ /* 0x000fea000383ffff */
.L_x_1552:
[----:B------:R-:W-:Y:S01]  /*14a30*/  IMAD.IADD R16, R5, 0x1, -R16 ;  /* 0x0000000105107824 */ /* 0x000fe200078e0a10 */
[----:B------:R-:W-:-:S03]  /*14a40*/  UMOV UR4, 0xffffffff ;  /* 0xffffffff00047882 */ /* 0x000fc60000000000 */
[----:B------:R-:W-:-:S05]  /*14a50*/  IMAD R5, R3, R4, R16 ;  /* 0x0000000403057224 */ /* 0x000fca00078e0210 */
[----:B------:R-:W-:Y:S01]  /*14a60*/  ISETP.GT.AND P6, PT, R5, R0, PT ;  /* 0x000000000500720c */ /* 0x000fe20003fc4270 */
[----:B------:R-:W-:-:S12]  /*14a70*/  BRA.DIV UR4, `(.L_x_1558) ;  /* 0x00000026045c7947 */ /* 0x000fd8000b800000 */
[----:B------:R-:W-:-:S04]  /*14a80*/  VOTE.ANY R5, PT, !P6 ;  /* 0x0000000000057806 */ /* 0x000fc800070e0100 */
[----:B------:R-:W5:Y:S02]  /*14a90*/  POPC R6, R5 ;  /* 0x0000000500067309 */ /* 0x000f640000000000 */
[----:B-----5:R0:W0:Y:S02]  /*14aa0*/  SHFL.IDX PT, R17, R2, R6, 0x1f ;  /* 0x00001f0602117589 */ /* 0x02002400000e0000 */
.L_x_1629:
[----:B------:R-:W-:Y:S01]  /*14ab0*/  ISETP.NE.AND P0, PT, R5, RZ, PT ;  /* 0x000000ff0500720c */ /* 0x000fe20003f05270 */
[----:B------:R-:W-:-:S12]  /*14ac0*/  IMAD.MOV.U32 R5, RZ, RZ, RZ ;  /* 0x000000ffff057224 */ /* 0x000fd800078e00ff */
[----:B------:R-:W-:Y:S05]  /*14ad0*/  @!P0 BRA `(.L_x_1559) ;  /* 0x0000000000148947 */ /* 0x000fea0003800000 */
[----:B------:R-:W-:Y:S01]  /*14ae0*/  UMOV UR4, 0xffffffff ;  /* 0xffffffff00047882 */ /* 0x000fe20000000000 */
[----:B--2---:R-:W-:Y:S02]  /*14af0*/  VIADD R12, R6, 0xffffffff ;  /* 0xffffffff060c7836 */ /* 0x004fe40000000000 */
[----:B------:R-:W-:Y:S05]  /*14b00*/  BRA.DIV UR4, `(.L_x_1560) ;  /* 0x0000002604807947 */ /* 0x000fea000b800000 */
[----:B0---4-:R0:W2:Y:S02]  /*14b10*/  SHFL.IDX PT, R3, R3, R12, 0x1f ;  /* 0x00001f0c03037589 */ /* 0x0110a400000e0000 */
.L_x_1632:
[----:B--2---:R-:W-:-:S07]  /*14b20*/  IMAD.MOV.U32 R5, RZ, RZ, R3 ;  /* 0x000000ffff057224 */ /* 0x004fce00078e0003 */
.L_x_1559:
[----:B0---4-:R-:W0:Y:S01]  /*14b30*/  LDC.64 R2, c[0x0][0xc90] ;  /* 0x00032400ff027b82 */ /* 0x011e220000000a00 */
[----:B------:R-:W-:-:S04]  /*14b40*/  IMAD.IADD R19, R6, 0x1, R19 ;  /* 0x0000000106137824 */ /* 0x000fc800078e0213 */
[----:B0-----:R-:W-:-:S05]  /*14b50*/  IMAD.WIDE R2, R19, 0x4, R2 ;  /* 0x0000000413027825 */ /* 0x001fca00078e0202 */
[----:B--23--:R-:W2:Y:S01]  /*14b60*/  LDG.E R7, desc[UR60][R2.64] ;  /* 0x0000003c02077981 */ /* 0x00cea2000c1e1900 */
[----:B------:R-:W-:-:S04]  /*14b70*/  IMAD R16, R5, R4, R16 ;  /* 0x0000000405107224 */ /* 0x000fc800078e0210 */
[----:B------:R-:W-:Y:S02]  /*14b80*/  IMAD.IADD R0, R0, 0x1, -R16 ;  /* 0x0000000100007824 */ /* 0x000fe400078e0a10 */
[----:B--2---:R-:W-:-:S05]  /*14b90*/  IMAD R6, R17, R7, RZ ;  /* 0x0000000711067224 */ /* 0x004fca00078e02ff */
[----:B------:R-:W-:-:S04]  /*14ba0*/  IABS R8, R6 ;  /* 0x0000000600087213 */ /* 0x000fc80000000000 */
[----:B------:R-:W0:Y:S08]  /*14bb0*/  I2F.RP R2, R8 ;  /* 0x0000000800027306 */ /* 0x000e300000209400 */
[----:B0-----:R-:W0:Y:S02]  /*14bc0*/  MUFU.RCP R2, R2 ;  /* 0x0000000200027308 */ /* 0x001e240000001000 */
[----:B0-----:R-:W-:-:S06]  /*14bd0*/  VIADD R2, R2, 0xffffffe ;  /* 0x0ffffffe02027836 */ /* 0x001fcc0000000000 */
[----:B------:R-:W0:Y:S02]  /*14be0*/  F2I.FTZ.U32.TRUNC.NTZ R3, R2 ;  /* 0x0000000200037305 */ /* 0x000e24000021f000 */
[----:B0-----:R-:W-:-:S04]  /*14bf0*/  IMAD.MOV R2, RZ, RZ, -R3 ;  /* 0x000000ffff027224 */ /* 0x001fc800078e0a03 */
[----:B------:R-:W-:Y:S02]  /*14c00*/  IMAD R5, R2, R8, RZ ;  /* 0x0000000802057224 */ /* 0x000fe400078e02ff */
[----:B------:R-:W-:-:S04]  /*14c10*/  IMAD.MOV.U32 R2, RZ, RZ, RZ ;  /* 0x000000ffff027224 */ /* 0x000fc800078e00ff */
[----:B------:R-:W-:Y:S01]  /*14c20*/  IMAD.HI.U32 R2, R3, R5, R2 ;  /* 0x0000000503027227 */ /* 0x000fe200078e0002 */
[----:B------:R-:W-:Y:S02]  /*14c30*/  IABS R3, R0 ;  /* 0x0000000000037213 */ /* 0x000fe40000000000 */
[----:B------:R-:W-:-:S03]  /*14c40*/  IABS R5, R6 ;  /* 0x0000000600057213 */ /* 0x000fc60000000000 */
[----:B------:R-:W-:-:S04]  /*14c50*/  IMAD.HI.U32 R2, R2, R3, RZ ;  /* 0x0000000302027227 */ /* 0x000fc800078e00ff */
[----:B------:R-:W-:-:S04]  /*14c60*/  IMAD.MOV R5, RZ, RZ, -R5 ;  /* 0x000000ffff057224 */ /* 0x000fc800078e0a05 */
        /* <DEDUP_REMOVED lines=11> */
[----:B------:R-:W-:Y:S02]  /*14d20*/  IMAD R5, R7, R2, RZ ;  /* 0x0000000207057224 */ /* 0x000fe400078e02ff */
[----:B------:R-:W-:Y:S02]  /*14d30*/  IMAD.MOV R2, RZ, RZ, -R2 ;  /* 0x000000ffff027224 */ /* 0x000fe400078e0a02 */
[----:B------:R-:W-:Y:S02]  /*14d40*/  IMAD.MOV R3, RZ, RZ, -R5 ;  /* 0x000000ffff037224 */ /* 0x000fe400078e0a05 */
[----:B------:R-:W-:-:S03]  /*14d50*/  IMAD R0, R6, R2, R0 ;  /* 0x0000000206007224 */ /* 0x000fc600078e0200 */
[----:B------:R-:W-:Y:S01]  /*14d60*/  VIADDMNMX R4, R3, R4, R7, PT ;  /* 0x0000000403047246 */ /* 0x000fe20003800107 */
[----:B------:R-:W-:-:S03]  /*14d70*/  IMAD.IADD R5, R0, 0x1, R5 ;  /* 0x0000000100057824 */ /* 0x000fc600078e0205 */
        /* <DEDUP_REMOVED lines=23> */
[----:B------:R-:W-:Y:S01]  /*14ef0*/  @!P1 LOP3.LUT R2, RZ, R4, RZ, 0x33, !PT ;  /* 0x00000004ff029212 */ /* 0x000fe200078e33ff */
[----:B------:R-:W-:-:S04]  /*14f00*/  IMAD.MOV R4, RZ, RZ, -R4 ;  /* 0x000000ffff047224 */ /* 0x000fc800078e0a04 */
[----:B------:R-:W-:Y:S01]  /*14f10*/  IMAD R18, R2, R4, R5 ;  /* 0x0000000402127224 */ /* 0x000fe200078e0205 */
[----:B------:R-:W-:-:S05]  /*14f20*/  LOP3.LUT R2, RZ, R2, RZ, 0x33, !PT ;  /* 0x00000002ff027212 */ /* 0x000fca00078e33ff */
[----:B------:R-:W-:Y:S01]  /*14f30*/  IMAD.IADD R17, R17, 0x1, R2 ;  /* 0x0000000111117824 */ /* 0x000fe200078e0202 */
[----:B------:R-:W-:Y:S06]  /*14f40*/  BRA `(.L_x_1561) ;  /* 0x00000000001c7947 */ /* 0x000fec0003800000 */
.L_x_1553:
[----:B------:R-:W-:Y:S01]  /*14f50*/  UMOV UR4, URZ ;  /* 0x0000003f00047c82 */ /* 0x000fe20008000000 */
[----:B------:R-:W-:Y:S01]  /*14f60*/  UMOV UR5, URZ ;  /* 0x0000003f00057c82 */ /* 0x000fe20008000000 */
[----:B------:R-:W-:Y:S01]  /*14f70*/  ULDC UR6, c[0x0][0xc3c] ;  /* 0x00030f0000067ab9 */ /* 0x000fe20000000800 */
[----:B------:R-:W-:Y:S02]  /*14f80*/  IMAD.MOV.U32 R16, RZ, RZ, R0 ;  /* 0x000000ffff107224 */ /* 0x000fe400078e0000 */
[----:B------:R-:W-:Y:S02]  /*14f90*/  IMAD.U32 R17, RZ, RZ, UR4 ;  /* 0x00000004ff117e24 */ /* 0x000fe4000f8e00ff */
[----:B------:R-:W-:Y:S02]  /*14fa0*/  IMAD.U32 R18, RZ, RZ, UR5 ;  /* 0x00000005ff127e24 */ /* 0x000fe4000f8e00ff */
[----:B------:R-:W-:-:S07]  /*14fb0*/  IMAD.U32 R19, RZ, RZ, UR6 ;  /* 0x00000006ff137e24 */ /* 0x000fce000f8e00ff */
.L_x_1561:
[----:B------:R0:W5:Y:S01]  /*14fc0*/  LDL R2, [R1] ;  /* 0x0000000001027983 */ /* 0x0001620000100800 */
[----:B------:R-:W1:Y:S01]  /*14fd0*/  S2R R0, SR_TID.X ;  /* 0x0000000000007919 */ /* 0x000e620000002100 */
[----:B------:R-:W-:Y:S05]  /*14fe0*/  WARPSYNC.ALL ;  /* 0x0000000000007948 */ /* 0x000fea0003800000 */
[----:B-1----:R-:W-:Y:S01]  /*14ff0*/  LOP3.LUT R0, R0, 0x1f, RZ, 0xc0, !PT ;  /* 0x0000001f00007812 */ /* 0x002fe200078ec0ff */
[----:B------:R-:W-:Y:S03]  /*15000*/  BAR.SYNC.DEFER_BLOCKING 0x4, 0x180 ;  /* 0x0106000000007b1d */ /* 0x000fe60000010000 */
[----:B------:R-:W-:-:S13]  /*15010*/  ISETP.NE.AND P0, PT, R0, RZ, PT ;  /* 0x000000ff0000720c */ /* 0x000fda0003f05270 */
[----:B----4-:R-:W5:Y:S01]  /*15020*/  @!P0 S2R R3, SR_CgaCtaId ;  /* 0x0000000000038919 */ /* 0x010f620000008800 */
[----:B------:R-:W-:-:S04]  /*15030*/  @!P0 MOV R0, 0x400 ;  /* 0x0000040000008802 */ /* 0x000fc80000000f00 */
[----:B-----5:R-:W-:-:S05]  /*15040*/  @!P0 LEA R2, R3, R0, 0x18 ;  /* 0x0000000003028211 */ /* 0x020fca00078ec0ff */
[----:B------:R0:W-:Y:S04]  /*15050*/  @!P0 STS.128 [R2+0x2a8d0], R16 ;  /* 0x02a8d01002008388 */ /* 0x0001e80000000c00 */
[----:B------:R0:W-:Y:S01]  /*15060*/  @!P0 STL [R1], R2 ;  /* 0x0000000201008387 */ /* 0x0001e20000100800 */
[----:B------:R-:W-:Y:S06]  /*15070*/  BAR.ARV 0x5, 0x180 ;  /* 0x0146000000007b1d */ /* 0x000fec0000002000 */
.L_x_1550:
[----:B------:R-:W-:Y:S02]  /*15080*/  ULDC UR4, c[0x0][0xc3c] ;  /* 0x00030f0000047ab9 */ /* 0x000fe40000000800 */
[----:B0-----:R-:W-:-:S13]  /*15090*/  ISETP.GE.AND P0, PT, R19, UR4, PT ;  /* 0x0000000413007c0c */ /* 0x001fda000bf06270 */
[----:B------:R-:W-:Y:S05]  /*150a0*/  @!P0 BRA `(.L_x_1562) ;  /* 0xffffffa800408947 */ /* 0x000fea000383ffff */
[----:B------:R-:W-:Y:S05]  /*150b0*/  BSYNC B8 ;  /* 0x0000000000087941 */ /* 0x000fea0003800000 */
.L_x_1452:
[----:B----4-:R-:W4:Y:S01]  /*150c0*/  LDL.LU R0, [R1+0x38] ;  /* 0x0000380001007983 */ /* 0x010f220000300800 */
[----:B------:R-:W-:Y:S01]  /*150d0*/  BSSY B0, `(.L_x_1563) ;  /* 0x000000b000007945 */ /* 0x000fe20003800000 */
[----:B------:R-:W5:Y:S01]  /*150e0*/  S2R R5, SR_CgaCtaId ;  /* 0x0000000000057919 */ /* 0x000f620000008800 */
[----:B----4-:R-:W-:-:S05]  /*150f0*/  VIADD R0, R0, 0x1 ;  /* 0x0000000100007836 */ /* 0x010fca0000000000 */
[----:B0-----:R-:W-:-:S04]  /*15100*/  LEA.HI R2, R0, R0, RZ, 0x1 ;  /* 0x0000000000027211 */ /* 0x001fc800078f08ff */
[----:B------:R-:W-:-:S05]  /*15110*/  LOP3.LUT R3, R2, 0xfffffffe, RZ, 0xc0, !PT ;  /* 0xfffffffe02037812 */ /* 0x000fca00078ec0ff */
[----:B------:R-:W-:Y:S01]  /*15120*/  IMAD.IADD R3, R0, 0x1, -R3 ;  /* 0x0000000100037824 */ /* 0x000fe200078e0a03 */
[----:B------:R-:W-:-:S04]  /*15130*/  MOV R0, 0x400 ;  /* 0x0000040000007802 */ /* 0x000fc80000000f00 */
[----:B-----5:R-:W-:Y:S02]  /*15140*/  LEA R0, R5, R0, 0x18 ;  /* 0x0000000005007211 */ /* 0x020fe400078ec0ff */
[----:B------:R-:W-:-:S04]  /*15150*/  SHF.L.U32 R3, R3, 0x1f, RZ ;  /* 0x0000001f03037819 */ /* 0x000fc800000006ff */
[----:B------:R-:W0:Y:S02]  /*15160*/  SYNCS.PHASECHK.TRANS64.TRYWAIT P0, [R0+URZ+0x2a820], R3 ;  /* 0x02a82003000075a7 */ /* 0x000e24000800017f */
[----:B0-----:R-:W-:Y:S05]  /*15170*/  @!P0 BRA `(.L_x_1564) ;  /* 0x00000020000c8947 */ /* 0x001fea0003800000 */
.L_x_1633:
[----:B------:R-:W-:Y:S05]  /*15180*/  BSYNC B0 ;  /* 0x0000000000007941 */ /* 0x000fea0003800000 */
.L_x_1563:
[----:B------:R-:W-:-:S03]  /*15190*/  UMOV UR4, 0xffffffff ;  /* 0xffffffff00047882 */ /* 0x000fc60000000000 */
[----:B------:R-:W-:Y:S05]  /*151a0*/  BRA.DIV UR4, `(.L_x_1565) ;  /* 0x0000002204147947 */ /* 0x000fea000b800000 */
[----:B------:R-:W4:Y:S02]  /*151b0*/  S2R R2, SR_TID.X ;  /* 0x0000000000027919 */ /* 0x000f240000002100 */
[----:B----4-:R-:W-:-:S04]  /*151c0*/  SHF.R.U32.HI R2, RZ, 0x5, R2 ;  /* 0x00000005ff027819 */ /* 0x010fc80000011602 */
[----:B------:R-:W-:-:S05]  /*151d0*/  LOP3.LUT R2, R2, 0x3, RZ, 0xc0, !PT ;  /* 0x0000000302027812 */ /* 0x000fca00078ec0ff */
[----:B------:R4:W0:Y:S02]  /*151e0*/  SHFL.IDX PT, R14, R2, RZ, 0x1f ;  /* 0x00001fff020e7589 */ /* 0x00082400000e0000 */
.L_x_1636:
[----:B0-----:R-:W-:Y:S01]  /*151f0*/  ISETP.NE.AND P0, PT, R14, RZ, PT ;  /* 0x000000ff0e00720c */ /* 0x001fe20003f05270 */
[----:B------:R-:W-:-:S12]  /*15200*/  BSSY B0, `(.L_x_1566) ;  /* 0x0000029000007945 */ /* 0x000fd80003800000 */
[----:B------:R-:W-:Y:S05]  /*15210*/  @P0 BRA `(.L_x_1567) ;  /* 0x00000000009c0947 */ /* 0x000fea0003800000 */
[----:B------:R-:W-:-:S03]  /*15220*/  UMOV UR4, 0xffffffff ;  /* 0xffffffff00047882 */ /* 0x000fc60000000000 */
[----:B------:R-:W-:Y:S05]  /*15230*/  BRA.DIV UR4, `(.L_x_1568) ;  /* 0x0000002204247947 */ /* 0x000fea000b800000 */
[----:B------:R-:W-:-:S13]  /*15240*/  ELECT P6, URZ, PT ;  /* 0x00000000003f782f */ /* 0x000fda00038c0000 */
.L_x_1639:
[----:B------:R-:W-:Y:S05]  /*15250*/  @!P6 BRA `(.L_x_1567) ;  /* 0x00000000008ce947 */ /* 0x000fea0003800000 */
[----:B----4-:R-:W4:Y:S02]  /*15260*/  LDL R2, [R1+0x48] ;  /* 0x0000480001027983 */ /* 0x010f240000100800 */
[----:B----4-:R-:W-:-:S13]  /*15270*/  R2UR UR4, R2 ;  /* 0x00000000020472ca */ /* 0x010fda00000e0000 */
[----:B------:R-:W-:-:S06]  /*15280*/  ULOP3.LUT UR4, UR4, 0x2, URZ, 0xfc, !UPT ;  /* 0x0000000204047892 */ /* 0x000fcc000f8efc3f */
[----:B------:R-:W-:-:S05]  /*15290*/  IMAD.U32 R2, RZ, RZ, UR4 ;  /* 0x00000004ff027e24 */ /* 0x000fca000f8e00ff */
[----:B------:R-:W-:-:S13]  /*152a0*/  ISETP.NE.AND P2, PT, R2, 0x3, PT ;  /* 0x000000030200780c */ /* 0x000fda0003f45270 */
[----:B------:R-:W-:Y:S05]  /*152b0*/  @!P2 BRA `(.L_x_1569) ;  /* 0x000000000004a947 */ /* 0x000fea0003800000 */
[----:B------:R-:W-:Y:S01]  /*152c0*/  BPT.TRAP 0x1 ;  /* 0x000000040000795c */ /* 0x000fe20000300000 */
.L_x_1569:
[----:B------:R-:W4:Y:S04]  /*152d0*/  LDL R3, [R1+0x4] ;  /* 0x0000040001037983 */ /* 0x000f280000100800 */
[----:B--23--:R-:W2:Y:S01]  /*152e0*/  LDL.LU R7, [R1+0x10] ;  /* 0x0000100001077983 */ /* 0x00cea20000300800 */
[----:B------:R-:W-:-:S04]  /*152f0*/  VIADD R2, R0, 0x2a840 ;  /* 0x0002a84000027836 */ /* 0x000fc80000000000 */
[C---:B----4-:R-:W-:Y:S02]  /*15300*/  IMAD R6, R3.reuse, 0x8, R2 ;  /* 0x0000000803067824 */ /* 0x050fe400078e0202 */
[----:B------:R-:W-:Y:S01]  /*15310*/  VIADD R3, R3, 0x1 ;  /* 0x0000000103037836 */ /* 0x000fe20000000000 */
[----:B--2---:R-:W-:-:S04]  /*15320*/  SHF.L.U32 R5, R7, 0x1f, RZ ;  /* 0x0000001f07057819 */ /* 0x004fc800000006ff */
        /* <DEDUP_REMOVED lines=8> */
.L_x_1640:
[----:B------:R-:W2:Y:S02]  /*153b0*/  SYNCS.PHASECHK.TRANS64.TRYWAIT P0, [R7+URZ], R2 ;  /* 0x00000002070075a7 */ /* 0x000ea4000800017f */
[----:B--2---:R-:W-:Y:S05]  /*153c0*/  @!P0 BRA `(.L_x_1571) ;  /* 0x0000001c00f48947 */ /* 0x004fea0003800000 */
.L_x_1641:
[----:B------:R-:W-:Y:S05]  /*153d0*/  @!P2 BRA `(.L_x_1572) ;  /* 0x000000000004a947 */ /* 0x000fea0003800000 */
[----:B------:R-:W-:Y:S01]  /*153e0*/  BPT.TRAP 0x1 ;  /* 0x000000040000795c */ /* 0x000fe20000300000 */
.L_x_1572:
[----:B------:R-:W3:Y:S01]  /*153f0*/  LDL.LU R4, [R1+0x4] ;  /* 0x0000040001047983 */ /* 0x000ee20000300800 */
[----:B------:R-:W-:-:S04]  /*15400*/  VIADD R0, R0, 0x2a860 ;  /* 0x0002a86000007836 */ /* 0x000fc80000000000 */
[----:B---3--:R-:W-:-:S04]  /*15410*/  IMAD R4, R4, 0x8, R0 ;  /* 0x0000000804047824 */ /* 0x008fc800078e0200 */
[----:B------:R-:W3:Y:S02]  /*15420*/  SYNCS.PHASECHK.TRANS64.TRYWAIT P0, [R4+URZ], R5 ;  /* 0x00000005040075a7 */ /* 0x000ee4000800017f */
[----:B---3--:R-:W-:Y:S05]  /*15430*/  @!P0 BRA `(.L_x_1573) ;  /* 0x0000001c00ec8947 */ /* 0x008fea0003800000 */
.L_x_1642:
[----:B------:R-:W-:-:S07]  /*15440*/  IMAD R3, R3, 0x8, R0 ;  /* 0x0000000803037824 */ /* 0x000fce00078e0200 */
.L_x_1574:
[----:B----4-:R4:W0:Y:S02]  /*15450*/  SYNCS.PHASECHK.TRANS64.TRYWAIT P0, [R3+URZ], R2 ;  /* 0x00000002030075a7 */ /* 0x010824000800017f */
[----:B0-----:R-:W-:Y:S05]  /*15460*/  @!P0 NANOSLEEP.SYNCS 0x989680 ;  /* 0x009896800000895d */ /* 0x001fea0003900000 */
[----:B------:R-:W0:Y:S02]  /*15470*/  @!P0 SYNCS.PHASECHK.TRANS64 P0, [R3+URZ], R2 ;  /* 0x00000002030085a7 */ /* 0x000e24000800007f */
[----:B0-----:R-:W-:Y:S05]  /*15480*/  @!P0 BRA `(.L_x_1574) ;  /* 0xfffffffc00f08947 */ /* 0x001fea000383ffff */
.L_x_1567:
[----:B------:R-:W-:Y:S05]  /*15490*/  BSYNC B0 ;  /* 0x0000000000007941 */ /* 0x000fea0003800000 */
.L_x_1566:
[----:B------:R-:W-:Y:S05]  /*154a0*/  EXIT ;  /* 0x000000000000794d */ /* 0x000fea0003800000 */
.L_x_1354:
[----:B0-----:R-:W-:-:S04]  /*154b0*/  IMAD.U32 R3, RZ, RZ, UR37 ;  /* 0x00000025ff037e24 */ /* 0x001fc8000f8e00ff */
[----:B------:R0:W1:Y:S03]  /*154c0*/  SYNCS.PHASECHK.TRANS64.TRYWAIT P1, [R3+URZ+0x2a800], R0 ;  /* 0x02a80000030075a7 */ /* 0x000066000802017f */
[----:B-1----:R-:W-:Y:S05]  /*154d0*/  @!P1 NANOSLEEP.SYNCS 0x989680 ;  /* 0x009896800000995d */ /* 0x002fea0003900000 */
[----:B------:R-:W1:Y:S02]  /*154e0*/  @!P1 SYNCS.PHASECHK.TRANS64 P1, [R3+URZ+0x2a800], R0 ;  /* 0x02a80000030095a7 */ /* 0x000e64000802007f */
[----:B-1----:R-:W-:Y:S05]  /*154f0*/  @!P1 BRA `(.L_x_1354) ;  /* 0xfffffffc00ec9947 */ /* 0x002fea000383ffff */
[----:B------:R-:W-:Y:S05]  /*15500*/  BRA `(.L_x_1575) ;  /* 0xfffffec400607947 */ /* 0x000fea000383ffff */
.L_x_1358:
[----:B-1----:R1:W2:Y:S02]  /*15510*/  SYNCS.PHASECHK.TRANS64.TRYWAIT P1, [R7+URZ+0x2a830], R0 ;  /* 0x02a83000070075a7 */ /* 0x0022a4000802017f */
[----:B--2---:R-:W-:Y:S05]  /*15520*/  @!P1 NANOSLEEP.SYNCS 0x989680 ;  /* 0x009896800000995d */ /* 0x004fea0003900000 */
[----:B------:R-:W2:Y:S02]  /*15530*/  @!P1 SYNCS.PHASECHK.TRANS64 P1, [R7+URZ+0x2a830], R0 ;  /* 0x02a83000070095a7 */ /* 0x000ea4000802007f */
[----:B--2---:R-:W-:Y:S05]  /*15540*/  @!P1 BRA `(.L_x_1358) ;  /* 0xfffffffc00f09947 */ /* 0x004fea000383ffff */
[----:B------:R-:W-:Y:S05]  /*15550*/  BRA `(.L_x_1357) ;  /* 0xfffffec400847947 */ /* 0x000fea000383ffff */
.L_x_1374:
[----:B-1----:R-:W-:-:S04]  /*15560*/  IMAD.U32 R12, RZ, RZ, UR6 ;  /* 0x00000006ff0c7e24 */ /* 0x002fc8000f8e00ff */
[----:B------:R1:W2:Y:S03]  /*15570*/  SYNCS.PHASECHK.TRANS64.TRYWAIT P1, [R12+URZ+0x2a830], R9 ;  /* 0x02a830090c0075a7 */ /* 0x0002a6000802017f */
[----:B--2---:R-:W-:Y:S05]  /*15580*/  @!P1 NANOSLEEP.SYNCS 0x989680 ;  /* 0x009896800000995d */ /* 0x004fea0003900000 */
[----:B------:R-:W2:Y:S02]  /*15590*/  @!P1 SYNCS.PHASECHK.TRANS64 P1, [R12+URZ+0x2a830], R9 ;  /* 0x02a830090c0095a7 */ /* 0x000ea4000802007f */
[----:B--2---:R-:W-:Y:S05]  /*155a0*/  @!P1 BRA `(.L_x_1374) ;  /* 0xfffffffc00ec9947 */ /* 0x004fea000383ffff */
[----:B------:R-:W-:Y:S05]  /*155b0*/  BRA `(.L_x_1373) ;  /* 0xfffffef000347947 */ /* 0x000fea000383ffff */
.L_x_1378:
[----:B01----:R-:W-:-:S04]  /*155c0*/  IMAD.U32 R9, RZ, RZ, UR11 ;  /* 0x0000000bff097e24 */ /* 0x003fc8000f8e00ff */
[----:B------:R0:W1:Y:S03]  /*155d0*/  SYNCS.PHASECHK.TRANS64.TRYWAIT P1, [R9+URZ+0x2a850], R0 ;  /* 0x02a85000090075a7 */ /* 0x000066000802017f */
[----:B-1----:R-:W-:Y:S05]  /*155e0*/  @!P1 NANOSLEEP.SYNCS 0x989680 ;  /* 0x009896800000995d */ /* 0x002fea0003900000 */
[----:B------:R-:W1:Y:S02]  /*155f0*/  @!P1 SYNCS.PHASECHK.TRANS64 P1, [R9+URZ+0x2a850], R0 ;  /* 0x02a85000090095a7 */ /* 0x000e64000802007f */
[----:B-1----:R-:W-:Y:S05]  /*15600*/  @!P1 BRA `(.L_x_1378) ;  /* 0xfffffffc00ec9947 */ /* 0x002fea000383ffff */
[----:B------:R-:W-:Y:S05]  /*15610*/  BRA `(.L_x_1377) ;  /* 0xfffffef8004c7947 */ /* 0x000fea000383ffff */
.L_x_1395:
[----:B-1----:R-:W-:-:S04]  /*15620*/  IMAD.U32 R8, RZ, RZ, UR5 ;  /* 0x00000005ff087e24 */ /* 0x002fc8000f8e00ff */
[----:B------:R1:W2:Y:S03]  /*15630*/  SYNCS.PHASECHK.TRANS64.TRYWAIT P1, [R8+URZ+0x2a830], R3 ;  /* 0x02a83003080075a7 */ /* 0x0002a6000802017f */
[----:B--2---:R-:W-:Y:S05]  /*15640*/  @!P1 NANOSLEEP.SYNCS 0x989680 ;  /* 0x009896800000995d */ /* 0x004fea0003900000 */
[----:B------:R-:W2:Y:S02]  /*15650*/  @!P1 SYNCS.PHASECHK.TRANS64 P1, [R8+URZ+0x2a830], R3 ;  /* 0x02a83003080095a7 */ /* 0x000ea4000802007f */
[----:B--2---:R-:W-:Y:S05]  /*15660*/  @!P1 BRA `(.L_x_1395) ;  /* 0xfffffffc00ec9947 */ /* 0x004fea000383ffff */
[----:B------:R-:W-:Y:S05]  /*15670*/  BRA `(.L_x_1394) ;  /* 0xffffff1c00fc7947 */ /* 0x000fea000383ffff */
.L_x_1399:
[----:B01----:R-:W-:-:S04]  /*15680*/  IMAD.U32 R3, RZ, RZ, UR10 ;  /* 0x0000000aff037e24 */ /* 0x003fc8000f8e00ff */
[----:B------:R0:W1:Y:S03]  /*15690*/  SYNCS.PHASECHK.TRANS64.TRYWAIT P1, [R3+URZ+0x2a850], R0 ;  /* 0x02a85000030075a7 */ /* 0x000066000802017f */
[----:B-1----:R-:W-:Y:S05]  /*156a0*/  @!P1 NANOSLEEP.SYNCS 0x989680 ;  /* 0x009896800000995d */ /* 0x002fea0003900000 */
[----:B------:R-:W1:Y:S02]  /*156b0*/  @!P1 SYNCS.PHASECHK.TRANS64 P1, [R3+URZ+0x2a850], R0 ;  /* 0x02a85000030095a7 */ /* 0x000e64000802007f */
[----:B-1----:R-:W-:Y:S05]  /*156c0*/  @!P1 BRA `(.L_x_1399) ;  /* 0xfffffffc00ec9947 */ /* 0x002fea000383ffff */
[----:B------:R-:W-:Y:S05]  /*156d0*/  BRA `(.L_x_1398) ;  /* 0xffffff2800147947 */ /* 0x000fea000383ffff */
.L_x_1405:
[----:B-1----:R-:W-:-:S04]  /*156e0*/  IMAD.U32 R8, RZ, RZ, UR5 ;  /* 0x00000005ff087e24 */ /* 0x002fc8000f8e00ff */
[----:B------:R1:W2:Y:S03]  /*156f0*/  SYNCS.PHASECHK.TRANS64.TRYWAIT P1, [R8+URZ+0x2a830], R3 ;  /* 0x02a83003080075a7 */ /* 0x0002a6000802017f */
[----:B--2---:R-:W-:Y:S05]  /*15700*/  @!P1 NANOSLEEP.SYNCS 0x989680 ;  /* 0x009896800000995d */ /* 0x004fea0003900000 */
[----:B------:R-:W2:Y:S02]  /*15710*/  @!P1 SYNCS.PHASECHK.TRANS64 P1, [R8+URZ+0x2a830], R3 ;  /* 0x02a83003080095a7 */ /* 0x000ea4000802007f */
[----:B--2---:R-:W-:Y:S05]  /*15720*/  @!P1 BRA `(.L_x_1405) ;  /* 0xfffffffc00ec9947 */ /* 0x004fea000383ffff */
[----:B------:R-:W-:Y:S05]  /*15730*/  BRA `(.L_x_1404) ;  /* 0xffffff3800ec7947 */ /* 0x000fea000383ffff */
.L_x_1409:
[----:B01----:R-:W-:-:S04]  /*15740*/  IMAD.U32 R3, RZ, RZ, UR10 ;  /* 0x0000000aff037e24 */ /* 0x003fc8000f8e00ff */
[----:B------:R0:W1:Y:S03]  /*15750*/  SYNCS.PHASECHK.TRANS64.TRYWAIT P1, [R3+URZ+0x2a850], R0 ;  /* 0x02a85000030075a7 */ /* 0x000066000802017f */
[----:B-1----:R-:W-:Y:S05]  /*15760*/  @!P1 NANOSLEEP.SYNCS 0x989680 ;  /* 0x009896800000995d */ /* 0x002fea0003900000 */
[----:B------:R-:W1:Y:S02]  /*15770*/  @!P1 SYNCS.PHASECHK.TRANS64 P1, [R3+URZ+0x2a850], R0 ;  /* 0x02a85000030095a7 */ /* 0x000e64000802007f */
[----:B-1----:R-:W-:Y:S05]  /*15780*/  @!P1 BRA `(.L_x_1409) ;  /* 0xfffffffc00ec9947 */ /* 0x002fea000383ffff */
[----:B------:R-:W-:Y:S05]  /*15790*/  BRA `(.L_x_1408) ;  /* 0xffffff4400047947 */ /* 0x000fea000383ffff */
.L_x_1422:
[----:B-1----:R-:W-:-:S04]  /*157a0*/  IMAD.U32 R5, RZ, RZ, UR5 ;  /* 0x00000005ff057e24 */ /* 0x002fc8000f8e00ff */
[----:B------:R1:W2:Y:S03]  /*157b0*/  SYNCS.PHASECHK.TRANS64.TRYWAIT P0, [R5+URZ+0x2a850], R0 ;  /* 0x02a85000050075a7 */ /* 0x0002a6000800017f */
[----:B--2---:R-:W-:Y:S05]  /*157c0*/  @!P0 NANOSLEEP.SYNCS 0x989680 ;  /* 0x009896800000895d */ /* 0x004fea0003900000 */
[----:B------:R-:W2:Y:S02]  /*157d0*/  @!P0 SYNCS.PHASECHK.TRANS64 P0, [R5+URZ+0x2a850], R0 ;  /* 0x02a85000050085a7 */ /* 0x000ea4000800007f */
[----:B--2---:R-:W-:Y:S05]  /*157e0*/  @!P0 BRA `(.L_x_1422) ;  /* 0xfffffffc00ec8947 */ /* 0x004fea000383ffff */
[----:B------:R-:W-:Y:S05]  /*157f0*/  BRA `(.L_x_1421) ;  /* 0xffffff6c00087947 */ /* 0x000fea000383ffff */
.L_x_1472:
[----:B------:R-:W3:Y:S01]  /*15800*/  S2R R4, SR_TID.X ;  /* 0x0000000000047919 */ /* 0x000ee20000002100 */
[----:B------:R-:W-:Y:S01]  /*15810*/  BSSY B0, `(.L_x_1576) ;  /* 0x000000a000007945 */ /* 0x000fe20003800000 */
[----:B------:R-:W-:Y:S02]  /*15820*/  IMAD.MOV.U32 R12, RZ, RZ, RZ ;  /* 0x000000ffff0c7224 */ /* 0x000fe400078e00ff */
[----:B------:R-:W-:Y:S02]  /*15830*/  IMAD.MOV.U32 R11, RZ, RZ, 0x1f ;  /* 0x0000001fff0b7424 */ /* 0x000fe400078e00ff */
[----:B------:R-:W-:Y:S01]  /*15840*/  IMAD.MOV.U32 R15, RZ, RZ, -0x1 ;  /* 0xffffffffff0f7424 */ /* 0x000fe200078e00ff */
[----:B---3--:R-:W-:-:S04]  /*15850*/  SHF.R.U32.HI R4, RZ, 0x5, R4 ;  /* 0x00000005ff047819 */ /* 0x008fc80000011604 */
[----:B------:R-:W-:-:S05]  /*15860*/  LOP3.LUT R4, R4, 0x3, RZ, 0xc0, !PT ;  /* 0x0000000304047812 */ /* 0x000fca00078ec0ff */
[----:B------:R-:W-:-:S07]  /*15870*/  IMAD.MOV.U32 R13, RZ, RZ, R4 ;  /* 0x000000ffff0d7224 */ /* 0x000fce00078e0004 */
[----:B012---:R-:W-:Y:S05]  /*15880*/  WARPSYNC.COLLECTIVE R15, `(.L_x_1577) ;  /* 0x000000000f087348 */ /* 0x007fea0003c00000 */
[----:B------:R3:W4:Y:S02]  /*15890*/  SHFL.IDX P6, R14, R13, R12, R11 ;  /* 0x0000000c0d0e7389 */ /* 0x00072400000c000b */
[----:B01234-:R-:W-:Y:S01]  /*158a0*/  ENDCOLLECTIVE ;  /* 0x000000000000791b */ /* 0x01ffe20003800000 */
.L_x_1577:
[----:B------:R-:W-:Y:S05]  /*158b0*/  BSYNC B0 ;  /* 0x0000000000007941 */ /* 0x000fea0003800000 */
.L_x_1576:
[----:B------:R-:W-:Y:S05]  /*158c0*/  BRA `(.L_x_1578) ;  /* 0xffffffac00e87947 */ /* 0x000fea000383ffff */
.L_x_1474:
[----:B------:R-:W-:Y:S01]  /*158d0*/  BSSY B0, `(.L_x_1579) ;  /* 0x0000006000007945 */ /* 0x000fe20003800000 */
[----:B------:R-:W-:-:S07]  /*158e0*/  IMAD.MOV.U32 R15, RZ, RZ, -0x1 ;  /* 0xffffffffff0f7424 */ /* 0x000fce00078e00ff */
[----:B012-4-:R-:W-:Y:S05]  /*158f0*/  WARPSYNC.COLLECTIVE R15, `(.L_x_1580) ;  /* 0x000000000f0c7348 */ /* 0x017fea0003c00000 */
[----:B------:R-:W-:Y:S02]  /*15900*/  ELECT P6, UR62, PT ;  /* 0x00000000003e782f */ /* 0x000fe400038c0000 */
[----:B------:R-:W-:Y:S01]  /*15910*/  MOV R14, UR62 ;  /* 0x0000003e000e7c02 */ /* 0x000fe20008000f00 */
[----:B012-4-:R-:W-:Y:S10]  /*15920*/  ENDCOLLECTIVE ;  /* 0x000000000000791b */ /* 0x017ff40003800000 */
.L_x_1580:
[----:B------:R-:W-:Y:S05]  /*15930*/  BSYNC B0 ;  /* 0x0000000000007941 */ /* 0x000fea0003800000 */
.L_x_1579:
[----:B------:R-:W-:Y:S05]  /*15940*/  BRA `(.L_x_1581) ;  /* 0xffffffac00f47947 */ /* 0x000fea000383ffff */
.L_x_1476:
[----:B--2---:R2:W3:Y:S02]  /*15950*/  SYNCS.PHASECHK.TRANS64.TRYWAIT P0, [R0+URZ+0x2a840], R2 ;  /* 0x02a84002000075a7 */ /* 0x0044e4000800017f */
[----:B---3--:R-:W-:Y:S05]  /*15960*/  @!P0 NANOSLEEP.SYNCS 0x989680 ;  /* 0x009896800000895d */ /* 0x008fea0003900000 */
[----:B------:R-:W3:Y:S02]  /*15970*/  @!P0 SYNCS.PHASECHK.TRANS64 P0, [R0+URZ+0x2a840], R2 ;  /* 0x02a84002000085a7 */ /* 0x000ee4000800007f */
[----:B---3--:R-:W-:Y:S05]  /*15980*/  @!P0 BRA `(.L_x_1476) ;  /* 0xfffffffc00f08947 */ /* 0x008fea000383ffff */
[----:B------:R-:W-:Y:S05]  /*15990*/  BRA `(.L_x_1582) ;  /* 0xffffffb0005c7947 */ /* 0x000fea000383ffff */
.L_x_1480:
[----:B------:R-:W2:Y:S01]  /*159a0*/  LDL.LU R11, [R1+0x30] ;  /* 0x00003000010b7983 */ /* 0x000ea20000300800 */
[----:B------:R-:W-:Y:S01]  /*159b0*/  IMAD.MOV.U32 R13, RZ, RZ, R3 ;  /* 0x000000ffff0d7224 */ /* 0x000fe200078e0003 */
[----:B------:R-:W-:Y:S01]  /*159c0*/  LOP3.LUT R5, R5, 0x7f, RZ, 0xc0, !PT ;  /* 0x0000007f05057812 */ /* 0x000fe200078ec0ff */
[----:B------:R-:W-:Y:S02]  /*159d0*/  IMAD.MOV.U32 R12, RZ, RZ, RZ ;  /* 0x000000ffff0c7224 */ /* 0x000fe400078e00ff */
[----:B------:R-:W-:Y:S01]  /*159e0*/  IMAD.MOV.U32 R15, RZ, RZ, -0x1 ;  /* 0xffffffffff0f7424 */ /* 0x000fe200078e00ff */
[----:B------:R-:W-:-:S05]  /*159f0*/  SHF.R.U32.HI R5, RZ, 0x3, R5 ;  /* 0x00000003ff057819 */ /* 0x000fca0000011605 */
[----:B------:R-:W-:-:S04]  /*15a00*/  IMAD.IADD R0, R5, 0x1, R9 ;  /* 0x0000000105007824 */ /* 0x000fc800078e0209 */
[----:B------:R-:W-:Y:S02]  /*15a10*/  VIADD R5, R0, 0x10 ;  /* 0x0000001000057836 */ /* 0x000fe40000000000 */
[----:B--2---:R-:W-:Y:S02]  /*15a20*/  IMAD R2, R11, R7, RZ ;  /* 0x000000070b027224 */ /* 0x004fe400078e02ff */
[----:B------:R-:W-:-:S03]  /*15a30*/  IMAD.MOV.U32 R11, RZ, RZ, 0x181f ;  /* 0x0000181fff0b7424 */ /* 0x000fc600078e00ff */
[----:B------:R-:W-:-:S13]  /*15a40*/  ISETP.GE.AND P3, PT, R0, R2, PT ;  /* 0x000000020000720c */ /* 0x000fda0003f66270 */
[----:B-----5:R-:W-:Y:S05]  /*15a50*/  WARPSYNC.COLLECTIVE R15, `(.L_x_1583) ;  /* 0x000000000f087348 */ /* 0x020fea0003c00000 */
[----:B------:R0:W1:Y:S02]  /*15a60*/  SHFL.IDX P6, R14, R13, R12, R11 ;  /* 0x0000000c0d0e7389 */ /* 0x00006400000c000b */
[----:B01---5:R-:W-:Y:S01]  /*15a70*/  ENDCOLLECTIVE ;  /* 0x000000000000791b */ /* 0x023fe20003800000 */
.L_x_1583:
[----:B------:R-:W-:Y:S02]  /*15a80*/  IMAD.MOV.U32 R13, RZ, RZ, R4 ;  /* 0x000000ffff0d7224 */ /* 0x000fe400078e0004 */
[----:B------:R-:W-:-:S07]  /*15a90*/  IMAD.MOV.U32 R6, RZ, RZ, R14 ;  /* 0x000000ffff067224 */ /* 0x000fce00078e000e */
[----:B------:R-:W-:Y:S05]  /*15aa0*/  WARPSYNC.COLLECTIVE R15, `(.L_x_1584) ;  /* 0x000000000f087348 */ /* 0x000fea0003c00000 */
[----:B------:R0:W1:Y:S02]  /*15ab0*/  SHFL.IDX P6, R14, R13, R12, R11 ;  /* 0x0000000c0d0e7389 */ /* 0x00006400000c000b */
[----:B01----:R-:W-:Y:S01]  /*15ac0*/  ENDCOLLECTIVE ;  /* 0x000000000000791b */ /* 0x003fe20003800000 */
.L_x_1584:
[----:B------:R-:W-:Y:S02]  /*15ad0*/  IMAD.MOV.U32 R13, RZ, RZ, R3 ;  /* 0x000000ffff0d7224 */ /* 0x000fe400078e0003 */
[----:B------:R-:W-:Y:S02]  /*15ae0*/  IMAD.MOV.U32 R12, RZ, RZ, 0x1 ;  /* 0x00000001ff0c7424 */ /* 0x000fe400078e00ff */
[----:B------:R-:W-:-:S07]  /*15af0*/  IMAD.MOV.U32 R7, RZ, RZ, R14 ;  /* 0x000000ffff077224 */ /* 0x000fce00078e000e */
[----:B------:R-:W-:Y:S05]  /*15b00*/  WARPSYNC.COLLECTIVE R15, `(.L_x_1585) ;  /* 0x000000000f087348 */ /* 0x000fea0003c00000 */
[----:B------:R0:W1:Y:S02]  /*15b10*/  SHFL.IDX P6, R14, R13, R12, R11 ;  /* 0x0000000c0d0e7389 */ /* 0x00006400000c000b */
[----:B01----:R-:W-:Y:S01]  /*15b20*/  ENDCOLLECTIVE ;  /* 0x000000000000791b */ /* 0x003fe20003800000 */
.L_x_1585:
        /* <DEDUP_REMOVED lines=10> */
.L_x_1586:
[----:B------:R-:W-:Y:S01]  /*15bd0*/  @!PT LDS RZ, [RZ] ;  /* 0x00000000fffff984 */ /* 0x000fe20000000800 */
[----:B------:R-:W-:Y:S01]  /*15be0*/  @!PT LDS RZ, [RZ] ;  /* 0x00000000fffff984 */ /* 0x000fe20000000800 */
[----:B------:R-:W-:Y:S01]  /*15bf0*/  @!PT LDS RZ, [RZ] ;  /* 0x00000000fffff984 */ /* 0x000fe20000000800 */
[----:B------:R0:W-:Y:S04]  /*15c00*/  @!P3 LDGSTS.E.BYPASS.LTC128B.128 [R10+0xc400], desc[UR60][R6.64], !P2 ;  /* 0x0c400000060abfae */ /* 0x0001e8000d101d7c */
[----:B------:R0:W-:Y:S04]  /*15c10*/  @!P3 LDGSTS.E.BYPASS.LTC128B.128 [R10+0x10400], desc[UR60][R6.64+0x80], !P1 ;  /* 0x10400080060abfae */ /* 0x0001e8000c901d7c */
[----:B------:R0:W-:Y:S01]  /*15c20*/  @!P3 LDGSTS.E.BYPASS.LTC128B.128 [R10+0x14400], desc[UR60][R6.64+0x100], !P0 ;  /* 0x14400100060abfae */ /* 0x0001e2000c101d7c */
[----:B------:R-:W-:Y:S01]  /*15c30*/  ISETP.GE.AND P3, PT, R5, R2, PT ;  /* 0x000000020500720c */ /* 0x000fe20003f66270 */
[----:B------:R-:W-:-:S02]  /*15c40*/  IMAD.MOV.U32 R13, RZ, RZ, R3 ;  /* 0x000000ffff0d7224 */ /* 0x000fc400078e0003 */
[----:B------:R-:W-:Y:S02]  /*15c50*/  IMAD.MOV.U32 R12, RZ, RZ, 0x2 ;  /* 0x00000002ff0c7424 */ /* 0x000fe400078e00ff */
[----:B------:R-:W-:-:S08]  /*15c60*/  IMAD.MOV.U32 R5, RZ, RZ, R14 ;  /* 0x000000ffff057224 */ /* 0x000fd000078e000e */
[----:B0-----:R-:W-:Y:S05]  /*15c70*/  WARPSYNC.COLLECTIVE R15, `(.L_x_1587) ;  /* 0x000000000f087348 */ /* 0x001fea0003c00000 */
[----:B------:R1:W2:Y:S02]  /*15c80*/  SHFL.IDX P6, R14, R13, R12, R11 ;  /* 0x0000000c0d0e7389 */ /* 0x0002a400000c000b */
[----:B012---:R-:W-:Y:S01]  /*15c90*/  ENDCOLLECTIVE ;  /* 0x000000000000791b */ /* 0x007fe20003800000 */
.L_x_1587:
[----:B------:R-:W-:-:S05]  /*15ca0*/  @!P3 LEA R8, P5, R8, R5, 0x1 ;  /* 0x000000050808b211 */ /* 0x000fca00078a08ff */
[----:B------:R-:W-:Y:S02]  /*15cb0*/  @!P3 IMAD.X R5, RZ, RZ, R9, P5 ;  /* 0x000000ffff05b224 */ /* 0x000fe400028e0609 */
[----:B------:R-:W0:Y:S01]  /*15cc0*/  S2R R9, SR_TID.X ;  /* 0x0000000000097919 */ /* 0x000e220000002100 */
[----:B------:R-:W-:Y:S02]  /*15cd0*/  @!P3 IMAD.MOV.U32 R6, RZ, RZ, R8 ;  /* 0x000000ffff06b224 */ /* 0x000fe400078e0008 */
[----:B------:R-:W-:Y:S02]  /*15ce0*/  @!P3 IMAD.MOV.U32 R7, RZ, RZ, R5 ;  /* 0x000000ffff07b224 */ /* 0x000fe400078e0005 */
[----:B------:R-:W-:Y:S02]  /*15cf0*/  IMAD.MOV.U32 R13, RZ, RZ, R4 ;  /* 0x000000ffff0d7224 */ /* 0x000fe400078e0004 */
[----:B------:R-:W-:Y:S01]  /*15d00*/  VIADD R5, R0, 0x20 ;  /* 0x0000002000057836 */ /* 0x000fe20000000000 */
[----:B------:R-:W-:Y:S01]  /*15d10*/  @!PT LDS RZ, [RZ] ;  /* 0x00000000fffff984 */ /* 0x000fe20000000800 */
[----:B------:R-:W-:Y:S01]  /*15d20*/  @!PT LDS RZ, [RZ] ;  /* 0x00000000fffff984 */ /* 0x000fe20000000800 */
[----:B------:R-:W-:Y:S01]  /*15d30*/  @!PT LDS RZ, [RZ] ;  /* 0x00000000fffff984 */ /* 0x000fe20000000800 */
[----:B------:R1:W-:Y:S04]  /*15d40*/  @!P3 LDGSTS.E.BYPASS.LTC128B.128 [R10+0xcc00], desc[UR60][R6.64], !P2 ;  /* 0x0cc00000060abfae */ /* 0x0003e8000d101d7c */
[----:B------:R1:W-:Y:S01]  /*15d50*/  @!P3 LDGSTS.E.BYPASS.LTC128B.128 [R10+0x10c00], desc[UR60][R6.64+0x80], !P1 ;  /* 0x10c00080060abfae */ /* 0x0003e2000c901d7c */
[----:B------:R-:W-:-:S07]  /*15d60*/  IMAD.MOV.U32 R8, RZ, RZ, R14 ;  /* 0x000000ffff087224 */ /* 0x000fce00078e000e */
[----:B01----:R-:W-:Y:S05]  /*15d70*/  WARPSYNC.COLLECTIVE R15, `(.L_x_1588) ;  /* 0x000000000f087348 */ /* 0x003fea0003c00000 */
[----:B------:R2:W3:Y:S02]  /*15d80*/  SHFL.IDX P6, R14, R13, R12, R11 ;  /* 0x0000000c0d0e7389 */ /* 0x0004e400000c000b */
[----:B0123--:R-:W-:Y:S01]  /*15d90*/  ENDCOLLECTIVE ;  /* 0x000000000000791b */ /* 0x00ffe20003800000 */
.L_x_1588:
[----:B------:R-:W-:Y:S01]  /*15da0*/  @!PT LDS RZ, [RZ] ;  /* 0x00000000fffff984 */ /* 0x000fe20000000800 */
[----:B------:R-:W-:Y:S01]  /*15db0*/  @!PT LDS RZ, [RZ] ;  /* 0x00000000fffff984 */ /* 0x000fe20000000800 */
[----:B------:R-:W-:Y:S01]  /*15dc0*/  @!PT LDS RZ, [RZ] ;  /* 0x00000000fffff984 */ /* 0x000fe20000000800 */
[----:B------:R0:W-:Y:S01]  /*15dd0*/  @!P3 LDGSTS.E.BYPASS.LTC128B.128 [R10+0x14c00], desc[UR60][R6.64+0x100], !P0 ;  /* 0x14c00100060abfae */ /* 0x0001e2000c101d7c */
[----:B------:R-:W-:Y:S01]  /*15de0*/  ISETP.GE.AND P3, PT, R5, R2, PT ;  /* 0x000000020500720c */ /* 0x000fe20003f66270 */
[----:B------:R-:W-:Y:S02]  /*15df0*/  IMAD.MOV.U32 R13, RZ, RZ, R3 ;  /* 0x000000ffff0d7224 */ /* 0x000fe400078e0003 */
[----:B------:R-:W-:Y:S02]  /*15e00*/  IMAD.MOV.U32 R12, RZ, RZ, 0x3 ;  /* 0x00000003ff0c7424 */ /* 0x000fe400078e00ff */
[----:B------:R-:W-:-:S05]  /*15e10*/  IMAD.SHL.U32 R9, R9, 0x8, RZ ;  /* 0x0000000809097824 */ /* 0x000fca00078e00ff */
[----:B------:R-:W-:Y:S01]  /*15e20*/  LOP3.LUT R9, R9, 0x38, RZ, 0xc0, !PT ;  /* 0x0000003809097812 */ /* 0x000fe200078ec0ff */
[----:B0-----:R-:W-:-:S07]  /*15e30*/  IMAD.MOV.U32 R5, RZ, RZ, R14 ;  /* 0x000000ffff057224 */ /* 0x001fce00078e000e */
[----:B------:R-:W-:Y:S05]  /*15e40*/  WARPSYNC.COLLECTIVE R15, `(.L_x_1589) ;  /* 0x000000000f087348 */ /* 0x000fea0003c00000 */
[----:B------:R0:W1:Y:S02]  /*15e50*/  SHFL.IDX P6, R14, R13, R12, R11 ;  /* 0x0000000c0d0e7389 */ /* 0x00006400000c000b */
[----:B01----:R-:W-:Y:S01]  /*15e60*/  ENDCOLLECTIVE ;  /* 0x000000000000791b */ /* 0x003fe20003800000 */
.L_x_1589:
[----:B------:R-:W-:-:S05]  /*15e70*/  @!P3 LEA R5, P4, R9, R5, 0x1 ;  /* 0x000000050905b211 */ /* 0x000fca00078808ff */
[----:B------:R-:W-:-:S04]  /*15e80*/  @!P3 IMAD.X R6, RZ, RZ, R8, P4 ;  /* 0x000000ffff06b224 */ /* 0x000fc800020e0608 */
[----:B------:R-:W-:Y:S02]  /*15e90*/  @!P3 IMAD.MOV.U32 R7, RZ, RZ, R6 ;  /* 0x000000ffff07b224 */ /* 0x000fe400078e0006 */
[----:B------:R-:W-:Y:S02]  /*15ea0*/  @!P3 IMAD.MOV.U32 R6, RZ, RZ, R5 ;  /* 0x000000ffff06b224 */ /* 0x000fe400078e0005 */
[----:B------:R-:W-:Y:S02]  /*15eb0*/  IMAD.MOV.U32 R13, RZ, RZ, R4 ;  /* 0x000000ffff0d7224 */ /* 0x000fe400078e0004 */
[----:B------:R-:W-:Y:S01]  /*15ec0*/  VIADD R5, R0, 0x30 ;  /* 0x0000003000057836 */ /* 0x000fe20000000000 */
        /* <DEDUP_REMOVED lines=11> */
.L_x_1590:
[----:B------:R-:W-:Y:S02]  /*15f80*/  IMAD.MOV.U32 R13, RZ, RZ, R3 ;  /* 0x000000ffff0d7224 */ /* 0x000fe400078e0003 */
[----:B------:R-:W-:Y:S02]  /*15f90*/  IMAD.MOV.U32 R12, RZ, RZ, 0x4 ;  /* 0x00000004ff0c7424 */ /* 0x000fe400078e00ff */
[----:B------:R-:W-:-:S07]  /*15fa0*/  IMAD.MOV.U32 R5, RZ, RZ, R14 ;  /* 0x000000ffff057224 */ /* 0x000fce00078e000e */
[----:B------:R-:W-:Y:S05]  /*15fb0*/  WARPSYNC.COLLECTIVE R15, `(.L_x_1591) ;  /* 0x000000000f087348 */ /* 0x000fea0003c00000 */
[----:B------:R0:W1:Y:S02]  /*15fc0*/  SHFL.IDX P6, R14, R13, R12, R11 ;  /* 0x0000000c0d0e7389 */ /* 0x00006400000c000b */
[----:B01----:R-:W-:Y:S01]  /*15fd0*/  ENDCOLLECTIVE ;  /* 0x000000000000791b */ /* 0x003fe20003800000 */
.L_x_1591:
        /* <DEDUP_REMOVED lines=17> */
.L_x_1592:
[----:B------:R-:W-:Y:S02]  /*160f0*/  IMAD.MOV.U32 R13, RZ, RZ, R3 ;  /* 0x000000ffff0d7224 */ /* 0x000fe400078e0003 */
[----:B------:R-:W-:Y:S02]  /*16100*/  IMAD.MOV.U32 R12, RZ, RZ, 0x5 ;  /* 0x00000005ff0c7424 */ /* 0x000fe400078e00ff */
[----:B------:R-:W-:-:S07]  /*16110*/  IMAD.MOV.U32 R5, RZ, RZ, R14 ;  /* 0x000000ffff057224 */ /* 0x000fce00078e000e */
[----:B------:R-:W-:Y:S05]  /*16120*/  WARPSYNC.COLLECTIVE R15, `(.L_x_1593) ;  /* 0x000000000f087348 */ /* 0x000fea0003c00000 */
[----:B------:R0:W1:Y:S02]  /*16130*/  SHFL.IDX P6, R14, R13, R12, R11 ;  /* 0x0000000c0d0e7389 */ /* 0x00006400000c000b */
[----:B01----:R-:W-:Y:S01]  /*16140*/  ENDCOLLECTIVE ;  /* 0x000000000000791b */ /* 0x003fe20003800000 */
.L_x_1593:
        /* <DEDUP_REMOVED lines=17> */
.L_x_1594:
[----:B------:R-:W-:Y:S02]  /*16260*/  IMAD.MOV.U32 R13, RZ, RZ, R3 ;  /* 0x000000ffff0d7224 */ /* 0x000fe400078e0003 */
[----:B------:R-:W-:Y:S02]  /*16270*/  IMAD.MOV.U32 R12, RZ, RZ, 0x6 ;  /* 0x00000006ff0c7424 */ /* 0x000fe400078e00ff */
[----:B------:R-:W-:-:S07]  /*16280*/  IMAD.MOV.U32 R5, RZ, RZ, R14 ;  /* 0x000000ffff057224 */ /* 0x000fce00078e000e */
[----:B------:R-:W-:Y:S05]  /*16290*/  WARPSYNC.COLLECTIVE R15, `(.L_x_1595) ;  /* 0x000000000f087348 */ /* 0x000fea0003c00000 */
[----:B------:R0:W1:Y:S02]  /*162a0*/  SHFL.IDX P6, R14, R13, R12, R11 ;  /* 0x0000000c0d0e7389 */ /* 0x00006400000c000b */
[----:B01----:R-:W-:Y:S01]  /*162b0*/  ENDCOLLECTIVE ;  /* 0x000000000000791b */ /* 0x003fe20003800000 */
.L_x_1595:
[----:B------:R-:W-:-:S05]  /*162c0*/  @!P3 LEA R5, P4, R9, R5, 0x1 ;  /* 0x000000050905b211 */ /* 0x000fca00078808ff */
[----:B------:R-:W-:-:S04]  /*162d0*/  @!P3 IMAD.X R6, RZ, RZ, R6, P4 ;  /* 0x000000ffff06b224 */ /* 0x000fc800020e0606 */
[----:B------:R-:W-:Y:S02]  /*162e0*/  @!P3 IMAD.MOV.U32 R7, RZ, RZ, R6 ;  /* 0x000000ffff07b224 */ /* 0x000fe400078e0006 */
        /* <DEDUP_REMOVED lines=12> */
.L_x_1596:
[----:B------:R-:W-:-:S05]  /*163b0*/  VIADD R7, R0, 0x60 ;  /* 0x0000006000077836 */ /* 0x000fca0000000000 */
[----:B------:R-:W-:Y:S01]  /*163c0*/  ISETP.GE.AND P4, PT, R7, R2, PT ;  /* 0x000000020700720c */ /* 0x000fe20003f86270 */
[----:B------:R-:W-:Y:S02]  /*163d0*/  IMAD.MOV.U32 R13, RZ, RZ, R3 ;  /* 0x000000ffff0d7224 */ /* 0x000fe400078e0003 */
[----:B------:R-:W-:Y:S02]  /*163e0*/  IMAD.MOV.U32 R12, RZ, RZ, 0x7 ;  /* 0x00000007ff0c7424 */ /* 0x000fe400078e00ff */
[----:B------:R-:W-:-:S08]  /*163f0*/  IMAD.MOV.U32 R5, RZ, RZ, R14 ;  /* 0x000000ffff057224 */ /* 0x000fd000078e000e */
[----:B------:R-:W-:Y:S05]  /*16400*/  WARPSYNC.COLLECTIVE R15, `(.L_x_1597) ;  /* 0x000000000f087348 */ /* 0x000fea0003c00000 */
[----:B------:R0:W1:Y:S02]  /*16410*/  SHFL.IDX P6, R14, R13, R12, R11 ;  /* 0x0000000c0d0e7389 */ /* 0x00006400000c000b */
[----:B01----:R-:W-:Y:S01]  /*16420*/  ENDCOLLECTIVE ;  /* 0x000000000000791b */ /* 0x003fe20003800000 */
.L_x_1597:
[----:B------:R-:W-:-:S05]  /*16430*/  @!P4 LEA R5, P3, R9, R5, 0x1 ;  /* 0x000000050905c211 */ /* 0x000fca00078608ff */
[----:B------:R-:W-:-:S04]  /*16440*/  @!P4 IMAD.X R6, RZ, RZ, R6, P3 ;  /* 0x000000ffff06c224 */ /* 0x000fc800018e0606 */
[----:B------:R-:W-:Y:S02]  /*16450*/  @!P4 IMAD.MOV.U32 R7, RZ, RZ, R6 ;  /* 0x000000ffff07c224 */ /* 0x000fe400078e0006 */
[----:B------:R-:W-:Y:S02]  /*16460*/  IMAD.MOV.U32 R13, RZ, RZ, R4 ;  /* 0x000000ffff0d7224 */ /* 0x000fe400078e0004 */
[----:B------:R-:W-:-:S05]  /*16470*/  @!P4 IMAD.MOV.U32 R6, RZ, RZ, R5 ;  /* 0x000000ffff06c224 */ /* 0x000fca00078e0005 */
[----:B------:R-:W-:Y:S01]  /*16480*/  @!PT LDS RZ, [RZ] ;  /* 0x00000000fffff984 */ /* 0x000fe20000000800 */
[----:B------:R-:W-:Y:S01]  /*16490*/  @!PT LDS RZ, [RZ] ;  /* 0x00000000fffff984 */ /* 0x000fe20000000800 */
[----:B------:R-:W-:Y:S01]  /*164a0*/  @!PT LDS RZ, [RZ] ;  /* 0x00000000fffff984 */ /* 0x000fe20000000800 */
[----:B------:R0:W-:Y:S01]  /*164b0*/  @!P4 LDGSTS.E.BYPASS.LTC128B.128 [R10+0xf400], desc[UR60][R6.64], !P2 ;  /* 0x0f400000060acfae */ /* 0x0001e2000d101d7c */
[----:B------:R-:W-:-:S03]  /*164c0*/  IMAD.MOV.U32 R3, RZ, RZ, R14 ;  /* 0x000000ffff037224 */ /* 0x000fc600078e000e */
[----:B------:R0:W-:Y:S04]  /*164d0*/  @!P4 LDGSTS.E.BYPASS.LTC128B.128 [R10+0x13400], desc[UR60][R6.64+0x80], !P1 ;  /* 0x13400080060acfae */ /* 0x0001e8000c901d7c */
[----:B0-----:R-:W-:Y:S05]  /*164e0*/  WARPSYNC.COLLECTIVE R15, `(.L_x_1598) ;  /* 0x000000000f087348 */ /* 0x001fea0003c00000 */
[----:B------:R1:W2:Y:S02]  /*164f0*/  SHFL.IDX P6, R14, R13, R12, R11 ;  /* 0x0000000c0d0e7389 */ /* 0x0002a400000c000b */
[----:B012---:R-:W-:Y:S01]  /*16500*/  ENDCOLLECTIVE ;  /* 0x000000000000791b */ /* 0x007fe20003800000 */
.L_x_1598:
[----:B------:R-:W-:Y:S01]  /*16510*/  @!PT LDS RZ, [RZ] ;  /* 0x00000000fffff984 */ /* 0x000fe20000000800 */
[----:B------:R-:W-:Y:S01]  /*16520*/  @!PT LDS RZ, [RZ] ;  /* 0x00000000fffff984 */ /* 0x000fe20000000800 */
[----:B------:R-:W-:Y:S01]  /*16530*/  @!PT LDS RZ, [RZ] ;  /* 0x00000000fffff984 */ /* 0x000fe20000000800 */
[----:B------:R0:W-:Y:S01]  /*16540*/  @!P4 LDGSTS.E.BYPASS.LTC128B.128 [R10+0x17400], desc[UR60][R6.64+0x100], !P0 ;  /* 0x17400100060acfae */ /* 0x0001e2000c101d7c */
[----:B------:R-:W-:Y:S01]  /*16550*/  IMAD.MOV.U32 R4, RZ, RZ, R14 ;  /* 0x000000ffff047224 */ /* 0x000fe200078e000e */
[----:B------:R-:W-:Y:S06]  /*16560*/  BRA `(.L_x_1599) ;  /* 0xffffffb4001c7947 */ /* 0x000fec000383ffff */
.L_x_1485:
[----:B0-----:R-:W2:Y:S02]  /*16570*/  LDL R2, [R1] ;  /* 0x0000000001027983 */ /* 0x001ea40000100800 */
[----:B--2---:R0:W1:Y:S02]  /*16580*/  SYNCS.PHASECHK.TRANS64.TRYWAIT P0, [R2+URZ+0x2a820], R0 ;  /* 0x02a82000020075a7 */ /* 0x004064000800017f */
[----:B-1----:R-:W-:Y:S05]  /*16590*/  @!P0 NANOSLEEP.SYNCS 0x989680 ;  /* 0x009896800000895d */ /* 0x002fea0003900000 */
[----:B------:R-:W1:Y:S02]  /*165a0*/  @!P0 SYNCS.PHASECHK.TRANS64 P0, [R2+URZ+0x2a820], R0 ;  /* 0x02a82000020085a7 */ /* 0x000e64000800007f */
[----:B-1----:R-:W-:Y:S05]  /*165b0*/  @!P0 BRA `(.L_x_1485) ;  /* 0xfffffffc00ec8947 */ /* 0x002fea000383ffff */
[----:B------:R-:W-:Y:S05]  /*165c0*/  BRA `(.L_x_1600) ;  /* 0xffffffb400a07947 */ /* 0x000fea000383ffff */
.L_x_1494:
[----:B-1----:R1:W2:Y:S02]  /*165d0*/  SYNCS.PHASECHK.TRANS64.TRYWAIT P0, [R3+URZ+0x2a840], R2 ;  /* 0x02a84002030075a7 */ /* 0x0022a4000800017f */
[----:B--2---:R-:W-:Y:S05]  /*165e0*/  @!P0 NANOSLEEP.SYNCS 0x989680 ;  /* 0x009896800000895d */ /* 0x004fea0003900000 */
[----:B------:R-:W2:Y:S02]  /*165f0*/  @!P0 SYNCS.PHASECHK.TRANS64 P0, [R3+URZ+0x2a840], R2 ;  /* 0x02a84002030085a7 */ /* 0x000ea4000800007f */
[----:B--2---:R-:W-:Y:S05]  /*16600*/  @!P0 BRA `(.L_x_1494) ;  /* 0xfffffffc00f08947 */ /* 0x004fea000383ffff */
[----:B------:R-:W-:Y:S05]  /*16610*/  BRA `(.L_x_1601) ;  /* 0xffffffb8006c7947 */ /* 0x000fea000383ffff */
.L_x_1501:
[----:B0-----:R0:W1:Y:S02]  /*16620*/  SYNCS.PHASECHK.TRANS64.TRYWAIT P0, [R3+URZ+0x60], R2 ;  /* 0x00006002030075a7 */ /* 0x001064000800017f */
[----:B-1----:R-:W-:Y:S05]  /*16630*/  @!P0 NANOSLEEP.SYNCS 0x989680 ;  /* 0x009896800000895d */ /* 0x002fea0003900000 */
[----:B------:R-:W1:Y:S02]  /*16640*/  @!P0 SYNCS.PHASECHK.TRANS64 P0, [R3+URZ+0x60], R2 ;  /* 0x00006002030085a7 */ /* 0x000e64000800007f */
[----:B-1----:R-:W-:Y:S05]  /*16650*/  @!P0 BRA `(.L_x_1501) ;  /* 0xfffffffc00f08947 */ /* 0x002fea000383ffff */
[----:B------:R-:W-:Y:S05]  /*16660*/  BRA `(.L_x_1602) ;  /* 0xffffffbc00847947 */ /* 0x000fea000383ffff */
.L_x_1510:
[----:B--2---:R2:W3:Y:S02]  /*16670*/  SYNCS.PHASECHK.TRANS64.TRYWAIT P0, [R3+URZ+0x2a840], R2 ;  /* 0x02a84002030075a7 */ /* 0x0044e4000800017f */
[----:B---3--:R-:W-:Y:S05]  /*16680*/  @!P0 NANOSLEEP.SYNCS 0x989680 ;  /* 0x009896800000895d */ /* 0x008fea0003900000 */
[----:B------:R-:W3:Y:S02]  /*16690*/  @!P0 SYNCS.PHASECHK.TRANS64 P0, [R3+URZ+0x2a840], R2 ;  /* 0x02a84002030085a7 */ /* 0x000ee4000800007f */
[----:B---3--:R-:W-:Y:S05]  /*166a0*/  @!P0 BRA `(.L_x_1510) ;  /* 0xfffffffc00f08947 */ /* 0x008fea000383ffff */
[----:B------:R-:W-:Y:S05]  /*166b0*/  BRA `(.L_x_1603) ;  /* 0xffffffc4002c7947 */ /* 0x000fea000383ffff */
.L_x_1517:
[----:B0-----:R0:W2:Y:S02]  /*166c0*/  SYNCS.PHASECHK.TRANS64.TRYWAIT P0, [R2+URZ+0x60], R3 ;  /* 0x00006003020075a7 */ /* 0x0010a4000800017f */
[----:B--2---:R-:W-:Y:S05]  /*166d0*/  @!P0 NANOSLEEP.SYNCS 0x989680 ;  /* 0x009896800000895d */ /* 0x004fea0003900000 */
[----:B------:R-:W2:Y:S02]  /*166e0*/  @!P0 SYNCS.PHASECHK.TRANS64 P0, [R2+URZ+0x60], R3 ;  /* 0x00006003020085a7 */ /* 0x000ea4000800007f */
[----:B--2---:R-:W-:Y:S05]  /*166f0*/  @!P0 BRA `(.L_x_1517) ;  /* 0xfffffffc00f08947 */ /* 0x004fea000383ffff */
[----:B------:R-:W-:Y:S05]  /*16700*/  BRA `(.L_x_1604) ;  /* 0xffffffc800447947 */ /* 0x000fea000383ffff */
.L_x_1526:
[----:B----4-:R4:W0:Y:S02]  /*16710*/  SYNCS.PHASECHK.TRANS64.TRYWAIT P0, [R2+URZ+0x2a840], R3 ;  /* 0x02a84003020075a7 */ /* 0x010824000800017f */
[----:B0-----:R-:W-:Y:S05]  /*16720*/  @!P0 NANOSLEEP.SYNCS 0x989680 ;  /* 0x009896800000895d */ /* 0x001fea0003900000 */
[----:B------:R-:W0:Y:S02]  /*16730*/  @!P0 SYNCS.PHASECHK.TRANS64 P0, [R2+URZ+0x2a840], R3 ;  /* 0x02a84003020085a7 */ /* 0x000e24000800007f */
[----:B0-----:R-:W-:Y:S05]  /*16740*/  @!P0 BRA `(.L_x_1526) ;  /* 0xfffffffc00f08947 */ /* 0x001fea000383ffff */
[----:B------:R-:W-:Y:S05]  /*16750*/  BRA `(.L_x_1605) ;  /* 0xffffffcc00b47947 */ /* 0x000fea000383ffff */
.L_x_1533:
[----:B0-----:R0:W2:Y:S02]  /*16760*/  SYNCS.PHASECHK.TRANS64.TRYWAIT P0, [R2+URZ+0x60], R5 ;  /* 0x00006005020075a7 */ /* 0x0010a4000800017f */
[----:B--2---:R-:W-:Y:S05]  /*16770*/  @!P0 NANOSLEEP.SYNCS 0x989680 ;  /* 0x009896800000895d */ /* 0x004fea0003900000 */
[----:B------:R-:W2:Y:S02]  /*16780*/  @!P0 SYNCS.PHASECHK.TRANS64 P0, [R2+URZ+0x60], R5 ;  /* 0x00006005020085a7 */ /* 0x000ea4000800007f */
[----:B--2---:R-:W-:Y:S05]  /*16790*/  @!P0 BRA `(.L_x_1533) ;  /* 0xfffffffc00f08947 */ /* 0x004fea000383ffff */
[----:B------:R-:W-:Y:S05]  /*167a0*/  BRA `(.L_x_1606) ;  /* 0xffffffd000cc7947 */ /* 0x000fea000383ffff */
.L_x_1544:
[----:B----4-:R4:W0:Y:S02]  /*167b0*/  SYNCS.PHASECHK.TRANS64.TRYWAIT P0, [R0+URZ+0x2a860], R2 ;  /* 0x02a86002000075a7 */ /* 0x010824000800017f */
[----:B0-----:R-:W-:Y:S05]  /*167c0*/  @!P0 NANOSLEEP.SYNCS 0x989680 ;  /* 0x009896800000895d */ /* 0x001fea0003900000 */
[----:B------:R-:W0:Y:S02]  /*167d0*/  @!P0 SYNCS.PHASECHK.TRANS64 P0, [R0+URZ+0x2a860], R2 ;  /* 0x02a86002000085a7 */ /* 0x000e24000800007f */
[----:B0-----:R-:W-:Y:S05]  /*167e0*/  @!P0 BRA `(.L_x_1544) ;  /* 0xfffffffc00f08947 */ /* 0x001fea000383ffff */
[----:B------:R-:W-:Y:S05]  /*167f0*/  BRA `(.L_x_1607) ;  /* 0xffffffd800207947 */ /* 0x000fea000383ffff */
.L_x_1551:
[----:B------:R-:W-:Y:S01]  /*16800*/  BSSY B0, `(.L_x_1608) ;  /* 0x0000008000007945 */ /* 0x000fe20003800000 */
[----:B------:R-:W-:Y:S02]  /*16810*/  IMAD.MOV.U32 R13, RZ, RZ, R16 ;  /* 0x000000ffff0d7224 */ /* 0x000fe400078e0010 */
[----:B--2---:R-:W-:Y:S02]  /*16820*/  IMAD.MOV.U32 R12, RZ, RZ, RZ ;  /* 0x000000ffff0c7224 */ /* 0x004fe400078e00ff */
[----:B------:R-:W-:Y:S02]  /*16830*/  IMAD.MOV.U32 R11, RZ, RZ, 0x1f ;  /* 0x0000001fff0b7424 */ /* 0x000fe400078e00ff */
[----:B------:R-:W-:-:S07]  /*16840*/  IMAD.MOV.U32 R15, RZ, RZ, -0x1 ;  /* 0xffffffffff0f7424 */ /* 0x000fce00078e00ff */
[----:B01-3--:R-:W-:Y:S05]  /*16850*/  WARPSYNC.COLLECTIVE R15, `(.L_x_1609) ;  /* 0x000000000f087348 */ /* 0x00bfea0003c00000 */
[----:B------:R2:W4:Y:S02]  /*16860*/  SHFL.IDX P6, R14, R13, R12, R11 ;  /* 0x0000000c0d0e7389 */ /* 0x00052400000c000b */
[----:B01234-:R-:W-:Y:S01]  /*16870*/  ENDCOLLECTIVE ;  /* 0x000000000000791b */ /* 0x01ffe20003800000 */
.L_x_1609:
[----:B------:R-:W-:Y:S05]  /*16880*/  BSYNC B0 ;  /* 0x0000000000007941 */ /* 0x000fea0003800000 */
.L_x_1608:
        /* <DEDUP_REMOVED lines=9> */
.L_x_1610:
[----:B------:R-:W-:Y:S02]  /*16920*/  ULDC UR4, c[0x0][0xc3c] ;  /* 0x00030f0000047ab9 */ /* 0x000fe40000000800 */
        /* <DEDUP_REMOVED lines=17> */
.L_x_1611:
[----:B------:R-:W-:Y:S01]  /*16a40*/  IMAD.MOV.U32 R12, RZ, RZ, 0x2 ;  /* 0x00000002ff0c7424 */ /* 0x000fe200078e00ff */
[----:B------:R-:W-:-:S05]  /*16a50*/  SEL R7, R14, RZ, P1 ;  /* 0x000000ff0e077207 */ /* 0x000fca0000800000 */
[----:B------:R-:W-:-:S04]  /*16a60*/  IMAD.IADD R3, R2, 0x1, R7 ;  /* 0x0000000102037824 */ /* 0x000fc800078e0207 */
[----:B------:R-:W-:-:S07]  /*16a70*/  IMAD.MOV.U32 R13, RZ, RZ, R3 ;  /* 0x000000ffff0d7224 */ /* 0x000fce00078e0003 */
[----:B------:R-:W-:Y:S05]  /*16a80*/  WARPSYNC.COLLECTIVE R15, `(.L_x_1612) ;  /* 0x000000000f087348 */ /* 0x000fea0003c00000 */
[----:B------:R0:W1:Y:S02]  /*16a90*/  SHFL.UP P6, R14, R13, R12, R11 ;  /* 0x0400000c0d0e7389 */ /* 0x00006400000c000b */
[----:B01----:R-:W-:Y:S01]  /*16aa0*/  ENDCOLLECTIVE ;  /* 0x000000000000791b */ /* 0x003fe20003800000 */
.L_x_1612:
        /* <DEDUP_REMOVED lines=8> */
.L_x_1613:
        /* <DEDUP_REMOVED lines=8> */
.L_x_1614:
        /* <DEDUP_REMOVED lines=8> */
.L_x_1615:
        /* <DEDUP_REMOVED lines=9> */
.L_x_1616:
[----:B------:R-:W-:Y:S01]  /*16cc0*/  IMAD.MOV.U32 R16, RZ, RZ, R14 ;  /* 0x000000ffff107224 */ /* 0x000fe200078e000e */
[----:B------:R-:W-:Y:S06]  /*16cd0*/  BRA `(.L_x_1617) ;  /* 0xffffffd800a07947 */ /* 0x000fec000383ffff */
.L_x_1556:
[----:B------:R-:W-:Y:S01]  /*16ce0*/  BSSY B0, `(.L_x_1618) ;  /* 0x0000008000007945 */ /* 0x000fe20003800000 */
[----:B-----5:R-:W-:Y:S02]  /*16cf0*/  IMAD.MOV.U32 R13, RZ, RZ, R2 ;  /* 0x000000ffff0d7224 */ /* 0x020fe400078e0002 */
[----:B--2---:R-:W-:Y:S02]  /*16d00*/  IMAD.MOV.U32 R12, RZ, RZ, 0x1 ;  /* 0x00000001ff0c7424 */ /* 0x004fe400078e00ff */
[----:B------:R-:W-:Y:S02]  /*16d10*/  IMAD.MOV.U32 R11, RZ, RZ, RZ ;  /* 0x000000ffff0b7224 */ /* 0x000fe400078e00ff */
[----:B------:R-:W-:-:S07]  /*16d20*/  IMAD.MOV.U32 R15, RZ, RZ, -0x1 ;  /* 0xffffffffff0f7424 */ /* 0x000fce00078e00ff */
[----:B01-3--:R-:W-:Y:S05]  /*16d30*/  WARPSYNC.COLLECTIVE R15, `(.L_x_1619) ;  /* 0x000000000f087348 */ /* 0x00bfea0003c00000 */
[----:B------:R2:W4:Y:S02]  /*16d40*/  SHFL.UP P6, R14, R13, R12, R11 ;  /* 0x0400000c0d0e7389 */ /* 0x00052400000c000b */
[----:B01234-:R-:W-:Y:S01]  /*16d50*/  ENDCOLLECTIVE ;  /* 0x000000000000791b */ /* 0x01ffe20003800000 */
.L_x_1619:
[----:B------:R-:W-:Y:S05]  /*16d60*/  BSYNC B0 ;  /* 0x0000000000007941 */ /* 0x000fea0003800000 */
.L_x_1618:
        /* <DEDUP_REMOVED lines=9> */
.L_x_1620:
[----:B------:R-:W-:Y:S01]  /*16e00*/  IMAD.MOV.U32 R12, RZ, RZ, 0x4 ;  /* 0x00000004ff0c7424 */ /* 0x000fe200078e00ff */
[----:B------:R-:W-:-:S05]  /*16e10*/  SEL R14, R14, RZ, P2 ;  /* 0x000000ff0e0e7207 */ /* 0x000fca0001000000 */
[----:B------:R-:W-:-:S04]  /*16e20*/  IMAD.IADD R3, R3, 0x1, R14 ;  /* 0x0000000103037824 */ /* 0x000fc800078e020e */
[----:B------:R-:W-:-:S07]  /*16e30*/  IMAD.MOV.U32 R13, RZ, RZ, R3 ;  /* 0x000000ffff0d7224 */ /* 0x000fce00078e0003 */
[----:B------:R-:W-:Y:S05]  /*16e40*/  WARPSYNC.COLLECTIVE R15, `(.L_x_1621) ;  /* 0x000000000f087348 */ /* 0x000fea0003c00000 */
[----:B------:R0:W1:Y:S02]  /*16e50*/  SHFL.UP P6, R14, R13, R12, R11 ;  /* 0x0400000c0d0e7389 */ /* 0x00006400000c000b */
[----:B01----:R-:W-:Y:S01]  /*16e60*/  ENDCOLLECTIVE ;  /* 0x000000000000791b */ /* 0x003fe20003800000 */
.L_x_1621:
[----:B------:R-:W-:Y:S01]  /*16e70*/  IMAD.MOV.U32 R12, RZ, RZ, 0x8 ;  /* 0x00000008ff0c7424 */ /* 0x000fe200078e00ff */
[----:B------:R-:W-:-:S05]  /*16e80*/  SEL R14, R14, RZ, P3 ;  /* 0x000000ff0e0e7207 */ /* 0x000fca0001800000 */
[----:B------:R-:W-:-:S04]  /*16e90*/  IMAD.IADD R3, R3, 0x1, R14 ;  /* 0x0000000103037824 */ /* 0x000fc800078e020e */
[----:B------:R-:W-:-:S07]  /*16ea0*/  IMAD.MOV.U32 R13, RZ, RZ, R3 ;  /* 0x000000ffff0d7224 */ /* 0x000fce00078e0003 */
[----:B------:R-:W-:Y:S05]  /*16eb0*/  WARPSYNC.COLLECTIVE R15, `(.L_x_1622) ;  /* 0x000000000f087348 */ /* 0x000fea0003c00000 */
[----:B------:R0:W1:Y:S02]  /*16ec0*/  SHFL.UP P6, R14, R13, R12, R11 ;  /* 0x0400000c0d0e7389 */ /* 0x00006400000c000b */
[----:B01----:R-:W-:Y:S01]  /*16ed0*/  ENDCOLLECTIVE ;  /* 0x000000000000791b */ /* 0x003fe20003800000 */
.L_x_1622:
[----:B------:R-:W-:Y:S01]  /*16ee0*/  IMAD.MOV.U32 R12, RZ, RZ, 0x10 ;  /* 0x00000010ff0c7424 */ /* 0x000fe200078e00ff */
[----:B------:R-:W-:-:S05]  /*16ef0*/  SEL R14, R14, RZ, P4 ;  /* 0x000000ff0e0e7207 */ /* 0x000fca0002000000 */
[----:B------:R-:W-:-:S04]  /*16f00*/  IMAD.IADD R3, R3, 0x1, R14 ;  /* 0x0000000103037824 */ /* 0x000fc800078e020e */
[----:B------:R-:W-:-:S07]  /*16f10*/  IMAD.MOV.U32 R13, RZ, RZ, R3 ;  /* 0x000000ffff0d7224 */ /* 0x000fce00078e0003 */
[----:B------:R-:W-:Y:S05]  /*16f20*/  WARPSYNC.COLLECTIVE R15, `(.L_x_1623) ;  /* 0x000000000f087348 */ /* 0x000fea0003c00000 */
[----:B------:R0:W1:Y:S02]  /*16f30*/  SHFL.UP P6, R14, R13, R12, R11 ;  /* 0x0400000c0d0e7389 */ /* 0x00006400000c000b */
[----:B01----:R-:W-:Y:S01]  /*16f40*/  ENDCOLLECTIVE ;  /* 0x000000000000791b */ /* 0x003fe20003800000 */
.L_x_1623:
[----:B------:R-:W-:Y:S02]  /*16f50*/  IMAD.MOV.U32 R12, RZ, RZ, 0x1f ;  /* 0x0000001fff0c7424 */ /* 0x000fe400078e00ff */
[----:B------:R-:W-:Y:S01]  /*16f60*/  IMAD.MOV.U32 R11, RZ, RZ, 0x1f ;  /* 0x0000001fff0b7424 */ /* 0x000fe200078e00ff */
[----:B------:R-:W-:-:S05]  /*16f70*/  SEL R14, R14, RZ, P5 ;  /* 0x000000ff0e0e7207 */ /* 0x000fca0002800000 */
[----:B------:R-:W-:-:S04]  /*16f80*/  IMAD.IADD R3, R3, 0x1, R14 ;  /* 0x0000000103037824 */ /* 0x000fc800078e020e */
[----:B------:R-:W-:-:S07]  /*16f90*/  IMAD.MOV.U32 R13, RZ, RZ, R3 ;  /* 0x000000ffff0d7224 */ /* 0x000fce00078e0003 */
[----:B------:R-:W-:Y:S05]  /*16fa0*/  WARPSYNC.COLLECTIVE R15, `(.L_x_1624) ;  /* 0x000000000f087348 */ /* 0x000fea0003c00000 */
[----:B------:R0:W1:Y:S02]  /*16fb0*/  SHFL.IDX P6, R14, R13, R12, R11 ;  /* 0x0000000c0d0e7389 */ /* 0x00006400000c000b */
[----:B01----:R-:W-:Y:S01]  /*16fc0*/  ENDCOLLECTIVE ;  /* 0x000000000000791b */ /* 0x003fe20003800000 */
.L_x_1624:
[----:B------:R-:W-:Y:S01]  /*16fd0*/  IMAD.MOV.U32 R16, RZ, RZ, R14 ;  /* 0x000000ffff107224 */ /* 0x000fe200078e000e */
[----:B------:R-:W-:Y:S06]  /*16fe0*/  BRA `(.L_x_1625) ;  /* 0xffffffd800787947 */ /* 0x000fec000383ffff */
.L_x_1558:
[----:B------:R-:W-:Y:S01]  /*16ff0*/  BSSY B0, `(.L_x_1626) ;  /* 0x0000006000007945 */ /* 0x000fe20003800000 */
[----:B------:R-:W-:Y:S01]  /*17000*/  PLOP3.LUT P6, PT, P6, PT, PT, 0x8, 0x0 ;  /* 0x000000000000781c */ /* 0x000fe200037ce170 */
[----:B------:R-:W-:-:S12]  /*17010*/  IMAD.MOV.U32 R15, RZ, RZ, -0x1 ;  /* 0xffffffffff0f7424 */ /* 0x000fd800078e00ff */
[----:B01234-:R-:W-:Y:S05]  /*17020*/  WARPSYNC.COLLECTIVE R15, `(.L_x_1627) ;  /* 0x000000000f087348 */ /* 0x01ffea0003c00000 */
[----:B------:R-:W-:Y:S01]  /*17030*/  VOTE.ANY R14, PT, P6 ;  /* 0x00000000000e7806 */ /* 0x000fe200030e0100 */
[----:B01234-:R-:W-:Y:S06]  /*17040*/  ENDCOLLECTIVE ;  /* 0x000000000000791b */ /* 0x01ffec0003800000 */
.L_x_1627:
[----:B------:R-:W-:Y:S05]  /*17050*/  BSYNC B0 ;  /* 0x0000000000007941 */ /* 0x000fea0003800000 */
.L_x_1626:
        /* <DEDUP_REMOVED lines=9> */
.L_x_1628:
[----:B------:R-:W-:Y:S01]  /*170f0*/  IMAD.MOV.U32 R17, RZ, RZ, R14 ;  /* 0x000000ffff117224 */ /* 0x000fe200078e000e */
[----:B------:R-:W-:Y:S06]  /*17100*/  BRA `(.L_x_1629) ;  /* 0xffffffd800687947 */ /* 0x000fec000383ffff */
.L_x_1560:
[----:B------:R-:W-:Y:S01]  /*17110*/  BSSY B0, `(.L_x_1630) ;  /* 0x0000007000007945 */ /* 0x000fe20003800000 */
[----:B------:R-:W-:Y:S02]  /*17120*/  IMAD.MOV.U32 R13, RZ, RZ, R3 ;  /* 0x000000ffff0d7224 */ /* 0x000fe400078e0003 */
[----:B------:R-:W-:Y:S02]  /*17130*/  IMAD.MOV.U32 R11, RZ, RZ, 0x1f ;  /* 0x0000001fff0b7424 */ /* 0x000fe400078e00ff */
[----:B------:R-:W-:-:S07]  /*17140*/  IMAD.MOV.U32 R15, RZ, RZ, -0x1 ;  /* 0xffffffffff0f7424 */ /* 0x000fce00078e00ff */
[----:B01-34-:R-:W-:Y:S05]  /*17150*/  WARPSYNC.COLLECTIVE R15, `(.L_x_1631) ;  /* 0x000000000f087348 */ /* 0x01bfea0003c00000 */
[----:B------:R2:W0:Y:S02]  /*17160*/  SHFL.IDX P6, R14, R13, R12, R11 ;  /* 0x0000000c0d0e7389 */ /* 0x00042400000c000b */
[----:B01234-:R-:W-:Y:S01]  /*17170*/  ENDCOLLECTIVE ;  /* 0x000000000000791b */ /* 0x01ffe20003800000 */
.L_x_1631:
[----:B------:R-:W-:Y:S05]  /*17180*/  BSYNC B0 ;  /* 0x0000000000007941 */ /* 0x000fea0003800000 */
.L_x_1630:
[----:B------:R-:W-:Y:S01]  /*17190*/  IMAD.MOV.U32 R3, RZ, RZ, R14 ;  /* 0x000000ffff037224 */ /* 0x000fe200078e000e */
[----:B------:R-:W-:Y:S06]  /*171a0*/  BRA `(.L_x_1632) ;  /* 0xffffffd8005c7947 */ /* 0x000fec000383ffff */
.L_x_1564:
[----:B0-----:R0:W4:Y:S02]  /*171b0*/  SYNCS.PHASECHK.TRANS64.TRYWAIT P0, [R0+URZ+0x2a820], R3 ;  /* 0x02a82003000075a7 */ /* 0x001124000800017f */
[----:B----4-:R-:W-:Y:S05]  /*171c0*/  @!P0 NANOSLEEP.SYNCS 0x989680 ;  /* 0x009896800000895d */ /* 0x010fea0003900000 */
[----:B------:R-:W4:Y:S02]  /*171d0*/  @!P0 SYNCS.PHASECHK.TRANS64 P0, [R0+URZ+0x2a820], R3 ;  /* 0x02a82003000085a7 */ /* 0x000f24000800007f */
[----:B----4-:R-:W-:Y:S05]  /*171e0*/  @!P0 BRA `(.L_x_1564) ;  /* 0xfffffffc00f08947 */ /* 0x010fea000383ffff */
[----:B------:R-:W-:Y:S05]  /*171f0*/  BRA `(.L_x_1633) ;  /* 0xffffffdc00e07947 */ /* 0x000fea000383ffff */
.L_x_1565:
[----:B------:R-:W4:Y:S01]  /*17200*/  S2R R2, SR_TID.X ;  /* 0x0000000000027919 */ /* 0x000f220000002100 */
[----:B------:R-:W-:Y:S01]  /*17210*/  BSSY B0, `(.L_x_1634) ;  /* 0x000000a000007945 */ /* 0x000fe20003800000 */
[----:B--2---:R-:W-:Y:S02]  /*17220*/  IMAD.MOV.U32 R12, RZ, RZ, RZ ;  /* 0x000000ffff0c7224 */ /* 0x004fe400078e00ff */
[----:B------:R-:W-:Y:S02]  /*17230*/  IMAD.MOV.U32 R11, RZ, RZ, 0x1f ;  /* 0x0000001fff0b7424 */ /* 0x000fe400078e00ff */
[----:B------:R-:W-:Y:S01]  /*17240*/  IMAD.MOV.U32 R15, RZ, RZ, -0x1 ;  /* 0xffffffffff0f7424 */ /* 0x000fe200078e00ff */
[----:B----4-:R-:W-:-:S04]  /*17250*/  SHF.R.U32.HI R2, RZ, 0x5, R2 ;  /* 0x00000005ff027819 */ /* 0x010fc80000011602 */
[----:B------:R-:W-:-:S05]  /*17260*/  LOP3.LUT R2, R2, 0x3, RZ, 0xc0, !PT ;  /* 0x0000000302027812 */ /* 0x000fca00078ec0ff */
[----:B------:R-:W-:-:S07]  /*17270*/  IMAD.MOV.U32 R13, RZ, RZ, R2 ;  /* 0x000000ffff0d7224 */ /* 0x000fce00078e0002 */
[----:B01-3--:R-:W-:Y:S05]  /*17280*/  WARPSYNC.COLLECTIVE R15, `(.L_x_1635) ;  /* 0x000000000f087348 */ /* 0x00bfea0003c00000 */
[----:B------:R2:W4:Y:S02]  /*17290*/  SHFL.IDX P6, R14, R13, R12, R11 ;  /* 0x0000000c0d0e7389 */ /* 0x00052400000c000b */
[----:B01234-:R-:W-:Y:S01]  /*172a0*/  ENDCOLLECTIVE ;  /* 0x000000000000791b */ /* 0x01ffe20003800000 */
.L_x_1635:
[----:B------:R-:W-:Y:S05]  /*172b0*/  BSYNC B0 ;  /* 0x0000000000007941 */ /* 0x000fea0003800000 */
.L_x_1634:
[----:B------:R-:W-:Y:S05]  /*172c0*/  BRA `(.L_x_1636) ;  /* 0xffffffdc00c87947 */ /* 0x000fea000383ffff */
.L_x_1568:
[----:B------:R-:W-:Y:S01]  /*172d0*/  BSSY B1, `(.L_x_1637) ;  /* 0x0000006000017945 */ /* 0x000fe20003800000 */
[----:B------:R-:W-:-:S07]  /*172e0*/  IMAD.MOV.U32 R15, RZ, RZ, -0x1 ;  /* 0xffffffffff0f7424 */ /* 0x000fce00078e00ff */
[----:B-1234-:R-:W-:Y:S05]  /*172f0*/  WARPSYNC.COLLECTIVE R15, `(.L_x_1638) ;  /* 0x000000000f0c7348 */ /* 0x01efea0003c00000 */
[----:B------:R-:W-:Y:S02]  /*17300*/  ELECT P6, UR62, PT ;  /* 0x00000000003e782f */ /* 0x000fe400038c0000 */
[----:B------:R-:W-:Y:S01]  /*17310*/  MOV R14, UR62 ;  /* 0x0000003e000e7c02 */ /* 0x000fe20008000f00 */
[----:B-1234-:R-:W-:Y:S10]  /*17320*/  ENDCOLLECTIVE ;  /* 0x000000000000791b */ /* 0x01eff40003800000 */
.L_x_1638:
[----:B------:R-:W-:Y:S05]  /*17330*/  BSYNC B1 ;  /* 0x0000000000017941 */ /* 0x000fea0003800000 */
.L_x_1637:
[----:B------:R-:W-:Y:S05]  /*17340*/  BRA `(.L_x_1639) ;  /* 0xffffffdc00c07947 */ /* 0x000fea000383ffff */
.L_x_1570:
[----:B0-----:R0:W2:Y:S02]  /*17350*/  SYNCS.PHASECHK.TRANS64.TRYWAIT P0, [R6+URZ], R5 ;  /* 0x00000005060075a7 */ /* 0x0010a4000800017f */
[----:B--2---:R-:W-:Y:S05]  /*17360*/  @!P0 NANOSLEEP.SYNCS 0x989680 ;  /* 0x009896800000895d */ /* 0x004fea0003900000 */
[----:B------:R-:W2:Y:S02]  /*17370*/  @!P0 SYNCS.PHASECHK.TRANS64 P0, [R6+URZ], R5 ;  /* 0x00000005060085a7 */ /* 0x000ea4000800007f */
[----:B--2---:R-:W-:Y:S05]  /*17380*/  @!P0 BRA `(.L_x_1570) ;  /* 0xfffffffc00f08947 */ /* 0x004fea000383ffff */
[----:B------:R-:W-:Y:S05]  /*17390*/  BRA `(.L_x_1640) ;  /* 0xffffffe000047947 */ /* 0x000fea000383ffff */
.L_x_1571:
[----:B--2---:R2:W3:Y:S02]  /*173a0*/  SYNCS.PHASECHK.TRANS64.TRYWAIT P0, [R7+URZ], R2 ;  /* 0x00000002070075a7 */ /* 0x0044e4000800017f */
[----:B---3--:R-:W-:Y:S05]  /*173b0*/  @!P0 NANOSLEEP.SYNCS 0x989680 ;  /* 0x009896800000895d */ /* 0x008fea0003900000 */
[----:B------:R-:W3:Y:S02]  /*173c0*/  @!P0 SYNCS.PHASECHK.TRANS64 P0, [R7+URZ], R2 ;  /* 0x00000002070085a7 */ /* 0x000ee4000800007f */
[----:B---3--:R-:W-:Y:S05]  /*173d0*/  @!P0 BRA `(.L_x_1571) ;  /* 0xfffffffc00f08947 */ /* 0x008fea000383ffff */
[----:B------:R-:W-:Y:S05]  /*173e0*/  BRA `(.L_x_1641) ;  /* 0xffffffdc00f87947 */ /* 0x000fea000383ffff */
.L_x_1573:
[----:B---3--:R3:W4:Y:S02]  /*173f0*/  SYNCS.PHASECHK.TRANS64.TRYWAIT P0, [R4+URZ], R5 ;  /* 0x00000005040075a7 */ /* 0x008724000800017f */
[----:B----4-:R-:W-:Y:S05]  /*17400*/  @!P0 NANOSLEEP.SYNCS 0x989680 ;  /* 0x009896800000895d */ /* 0x010fea0003900000 */
[----:B------:R-:W4:Y:S02]  /*17410*/  @!P0 SYNCS.PHASECHK.TRANS64 P0, [R4+URZ], R5 ;  /* 0x00000005040085a7 */ /* 0x000f24000800007f */
[----:B----4-:R-:W-:Y:S05]  /*17420*/  @!P0 BRA `(.L_x_1573) ;  /* 0xfffffffc00f08947 */ /* 0x010fea000383ffff */
[----:B------:R-:W-:Y:S05]  /*17430*/  BRA `(.L_x_1642) ;  /* 0xffffffe000007947 */ /* 0x000fea000383ffff */
.L_x_1643:
        /* <DEDUP_REMOVED lines=12> */
.L_x_3198:


//--------------------- .text._ZN7cutlass13device_kernelIN5flash11enable_sm90INS1_16FlashAttnFwdSm90INS1_25CollectiveMainloopFwdSm90ILi2EN4cute5tupleIJNS5_1CILi1EEES8_S8_EEENS6_IJNS7_ILi128EEENS7_ILi96EEENS7_ILi192EEEEEELi128ENS_6half_tEfNS_4arch4Sm90ELb0ELb1ELb0ELb1ELb0ELb1ELb0ELb1ELb1ELb1ELb0ELb0EEENS1_21CollectiveEpilogueFwdINS6_IJSA_SA_SB_EEES9_SE_SG_Li256ELb1ELb1ELb0ELb0EEENS1_36VarlenDynamicPersistentTileSchedulerILi128ELi96ELi256ELi128ELb0ELb1ELb1ELb1ELb0ELb1EEEEEEEEEvNT_6ParamsE --------------------------
	.section	.text._ZN7cutlass13device_kernelIN5flash11enable_sm90INS1_16FlashAttnFwdSm90INS1_25CollectiveMainloopFwdSm90ILi2EN4cute5tupleIJNS5_1CILi1EEES8_S8_EEENS6_IJNS7_ILi128EEENS7_ILi96EEENS7_ILi192EEEEEELi128ENS_6half_tEfNS_4arch4Sm90ELb0ELb1ELb0ELb1ELb0ELb1ELb0ELb1ELb1ELb1ELb0ELb0EEENS1_21CollectiveEpilogueFwdINS6_IJSA_SA_SB_EEES9_SE_SG_Li256ELb1ELb1ELb0ELb0EEENS1_36VarlenDynamicPersistentTileSchedulerILi128ELi96ELi256ELi128ELb0ELb1ELb1ELb1ELb0ELb1EEEEEEEEEvNT_6ParamsE,"ax",@progbits
	.align	128
.text._ZN7cutlass13device_kernelIN5flash11enable_sm90INS1_16FlashAttnFwdSm90INS1_25CollectiveMainloopFwdSm90ILi2EN4cute5tupleIJNS5_1CILi1EEES8_S8_EEENS6_IJNS7_ILi128EEENS7_ILi96EEENS7_ILi192EEEEEELi128ENS_6half_tEfNS_4arch4Sm90ELb0ELb1ELb0ELb1ELb0ELb1ELb0ELb1ELb1ELb1ELb0ELb0EEENS1_21CollectiveEpilogueFwdINS6_IJSA_SA_SB_EEES9_SE_SG_Li256ELb1ELb1ELb0ELb0EEENS1_36VarlenDynamicPersistentTileSchedulerILi128ELi96ELi256ELi128ELb0ELb1ELb1ELb1ELb0ELb1EEEEEEEEEvNT_6ParamsE:
        .type           _ZN7cutlass13device_kernelIN5flash11enable_sm90INS1_16FlashAttnFwdSm90INS1_25CollectiveMainloopFwdSm90ILi2EN4cute5tupleIJNS5_1CILi1EEES8_S8_EEENS6_IJNS7_ILi128EEENS7_ILi96EEENS7_ILi192EEEEEELi128ENS_6half_tEfNS_4arch4Sm90ELb0ELb1ELb0ELb1ELb0ELb1ELb0ELb1ELb1ELb1ELb0ELb0EEENS1_21CollectiveEpilogueFwdINS6_IJSA_SA_SB_EEES9_SE_SG_Li256ELb1ELb1ELb0ELb0EEENS1_36VarlenDynamicPersistentTileSchedulerILi128ELi96ELi256ELi128ELb0ELb1ELb1ELb1ELb0ELb1EEEEEEEEEvNT_6ParamsE,@function
        .size           _ZN7cutlass13device_kernelIN5flash11enable_sm90INS1_16FlashAttnFwdSm90INS1_25CollectiveMainloopFwdSm90ILi2EN4cute5tupleIJNS5_1CILi1EEES8_S8_EEENS6_IJNS7_ILi128EEENS7_ILi96EEENS7_ILi192EEEEEELi128ENS_6half_tEfNS_4arch4Sm90ELb0ELb1ELb0ELb1ELb0ELb1ELb0ELb1ELb1ELb1ELb0ELb0EEENS1_21CollectiveEpilogueFwdINS6_IJSA_SA_SB_EEES9_SE_SG_Li256ELb1ELb1ELb0ELb0EEENS1_36VarlenDynamicPersistentTileSchedulerILi128ELi96ELi256ELi128ELb0ELb1ELb1ELb1ELb0ELb1EEEEEEEEEvNT_6ParamsE,(.L_x_3199 - _ZN7cutlass13device_kernelIN5flash11enable_sm90INS1_16FlashAttnFwdSm90INS1_25CollectiveMainloopFwdSm90ILi2EN4cute5tupleIJNS5_1CILi1EEES8_S8_EEENS6_IJNS7_ILi128EEENS7_ILi96EEENS7_ILi192EEEEEELi128ENS_6half_tEfNS_4arch4Sm90ELb0ELb1ELb0ELb1ELb0ELb1ELb0ELb1ELb1ELb1ELb0ELb0EEENS1_21CollectiveEpilogueFwdINS6_IJSA_SA_SB_EEES9_SE_SG_Li256ELb1ELb1ELb0ELb0EEENS1_36VarlenDynamicPersistentTileSchedulerILi128ELi96ELi256ELi128ELb0ELb1ELb1ELb1ELb0ELb1EEEEEEEEEvNT_6ParamsE)
        .other          _ZN7cutlass13device_kernelIN5flash11enable_sm90INS1_16FlashAttnFwdSm90INS1_25CollectiveMainloopFwdSm90ILi2EN4cute5tupleIJNS5_1CILi1EEES8_S8_EEENS6_IJNS7_ILi128EEENS7_ILi96EEENS7_ILi192EEEEEELi128ENS_6half_tEfNS_4arch4Sm90ELb0ELb1ELb0ELb1ELb0ELb1ELb0ELb1ELb1ELb1ELb0ELb0EEENS1_21CollectiveEpilogueFwdINS6_IJSA_SA_SB_EEES9_SE_SG_Li256ELb1ELb1ELb0ELb0EEENS1_36VarlenDynamicPersistentTileSchedulerILi128ELi96ELi256ELi128ELb0ELb1ELb1ELb1ELb0ELb1EEEEEEEEEvNT_6ParamsE,@"STO_CUDA_ENTRY STV_DEFAULT"
_ZN7cutlass13device_kernelIN5flash11enable_sm90INS1_16FlashAttnFwdSm90INS1_25CollectiveMainloopFwdSm90ILi2EN4cute5tupleIJNS5_1CILi1EEES8_S8_EEENS6_IJNS7_ILi128EEENS7_ILi96EEENS7_ILi192EEEEEELi128ENS_6half_tEfNS_4arch4Sm90ELb0ELb1ELb0ELb1ELb0ELb1ELb0ELb1ELb1ELb1ELb0ELb0EEENS1_21CollectiveEpilogueFwdINS6_IJSA_SA_SB_EEES9_SE_SG_Li256ELb1ELb1ELb0ELb0EEENS1_36VarlenDynamicPersistentTileSchedulerILi128ELi96ELi256ELi128ELb0ELb1ELb1ELb1ELb0ELb1EEEEEEEEEvNT_6ParamsE:
        /* <DEDUP_REMOVED lines=24> */
.L_x_1645:
[----:B------:R-:W-:Y:S05]  /*0180*/  BSYNC B0 ;  /* 0x0000000000007941 */ /* 0x000fea0003800000 */
.L_x_1644:
        /* <DEDUP_REMOVED lines=41> */
.L_x_1646:
        /* <DEDUP_REMOVED lines=22> */
.L_x_1647:
        /* <DEDUP_REMOVED lines=18> */
.L_x_1648:
        /* <DEDUP_REMOVED lines=22> */
.L_x_1649:
        /* <DEDUP_REMOVED lines=22> */
.L_x_1650:
[----:B------:R-:W-:Y:S01]  /*0960*/  PLOP3.LUT P0, PT, PT, PT, UP0, 0x80, 0x0 ;  /* 0x000000000000781c */ /* 0x000fe20003f0f008 */
[----:B------:R-:W-:Y:S01]  /*0970*/  UMOV UR60, 0x1 ;  /* 0x00000001003c7882 */ /* 0x000fe20000000000 */
[----:B------:R-:W-:Y:S01]  /*0980*/  NOP ;  /* 0x0000000000007918 */ /* 0x000fe20000000000 */
[----:B------:R-:W-:Y:S01]  /*0990*/  USEL UR60, UR60, 0x2, !UP0 ;  /* 0x000000023c3c7887 */ /* 0x000fe2000c000000 */
[----:B------:R-:W-:Y:S01]  /*09a0*/  BSSY B9, `(.L_x_1651) ;  /* 0x00027a9000097945 */ /* 0x000fe20003800000 */
[----:B012-4-:R-:W-:Y:S08]  /*09b0*/  BAR.SYNC.DEFER_BLOCKING 0x0 ;  /* 0x0000000000007b1d */ /* 0x017ff00000010000 */
[----:B------:R-:W-:Y:S05]  /*09c0*/  @!P0 BRA `(.L_x_1652) ;  /* 0x000001f400d48947 */ /* 0x000fea0003800000 */
.L_x_1653:
        /* <DEDUP_REMOVED lines=15> */
[----:B------:R-:W-:Y:S01]  /*0ac0*/  VIADD R4, R4, 0xffffff80 ;  /* 0xffffff8004047836 */ /* 0x000fe20000000000 */
[----:B------:R-:W-:Y:S01]  /*0ad0*/  R2UR UR4, R16 ;  /* 0x00000000100472ca */ /* 0x000fe200000e0000 */
[----:B------:R-:W-:Y:S01]  /*0ae0*/  ULOP3.LUT UR5, UR60, 0x1, URZ, 0xfc, !UPT ;  /* 0x000000013c057892 */ /* 0x000fe2000f8efc3f */
[----:B------:R-:W-:Y:S01]  /*0af0*/  MOV R187, RZ ;  /* 0x000000ff00bb7202 */ /* 0x000fe20000000f00 */
[----:B------:R-:W-:Y:S01]  /*0b00*/  IMAD.MOV.U32 R17, RZ, RZ, RZ ;  /* 0x000000ffff117224 */ /* 0x000fe200078e00ff */
[----:B------:R-:W-:Y:S01]  /*0b10*/  SHF.R.S32.HI R3, RZ, 0x1f, R4 ;  /* 0x0000001fff037819 */ /* 0x000fe20000011404 */
[----:B------:R-:W-:Y:S01]  /*0b20*/  IMAD.MOV.U32 R167, RZ, RZ, RZ ;  /* 0x000000ffffa77224 */ /* 0x000fe200078e00ff */
[----:B------:R-:W-:Y:S02]  /*0b30*/  CS2R R22, SRZ ;  /* 0x0000000000167805 */ /* 0x000fe4000001ff00 */
[CC--:B------:R-:W-:Y:S02]  /*0b40*/  LEA.HI R0, R3.reuse, R4.reuse, RZ, 0x7 ;  /* 0x0000000403007211 */ /* 0x0c0fe400078f38ff */
[----:B------:R-:W-:-:S02]  /*0b50*/  LEA.HI R2, R3, R4, RZ, 0x4 ;  /* 0x0000000403027211 */ /* 0x000fc400078f20ff */
[----:B------:R-:W-:Y:S01]  /*0b60*/  LOP3.LUT R201, R0, 0xffffff80, RZ, 0xc0, !PT ;  /* 0xffffff8000c97812 */ /* 0x000fe200078ec0ff */
[----:B------:R-:W-:Y:S01]  /*0b70*/  UIADD3 UR4, UR4, 0xc400, URZ ;  /* 0x0000c40004047890 */ /* 0x000fe2000fffe03f */
[----:B------:R-:W-:Y:S02]  /*0b80*/  SHF.R.S32.HI R5, RZ, 0x4, R2 ;  /* 0x00000004ff057819 */ /* 0x000fe40000011402 */
[----:B------:R-:W-:Y:S01]  /*0b90*/  SHF.R.S32.HI R223, RZ, 0x7, R0 ;  /* 0x00000007ffdf7819 */ /* 0x000fe20000011400 */
[----:B------:R-:W-:Y:S01]  /*0ba0*/  IMAD.IADD R201, R4, 0x1, -R201 ;  /* 0x0000000104c97824 */ /* 0x000fe200078e0ac9 */
[----:B------:R-:W-:Y:S02]  /*0bb0*/  LEA.HI R190, R3, R4, RZ, 0x3 ;  /* 0x0000000403be7211 */ /* 0x000fe400078f18ff */
[----:B------:R-:W-:Y:S02]  /*0bc0*/  LEA.HI R0, R0, R223, RZ, 0x1 ;  /* 0x000000df00007211 */ /* 0x000fe400078f08ff */
[----:B------:R-:W-:-:S02]  /*0bd0*/  SHF.R.S32.HI R8, RZ, 0x1f, R201 ;  /* 0x0000001fff087819 */ /* 0x000fc400000114c9 */
[----:B------:R-:W-:Y:S02]  /*0be0*/  LOP3.LUT R0, R0, 0x3fffffe, RZ, 0xc0, !PT ;  /* 0x03fffffe00007812 */ /* 0x000fe400078ec0ff */
[CC--:B------:R-:W-:Y:S02]  /*0bf0*/  LEA.HI R9, R8.reuse, R201.reuse, RZ, 0x2 ;  /* 0x000000c908097211 */ /* 0x0c0fe400078f10ff */
[----:B------:R-:W-:Y:S01]  /*0c00*/  LEA.HI R8, R8, R201, RZ, 0x5 ;  /* 0x000000c908087211 */ /* 0x000fe200078f28ff */
[----:B------:R-:W-:Y:S01]  /*0c10*/  IMAD.IADD R0, R223, 0x1, -R0 ;  /* 0x00000001df007824 */ /* 0x000fe200078e0a00 */
[--C-:B------:R-:W-:Y:S02]  /*0c20*/  SHF.R.S32.HI R7, RZ, 0x2, R9.reuse ;  /* 0x00000002ff077819 */ /* 0x100fe40000011409 */
[----:B------:R-:W-:Y:S02]  /*0c30*/  SHF.R.S32.HI R6, RZ, 0x1f, R9 ;  /* 0x0000001fff067819 */ /* 0x000fe40000011409 */
[----:B------:R-:W-:-:S02]  /*0c40*/  SHF.R.S32.HI R8, RZ, 0x5, R8 ;  /* 0x00000005ff087819 */ /* 0x000fc40000011408 */
[----:B------:R-:W-:Y:S02]  /*0c50*/  LEA.HI R10, R6, R7, RZ, 0x3 ;  /* 0x00000007060a7211 */ /* 0x000fe400078f18ff */
[----:B------:R-:W-:Y:S02]  /*0c60*/  LEA.HI R6, R2, R5, RZ, 0x1 ;  /* 0x0000000502067211 */ /* 0x000fe400078f08ff */
[----:B------:R-:W-:Y:S02]  /*0c70*/  LOP3.LUT R10, R10, 0xfffffff8, RZ, 0xc0, !PT ;  /* 0xfffffff80a0a7812 */ /* 0x000fe400078ec0ff */
[----:B------:R-:W-:Y:S02]  /*0c80*/  LOP3.LUT R6, R6, 0x1ffffffe, RZ, 0xc0, !PT ;  /* 0x1ffffffe06067812 */ /* 0x000fe400078ec0ff */
[----:B------:R-:W-:Y:S01]  /*0c90*/  LOP3.LUT R180, R9, 0x7ffffffc, RZ, 0xc0, !PT ;  /* 0x7ffffffc09b47812 */ /* 0x000fe200078ec0ff */
[----:B------:R-:W-:Y:S02]  /*0ca0*/  IMAD.IADD R7, R7, 0x1, -R10 ;  /* 0x0000000107077824 */ /* 0x000fe400078e0a0a */
[----:B------:R-:W-:Y:S01]  /*0cb0*/  IMAD.IADD R6, R5, 0x1, -R6 ;  /* 0x0000000105067824 */ /* 0x000fe200078e0a06 */
[----:B------:R-:W-:Y:S01]  /*0cc0*/  LEA.HI R5, R3, R4, RZ, 0x5 ;  /* 0x0000000403057211 */ /* 0x000fe200078f28ff */
[----:B------:R-:W-:Y:S01]  /*0cd0*/  IMAD.IADD R180, R201, 0x1, -R180 ;  /* 0x00000001c9b47824 */ /* 0x000fe200078e0ab4 */
[----:B------:R-:W-:-:S02]  /*0ce0*/  LEA R11, R8, R7, 0x4 ;  /* 0x00000007080b7211 */ /* 0x000fc400078e20ff */
[----:B------:R-:W-:Y:S02]  /*0cf0*/  LEA.HI R7, R3, R4, RZ, 0x2 ;  /* 0x0000000403077211 */ /* 0x000fe400078f10ff */
[----:B------:R-:W-:Y:S02]  /*0d00*/  LOP3.LUT R3, R2, 0x3fffff0, RZ, 0xc0, !PT ;  /* 0x03fffff002037812 */ /* 0x000fe400078ec0ff */
[----:B------:R-:W-:Y:S02]  /*0d10*/  LOP3.LUT R189, R7, 0xfffffffc, RZ, 0xc0, !PT ;  /* 0xfffffffc07bd7812 */ /* 0x000fe400078ec0ff */
[----:B------:R-:W-:Y:S01]  /*0d20*/  SHF.R.S32.HI R162, RZ, 0x2, R7 ;  /* 0x00000002ffa27819 */ /* 0x000fe20000011407 */
[C---:B------:R-:W-:Y:S01]  /*0d30*/  IMAD.IADD R3, R4.reuse, 0x1, -R3 ;  /* 0x0000000104037824 */ /* 0x040fe200078e0a03 */
[----:B------:R-:W-:Y:S01]  /*0d40*/  SHF.R.S32.HI R7, RZ, 0x1f, R7 ;  /* 0x0000001fff077819 */ /* 0x000fe20000011407 */
[----:B------:R-:W-:Y:S01]  /*0d50*/  IMAD.IADD R189, R4, 0x1, -R189 ;  /* 0x0000000104bd7824 */ /* 0x000fe200078e0abd */
[----:B------:R-:W-:Y:S01]  /*0d60*/  SHF.R.S32.HI R176, RZ, 0x5, R5 ;  /* 0x00000005ffb07819 */ /* 0x000fe20000011405 */
[----:B------:R-:W-:Y:S01]  /*0d70*/  VIADD R188, R162, 0x40 ;  /* 0x00000040a2bc7836 */ /* 0x000fe20000000000 */
[----:B------:R-:W-:Y:S01]  /*0d80*/  LEA.HI R7, R7, R162, RZ, 0x3 ;  /* 0x000000a207077211 */ /* 0x000fe200078f18ff */
[----:B------:R-:W-:Y:S01]  /*0d90*/  IMAD.SHL.U32 R160, R189, 0x4, RZ ;  /* 0x00000004bda07824 */ /* 0x000fe200078e00ff */
[----:B------:R-:W-:Y:S01]  /*0da0*/  LEA R224, R0, R11, 0x6 ;  /* 0x0000000b00e07211 */ /* 0x000fe200078e30ff */
[----:B------:R-:W-:Y:S01]  /*0db0*/  IMAD R3, R176, 0x10, R3 ;  /* 0x00000010b0037824 */ /* 0x000fe200078e0203 */
[----:B------:R-:W-:Y:S01]  /*0dc0*/  LOP3.LUT R7, R7, 0xfffffff8, RZ, 0xc0, !PT ;  /* 0xfffffff807077812 */ /* 0x000fe200078ec0ff */
[C---:B------:R-:W-:Y:S01]  /*0dd0*/  VIADD R169, R160.reuse, 0x20 ;  /* 0x00000020a0a97836 */ /* 0x040fe20000000000 */
[C---:B------:R-:W-:Y:S01]  /*0de0*/  IADD3 R168, R160.reuse, 0x40, RZ ;  /* 0x00000040a0a87810 */ /* 0x040fe20007ffe0ff */
[----:B------:R-:W-:Y:S01]  /*0df0*/  IMAD R225, R3, 0x8, R6 ;  /* 0x0000000803e17824 */ /* 0x000fe200078e0206 */
[----:B------:R-:W-:Y:S01]  /*0e00*/  SHF.R.S32.HI R3, RZ, 0x1f, R188 ;  /* 0x0000001fff037819 */ /* 0x000fe200000114bc */
[----:B------:R-:W-:Y:S01]  /*0e10*/  IMAD.IADD R165, R160, 0x1, R169 ;  /* 0x00000001a0a57824 */ /* 0x000fe200078e02a9 */
[----:B------:R-:W-:Y:S01]  /*0e20*/  LOP3.LUT R5, R190, 0xfffffff8, RZ, 0xc0, !PT ;  /* 0xfffffff8be057812 */ /* 0x000fe200078ec0ff */
[----:B------:R-:W-:Y:S01]  /*0e30*/  IMAD.IADD R199, R162, 0x1, -R7 ;  /* 0x00000001a2c77824 */ /* 0x000fe200078e0a07 */
[----:B------:R-:W-:Y:S01]  /*0e40*/  LEA.HI R3, R3, R188, RZ, 0x3 ;  /* 0x000000bc03037211 */ /* 0x000fe200078f18ff */
[----:B------:R-:W-:Y:S01]  /*0e50*/  IMAD.SHL.U32 R173, R188, 0x40, RZ ;  /* 0x00000040bcad7824 */ /* 0x000fe200078e00ff */
[----:B------:R-:W-:Y:S01]  /*0e60*/  SHF.R.S32.HI R0, RZ, 0x1f, R165 ;  /* 0x0000001fff007819 */ /* 0x000fe200000114a5 */
[----:B------:R-:W-:Y:S01]  /*0e70*/  IMAD.SHL.U32 R174, R199, 0x40, RZ ;  /* 0x00000040c7ae7824 */ /* 0x000fe200078e00ff */
[----:B------:R-:W-:Y:S01]  /*0e80*/  IADD3 R171, R160, 0x10, RZ ;  /* 0x00000010a0ab7810 */ /* 0x000fe20007ffe0ff */
[----:B------:R-:W-:Y:S01]  /*0e90*/  IMAD.SHL.U32 R3, R3, 0x40, RZ ;  /* 0x0000004003037824 */ /* 0x000fe200078e00ff */
[-C--:B------:R-:W-:Y:S01]  /*0ea0*/  LEA.HI R191, R0, R165.reuse, RZ, 0x3 ;  /* 0x000000a500bf7211 */ /* 0x080fe200078f18ff */
[----:B------:R-:W-:Y:S01]  /*0eb0*/  IMAD.IADD R166, R160, 0x1, R168 ;  /* 0x00000001a0a67824 */ /* 0x000fe200078e02a8 */
[----:B------:R-:W-:Y:S01]  /*0ec0*/  LEA.HI R0, R0, R165, RZ, 0x6 ;  /* 0x000000a500007211 */ /* 0x000fe200078f30ff */
[----:B------:R-:W-:Y:S01]  /*0ed0*/  IMAD.IADD R184, R4, 0x1, -R5 ;  /* 0x0000000104b87824 */ /* 0x000fe200078e0a05 */
[----:B------:R-:W-:Y:S01]  /*0ee0*/  LOP3.LUT R174, R174, 0x1c0, RZ, 0xc0, !PT ;  /* 0x000001c0aeae7812 */ /* 0x000fe200078ec0ff */
[----:B------:R-:W-:Y:S01]  /*0ef0*/  IMAD.SHL.U32 R176, R176, 0x200, RZ ;  /* 0x00000200b0b07824 */ /* 0x000fe200078e00ff */
[----:B------:R-:W-:Y:S01]  /*0f00*/  LOP3.LUT R173, R173, 0x1c0, RZ, 0xc0, !PT ;  /* 0x000001c0adad7812 */ /* 0x000fe200078ec0ff */
[----:B------:R-:W-:Y:S01]  /*0f10*/  IMAD.SHL.U32 R2, R0, 0x80, RZ ;  /* 0x0000008000027824 */ /* 0x000fe200078e00ff */
[----:B------:R-:W-:Y:S01]  /*0f20*/  SHF.R.U32.HI R175, RZ, 0x3, R174 ;  /* 0x00000003ffaf7819 */ /* 0x000fe200000116ae */
[----:B------:R-:W-:Y:S01]  /*0f30*/  IMAD.SHL.U32 R18, R189, 0x8, RZ ;  /* 0x00000008bd127824 */ /* 0x000fe200078e00ff */
[----:B------:R-:W-:Y:S01]  /*0f40*/  LOP3.LUT R0, R174, 0x38, R191, 0xf8, !PT ;  /* 0x00000038ae007812 */ /* 0x000fe200078ef8bf */
[----:B------:R-:W-:Y:S01]  /*0f50*/  IMAD.SHL.U32 R182, R184, 0x8, RZ ;  /* 0x00000008b8b67824 */ /* 0x000fe200078e00ff */
[----:B------:R-:W-:Y:S01]  /*0f60*/  SHF.R.U32.HI R208, RZ, 0x3, R173 ;  /* 0x00000003ffd07819 */ /* 0x000fe200000116ad */
[----:B------:R-:W-:Y:S01]  /*0f70*/  VIADD R170, R160, 0x30 ;  /* 0x00000030a0aa7836 */ /* 0x000fe20000000000 */
[----:B------:R-:W-:Y:S01]  /*0f80*/  LOP3.LUT R178, R3, 0xfffffe00, RZ, 0xc0, !PT ;  /* 0xfffffe0003b27812 */ /* 0x000fe200078ec0ff */
[----:B------:R-:W-:Y:S01]  /*0f90*/  VIADD R183, R182, 0x40 ;  /* 0x00000040b6b77836 */ /* 0x000fe20000000000 */
[----:B------:R-:W-:Y:S01]  /*0fa0*/  LOP3.LUT R7, R173, 0x38, R191, 0xf8, !PT ;  /* 0x00000038ad077812 */ /* 0x000fe200078ef8bf */
[----:B------:R-:W-:Y:S01]  /*0fb0*/  VIADD R172, R160, 0x50 ;  /* 0x00000050a0ac7836 */ /* 0x000fe20000000000 */
[----:B------:R-:W-:Y:S01]  /*0fc0*/  SHF.R.S32.HI R3, RZ, 0x1f, R166 ;  /* 0x0000001fff037819 */ /* 0x000fe200000114a6 */
[----:B------:R-:W-:Y:S01]  /*0fd0*/  IMAD.SHL.U32 R225, R225, 0x8, RZ ;  /* 0x00000008e1e17824 */ /* 0x000fe200078e00ff */
[----:B------:R-:W-:-:S02]  /*0fe0*/  LOP3.LUT R5, R2, 0xffffe000, RZ, 0xc0, !PT ;  /* 0xffffe00002057812 */ /* 0x000fc400078ec0ff */
[----:B------:R-:W-:Y:S02]  /*0ff0*/  LOP3.LUT R0, R0, R175, RZ, 0x3c, !PT ;  /* 0x000000af00007212 */ /* 0x000fe400078e3cff */
[----:B------:R-:W-:Y:S02]  /*1000*/  LOP3.LUT R2, R7, R208, RZ, 0x3c, !PT ;  /* 0x000000d007027212 */ /* 0x000fe400078e3cff */
[CC--:B------:R-:W-:Y:S02]  /*1010*/  LEA.HI R4, R3.reuse, R166.reuse, RZ, 0x6 ;  /* 0x000000a603047211 */ /* 0x0c0fe400078f30ff */
[----:B------:R-:W-:Y:S02]  /*1020*/  LEA.HI R3, R3, R166, RZ, 0x3 ;  /* 0x000000a603037211 */ /* 0x000fe400078f18ff */
[-C--:B------:R-:W-:Y:S01]  /*1030*/  IADD3 R207, R0, R5.reuse, R176 ;  /* 0x0000000500cf7210 */ /* 0x080fe20007ffe0b0 */
[----:B------:R-:W-:Y:S01]  /*1040*/  IMAD.U32 R0, RZ, RZ, UR5 ;  /* 0x00000005ff007e24 */ /* 0x000fe2000f8e00ff */
[----:B------:R-:W-:Y:S01]  /*1050*/  IADD3 R2, R2, R5, R178 ;  /* 0x0000000502027210 */ /* 0x000fe20007ffe0b2 */
[----:B------:R-:W-:Y:S01]  /*1060*/  IMAD.U32 R5, RZ, RZ, UR4 ;  /* 0x00000004ff057e24 */ /* 0x000fe2000f8e00ff */
[----:B------:R-:W-:Y:S01]  /*1070*/  LEA.HI R0, R189, R189, RZ, 0x1 ;  /* 0x000000bdbd007211 */ /* 0x000fe200078f08ff */
[----:B------:R-:W-:Y:S01]  /*1080*/  IMAD.SHL.U32 R6, R4, 0x80, RZ ;  /* 0x0000008004067824 */ /* 0x000fe200078e00ff */
[----:B------:R-:W-:-:S02]  /*1090*/  LOP3.LUT R4, R174, 0x38, R3, 0xf8, !PT ;  /* 0x00000038ae047812 */ /* 0x000fc400078ef803 */
[----:B------:R-:W-:Y:S01]  /*10a0*/  LOP3.LUT R11, R173, 0x38, R3, 0xf8, !PT ;  /* 0x00000038ad0b7812 */ /* 0x000fe200078ef803 */
[----:B------:R0:W-:Y:S01]  /*10b0*/  STL [R1+0x8], R5 ;  /* 0x0000080501007387 */ /* 0x0001e20000100800 */
[----:B------:R-:W-:Y:S02]  /*10c0*/  LOP3.LUT R0, R0, 0x1ffffffe, RZ, 0xc0, !PT ;  /* 0x1ffffffe00007812 */ /* 0x000fe400078ec0ff */
[----:B------:R-:W-:Y:S02]  /*10d0*/  LOP3.LUT R7, R6, 0xffffe000, RZ, 0xc0, !PT ;  /* 0xffffe00006077812 */ /* 0x000fe400078ec0ff */
[----:B------:R-:W-:Y:S01]  /*10e0*/  LOP3.LUT R4, R4, R175, RZ, 0x3c, !PT ;  /* 0x000000af04047212 */ /* 0x000fe200078e3cff */
[----:B------:R-:W-:Y:S01]  /*10f0*/  IMAD.IADD R181, R189, 0x1, -R0 ;  /* 0x00000001bdb57824 */ /* 0x000fe200078e0a00 */
[----:B------:R-:W-:Y:S02]  /*1100*/  LOP3.LUT R11, R11, R208, RZ, 0x3c, !PT ;  /* 0x000000d00b0b7212 */ /* 0x000fe400078e3cff */
[----:B------:R-:W-:-:S02]  /*1110*/  IADD3 R4, R4, R7, R176 ;  /* 0x0000000704047210 */ /* 0x000fc40007ffe0b0 */
[----:B0-----:R-:W-:Y:S02]  /*1120*/  LOP3.LUT R5, R173, 0x38, R18, 0xf8, !PT ;  /* 0x00000038ad057812 */ /* 0x001fe400078ef812 */
[----:B------:R-:W-:Y:S02]  /*1130*/  IADD3 R11, R11, R7, R178 ;  /* 0x000000070b0b7210 */ /* 0x000fe40007ffe0b2 */
[----:B------:R-:W-:Y:S02]  /*1140*/  LOP3.LUT R5, R178, R5, R208, 0xf6, !PT ;  /* 0x00000005b2057212 */ /* 0x000fe400078ef6d0 */
[----:B------:R-:W-:Y:S02]  /*1150*/  SHF.R.S32.HI R190, RZ, 0x3, R190 ;  /* 0x00000003ffbe7819 */ /* 0x000fe400000114be */
[----:B------:R-:W-:Y:S02]  /*1160*/  SHF.R.S32.HI R227, RZ, 0x1f, R182 ;  /* 0x0000001fffe37819 */ /* 0x000fe400000114b6 */
[----:B------:R-:W-:-:S02]  /*1170*/  SHF.R.S32.HI R197, RZ, 0x1f, R171 ;  /* 0x0000001fffc57819 */ /* 0x000fc400000114ab */
[----:B------:R-:W-:Y:S02]  /*1180*/  SHF.R.S32.HI R226, RZ, 0x1f, R183 ;  /* 0x0000001fffe27819 */ /* 0x000fe400000114b7 */
[----:B------:R-:W-:Y:S02]  /*1190*/  SHF.R.S32.HI R196, RZ, 0x1f, R169 ;  /* 0x0000001fffc47819 */ /* 0x000fe400000114a9 */
[----:B------:R-:W-:Y:S02]  /*11a0*/  SHF.R.S32.HI R195, RZ, 0x1f, R170 ;  /* 0x0000001fffc37819 */ /* 0x000fe400000114aa */
[----:B------:R-:W-:Y:S02]  /*11b0*/  SHF.R.S32.HI R194, RZ, 0x1f, R168 ;  /* 0x0000001fffc27819 */ /* 0x000fe400000114a8 */
[----:B------:R-:W-:Y:S02]  /*11c0*/  SHF.R.S32.HI R193, RZ, 0x1f, R172 ;  /* 0x0000001fffc17819 */ /* 0x000fe400000114ac */
[----:B------:R-:W-:-:S02]  /*11d0*/  SHF.R.S32.HI R191, RZ, 0x3, R191 ;  /* 0x00000003ffbf7819 */ /* 0x000fc400000114bf */
[----:B------:R-:W-:Y:S02]  /*11e0*/  SHF.R.S32.HI R192, RZ, 0x3, R3 ;  /* 0x00000003ffc07819 */ /* 0x000fe40000011403 */
[----:B------:R-:W-:Y:S02]  /*11f0*/  LEA R206, R5, UR4, 0x1 ;  /* 0x0000000405ce7c11 */ /* 0x000fe4000f8e08ff */
[----:B------:R-:W-:Y:S02]  /*1200*/  LEA R207, R207, UR4, 0x1 ;  /* 0x00000004cfcf7c11 */ /* 0x000fe4000f8e08ff */
[----:B------:R-:W-:Y:S02]  /*1210*/  LEA R204, R2, UR4, 0x1 ;  /* 0x0000000402cc7c11 */ /* 0x000fe4000f8e08ff */
[----:B------:R-:W-:Y:S02]  /*1220*/  LEA R205, R4, UR4, 0x1 ;  /* 0x0000000404cd7c11 */ /* 0x000fe4000f8e08ff */
[----:B------:R-:W-:-:S02]  /*1230*/  LEA R202, R11, UR4, 0x1 ;  /* 0x000000040bca7c11 */ /* 0x000fc4000f8e08ff */
[----:B------:R-:W-:-:S07]  /*1240*/  LEA R181, R181, R224, 0x3 ;  /* 0x000000e0b5b57211 */ /* 0x000fce00078e18ff */
.L_x_1940:
[----:B------:R-:W-:Y:S01]  /*1250*/  ULDC.64 UR4, c[0x0][0xa28] ;  /* 0x00028a0000047ab9 */ /* 0x000fe20000000a00 */
[----:B0-2---:R-:W0:Y:S01]  /*1260*/  LDC.64 R4, c[0x0][0xa08] ;  /* 0x00028200ff047b82 */ /* 0x005e220000000a00 */
[----:B------:R-:W-:Y:S01]  /*1270*/  ISETP.NE.U32.AND P0, PT, RZ, UR4, PT ;  /* 0x00000004ff007c0c */ /* 0x000fe2000bf05070 */
[----:B------:R-:W-:Y:S01]  /*1280*/  IMAD.MOV.U32 R0, RZ, RZ, RZ ;  /* 0x000000ffff007224 */ /* 0x000fe200078e00ff */
[----:B------:R-:W-:Y:S01]  /*1290*/  ULDC.64 UR6, c[0x0][0x208] ;  /* 0x0000820000067ab9 */ /* 0x000fe20000000a00 */
[----:B------:R-:W-:Y:S01]  /*12a0*/  IMAD.MOV.U32 R28, RZ, RZ, RZ ;  /* 0x000000ffff1c7224 */ /* 0x000fe200078e00ff */
[----:B------:R-:W-:Y:S01]  /*12b0*/  ISETP.NE.AND.EX P0, PT, RZ, UR5, PT, P0 ;  /* 0x00000005ff007c0c */ /* 0x000fe2000bf05300 */
[----:B------:R-:W-:Y:S02]  /*12c0*/  ULDC.64 UR4, c[0x0][0xa18] ;  /* 0x0002860000047ab9 */ /* 0x000fe40000000a00 */
[----:B------:R-:W-:-:S04]  /*12d0*/  ISETP.NE.U32.AND P1, PT, RZ, UR4, PT ;  /* 0x00000004ff007c0c */ /* 0x000fc8000bf25070 */
[----:B------:R-:W-:Y:S01]  /*12e0*/  ISETP.NE.AND.EX P1, PT, RZ, UR5, PT, P1 ;  /* 0x00000005ff007c0c */ /* 0x000fe2000bf25310 */
[----:B------:R-:W-:Y:S02]  /*12f0*/  ULDC.64 UR4, c[0x0][0xa08] ;  /* 0x0002820000047ab9 */ /* 0x000fe40000000a00 */
[----:B------:R-:W-:-:S03]  /*1300*/  ISETP.NE.U32.AND P3, PT, RZ, UR4, PT ;  /* 0x00000004ff007c0c */ /* 0x000fc6000bf65070 */
[----:B---34-:R-:W1:Y:S01]  /*1310*/  @P0 LDC.64 R2, c[0x0][0xa28] ;  /* 0x00028a00ff020b82 */ /* 0x018e620000000a00 */
[----:B------:R-:W-:Y:S01]  /*1320*/  ISETP.NE.AND.EX P3, PT, RZ, UR5, PT, P3 ;  /* 0x00000005ff007c0c */ /* 0x000fe2000bf65330 */
[----:B0-----:R-:W-:-:S06]  /*1330*/  IMAD.WIDE R8, R27, 0x4, R4 ;  /* 0x000000041b087825 */ /* 0x001fcc00078e0204 */
[----:B------:R-:W0:Y:S01]  /*1340*/  @P1 LDC.64 R6, c[0x0][0xa18] ;  /* 0x00028600ff061b82 */ /* 0x000e220000000a00 */
[----:B------:R-:W-:Y:S02]  /*1350*/  ULDC UR4, c[0x0][0x288] ;  /* 0x0000a20000047ab9 */ /* 0x000fe40000000800 */
[----:B------:R-:W-:Y:S01]  /*1360*/  IMAD.U32 R163, RZ, RZ, UR4 ;  /* 0x00000004ffa37e24 */ /* 0x000fe2000f8e00ff */
[----:B------:R-:W-:Y:S02]  /*1370*/  ULDC.64 UR4, c[0x0][0x418] ;  /* 0x0001060000047ab9 */ /* 0x000fe40000000a00 */
[----:B------:R-:W-:Y:S01]  /*1380*/  UISETP.NE.U32.AND UP0, UPT, UR4, URZ, UPT ;  /* 0x0000003f0400728c */ /* 0x000fe2000bf05070 */
[----:B------:R2:W5:Y:S03]  /*1390*/  @P3 LDG.E R28, desc[UR6][R8.64] ;  /* 0x00000006081c3981 */ /* 0x000566000c1e1900 */
[----:B------:R-:W-:-:S03]  /*13a0*/  UISETP.NE.AND.EX UP0, UPT, UR5, URZ, UPT, UP0 ;  /* 0x0000003f0500728c */ /* 0x000fc6000bf05300 */
[----:B------:R-:W-:Y:S01]  /*13b0*/  ULDC.64 UR4, c[0x0][0xa20] ;  /* 0x0002880000047ab9 */ /* 0x000fe20000000a00 */
[----:B-1----:R-:W-:Y:S01]  /*13c0*/  @P0 IMAD.WIDE R2, R27, 0x4, R2 ;  /* 0x000000041b020825 */ /* 0x002fe200078e0202 */
[----:B------:R-:W-:-:S04]  /*13d0*/  ISETP.NE.U32.AND P2, PT, RZ, UR4, PT ;  /* 0x00000004ff007c0c */ /* 0x000fc8000bf45070 */
[----:B------:R2:W5:Y:S01]  /*13e0*/  @P0 LDG.E R0, desc[UR6][R2.64] ;  /* 0x0000000602000981 */ /* 0x000562000c1e1900 */
[----:B0-----:R-:W-:-:S05]  /*13f0*/  @P1 IMAD.WIDE R4, R27, 0x4, R6 ;  /* 0x000000041b041825 */ /* 0x001fca00078e0206 */
[----:B------:R2:W5:Y:S01]  /*1400*/  @P1 LDG.E R163, desc[UR6][R4.64] ;  /* 0x0000000604a31981 */ /* 0x000562000c1e1900 */
[----:B------:R-:W-:Y:S02]  /*1410*/  ULDC UR6, c[0x0][0x424] ;  /* 0x0001090000067ab9 */ /* 0x000fe40000000800 */
[----:B------:R-:W-:Y:S01]  /*1420*/  USEL UR4, UR6, 0x1, UP0 ;  /* 0x0000000106047887 */ /* 0x000fe20008000000 */
[----:B------:R-:W-:Y:S02]  /*1430*/  ISETP.NE.AND.EX P2, PT, RZ, UR5, PT, P2 ;  /* 0x00000005ff007c0c */ /* 0x000fe4000bf45320 */
[----:B------:R-:W-:Y:S01]  /*1440*/  ULDC UR6, c[0x0][0x2f0] ;  /* 0x0000bc0000067ab9 */ /* 0x000fe20000000800 */
[----:B------:R-:W-:Y:S01]  /*1450*/  ULDC UR7, c[0x0][0x348] ;  /* 0x0000d20000077ab9 */ /* 0x000fe20000000800 */
[----:B------:R-:W-:Y:S01]  /*1460*/  UIMAD UR6, UR4, UR6, URZ ;  /* 0x00000006040672a4 */ /* 0x000fe2000f8e023f */
[----:B------:R-:W-:Y:S02]  /*1470*/  IMAD.MOV.U32 R185, RZ, RZ, R26 ;  /* 0x000000ffffb97224 */ /* 0x000fe400078e001a */
[----:B------:R-:W-:Y:S01]  /*1480*/  IMAD.MOV.U32 R186, RZ, RZ, R27 ;  /* 0x000000ffffba7224 */ /* 0x000fe200078e001b */
[----:B--2---:R-:W-:Y:S08]  /*1490*/  @P1 BRA `(.L_x_1655) ;  /* 0x0000000000281947 */ /* 0x004ff00003800000 */
[----:B------:R-:W-:Y:S02]  /*14a0*/  ULDC.64 UR4, c[0x0][0xa00] ;  /* 0x0002800000047ab9 */ /* 0x000fe40000000a00 */
[----:B------:R-:W-:-:S04]  /*14b0*/  ISETP.NE.U32.AND P0, PT, RZ, UR4, PT ;  /* 0x00000004ff007c0c */ /* 0x000fc8000bf05070 */
[----:B------:R-:W-:-:S13]  /*14c0*/  ISETP.NE.AND.EX P0, PT, RZ, UR5, PT, P0 ;  /* 0x00000005ff007c0c */ /* 0x000fda000bf05300 */
[----:B------:R-:W-:Y:S05]  /*14d0*/  @!P0 BRA `(.L_x_1655) ;  /* 0x0000000000188947 */ /* 0x000fea0003800000 */
[----:B------:R-:W0:Y:S01]  /*14e0*/  LDC.64 R2, c[0x0][0xa00] ;  /* 0x00028000ff027b82 */ /* 0x000e220000000a00 */
[----:B------:R-:W-:Y:S01]  /*14f0*/  ULDC.64 UR4, c[0x0][0x208] ;  /* 0x0000820000047ab9 */ /* 0x000fe20000000a00 */
[----:B0-----:R-:W-:-:S05]  /*1500*/  IMAD.WIDE R2, R27, 0x4, R2 ;  /* 0x000000041b027825 */ /* 0x001fca00078e0202 */
[----:B-----5:R-:W2:Y:S04]  /*1510*/  LDG.E R163, desc[UR4][R2.64] ;  /* 0x0000000402a37981 */ /* 0x020ea8000c1e1900 */
[----:B------:R-:W2:Y:S02]  /*1520*/  LDG.E R4, desc[UR4][R2.64+0x4] ;  /* 0x0000040402047981 */ /* 0x000ea4000c1e1900 */
[----:B--2---:R-:W-:-:S07]  /*1530*/  IMAD.IADD R163, R4, 0x1, -R163 ;  /* 0x0000000104a37824 */ /* 0x004fce00078e0aa3 */
.L_x_1655:
[----:B------:R-:W-:Y:S01]  /*1540*/  MOV R24, UR7 ;  /* 0x0000000700187c02 */ /* 0x000fe20008000f00 */
[----:B------:R-:W-:Y:S01]  /*1550*/  IMAD.U32 R29, RZ, RZ, UR6 ;  /* 0x00000006ff1d7e24 */ /* 0x000fe2000f8e00ff */
[----:B------:R-:W-:Y:S06]  /*1560*/  @!P2 BRA `(.L_x_1656) ;  /* 0x000000000014a947 */ /* 0x000fec0003800000 */
[----:B------:R-:W0:Y:S01]  /*1570*/  LDC.64 R2, c[0x0][0xa20] ;  /* 0x00028800ff027b82 */ /* 0x000e220000000a00 */
[----:B------:R-:W-:Y:S01]  /*1580*/  ULDC.64 UR4, c[0x0][0x208] ;  /* 0x0000820000047ab9 */ /* 0x000fe20000000a00 */
[----:B0-----:R-:W-:-:S05]  /*1590*/  IMAD.WIDE R2, R27, 0x4, R2 ;  /* 0x000000041b027825 */ /* 0x001fca00078e0202 */
[----:B------:R0:W5:Y:S01]  /*15a0*/  LDG.E R29, desc[UR4][R2.64] ;  /* 0x00000004021d7981 */ /* 0x000162000c1e1900 */
[----:B------:R-:W-:Y:S05]  /*15b0*/  BRA `(.L_x_1657) ;  /* 0x0000000000147947 */ /* 0x000fea0003800000 */
.L_x_1656:
[----:B------:R-:W-:Y:S05]  /*15c0*/  @!P3 BRA `(.L_x_1657) ;  /* 0x000000000010b947 */ /* 0x000fea0003800000 */
[----:B------:R-:W-:Y:S02]  /*15d0*/  ULDC.64 UR4, c[0x0][0x208] ;  /* 0x0000820000047ab9 */ /* 0x000fe40000000a00 */
[----:B------:R-:W2:Y:S04]  /*15e0*/  LDG.E R2, desc[UR4][R8.64] ;  /* 0x0000000408027981 */ /* 0x000ea8000c1e1900 */
[----:B------:R-:W2:Y:S02]  /*15f0*/  LDG.E R29, desc[UR4][R8.64+0x4] ;  /* 0x00000404081d7981 */ /* 0x000ea4000c1e1900 */
[----:B--2---:R-:W-:-:S07]  /*1600*/  IMAD.IADD R29, R29, 0x1, -R2 ;  /* 0x000000011d1d7824 */ /* 0x004fce00078e0a02 */
.L_x_1657:
[----:B------:R-:W-:Y:S01]  /*1610*/  ULDC.64 UR4, c[0x0][0xa10] ;  /* 0x0002840000047ab9 */ /* 0x000fe20000000a00 */
[----:B------:R-:W-:Y:S01]  /*1620*/  ULDC.64 UR6, c[0x0][0x208] ;  /* 0x0000820000067ab9 */ /* 0x000fe20000000a00 */
[----:B------:R-:W-:Y:S01]  /*1630*/  ISETP.NE.U32.AND P0, PT, RZ, UR4, PT ;  /* 0x00000004ff007c0c */ /* 0x000fe2000bf05070 */
[----:B------:R-:W1:Y:S03]  /*1640*/  LDC R8, c[0x0][0x448] ;  /* 0x00011200ff087b82 */ /* 0x000e660000000800 */
[----:B------:R-:W-:Y:S01]  /*1650*/  ISETP.NE.AND.EX P0, PT, RZ, UR5, PT, P0 ;  /* 0x00000005ff007c0c */ /* 0x000fe2000bf05300 */
[----:B------:R-:W-:Y:S02]  /*1660*/  ULDC.64 UR4, c[0x0][0xa30] ;  /* 0x00028c0000047ab9 */ /* 0x000fe40000000a00 */
[----:B------:R-:W-:Y:S01]  /*1670*/  ISETP.NE.U32.AND P1, PT, RZ, UR4, PT ;  /* 0x00000004ff007c0c */ /* 0x000fe2000bf25070 */
[----:B-----5:R-:W-:Y:S01]  /*1680*/  IMAD.MOV.U32 R143, RZ, RZ, R29 ;  /* 0x000000ffff8f7224 */ /* 0x020fe200078e001d */
[----:B------:R-:W2:Y:S02]  /*1690*/  LDC.64 R10, c[0x0][0x9e0] ;  /* 0x00027800ff0a7b82 */ /* 0x000ea40000000a00 */
[----:B------:R-:W-:-:S06]  /*16a0*/  ISETP.NE.AND.EX P1, PT, RZ, UR5, PT, P1 ;  /* 0x00000005ff007c0c */ /* 0x000fcc000bf25310 */
[----:B0-----:R-:W0:Y:S08]  /*16b0*/  @P0 LDC.64 R2, c[0x0][0xa10] ;  /* 0x00028400ff020b82 */ /* 0x001e300000000a00 */
[----:B------:R-:W3:Y:S01]  /*16c0*/  @P1 LDC.64 R4, c[0x0][0xa30] ;  /* 0x00028c00ff041b82 */ /* 0x000ee20000000a00 */
[----:B0-----:R-:W-:-:S05]  /*16d0*/  @P0 IMAD.WIDE R2, R27, 0x4, R2 ;  /* 0x000000041b020825 */ /* 0x001fca00078e0202 */
[----:B------:R-:W4:Y:S04]  /*16e0*/  @P0 LDG.E R6, desc[UR6][R2.64] ;  /* 0x0000000602060981 */ /* 0x000f28000c1e1900 */
[----:B------:R0:W4:Y:S01]  /*16f0*/  @P0 LDG.E R7, desc[UR6][R2.64+0x4] ;  /* 0x0000040602070981 */ /* 0x000122000c1e1900 */
[----:B---3--:R-:W-:-:S05]  /*1700*/  @P1 IMAD.WIDE R4, R27, 0x4, R4 ;  /* 0x000000041b041825 */ /* 0x008fca00078e0204 */
[----:B------:R3:W5:Y:S01]  /*1710*/  @P1 LDG.E R143, desc[UR6][R4.64] ;  /* 0x00000006048f1981 */ /* 0x000762000c1e1900 */
[----:B-1----:R-:W-:Y:S01]  /*1720*/  ISETP.NE.AND P1, PT, R8, 0x1, PT ;  /* 0x000000010800780c */ /* 0x002fe20003f25270 */
[----:B------:R-:W-:Y:S01]  /*1730*/  IMAD.SHL.U32 R177, R25, 0x80, RZ ;  /* 0x0000008019b17824 */ /* 0x000fe200078e00ff */
[----:B--2---:R-:W-:-:S04]  /*1740*/  ISETP.GE.AND P2, PT, R11, 0x1, PT ;  /* 0x000000010b00780c */ /* 0x004fc80003f46270 */
[----:B0-----:R-:W-:-:S07]  /*1750*/  IADD3 R2, R177, 0x7f, RZ ;  /* 0x0000007fb1027810 */ /* 0x001fce0007ffe0ff */
[----:B------:R-:W0:Y:S08]  /*1760*/  @P1 LDC R9, c[0x0][0x44c] ;  /* 0x00011300ff091b82 */ /* 0x000e300000000800 */
[----:B------:R-:W1:Y:S01]  /*1770*/  @P1 LDC R8, c[0x0][0x450] ;  /* 0x00011400ff081b82 */ /* 0x000e620000000800 */
[----:B0-----:R-:W-:-:S05]  /*1780*/  @P1 IMAD.HI.U32 R3, R2, R9, RZ ;  /* 0x0000000902031227 */ /* 0x001fca00078e00ff */
[----:B-1----:R-:W-:Y:S01]  /*1790*/  @P1 SHF.R.U32.HI R2, RZ, R8, R3 ;  /* 0x00000008ff021219 */ /* 0x002fe20000011603 */
[----:B----4-:R-:W-:Y:S02]  /*17a0*/  @P0 IMAD.IADD R24, R7, 0x1, -R6 ;  /* 0x0000000107180824 */ /* 0x010fe400078e0a06 */
[----:B------:R-:W-:-:S04]  /*17b0*/  IMAD.IADD R7, R29, 0x1, -R0 ;  /* 0x000000011d077824 */ /* 0x000fc800078e0a00 */
[----:B------:R-:W-:-:S04]  /*17c0*/  IMAD.IADD R164, R7, 0x1, R24 ;  /* 0x0000000107a47824 */ /* 0x000fc800078e0218 */
[C---:B------:R-:W-:Y:S01]  /*17d0*/  VIADD R0, R164.reuse, 0x5f ;  /* 0x0000005fa4007836 */ /* 0x040fe20000000000 */
[----:B------:R-:W-:-:S03]  /*17e0*/  IADD3 R3, R164, 0x1, -R163 ;  /* 0x00000001a4037810 */ /* 0x000fc60007ffe8a3 */
[----:B------:R-:W-:-:S04]  /*17f0*/  IMAD.HI R0, R0, 0x2aaaaaab, RZ ;  /* 0x2aaaaaab00007827 */ /* 0x000fc800078e02ff */
[----:B------:R-:W-:Y:S01]  /*1800*/  IMAD.IADD R3, R3, 0x1, R2 ;  /* 0x0000000103037824 */ /* 0x000fe200078e0202 */
[----:B------:R-:W-:-:S04]  /*1810*/  SHF.R.U32.HI R149, RZ, 0x1f, R0 ;  /* 0x0000001fff957819 */ /* 0x000fc80000011600 */
[----:B------:R-:W-:Y:S01]  /*1820*/  LEA.HI.SX32 R149, R0, R149, 0x1c ;  /* 0x0000009500957211 */ /* 0x000fe200078fe2ff */
[----:B------:R-:W-:Y:S01]  /*1830*/  IMAD.IADD R0, R3, 0x1, R10 ;  /* 0x0000000103007824 */ /* 0x000fe200078e020a */
[----:B---3--:R-:W-:Y:S06]  /*1840*/  @!P2 BRA `(.L_x_1658) ;  /* 0x000000000048a947 */ /* 0x008fec0003800000 */
[C---:B------:R-:W-:Y:S01]  /*1850*/  ISETP.GT.AND P0, PT, R3.reuse, RZ, PT ;  /* 0x000000ff0300720c */ /* 0x040fe20003f04270 */
[----:B------:R-:W-:Y:S01]  /*1860*/  BSSY B0, `(.L_x_1659) ;  /* 0x000000e000007945 */ /* 0x000fe20003800000 */
[----:B------:R-:W-:-:S11]  /*1870*/  VIADD R2, R3, 0xffffffff ;  /* 0xffffffff03027836 */ /* 0x000fd60000000000 */
        /* <DEDUP_REMOVED lines=8> */
.L_x_1660:
[----:B------:R-:W-:-:S13]  /*1900*/  ISETP.NE.AND P0, PT, R11, 0x1, PT ;  /* 0x000000010b00780c */ /* 0x000fda0003f05270 */
[----:B------:R-:W0:Y:S02]  /*1910*/  @P0 LDC.64 R4, c[0x0][0x9e8] ;  /* 0x00027a00ff040b82 */ /* 0x000e240000000a00 */
[----:B0-----:R-:W-:-:S05]  /*1920*/  @P0 IMAD.HI.U32 R4, R2, R4, RZ ;  /* 0x0000000402040227 */ /* 0x001fca00078e00ff */
[----:B------:R-:W-:-:S07]  /*1930*/  @P0 SHF.R.U32.HI R2, RZ, R5, R4 ;  /* 0x00000005ff020219 */ /* 0x000fce0000011604 */
.L_x_1661:
[----:B------:R-:W-:Y:S05]  /*1940*/  BSYNC B0 ;  /* 0x0000000000007941 */ /* 0x000fea0003800000 */
.L_x_1659:
[----:B------:R-:W-:-:S05]  /*1950*/  IMAD R3, R2, R11, R11 ;  /* 0x0000000b02037224 */ /* 0x000fca00078e020b */
[----:B------:R-:W-:-:S07]  /*1960*/  VIMNMX R0, R0, R3, PT ;  /* 0x0000000300007248 */ /* 0x000fce0003fe0100 */
.L_x_1658:
[----:B------:R-:W0:Y:S01]  /*1970*/  @P1 LDC R2, c[0x0][0x44c] ;  /* 0x00011300ff021b82 */ /* 0x000e220000000800 */
[----:B------:R-:W-:Y:S01]  /*1980*/  MOV R3, R177 ;  /* 0x000000b100037202 */ /* 0x000fe20000000f00 */
[----:B------:R-:W-:Y:S01]  /*1990*/  IMAD.IADD R148, R164, 0x1, -R163 ;  /* 0x00000001a4947824 */ /* 0x000fe200078e0aa3 */
[----:B------:R-:W-:-:S05]  /*19a0*/  ULDC UR4, c[0x0][0x9dc] ;  /* 0x0002770000047ab9 */ /* 0x000fca0000000800 */
[----:B------:R-:W1:Y:S01]  /*19b0*/  @P1 LDC R5, c[0x0][0x450] ;  /* 0x00011400ff051b82 */ /* 0x000e620000000800 */
[----:B0-----:R-:W-:-:S05]  /*19c0*/  @P1 IMAD.HI.U32 R2, R177, R2, RZ ;  /* 0x00000002b1021227 */ /* 0x001fca00078e00ff */
[----:B-1----:R-:W-:-:S05]  /*19d0*/  @P1 SHF.R.U32.HI R3, RZ, R5, R2 ;  /* 0x00000005ff031219 */ /* 0x002fca0000011602 */
[----:B------:R-:W-:-:S04]  /*19e0*/  IMAD.IADD R2, R148, 0x1, R3 ;  /* 0x0000000194027824 */ /* 0x000fc800078e0203 */
[----:B------:R-:W-:Y:S01]  /*19f0*/  VIADD R3, R2, -UR4 ;  /* 0x8000000402037c36 */ /* 0x000fe20008000000 */
[----:B------:R-:W-:Y:S06]  /*1a00*/  @!P2 BRA `(.L_x_1662) ;  /* 0x000000000044a947 */ /* 0x000fec0003800000 */
[----:B------:R-:W-:Y:S01]  /*1a10*/  ISETP.GT.AND P0, PT, R2, -0x1, PT ;  /* 0xffffffff0200780c */ /* 0x000fe20003f04270 */
[----:B------:R-:W-:-:S12]  /*1a20*/  BSSY B0, `(.L_x_1663) ;  /* 0x000000d000007945 */ /* 0x000fd80003800000 */
        /* <DEDUP_REMOVED lines=8> */
.L_x_1664:
[----:B------:R-:W-:-:S13]  /*1ab0*/  ISETP.NE.AND P0, PT, R11, 0x1, PT ;  /* 0x000000010b00780c */ /* 0x000fda0003f05270 */
[----:B------:R-:W0:Y:S02]  /*1ac0*/  @P0 LDC.64 R4, c[0x0][0x9e8] ;  /* 0x00027a00ff040b82 */ /* 0x000e240000000a00 */
[----:B0-----:R-:W-:-:S05]  /*1ad0*/  @P0 IMAD.HI.U32 R4, R2, R4, RZ ;  /* 0x0000000402040227 */ /* 0x001fca00078e00ff */
[----:B------:R-:W-:-:S07]  /*1ae0*/  @P0 SHF.R.U32.HI R2, RZ, R5, R4 ;  /* 0x00000005ff020219 */ /* 0x000fce0000011604 */
.L_x_1665:
[----:B------:R-:W-:Y:S05]  /*1af0*/  BSYNC B0 ;  /* 0x0000000000007941 */ /* 0x000fea0003800000 */
.L_x_1663:
[----:B------:R-:W-:-:S05]  /*1b00*/  IMAD R2, R2, R11, RZ ;  /* 0x0000000b02027224 */ /* 0x000fca00078e02ff */
[----:B------:R-:W-:-:S07]  /*1b10*/  VIMNMX R3, R3, R2, !PT ;  /* 0x0000000203037248 */ /* 0x000fce0007fe0100 */
.L_x_1662:
[----:B------:R-:W-:Y:S02]  /*1b20*/  VIADD R0, R0, 0x5f ;  /* 0x0000005f00007836 */ /* 0x000fe40000000000 */
[----:B------:R-:W-:-:S04]  /*1b30*/  IMAD.HI R2, R3, 0x2aaaaaab, RZ ;  /* 0x2aaaaaab03027827 */ /* 0x000fc800078e02ff */
[----:B------:R-:W-:Y:S01]  /*1b40*/  IMAD.HI R0, R0, 0x2aaaaaab, RZ ;  /* 0x2aaaaaab00007827 */ /* 0x000fe200078e02ff */
[----:B------:R-:W-:-:S04]  /*1b50*/  SHF.R.U32.HI R5, RZ, 0x1f, R2 ;  /* 0x0000001fff057819 */ /* 0x000fc80000011602 */
[----:B------:R-:W-:Y:S02]  /*1b60*/  SHF.R.U32.HI R3, RZ, 0x1f, R0 ;  /* 0x0000001fff037819 */ /* 0x000fe40000011600 */
[----:B------:R-:W-:Y:S02]  /*1b70*/  LEA.HI.SX32 R5, R2, R5, 0x1c ;  /* 0x0000000502057211 */ /* 0x000fe400078fe2ff */
[----:B------:R-:W-:Y:S02]  /*1b80*/  LEA.HI.SX32 R0, R0, R3, 0x1c ;  /* 0x0000000300007211 */ /* 0x000fe400078fe2ff */
[----:B------:R-:W-:Y:S02]  /*1b90*/  VIMNMX R5, RZ, R5, !PT ;  /* 0x00000005ff057248 */ /* 0x000fe40007fe0100 */
[----:B------:R-:W-:-:S03]  /*1ba0*/  VIMNMX R0, R149, R0, PT ;  /* 0x0000000095007248 */ /* 0x000fc60003fe0100 */
[--C-:B------:R-:W-:Y:S02]  /*1bb0*/  IMAD R5, R5, 0x60, -R7.reuse ;  /* 0x0000006005057824 */ /* 0x100fe400078e0a07 */
[----:B------:R-:W-:-:S03]  /*1bc0*/  IMAD R3, R0, 0x60, -R7 ;  /* 0x0000006000037824 */ /* 0x000fc600078e0a07 */
[----:B------:R-:W-:Y:S02]  /*1bd0*/  VIMNMX R5, RZ, R5, !PT ;  /* 0x00000005ff057248 */ /* 0x000fe40007fe0100 */
[----:B------:R-:W-:-:S03]  /*1be0*/  VIMNMX R0, R3, R24, PT ;  /* 0x0000001803007248 */ /* 0x000fc60003fe0100 */
[----:B------:R-:W-:Y:S01]  /*1bf0*/  IMAD.WIDE.U32 R2, R5, -0x55555555, RZ ;  /* 0xaaaaaaab05027825 */ /* 0x000fe200078e00ff */
[----:B------:R-:W-:-:S04]  /*1c00*/  ISETP.GT.AND P0, PT, R0, R5, PT ;  /* 0x000000050000720c */ /* 0x000fc80003f04270 */
[----:B------:R-:W-:-:S05]  /*1c10*/  SHF.R.U32.HI R123, RZ, 0x6, R3 ;  /* 0x00000006ff7b7819 */ /* 0x000fca0000011603 */
[----:B------:R-:W-:-:S04]  /*1c20*/  IMAD.MOV.U32 R2, RZ, RZ, R123 ;  /* 0x000000ffff027224 */ /* 0x000fc800078e007b */
[----:B------:R-:W-:-:S04]  /*1c30*/  @P0 VIADD R0, R0, 0x5f ;  /* 0x0000005f00000836 */ /* 0x000fc80000000000 */
[----:B------:R-:W-:-:S05]  /*1c40*/  @P0 IMAD.HI R0, R0, 0x2aaaaaab, RZ ;  /* 0x2aaaaaab00000827 */ /* 0x000fca00078e02ff */
[----:B------:R-:W-:-:S04]  /*1c50*/  @P0 SHF.R.U32.HI R3, RZ, 0x1f, R0 ;  /* 0x0000001fff030819 */ /* 0x000fc80000011600 */
[----:B------:R-:W-:Y:S02]  /*1c60*/  @P0 LEA.HI.SX32 R2, R0, R3, 0x1c ;  /* 0x0000000300020211 */ /* 0x000fe400078fe2ff */
[----:B------:R-:W-:Y:S02]  /*1c70*/  PLOP3.LUT P0, PT, PT, PT, PT, 0x80, 0x0 ;  /* 0x000000000000781c */ /* 0x000fe40003f0f070 */
[----:B------:R-:W-:-:S13]  /*1c80*/  ISETP.GT.AND P1, PT, R2, R123, PT ;  /* 0x0000007b0200720c */ /* 0x000fda0003f24270 */
[----:B------:R-:W-:Y:S05]  /*1c90*/  @!P1 BRA `(.L_x_1666) ;  /* 0x0000008800e09947 */ /* 0x000fea0003800000 */
        /* <DEDUP_REMOVED lines=11> */
[----:B------:R-:W-:Y:S01]  /*1d50*/  IMAD.U32 R10, RZ, RZ, UR6 ;  /* 0x00000006ff0a7e24 */ /* 0x000fe2000f8e00ff */
[----:B------:R-:W-:Y:S01]  /*1d60*/  MOV R8, 0x70 ;  /* 0x0000007000087802 */ /* 0x000fe20000000f00 */
[----:B------:R-:W-:Y:S02]  /*1d70*/  IMAD.U32 R6, RZ, RZ, UR4 ;  /* 0x00000004ff067e24 */ /* 0x000fe4000f8e00ff */
[----:B------:R-:W-:-:S02]  /*1d80*/  IMAD.U32 R7, RZ, RZ, UR5 ;  /* 0x00000005ff077e24 */ /* 0x000fc4000f8e00ff */
[----:B------:R-:W-:Y:S02]  /*1d90*/  IMAD.U32 R11, RZ, RZ, UR7 ;  /* 0x00000007ff0b7e24 */ /* 0x000fe4000f8e00ff */
[----:B------:R-:W-:Y:S02]  /*1da0*/  IMAD.MOV.U32 R12, RZ, RZ, 0x1 ;  /* 0x00000001ff0c7424 */ /* 0x000fe400078e00ff */
[----:B0-----:R-:W-:-:S07]  /*1db0*/  IMAD.MOV.U32 R13, RZ, RZ, RZ ;  /* 0x000000ffff0d7224 */ /* 0x001fce00078e00ff */
[----:B------:R-:W-:-:S07]  /*1dc0*/  LEPC R20, `(.L_x_1668) ;  /* 0x000000001014794e */ /* 0x000fce0000000000 */
[----:B-1---5:R-:W-:Y:S05]  /*1dd0*/  CALL.ABS.NOINC R14 ;  /* 0x000000000e007343 */ /* 0x022fea0003c00000 */
.L_x_1668:
[----:B------:R-:W-:Y:S05]  /*1de0*/  BSYNC B6 ;  /* 0x0000000000067941 */ /* 0x000fea0003800000 */
.L_x_1667:
[----:B------:R-:W-:Y:S01]  /*1df0*/  VIADD R117, R16, 0x400 ;  /* 0x0000040010757836 */ /* 0x000fe20000000000 */
[----:B------:R-:W-:Y:S04]  /*1e00*/  BSSY B6, `(.L_x_1669) ;  /* 0x0000013000067945 */ /* 0x000fe80003800000 */
        /* <DEDUP_REMOVED lines=10> */
[----:B------:R-:W-:Y:S01]  /*1eb0*/  MOV R7, UR5 ;  /* 0x0000000500077c02 */ /* 0x000fe20008000f00 */
[----:B------:R-:W-:Y:S02]  /*1ec0*/  IMAD.U32 R6, RZ, RZ, UR4 ;  /* 0x00000004ff067e24 */ /* 0x000fe4000f8e00ff */
[----:B------:R-:W-:-:S02]  /*1ed0*/  IMAD.U32 R11, RZ, RZ, UR7 ;  /* 0x00000007ff0b7e24 */ /* 0x000fc4000f8e00ff */
[----:B------:R-:W-:Y:S02]  /*1ee0*/  IMAD.MOV.U32 R8, RZ, RZ, 0x70 ;  /* 0x00000070ff087424 */ /* 0x000fe400078e00ff */
[----:B------:R-:W-:Y:S02]  /*1ef0*/  IMAD.MOV.U32 R12, RZ, RZ, 0x1 ;  /* 0x00000001ff0c7424 */ /* 0x000fe400078e00ff */
[----:B0-----:R-:W-:-:S07]  /*1f00*/  IMAD.MOV.U32 R13, RZ, RZ, RZ ;  /* 0x000000ffff0d7224 */ /* 0x001fce00078e00ff */
[----:B------:R-:W-:-:S07]  /*1f10*/  LEPC R20, `(.L_x_1670) ;  /* 0x000000001014794e */ /* 0x000fce0000000000 */
[----:B-1---5:R-:W-:Y:S05]  /*1f20*/  CALL.ABS.NOINC R14 ;  /* 0x000000000e007343 */ /* 0x022fea0003c00000 */
.L_x_1670:
[----:B------:R-:W-:Y:S05]  /*1f30*/  BSYNC B6 ;  /* 0x0000000000067941 */ /* 0x000fea0003800000 */
.L_x_1669:
[----:B------:R-:W-:Y:S01]  /*1f40*/  ULDC.64 UR4, c[0x0][0x9f8] ;  /* 0x00027e0000047ab9 */ /* 0x000fe20000000a00 */
[----:B------:R-:W-:Y:S01]  /*1f50*/  ULDC.64 UR6, c[0x0][0x208] ;  /* 0x0000820000067ab9 */ /* 0x000fe20000000a00 */
[----:B------:R-:W-:Y:S01]  /*1f60*/  ISETP.NE.U32.AND P0, PT, RZ, UR4, PT ;  /* 0x00000004ff007c0c */ /* 0x000fe2000bf05070 */
[----:B------:R-:W2:Y:S01]  /*1f70*/  LDL.LU R20, [R1+0xc] ;  /* 0x00000c0001147983 */ /* 0x000ea20000300800 */
[----:B------:R-:W0:Y:S02]  /*1f80*/  LDC.64 R90, c[0x0][0x300] ;  /* 0x0000c000ff5a7b82 */ /* 0x000e240000000a00 */
[----:B------:R-:W-:Y:S01]  /*1f90*/  ISETP.NE.AND.EX P0, PT, RZ, UR5, PT, P0 ;  /* 0x00000005ff007c0c */ /* 0x000fe2000bf05300 */
[----:B------:R-:W-:Y:S01]  /*1fa0*/  ULDC.64 UR4, c[0x0][0x330] ;  /* 0x0000cc0000047ab9 */ /* 0x000fe20000000a00 */
[----:B------:R-:W-:Y:S01]  /*1fb0*/  SHF.R.S32.HI R8, RZ, 0x1f, R26 ;  /* 0x0000001fff087819 */ /* 0x000fe2000001141a */
[----:B------:R-:W-:Y:S01]  /*1fc0*/  VIADD R3, R18, 0xa0 ;  /* 0x000000a012037836 */ /* 0x000fe20000000000 */
[----:B------:R-:W-:Y:S01]  /*1fd0*/  SHF.R.S32.HI R19, RZ, 0x1f, R18 ;  /* 0x0000001fff137819 */ /* 0x000fe20000011412 */
[----:B------:R-:W-:Y:S01]  /*1fe0*/  IMAD.IADD R121, R28, 0x1, R29 ;  /* 0x000000011c797824 */ /* 0x000fe200078e021d */
[C---:B------:R-:W-:Y:S01]  /*1ff0*/  IADD3 R0, R18.reuse, 0x80, RZ ;  /* 0x0000008012007810 */ /* 0x040fe20007ffe0ff */
[----:B------:R-:W-:Y:S01]  /*2000*/  VIADD R85, R18, 0x60 ;  /* 0x0000006012557836 */ /* 0x000fe20000000000 */
[----:B------:R-:W1:Y:S08]  /*2010*/  LDC.64 R102, c[0x0][0x3f8] ;  /* 0x0000fe00ff667b82 */ /* 0x000e700000000a00 */
[----:B------:R-:W3:Y:S01]  /*2020*/  @P0 LDC.64 R4, c[0x0][0x9f8] ;  /* 0x00027e00ff040b82 */ /* 0x000ee20000000a00 */
[----:B------:R-:W-:-:S07]  /*2030*/  SHF.R.S32.HI R145, RZ, 0x1f, R162 ;  /* 0x0000001fff917819 */ /* 0x000fce00000114a2 */
[----:B------:R-:W4:Y:S08]  /*2040*/  LDC R21, c[0x0][0x3f4] ;  /* 0x0000fd00ff157b82 */ /* 0x000f300000000800 */
[----:B------:R-:W4:Y:S01]  /*2050*/  LDC.64 R96, c[0x0][0x408] ;  /* 0x00010200ff607b82 */ /* 0x000f220000000a00 */
[----:B---3--:R-:W-:-:S05]  /*2060*/  @P0 IMAD.WIDE R4, R27, 0x4, R4 ;  /* 0x000000041b040825 */ /* 0x008fca00078e0204 */
[----:B------:R3:W2:Y:S01]  /*2070*/  @P0 LDG.E R27, desc[UR6][R4.64] ;  /* 0x00000006041b0981 */ /* 0x0006a2000c1e1900 */
[----:B------:R-:W-:Y:S01]  /*2080*/  ULDC UR6, c[0x0][0x2f4] ;  /* 0x0000bd0000067ab9 */ /* 0x000fe20000000800 */
[----:B------:R-:W-:Y:S01]  /*2090*/  IMAD R7, R8, UR4, RZ ;  /* 0x0000000408077c24 */ /* 0x000fe2000f8e02ff */
[----:B------:R-:W-:Y:S01]  /*20a0*/  ISETP.GE.AND P2, PT, R165, UR6, PT ;  /* 0x00000006a5007c0c */ /* 0x000fe2000bf46270 */
[----:B------:R-:W-:Y:S01]  /*20b0*/  IMAD.WIDE.U32 R88, R26, UR4, R18 ;  /* 0x000000041a587c25 */ /* 0x000fe2000f8e0012 */
[----:B------:R-:W-:Y:S01]  /*20c0*/  ISETP.GE.AND P0, PT, R18, UR6, PT ;  /* 0x0000000612007c0c */ /* 0x000fe2000bf06270 */
[----:B------:R-:W4:Y:S01]  /*20d0*/  S2R R150, SR_TID.X ;  /* 0x0000000000967919 */ /* 0x000f220000002100 */
[----:B------:R-:W-:Y:S01]  /*20e0*/  ISETP.GE.AND P3, PT, R0, UR6, PT ;  /* 0x0000000600007c0c */ /* 0x000fe2000bf66270 */
[----:B------:R-:W-:Y:S01]  /*20f0*/  IMAD R7, R26, UR5, R7 ;  /* 0x000000051a077c24 */ /* 0x000fe2000f8e0207 */
[----:B------:R-:W-:Y:S01]  /*2100*/  ISETP.GE.AND P1, PT, R3, UR6, PT ;  /* 0x0000000603007c0c */ /* 0x000fe2000bf26270 */
[----:B------:R-:W-:Y:S01]  /*2110*/  ULDC.64 UR4, c[0x0][0xa08] ;  /* 0x0002820000047ab9 */ /* 0x000fe20000000a00 */
[----:B---3--:R-:W-:Y:S01]  /*2120*/  SEL R4, RZ, 0xffffffff, P2 ;  /* 0xffffffffff047807 */ /* 0x008fe20001000000 */
[----:B------:R-:W-:Y:S01]  /*2130*/  IMAD.IADD R89, R89, 0x1, R7 ;  /* 0x0000000159597824 */ /* 0x000fe200078e0207 */
[----:B------:R-:W-:Y:S01]  /*2140*/  SHF.R.S32.HI R0, RZ, 0x1f, R121 ;  /* 0x0000001fff007819 */ /* 0x000fe20000011479 */
[----:B-1----:R-:W-:Y:S01]  /*2150*/  IMAD.WIDE.U32 R100, R162, R102, R18 ;  /* 0x00000066a2647225 */ /* 0x002fe200078e0012 */
[----:B------:R-:W-:-:S02]  /*2160*/  SEL R3, RZ, 0x1, P0 ;  /* 0x00000001ff037807 */ /* 0x000fc40000000000 */
[----:B------:R-:W-:Y:S01]  /*2170*/  ISETP.GE.AND P0, PT, R166, UR6, PT ;  /* 0x00000006a6007c0c */ /* 0x000fe2000bf06270 */
[----:B------:R-:W-:Y:S01]  /*2180*/  IMAD.SHL.U32 R4, R4, 0x2, RZ ;  /* 0x0000000204047824 */ /* 0x000fe200078e00ff */
[----:B------:R-:W-:Y:S01]  /*2190*/  ISETP.GE.AND P2, PT, R85, UR6, PT ;  /* 0x0000000655007c0c */ /* 0x000fe2000bf46270 */
[-C--:B0-----:R-:W-:Y:S01]  /*21a0*/  IMAD R10, R0, R90.reuse, RZ ;  /* 0x0000005a000a7224 */ /* 0x081fe200078e02ff */
[----:B------:R-:W-:Y:S01]  /*21b0*/  SEL R6, RZ, 0x4, P0 ;  /* 0x00000004ff067807 */ /* 0x000fe20000000000 */
[----:B------:R-:W-:Y:S01]  /*21c0*/  ULDC.64 UR6, c[0x0][0x308] ;  /* 0x0000c20000067ab9 */ /* 0x000fe20000000a00 */
[----:B------:R-:W-:Y:S01]  /*21d0*/  LOP3.LUT R3, R4, 0x2, R3, 0xe2, !PT ;  /* 0x0000000204037812 */ /* 0x000fe200078ee203 */
[C---:B------:R-:W-:Y:S01]  /*21e0*/  IMAD.WIDE.U32 R4, R121.reuse, R90, RZ ;  /* 0x0000005a79047225 */ /* 0x040fe200078e00ff */
[----:B------:R-:W-:Y:S02]  /*21f0*/  SEL R7, RZ, 0x8, P2 ;  /* 0x00000008ff077807 */ /* 0x000fe40001000000 */
[----:B------:R-:W-:Y:S01]  /*2200*/  ISETP.NE.U32.AND P0, PT, RZ, UR4, PT ;  /* 0x00000004ff007c0c */ /* 0x000fe2000bf05070 */
[----:B------:R-:W-:Y:S01]  /*2210*/  IMAD R9, R121, R91, R10 ;  /* 0x0000005b79097224 */ /* 0x000fe200078e020a */
[----:B------:R-:W-:Y:S01]  /*2220*/  LOP3.LUT R3, R7, R3, R6, 0xfe, !PT ;  /* 0x0000000307037212 */ /* 0x000fe200078efe06 */
[----:B------:R-:W-:Y:S01]  /*2230*/  IMAD R7, R8, UR6, RZ ;  /* 0x0000000608077c24 */ /* 0x000fe2000f8e02ff */
[----:B------:R-:W-:Y:S01]  /*2240*/  SEL R6, RZ, 0x10, P3 ;  /* 0x00000010ff067807 */ /* 0x000fe20001800000 */
[----:B------:R-:W-:Y:S01]  /*2250*/  IMAD.IADD R5, R5, 0x1, R9 ;  /* 0x0000000105057824 */ /* 0x000fe200078e0209 */
[----:B------:R-:W-:Y:S01]  /*2260*/  ISETP.NE.AND.EX P0, PT, RZ, UR5, PT, P0 ;  /* 0x00000005ff007c0c */ /* 0x000fe2000bf05300 */
[C---:B------:R-:W-:Y:S01]  /*2270*/  IMAD R7, R26.reuse, UR7, R7 ;  /* 0x000000071a077c24 */ /* 0x040fe2000f8e0207 */
[----:B------:R-:W-:Y:S01]  /*2280*/  LOP3.LUT R11, R3, R6, RZ, 0xfc, !PT ;  /* 0x00000006030b7212 */ /* 0x000fe200078efcff */
[----:B------:R-:W-:Y:S01]  /*2290*/  IMAD.WIDE.U32 R4, R26, UR6, R4 ;  /* 0x000000061a047c25 */ /* 0x000fe2000f8e0004 */
[----:B------:R-:W-:Y:S01]  /*22a0*/  ULDC.64 UR4, c[0x0][0x310] ;  /* 0x0000c40000047ab9 */ /* 0x000fe20000000a00 */
[----:B----4-:R-:W-:-:S02]  /*22b0*/  ISETP.GE.AND P3, PT, R18, R21, PT ;  /* 0x000000151200720c */ /* 0x010fc40003f66270 */
[----:B------:R-:W-:Y:S01]  /*22c0*/  IMAD.IADD R5, R5, 0x1, R7 ;  /* 0x0000000105057824 */ /* 0x000fe200078e0207 */
[----:B------:R-:W-:Y:S01]  /*22d0*/  SHF.R.S32.HI R161, RZ, 0x1f, R160 ;  /* 0x0000001fffa17819 */ /* 0x000fe200000114a0 */
[-C--:B------:R-:W-:Y:S01]  /*22e0*/  IMAD R7, R145, R96.reuse, RZ ;  /* 0x0000006091077224 */ /* 0x080fe200078e02ff */
[-C--:B------:R-:W-:Y:S01]  /*22f0*/  ISETP.GE.AND P2, PT, R165, R21.reuse, PT ;  /* 0x00000015a500720c */ /* 0x080fe20003f46270 */
[----:B------:R-:W-:Y:S01]  /*2300*/  IMAD.WIDE.U32 R94, R162, R96, R18 ;  /* 0x00000060a25e7225 */ /* 0x000fe200078e0012 */
[----:B------:R-:W-:Y:S02]  /*2310*/  ISETP.GE.AND P4, PT, R166, R21, PT ;  /* 0x00000015a600720c */ /* 0x000fe40003f86270 */
[----:B------:R-:W-:Y:S01]  /*2320*/  SHF.L.U64.HI R134, R90, 0x6, R91 ;  /* 0x000000065a867819 */ /* 0x000fe2000001025b */
[----:B------:R-:W-:Y:S01]  /*2330*/  IMAD.WIDE.U32 R98, R162, R102, R160 ;  /* 0x00000066a2627225 */ /* 0x000fe200078e00a0 */
[----:B------:R-:W-:Y:S02]  /*2340*/  SHF.L.U32 R135, R90, 0x6, RZ ;  /* 0x000000065a877819 */ /* 0x000fe400000006ff */
[----:B------:R-:W-:Y:S01]  /*2350*/  SHF.L.U64.HI R105, R96, 0x6, R97 ;  /* 0x0000000660697819 */ /* 0x000fe20000010261 */
[----:B------:R-:W-:Y:S01]  /*2360*/  IMAD R7, R162, R97, R7 ;  /* 0x00000061a2077224 */ /* 0x000fe200078e0207 */
[----:B------:R-:W-:Y:S01]  /*2370*/  SHF.L.U64.HI R107, R102, 0x6, R103 ;  /* 0x00000006666b7819 */ /* 0x000fe20000010267 */
[----:B------:R-:W-:Y:S01]  /*2380*/  IMAD.WIDE.U32 R92, R162, R96, R160 ;  /* 0x00000060a25c7225 */ /* 0x000fe200078e00a0 */
[----:B------:R-:W-:-:S02]  /*2390*/  SHF.R.S32.HI R146, RZ, 0x1f, R188 ;  /* 0x0000001fff927819 */ /* 0x000fc400000114bc */
[----:B------:R-:W-:Y:S01]  /*23a0*/  LEA.HI R150, R150, 0x8, RZ, 0x19 ;  /* 0x0000000896967811 */ /* 0x000fe200078fc8ff */
[----:B------:R-:W-:Y:S01]  /*23b0*/  IMAD.IADD R95, R7, 0x1, R95 ;  /* 0x00000001075f7824 */ /* 0x000fe200078e025f */
[----:B------:R-:W-:Y:S01]  /*23c0*/  IADD3 R93, R93, R7, RZ ;  /* 0x000000075d5d7210 */ /* 0x000fe20007ffe0ff */
[----:B------:R-:W-:Y:S01]  /*23d0*/  IMAD.MOV.U32 R128, RZ, RZ, 0x20 ;  /* 0x00000020ff807424 */ /* 0x000fe200078e00ff */
[----:B------:R-:W-:Y:S01]  /*23e0*/  SEL R7, R21, RZ, P4 ;  /* 0x000000ff15077207 */ /* 0x000fe20002000000 */
[----:B------:R-:W-:Y:S02]  /*23f0*/  IMAD R129, R91, 0x60, RZ ;  /* 0x000000605b817824 */ /* 0x000fe400078e02ff */
[----:B------:R-:W-:Y:S02]  /*2400*/  IMAD R133, R97, 0x60, RZ ;  /* 0x0000006061857824 */ /* 0x000fe400078e02ff */
[----:B------:R-:W-:Y:S02]  /*2410*/  IMAD.SHL.U32 R106, R96, 0x40, RZ ;  /* 0x00000040606a7824 */ /* 0x000fe400078e00ff */
[----:B-----5:R-:W-:-:S04]  /*2420*/  IMAD.WIDE.U32 R92, R143, R96, R92 ;  /* 0x000000608f5c7225 */ /* 0x020fc800078e005c */
[----:B------:R-:W-:-:S04]  /*2430*/  IMAD.WIDE.U32 R94, R143, R96, R94 ;  /* 0x000000608f5e7225 */ /* 0x000fc800078e005e */
[----:B------:R-:W-:Y:S02]  /*2440*/  IMAD.SHL.U32 R108, R102, 0x40, RZ ;  /* 0x00000040666c7824 */ /* 0x000fe400078e00ff */
[----:B------:R-:W-:Y:S01]  /*2450*/  IMAD.SHL.U32 R122, R21, 0x2, RZ ;  /* 0x00000002157a7824 */ /* 0x000fe200078e00ff */
[----:B--2---:R-:W-:-:S04]  /*2460*/  LOP3.LUT R20, R20, 0xfffffffe, RZ, 0xc0, !PT ;  /* 0xfffffffe14147812 */ /* 0x004fc800078ec0ff */
[----:B------:R-:W-:Y:S02]  /*2470*/  @P4 LOP3.LUT R20, R20, 0x1, RZ, 0xfc, !PT ;  /* 0x0000000114144812 */ /* 0x000fe400078efcff */
[----:B------:R-:W-:-:S03]  /*2480*/  IADD3 R120, P4, R162, R121, RZ ;  /* 0x00000079a2787210 */ /* 0x000fc60007f9e0ff */
[----:B------:R0:W-:Y:S02]  /*2490*/  STL [R1+0xc], R20 ;  /* 0x00000c1401007387 */ /* 0x0001e40000100800 */
[----:B------:R-:W-:Y:S01]  /*24a0*/  IMAD.X R121, R0, 0x1, R145, P4 ;  /* 0x0000000100797824 */ /* 0x000fe200020e0691 */
[----:B------:R-:W-:-:S04]  /*24b0*/  SEL R0, RZ, 0x20, P1 ;  /* 0x00000020ff007807 */ /* 0x000fc80000800000 */
[C---:B------:R-:W-:Y:S02]  /*24c0*/  LOP3.LUT R0, R11.reuse, R0, RZ, 0xfc, !PT ;  /* 0x000000000b007212 */ /* 0x040fe400078efcff */
[----:B------:R-:W-:Y:S02]  /*24d0*/  LOP3.LUT R11, R11, 0x1, RZ, 0xc0, !PT ;  /* 0x000000010b0b7812 */ /* 0x000fe400078ec0ff */
[----:B------:R-:W-:Y:S02]  /*24e0*/  LOP3.LUT R10, R0, 0x2, RZ, 0xc0, !PT ;  /* 0x00000002000a7812 */ /* 0x000fe400078ec0ff */
[----:B------:R-:W-:-:S04]  /*24f0*/  SHF.R.S32.HI R3, RZ, 0x1f, R27 ;  /* 0x0000001fff037819 */ /* 0x000fc8000001141b */
[----:B------:R-:W-:Y:S02]  /*2500*/  SEL R6, R3, RZ, !P0 ;  /* 0x000000ff03067207 */ /* 0x000fe40004000000 */
[----:B------:R-:W-:-:S03]  /*2510*/  SEL R3, R27, RZ, !P0 ;  /* 0x000000ff1b037207 */ /* 0x000fc60004000000 */
[----:B------:R-:W-:Y:S02]  /*2520*/  IMAD R8, R6, UR4, RZ ;  /* 0x0000000406087c24 */ /* 0x000fe4000f8e02ff */
[----:B------:R-:W-:-:S04]  /*2530*/  IMAD.WIDE.U32 R86, R3, UR4, R4 ;  /* 0x0000000403567c25 */ /* 0x000fc8000f8e0004 */
[-C--:B------:R-:W-:Y:S02]  /*2540*/  IMAD R4, R145, R90.reuse, RZ ;  /* 0x0000005a91047224 */ /* 0x080fe400078e02ff */
[----:B------:R-:W-:Y:S01]  /*2550*/  IMAD R9, R3, UR5, R8 ;  /* 0x0000000503097c24 */ /* 0x000fe2000f8e0208 */
[----:B------:R-:W-:Y:S01]  /*2560*/  ULDC.64 UR4, c[0x0][0x338] ;  /* 0x0000ce0000047ab9 */ /* 0x000fe20000000a00 */
[----:B------:R-:W-:Y:S01]  /*2570*/  IMAD R13, R162, R91, R4 ;  /* 0x0000005ba20d7224 */ /* 0x000fe200078e0204 */
[----:B------:R-:W-:Y:S01]  /*2580*/  IADD3 R8, R166, R7, RZ ;  /* 0x00000007a6087210 */ /* 0x000fe20007ffe0ff */
[----:B------:R-:W-:-:S04]  /*2590*/  IMAD.WIDE.U32 R4, R162, R90, R18 ;  /* 0x0000005aa2047225 */ /* 0x000fc800078e0012 */
[----:B------:R-:W-:Y:S01]  /*25a0*/  IMAD R6, R6, UR4, RZ ;  /* 0x0000000406067c24 */ /* 0x000fe2000f8e02ff */
[----:B------:R-:W-:Y:S01]  /*25b0*/  IADD3 R27, P0, R86, R4, RZ ;  /* 0x00000004561b7210 */ /* 0x000fe20007f1e0ff */
[----:B------:R-:W-:Y:S01]  /*25c0*/  IMAD.IADD R84, R87, 0x1, R9 ;  /* 0x0000000157547824 */ /* 0x000fe200078e0209 */
[----:B------:R-:W-:Y:S01]  /*25d0*/  SEL R4, R21, RZ, P2 ;  /* 0x000000ff15047207 */ /* 0x000fe20001000000 */
[----:B------:R-:W-:-:S03]  /*25e0*/  IMAD.WIDE.U32 R88, R3, UR4, R88 ;  /* 0x0000000403587c25 */ /* 0x000fc6000f8e0058 */
[----:B------:R-:W-:Y:S01]  /*25f0*/  IADD3.X R26, R84, R5, R13, P0, !PT ;  /* 0x00000005541a7210 */ /* 0x000fe200007fe40d */
[----:B------:R-:W-:Y:S01]  /*2600*/  IMAD R29, R3, UR5, R6 ;  /* 0x00000005031d7c24 */ /* 0x000fe2000f8e0206 */
[----:B------:R-:W-:Y:S01]  /*2610*/  SHF.R.S32.HI R13, RZ, 0x1f, R8 ;  /* 0x0000001fff0d7819 */ /* 0x000fe20000011408 */
[----:B------:R-:W-:Y:S01]  /*2620*/  IMAD R3, R145, R102, RZ ;  /* 0x0000006691037224 */ /* 0x000fe200078e02ff */
[----:B------:R-:W-:Y:S01]  /*2630*/  LOP3.LUT P0, RZ, R199, 0x4, RZ, 0xc0, !PT ;  /* 0x00000004c7ff7812 */ /* 0x000fe2000780c0ff */
[----:B------:R-:W-:Y:S01]  /*2640*/  IMAD.WIDE.U32 R90, R90, 0x60, RZ ;  /* 0x000000605a5a7825 */ /* 0x000fe200078e00ff */
[CC--:B------:R-:W-:Y:S02]  /*2650*/  LEA.HI R12, R13.reuse, R8.reuse, RZ, 0x3 ;  /* 0x000000080d0c7211 */ /* 0x0c0fe400078f18ff */
[----:B------:R-:W-:Y:S01]  /*2660*/  LEA.HI R8, R13, R8, RZ, 0x6 ;  /* 0x000000080d087211 */ /* 0x000fe200078f30ff */
[----:B------:R-:W-:Y:S01]  /*2670*/  IMAD R5, R162, R103, R3 ;  /* 0x00000067a2057224 */ /* 0x000fe200078e0203 */
[----:B------:R-:W-:-:S02]  /*2680*/  SEL R3, R21, RZ, P3 ;  /* 0x000000ff15037207 */ /* 0x000fc40001800000 */
[--C-:B------:R-:W-:Y:S01]  /*2690*/  LOP3.LUT R13, R173, 0x38, R12.reuse, 0xf8, !PT ;  /* 0x00000038ad0d7812 */ /* 0x100fe200078ef80c */
[----:B------:R-:W-:Y:S01]  /*26a0*/  IMAD.IADD R99, R99, 0x1, R5 ;  /* 0x0000000163637824 */ /* 0x000fe200078e0205 */
[----:B------:R-:W-:Y:S01]  /*26b0*/  SEL R128, R128, 0xffffffe0, !P0 ;  /* 0xffffffe080807807 */ /* 0x000fe20004000000 */
[----:B------:R-:W-:Y:S01]  /*26c0*/  IMAD.IADD R3, R18, 0x1, R3 ;  /* 0x0000000112037824 */ /* 0x000fe200078e0203 */
[----:B------:R-:W-:Y:S01]  /*26d0*/  SHF.R.S32.HI R112, RZ, 0x3, R12 ;  /* 0x00000003ff707819 */ /* 0x000fe2000001140c */
[----:B------:R-:W-:Y:S01]  /*26e0*/  IMAD.IADD R101, R5, 0x1, R101 ;  /* 0x0000000105657824 */ /* 0x000fe200078e0265 */
[----:B------:R-:W-:Y:S01]  /*26f0*/  IADD3 R129, R91, R129, RZ ;  /* 0x000000815b817210 */ /* 0x000fe20007ffe0ff */
[----:B------:R-:W-:Y:S01]  /*2700*/  IMAD.IADD R5, R165, 0x1, R4 ;  /* 0x00000001a5057824 */ /* 0x000fe200078e0204 */
[----:B------:R-:W-:Y:S01]  /*2710*/  SHF.R.S32.HI R4, RZ, 0x1f, R3 ;  /* 0x0000001fff047819 */ /* 0x000fe20000011403 */
[----:B------:R-:W-:-:S03]  /*2720*/  IMAD.WIDE.U32 R98, R143, R102, R98 ;  /* 0x000000668f627225 */ /* 0x000fc600078e0062 */
[----:B------:R-:W-:Y:S01]  /*2730*/  SHF.R.S32.HI R6, RZ, 0x1f, R5 ;  /* 0x0000001fff067819 */ /* 0x000fe20000011405 */
[----:B------:R-:W-:Y:S01]  /*2740*/  IMAD.WIDE.U32 R100, R143, R102, R100 ;  /* 0x000000668f647225 */ /* 0x000fe200078e0064 */
[CC--:B------:R-:W-:Y:S02]  /*2750*/  LEA.HI R14, R4.reuse, R3.reuse, RZ, 0x3 ;  /* 0x00000003040e7211 */ /* 0x0c0fe400078f18ff */
[----:B------:R-:W-:Y:S02]  /*2760*/  LEA.HI R3, R4, R3, RZ, 0x6 ;  /* 0x0000000304037211 */ /* 0x000fe400078f30ff */
[----:B------:R-:W-:Y:S02]  /*2770*/  LEA.HI R4, R6, R5, RZ, 0x6 ;  /* 0x0000000506047211 */ /* 0x000fe400078f30ff */
[----:B------:R-:W-:Y:S02]  /*2780*/  SHF.R.S32.HI R3, RZ, 0x6, R3 ;  /* 0x00000006ff037819 */ /* 0x000fe40000011403 */
[----:B------:R-:W-:-:S02]  /*2790*/  SHF.R.S32.HI R7, RZ, 0x6, R4 ;  /* 0x00000006ff077819 */ /* 0x000fc40000011404 */
[----:B------:R-:W-:Y:S01]  /*27a0*/  LOP3.LUT R4, R174, 0x38, R14, 0xf8, !PT ;  /* 0x00000038ae047812 */ /* 0x000fe200078ef80e */
[C---:B------:R-:W-:Y:S01]  /*27b0*/  IMAD R142, R3.reuse, 0x1800, R176 ;  /* 0x00001800038e7824 */ /* 0x040fe200078e02b0 */
[----:B------:R-:W-:Y:S01]  /*27c0*/  LEA.HI R5, R6, R5, RZ, 0x3 ;  /* 0x0000000506057211 */ /* 0x000fe200078f18ff */
[----:B------:R-:W-:Y:S01]  /*27d0*/  IMAD R140, R3, 0x1800, R178 ;  /* 0x00001800038c7824 */ /* 0x000fe200078e02b2 */
[----:B------:R-:W-:Y:S01]  /*27e0*/  LOP3.LUT R3, R4, R175, RZ, 0x3c, !PT ;  /* 0x000000af04037212 */ /* 0x000fe200078e3cff */
[C---:B------:R-:W-:Y:S01]  /*27f0*/  IMAD R141, R7.reuse, 0x1800, R176 ;  /* 0x00001800078d7824 */ /* 0x040fe200078e02b0 */
[----:B------:R-:W-:Y:S01]  /*2800*/  LOP3.LUT R4, R174, 0x38, R12, 0xf8, !PT ;  /* 0x00000038ae047812 */ /* 0x000fe200078ef80c */
[----:B------:R-:W-:Y:S01]  /*2810*/  IMAD R138, R7, 0x1800, R178 ;  /* 0x00001800078a7824 */ /* 0x000fe200078e02b2 */
[----:B------:R-:W-:Y:S01]  /*2820*/  LOP3.LUT R9, R173, 0x38, R14, 0xf8, !PT ;  /* 0x00000038ad097812 */ /* 0x000fe200078ef80e */
[----:B------:R-:W-:Y:S01]  /*2830*/  IMAD.IADD R142, R142, 0x1, R3 ;  /* 0x000000018e8e7824 */ /* 0x000fe200078e0203 */
[----:B------:R-:W-:-:S02]  /*2840*/  SHF.R.S32.HI R3, RZ, 0x6, R8 ;  /* 0x00000006ff037819 */ /* 0x000fc40000011408 */
[-C--:B------:R-:W-:Y:S02]  /*2850*/  LOP3.LUT R4, R4, R175.reuse, RZ, 0x3c, !PT ;  /* 0x000000af04047212 */ /* 0x080fe400078e3cff */
[----:B------:R-:W-:Y:S01]  /*2860*/  LOP3.LUT R6, R174, 0x38, R5, 0xf8, !PT ;  /* 0x00000038ae067812 */ /* 0x000fe200078ef805 */
[----:B------:R-:W-:Y:S01]  /*2870*/  IMAD R139, R3, 0x1800, R176 ;  /* 0x00001800038b7824 */ /* 0x000fe200078e02b0 */
[----:B------:R-:W-:Y:S01]  /*2880*/  LOP3.LUT R9, R9, R208, RZ, 0x3c, !PT ;  /* 0x000000d009097212 */ /* 0x000fe200078e3cff */
[----:B------:R-:W-:Y:S01]  /*2890*/  IMAD R137, R3, 0x1800, R178 ;  /* 0x0000180003897824 */ /* 0x000fe200078e02b2 */
[----:B------:R-:W-:Y:S01]  /*28a0*/  SHF.R.S32.HI R3, RZ, 0x1f, R143 ;  /* 0x0000001fff037819 */ /* 0x000fe2000001148f */
[----:B------:R-:W-:Y:S01]  /*28b0*/  IMAD.IADD R139, R139, 0x1, R4 ;  /* 0x000000018b8b7824 */ /* 0x000fe200078e0204 */
[----:B------:R-:W-:Y:S01]  /*28c0*/  LOP3.LUT R6, R6, R175, RZ, 0x3c, !PT ;  /* 0x000000af06067212 */ /* 0x000fe200078e3cff */
[----:B------:R-:W-:Y:S01]  /*28d0*/  IMAD.IADD R140, R140, 0x1, R9 ;  /* 0x000000018c8c7824 */ /* 0x000fe200078e0209 */
[----:B------:R-:W-:Y:S01]  /*28e0*/  LOP3.LUT R9, R173, 0x38, R5, 0xf8, !PT ;  /* 0x00000038ad097812 */ /* 0x000fe200078ef805 */
[----:B------:R-:W-:Y:S01]  /*28f0*/  IMAD R4, R3, R96, RZ ;  /* 0x0000006003047224 */ /* 0x000fe200078e02ff */
[----:B------:R-:W-:Y:S01]  /*2900*/  SHF.R.S32.HI R116, RZ, 0x3, R14 ;  /* 0x00000003ff747819 */ /* 0x000fe2000001140e */
[----:B------:R-:W-:Y:S01]  /*2910*/  IMAD.IADD R141, R141, 0x1, R6 ;  /* 0x000000018d8d7824 */ /* 0x000fe200078e0206 */
[-C--:B------:R-:W-:Y:S01]  /*2920*/  LOP3.LUT R9, R9, R208.reuse, RZ, 0x3c, !PT ;  /* 0x000000d009097212 */ /* 0x080fe200078e3cff */
[----:B------:R-:W-:Y:S01]  /*2930*/  IMAD R7, R143, R97, R4 ;  /* 0x000000618f077224 */ /* 0x000fe200078e0204 */
[----:B------:R-:W-:Y:S01]  /*2940*/  LOP3.LUT R6, R13, R208, RZ, 0x3c, !PT ;  /* 0x000000d00d067212 */ /* 0x000fe200078e3cff */
[----:B------:R-:W-:Y:S01]  /*2950*/  IMAD R4, R3, R102, RZ ;  /* 0x0000006603047224 */ /* 0x000fe200078e02ff */
[----:B------:R-:W-:Y:S01]  /*2960*/  LOP3.LUT R14, R14, 0xfffffff8, RZ, 0xc0, !PT ;  /* 0xfffffff80e0e7812 */ /* 0x000fe200078ec0ff */
[----:B------:R-:W-:Y:S01]  /*2970*/  IMAD R3, R103, 0x60, RZ ;  /* 0x0000006067037824 */ /* 0x000fe200078e02ff */
[----:B------:R-:W-:Y:S01]  /*2980*/  LOP3.LUT R13, R5, 0xfffffff8, RZ, 0xc0, !PT ;  /* 0xfffffff8050d7812 */ /* 0x000fe200078ec0ff */
[----:B------:R-:W-:Y:S01]  /*2990*/  IMAD R15, R143, R103, R4 ;  /* 0x000000678f0f7224 */ /* 0x000fe200078e0204 */
[----:B------:R-:W-:Y:S01]  /*29a0*/  LOP3.LUT R4, R174, 0x18, R18, 0xf8, !PT ;  /* 0x00000018ae047812 */ /* 0x000fe200078ef812 */
[----:B------:R-:W-:Y:S01]  /*29b0*/  IMAD.WIDE.U32 R96, R96, 0x60, RZ ;  /* 0x0000006060607825 */ /* 0x000fe200078e00ff */
[----:B------:R-:W-:-:S02]  /*29c0*/  LOP3.LUT R12, R12, 0xfffffff8, RZ, 0xc0, !PT ;  /* 0xfffffff80c0c7812 */ /* 0x000fc400078ec0ff */
[----:B------:R-:W-:Y:S01]  /*29d0*/  LOP3.LUT R25, R4, R175, RZ, 0x3c, !PT ;  /* 0x000000af04197212 */ /* 0x000fe200078e3cff */
[----:B------:R-:W-:Y:S01]  /*29e0*/  IMAD.WIDE.U32 R102, R102, 0x60, RZ ;  /* 0x0000006066667825 */ /* 0x000fe200078e00ff */
[----:B------:R-:W-:Y:S02]  /*29f0*/  SHF.R.S32.HI R113, RZ, 0x3, R5 ;  /* 0x00000003ff717819 */ /* 0x000fe40000011405 */
[----:B------:R-:W-:Y:S01]  /*2a00*/  SHF.R.S32.HI R111, RZ, 0x1f, R14 ;  /* 0x0000001fff6f7819 */ /* 0x000fe2000001140e */
[----:B------:R-:W-:Y:S01]  /*2a10*/  IMAD.IADD R25, R176, 0x1, R25 ;  /* 0x00000001b0197824 */ /* 0x000fe200078e0219 */
[----:B------:R-:W-:Y:S01]  /*2a20*/  SHF.R.S32.HI R110, RZ, 0x1f, R13 ;  /* 0x0000001fff6e7819 */ /* 0x000fe2000001140d */
[----:B------:R-:W-:Y:S01]  /*2a30*/  IMAD.IADD R138, R138, 0x1, R9 ;  /* 0x000000018a8a7824 */ /* 0x000fe200078e0209 */
[----:B------:R-:W-:Y:S01]  /*2a40*/  SHF.R.S32.HI R109, RZ, 0x1f, R12 ;  /* 0x0000001fff6d7819 */ /* 0x000fe2000001140c */
[----:B------:R-:W-:Y:S01]  /*2a50*/  IMAD.IADD R137, R137, 0x1, R6 ;  /* 0x0000000189897824 */ /* 0x000fe200078e0206 */
[C---:B------:R-:W-:Y:S01]  /*2a60*/  LOP3.LUT R9, R0.reuse, 0x4, RZ, 0xc0, !PT ;  /* 0x0000000400097812 */ /* 0x040fe200078ec0ff */
[----:B------:R-:W-:Y:S01]  /*2a70*/  IMAD.IADD R21, R93, 0x1, R7 ;  /* 0x000000015d157824 */ /* 0x000fe200078e0207 */
[C---:B------:R-:W-:Y:S01]  /*2a80*/  LOP3.LUT R8, R0.reuse, 0x8, RZ, 0xc0, !PT ;  /* 0x0000000800087812 */ /* 0x040fe200078ec0ff */
[----:B0-----:R-:W-:Y:S01]  /*2a90*/  IMAD.IADD R20, R7, 0x1, R95 ;  /* 0x0000000107147824 */ /* 0x001fe200078e025f */
[C---:B------:R-:W-:Y:S01]  /*2aa0*/  LOP3.LUT R7, R0.reuse, 0x10, RZ, 0xc0, !PT ;  /* 0x0000001000077812 */ /* 0x040fe200078ec0ff */
[----:B------:R-:W-:Y:S01]  /*2ab0*/  IMAD.IADD R104, R99, 0x1, R15 ;  /* 0x0000000163687824 */ /* 0x000fe200078e020f */
[----:B------:R-:W-:Y:S01]  /*2ac0*/  IADD3 R15, R15, R101, RZ ;  /* 0x000000650f0f7210 */ /* 0x000fe20007ffe0ff */
[----:B------:R-:W-:Y:S01]  /*2ad0*/  IMAD.IADD R133, R97, 0x1, R133 ;  /* 0x0000000161857824 */ /* 0x000fe200078e0285 */
[----:B------:R-:W-:Y:S01]  /*2ae0*/  LOP3.LUT R6, R0, 0x20, RZ, 0xc0, !PT ;  /* 0x0000002000067812 */ /* 0x000fe200078ec0ff */
[----:B------:R-:W-:-:S02]  /*2af0*/  IMAD.IADD R132, R103, 0x1, R3 ;  /* 0x0000000167847824 */ /* 0x000fc400078e0203 */
[----:B------:R-:W-:Y:S02]  /*2b00*/  IMAD.IADD R136, R128, 0x1, R25 ;  /* 0x0000000180887824 */ /* 0x000fe400078e0219 */
[----:B------:R-:W-:-:S07]  /*2b10*/  IMAD.IADD R5, R89, 0x1, R29 ;  /* 0x0000000159057824 */ /* 0x000fce00078e021d */
.L_x_1770:
[----:B0-2---:R-:W2:Y:S01]  /*2b20*/  LDL.LU R30, [R1+0xc] ;  /* 0x00000c00011e7983 */ /* 0x005ea20000300800 */
[----:B------:R-:W-:Y:S01]  /*2b30*/  VIADD R31, R2, 0xffffffff ;  /* 0xffffffff021f7836 */ /* 0x000fe20000000000 */
[----:B------:R-:W0:Y:S01]  /*2b40*/  LDC.64 R114, c[0x0][0x2e8] ;  /* 0x0000ba00ff727b82 */ /* 0x000e220000000a00 */
[----:B------:R-:W-:Y:S01]  /*2b50*/  IMAD R39, R17, 0x4800, R25 ;  /* 0x0000480011277824 */ /* 0x000fe200078e0219 */
[----:B------:R-:W-:Y:S05]  /*2b60*/  YIELD ;  /* 0x0000000000007946 */ /* 0x000fea0003800000 */
[----:B------:R-:W-:Y:S01]  /*2b70*/  SHF.R.S32.HI R28, RZ, 0x1f, R31 ;  /* 0x0000001fff1c7819 */ /* 0x000fe2000001141f */
[-C--:B------:R-:W-:Y:S01]  /*2b80*/  IMAD R3, R129, R31.reuse, RZ ;  /* 0x0000001f81037224 */ /* 0x080fe200078e02ff */
[----:B------:R-:W1:Y:S01]  /*2b90*/  LDC R119, c[0x0][0x3f4] ;  /* 0x0000fd00ff777b82 */ /* 0x000e620000000800 */
[----:B------:R-:W-:Y:S01]  /*2ba0*/  IMAD.WIDE.U32 R126, R90, R31, RZ ;  /* 0x0000001f5a7e7225 */ /* 0x000fe200078e00ff */
[----:B------:R-:W-:Y:S03]  /*2bb0*/  BSSY B0, `(.L_x_1671) ;  /* 0x0000762000007945 */ /* 0x000fe60003800000 */
[----:B------:R-:W-:Y:S01]  /*2bc0*/  IMAD R29, R28, R90, R3 ;  /* 0x0000005a1c1d7224 */ /* 0x000fe200078e0203 */
[-C--:B------:R-:W-:Y:S01]  /*2bd0*/  IADD3 R0, P1, P4, R27, R126.reuse, R135 ;  /* 0x0000007e1b007210 */ /* 0x080fe20007c3e087 */
[----:B------:R-:W-:Y:S01]  /*2be0*/  IMAD R39, R39, 0x2, R118 ;  /* 0x0000000227277824 */ /* 0x000fe200078e0276 */
[----:B------:R-:W-:Y:S01]  /*2bf0*/  IADD3 R3, P5, R27, R126, RZ ;  /* 0x0000007e1b037210 */ /* 0x000fe20007fbe0ff */
[----:B------:R-:W-:-:S04]  /*2c00*/  IMAD.IADD R80, R127, 0x1, R29 ;  /* 0x000000017f507824 */ /* 0x000fc800078e021d */
[----:B------:R-:W-:Y:S01]  /*2c10*/  IMAD.X R4, R80, 0x1, R26, P5 ;  /* 0x0000000150047824 */ /* 0x000fe200028e061a */
[----:B------:R-:W-:Y:S02]  /*2c20*/  IADD3.X R2, R26, R80, R134, P1, P4 ;  /* 0x000000501a027210 */ /* 0x000fe40000fe8486 */
[----:B------:R-:W-:Y:S02]  /*2c30*/  ISETP.GT.AND P1, PT, R31, R123, PT ;  /* 0x0000007b1f00720c */ /* 0x000fe40003f24270 */
[CC--:B0-----:R-:W-:Y:S02]  /*2c40*/  LEA R40, P0, R3.reuse, R114.reuse, 0x1 ;  /* 0x0000007203287211 */ /* 0x0c1fe400078008ff */
[----:B------:R-:W-:Y:S02]  /*2c50*/  LEA R36, P5, R0, R114, 0x1 ;  /* 0x0000007200247211 */ /* 0x000fe400078a08ff */
[----:B------:R-:W-:Y:S01]  /*2c60*/  LEA.HI.X R41, R3, R115, R4, 0x1, P0 ;  /* 0x0000007303297211 */ /* 0x000fe200000f0c04 */
[----:B------:R-:W-:Y:S01]  /*2c70*/  IMAD R3, R17, 0x4800, R136 ;  /* 0x0000480011037824 */ /* 0x000fe200078e0288 */
[----:B-1----:R-:W-:-:S02]  /*2c80*/  ISETP.GE.AND P0, PT, R119, 0x1, PT ;  /* 0x000000017700780c */ /* 0x002fc40003f06270 */
[----:B------:R-:W-:Y:S01]  /*2c90*/  LEA.HI.X R37, R0, R115, R2, 0x1, P5 ;  /* 0x0000007300257211 */ /* 0x000fe200028f0c02 */
[----:B------:R-:W-:Y:S01]  /*2ca0*/  IMAD R38, R3, 0x2, R118 ;  /* 0x0000000203267824 */ /* 0x000fe200078e0276 */
[----:B------:R-:W-:Y:S02]  /*2cb0*/  MOV R2, R31 ;  /* 0x0000001f00027202 */ /* 0x000fe40000000f00 */
[----:B--2---:R-:W-:-:S04]  /*2cc0*/  LOP3.LUT R30, R30, 0xfffffffd, RZ, 0xc0, !PT ;  /* 0xfffffffd1e1e7812 */ /* 0x004fc800078ec0ff */
[----:B------:R-:W-:-:S05]  /*2cd0*/  @P1 LOP3.LUT R30, R30, 0x2, RZ, 0xfc, !PT ;  /* 0x000000021e1e1812 */ /* 0x000fca00078efcff */
[----:B------:R0:W-:Y:S01]  /*2ce0*/  STL [R1+0xc], R30 ;  /* 0x00000c1e01007387 */ /* 0x0001e20000100800 */
[----:B------:R-:W-:Y:S05]  /*2cf0*/  @!P0 BRA `(.L_x_1672) ;  /* 0x0000007000508947 */ /* 0x000fea0003800000 */
[----:B------:R-:W-:Y:S01]  /*2d00*/  ULDC.U8 UR4, c[0x0][0x410] ;  /* 0x0001040000047ab9 */ /* 0x000fe20000000000 */
[-C--:B------:R-:W-:Y:S01]  /*2d10*/  IMAD R3, R132, R31.reuse, RZ ;  /* 0x0000001f84037224 */ /* 0x080fe200078e02ff */
[----:B------:R-:W-:Y:S01]  /*2d20*/  ISETP.NE.AND P0, PT, RZ, UR4, PT ;  /* 0x00000004ff007c0c */ /* 0x000fe2000bf05270 */
[-C--:B------:R-:W-:Y:S02]  /*2d30*/  IMAD R29, R133, R31.reuse, RZ ;  /* 0x0000001f851d7224 */ /* 0x080fe400078e02ff */
[----:B------:R-:W-:Y:S02]  /*2d40*/  IMAD R3, R28, R102, R3 ;  /* 0x000000661c037224 */ /* 0x000fe400078e0203 */
[----:B------:R-:W-:Y:S02]  /*2d50*/  IMAD R4, R2, -0x60, R24 ;  /* 0xffffffa002047824 */ /* 0x000fe400078e0218 */
[----:B------:R-:W-:-:S03]  /*2d60*/  IMAD.WIDE.U32 R78, R102, R31, RZ ;  /* 0x0000001f664e7225 */ /* 0x000fc600078e00ff */
[----:B------:R-:W-:Y:S01]  /*2d70*/  VIMNMX R4, R4, 0x60, PT ;  /* 0x0000006004047848 */ /* 0x000fe20003fe0100 */
[----:B------:R-:W-:Y:S02]  /*2d80*/  IMAD R29, R28, R96, R29 ;  /* 0x000000601c1d7224 */ /* 0x000fe400078e021d */
[----:B------:R-:W-:-:S04]  /*2d90*/  IMAD.WIDE.U32 R76, R96, R31, RZ ;  /* 0x0000001f604c7225 */ /* 0x000fc800078e00ff */
[----:B------:R-:W-:Y:S02]  /*2da0*/  IMAD.IADD R0, R79, 0x1, R3 ;  /* 0x000000014f007824 */ /* 0x000fe400078e0203 */
        /* <DEDUP_REMOVED lines=24> */
[----:B------:R-:W-:Y:S01]  /*2f30*/  LEA R28, P4, R29, UR4, 0x1 ;  /* 0x000000041d1c7c11 */ /* 0x000fe2000f8808ff */
[----:B------:R-:W-:Y:S01]  /*2f40*/  IMAD.X R34, R3, 0x1, R21, P1 ;  /* 0x0000000103227824 */ /* 0x000fe200008e0615 */
[----:B------:R-:W-:Y:S02]  /*2f50*/  ISETP.GE.AND P1, PT, R160, R119, PT ;  /* 0x00000077a000720c */ /* 0x000fe40003f26270 */
[----:B------:R-:W-:-:S02]  /*2f60*/  CS2R R82, SRZ ;  /* 0x0000000000527805 */ /* 0x000fc4000001ff00 */
[----:B------:R-:W-:Y:S02]  /*2f70*/  LEA.HI.X R29, R29, UR5, R30, 0x1, P4 ;  /* 0x000000051d1d7c11 */ /* 0x000fe4000a0f0c1e */
[----:B------:R-:W-:Y:S02]  /*2f80*/  CS2R R126, SRZ ;  /* 0x00000000007e7805 */ /* 0x000fe4000001ff00 */
[C---:B------:R-:W-:Y:S02]  /*2f90*/  LEA R30, P4, R31.reuse, UR6, 0x1 ;  /* 0x000000061f1e7c11 */ /* 0x040fe4000f8808ff */
[----:B------:R-:W-:Y:S01]  /*2fa0*/  CS2R R114, SRZ ;  /* 0x0000000000727805 */ /* 0x000fe2000001ff00 */
[----:B------:R-:W-:Y:S01]  /*2fb0*/  ULDC.64 UR8, c[0x0][0x208] ;  /* 0x0000820000087ab9 */ /* 0x000fe20000000a00 */
[----:B------:R-:W-:Y:S02]  /*2fc0*/  LEA.HI.X R31, R31, UR7, R34, 0x1, P4 ;  /* 0x000000071f1f7c11 */ /* 0x000fe4000a0f0c22 */
[-C--:B------:R-:W-:Y:S01]  /*2fd0*/  ISETP.GE.AND P4, PT, R171, R119.reuse, PT ;  /* 0x00000077ab00720c */ /* 0x080fe20003f86270 */
[----:B------:R1:W5:Y:S04]  /*2fe0*/  @!P1 LDG.E.64 R124, desc[UR8][R28.64] ;  /* 0x000000081c7c9981 */ /* 0x000368000c1e1b00 */
[----:B------:R1:W5:Y:S01]  /*2ff0*/  @!P1 LDG.E.64 R126, desc[UR8][R30.64] ;  /* 0x000000081e7e9981 */ /* 0x000362000c1e1b00 */
[----:B------:R-:W-:-:S07]  /*3000*/  ISETP.GE.AND P1, PT, R169, R119, PT ;  /* 0x00000077a900720c */ /* 0x000fce0003f26270 */
        /* <DEDUP_REMOVED lines=21> */
.L_x_1675:
[----:B------:R-:W-:Y:S05]  /*3160*/  BSYNC B1 ;  /* 0x0000000000017941 */ /* 0x000fea0003800000 */
.L_x_1674:
        /* <DEDUP_REMOVED lines=22> */
[----:B------:R-:W-:Y:S01]  /*32d0*/  IADD3 R76, P1, P5, R92, R76, R106 ;  /* 0x0000004c5c4c7210 */ /* 0x000fe20007d3e06a */
[----:B------:R-:W-:-:S03]  /*32e0*/  ULDC.64 UR8, c[0x0][0x208] ;  /* 0x0000820000087ab9 */ /* 0x000fc60000000a00 */
        /* <DEDUP_REMOVED lines=33> */
.L_x_1677:
[----:B------:R-:W-:Y:S05]  /*3500*/  BSYNC B1 ;  /* 0x0000000000017941 */ /* 0x000fea0003800000 */
.L_x_1676:
[----:B------:R-:W-:Y:S01]  /*3510*/  IMAD.MOV.U32 R3, RZ, RZ, R67 ;  /* 0x000000ffff037224 */ /* 0x000fe200078e0043 */
[----:B------:R-:W-:Y:S01]  /*3520*/  MOV R0, R66 ;  /* 0x0000004200007202 */ /* 0x000fe20000000f00 */
[----:B-12---:R-:W-:Y:S01]  /*3530*/  IMAD.MOV.U32 R28, RZ, RZ, R70 ;  /* 0x000000ffff1c7224 */ /* 0x006fe200078e0046 */
[----:B------:R-:W-:Y:S01]  /*3540*/  PRMT R152, R131, 0x7610, R152 ;  /* 0x0000761083987816 */ /* 0x000fe20000000098 */
[----:B------:R-:W-:Y:S01]  /*3550*/  IMAD.MOV.U32 R29, RZ, RZ, R82 ;  /* 0x000000ffff1d7224 */ /* 0x000fe200078e0052 */
[----:B------:R-:W-:Y:S01]  /*3560*/  PRMT R198, R0, 0x5410, R3 ;  /* 0x0000541000c67816 */ /* 0x000fe20000000003 */
[----:B------:R-:W-:Y:S01]  /*3570*/  IMAD.MOV.U32 R3, RZ, RZ, R74 ;  /* 0x000000ffff037224 */ /* 0x000fe200078e004a */
[----:B------:R-:W-:Y:S01]  /*3580*/  PRMT R210, R28, 0x7610, R210 ;  /* 0x000076101cd27816 */ /* 0x000fe200000000d2 */
[----:B------:R-:W-:Y:S01]  /*3590*/  IMAD.MOV.U32 R28, RZ, RZ, R75 ;  /* 0x000000ffff1c7224 */ /* 0x000fe200078e004b */
[----:B------:R-:W-:Y:S01]  /*35a0*/  PRMT R212, R29, 0x7610, R212 ;  /* 0x000076101dd47816 */ /* 0x000fe200000000d4 */
[----:B------:R-:W-:Y:S01]  /*35b0*/  IMAD.MOV.U32 R0, RZ, RZ, R71 ;  /* 0x000000ffff007224 */ /* 0x000fe200078e0047 */
[----:B------:R-:W-:Y:S01]  /*35c0*/  ULOP3.LUT UR4, UR60, 0x1, URZ, 0xfc, !UPT ;  /* 0x000000013c047892 */ /* 0x000fe2000f8efc3f */
[----:B------:R-:W-:Y:S01]  /*35d0*/  IMAD.MOV.U32 R29, RZ, RZ, R64 ;  /* 0x000000ffff1d7224 */ /* 0x000fe200078e0040 */
[----:B------:R-:W-:Y:S01]  /*35e0*/  PRMT R211, R3, 0x5410, R28 ;  /* 0x0000541003d37816 */ /* 0x000fe2000000001c */
[----:B------:R-:W-:Y:S01]  /*35f0*/  IMAD.MOV.U32 R3, RZ, RZ, R124 ;  /* 0x000000ffff037224 */ /* 0x000fe200078e007c */
[----:B------:R-:W-:Y:S01]  /*3600*/  PRMT R210, R210, 0x5410, R0 ;  /* 0x00005410d2d27816 */ /* 0x000fe20000000000 */
[----:B------:R-:W-:Y:S01]  /*3610*/  IMAD.MOV.U32 R28, RZ, RZ, R125 ;  /* 0x000000ffff1c7224 */ /* 0x000fe200078e007d */
[----:B------:R-:W-:Y:S01]  /*3620*/  MOV R0, R83 ;  /* 0x0000005300007202 */ /* 0x000fe20000000f00 */
[----:B------:R-:W-:Y:S01]  /*3630*/  UISETP.NE.AND UP0, UPT, UR4, 0x3, UPT ;  /* 0x000000030400788c */ /* 0x000fe2000bf05270 */
[----:B------:R-:W-:Y:S01]  /*3640*/  PRMT R157, R3, 0x7610, R157 ;  /* 0x00007610039d7816 */ /* 0x000fe2000000009d */
[----:B------:R-:W-:Y:S01]  /*3650*/  IMAD.MOV.U32 R3, RZ, RZ, R68 ;  /* 0x000000ffff037224 */ /* 0x000fe200078e0044 */
[----:B------:R-:W-:Y:S01]  /*3660*/  PRMT R212, R212, 0x5410, R0 ;  /* 0x00005410d4d47816 */ /* 0x000fe20000000000 */
[----:B------:R-:W-:Y:S01]  /*3670*/  IMAD.MOV.U32 R0, RZ, RZ, R65 ;  /* 0x000000ffff007224 */ /* 0x000fe200078e0041 */
[----:B------:R-:W-:Y:S01]  /*3680*/  PRMT R159, R28, 0x7610, R159 ;  /* 0x000076101c9f7816 */ /* 0x000fe2000000009f */
[----:B------:R-:W-:Y:S01]  /*3690*/  IMAD.MOV.U32 R28, RZ, RZ, R69 ;  /* 0x000000ffff1c7224 */ /* 0x000fe200078e0045 */
[----:B------:R-:W-:-:S02]  /*36a0*/  PRMT R152, R152, 0x5410, R29 ;  /* 0x0000541098987816 */ /* 0x000fc4000000001d */
[----:B------:R-:W-:Y:S02]  /*36b0*/  MOV R29, R72 ;  /* 0x00000048001d7202 */ /* 0x000fe40000000f00 */
        /* <DEDUP_REMOVED lines=13> */
[----:B-----5:R-:W-:Y:S01]  /*3790*/  IMAD.MOV.U32 R29, RZ, RZ, R32 ;  /* 0x000000ffff1d7224 */ /* 0x020fe200078e0020 */
[----:B------:R-:W-:-:S02]  /*37a0*/  MOV R28, R127 ;  /* 0x0000007f001c7202 */ /* 0x000fc40000000f00 */
        /* <DEDUP_REMOVED lines=8> */
[----:B------:R-:W-:Y:S02]  /*3830*/  PLOP3.LUT P1, PT, PT, PT, UP0, 0x80, 0x0 ;  /* 0x000000000000781c */ /* 0x000fe40003f2f008 */
        /* <DEDUP_REMOVED lines=18> */
[----:B------:R-:W-:-:S02]  /*3960*/  IMAD.MOV.U32 R0, RZ, RZ, R48 ;  /* 0x000000ffff007224 */ /* 0x000fc400078e0030 */
[----:B------:R-:W-:Y:S01]  /*3970*/  IMAD.MOV.U32 R29, RZ, RZ, R55 ;  /* 0x000000ffff1d7224 */ /* 0x000fe200078e0037 */
        /* <DEDUP_REMOVED lines=15> */
[----:B------:R-:W-:Y:S02]  /*3a70*/  PRMT R209, R3, 0x5410, R0 ;  /* 0x0000541003d17816 */ /* 0x000fe40000000000 */
[----:B------:R-:W-:Y:S01]  /*3a80*/  PRMT R203, R29, 0x5410, R28 ;  /* 0x000054101dcb7816 */ /* 0x000fe2000000001c */
[----:B------:R-:W-:Y:S06]  /*3a90*/  @!P1 BRA `(.L_x_1678) ;  /* 0x0000000000049947 */ /* 0x000fec0003800000 */
[----:B------:R-:W-:Y:S01]  /*3aa0*/  BPT.TRAP 0x1 ;  /* 0x000000040000795c */ /* 0x000fe20000300000 */
.L_x_1678:
[----:B------:R-:W-:Y:S01]  /*3ab0*/  IMAD R3, R17, 0x8, R16 ;  /* 0x0000000811037824 */ /* 0x000fe200078e0210 */
[----:B------:R-:W-:Y:S01]  /*3ac0*/  SHF.L.U32 R0, R167, 0x1f, RZ ;  /* 0x0000001fa7007819 */ /* 0x000fe200000006ff */
[----:B------:R-:W-:Y:S03]  /*3ad0*/  BSSY B1, `(.L_x_1679) ;  /* 0x0000003000017945 */ /* 0x000fe60003800000 */
[----:B------:R-:W1:Y:S02]  /*3ae0*/  SYNCS.PHASECHK.TRANS64.TRYWAIT P5, [R3+URZ+0x2a890], R0 ;  /* 0x02a89000030075a7 */ /* 0x000e6400080a017f */
[----:B-1----:R-:W-:Y:S05]  /*3af0*/  @!P5 BRA `(.L_x_1680) ;  /* 0x000002480054d947 */ /* 0x002fea0003800000 */
.L_x_2117:
[----:B------:R-:W-:Y:S05]  /*3b00*/  BSYNC B1 ;  /* 0x0000000000017941 */ /* 0x000fea0003800000 */
.L_x_1679:
        /* <DEDUP_REMOVED lines=10> */
[----:B--2---:R-:W-:Y:S01]  /*3bb0*/  HADD2.F32 R156, -RZ, R31.H0_H0 ;  /* 0x2000001fff9c7230 */ /* 0x004fe20000004100 */
[----:B------:R-:W-:Y:S02]  /*3bc0*/  SHF.R.U32.HI R155, RZ, 0x10, R127 ;  /* 0x00000010ff9b7819 */ /* 0x000fe4000001167f */
        /* <DEDUP_REMOVED lines=21> */
[----:B------:R-:W-:Y:S02]  /*3d20*/  HADD2.F32 R125, -RZ, R159.H1_H1 ;  /* 0x3000009fff7d7230 */ /* 0x000fe40000004100 */
[----:B------:R-:W-:Y:S02]  /*3d30*/  HADD2.F32 R28, -RZ, R30.H1_H1 ;  /* 0x3000001eff1c7230 */ /* 0x000fe40000004100 */
[----:B------:R-:W-:Y:S01]  /*3d40*/  FMUL.FTZ R158, R156, R127 ;  /* 0x0000007f9c9e7220 */ /* 0x000fe20000410000 */
[----:B------:R-:W-:-:S02]  /*3d50*/  HADD2.F32 R154, -RZ, R157.H0_H0 ;  /* 0x2000009dff9a7230 */ /* 0x000fc40000004100 */
[C---:B------:R-:W-:Y:S01]  /*3d60*/  FMUL.FTZ R157, R155.reuse, R127 ;  /* 0x0000007f9b9d7220 */ /* 0x040fe20000410000 */
[----:B------:R-:W-:Y:S02]  /*3d70*/  HADD2.F32 R30, -RZ, R30.H0_H0 ;  /* 0x2000001eff1e7230 */ /* 0x000fe40000004100 */
[-C--:B------:R-:W-:Y:S01]  /*3d80*/  FMUL.FTZ R127, R28, R125.reuse ;  /* 0x0000007d1c7f7220 */ /* 0x080fe20000410000 */
[----:B------:R-:W-:Y:S02]  /*3d90*/  HADD2.F32 R159, -RZ, R159.H0_H0 ;  /* 0x2000009fff9f7230 */ /* 0x000fe40000004100 */
[-C--:B------:R-:W-:Y:S01]  /*3da0*/  FFMA.FTZ R157, R156, R154.reuse, -R157 ;  /* 0x0000009a9c9d7223 */ /* 0x080fe2000001089d */
[----:B------:R-:W-:Y:S01]  /*3db0*/  FFMA.FTZ R158, R155, R154, R158 ;  /* 0x0000009a9b9e7223 */ /* 0x000fe2000001009e */
[----:B------:R-:W-:Y:S01]  /*3dc0*/  FMUL.FTZ R125, R30, R125 ;  /* 0x0000007d1e7d7220 */ /* 0x000fe20000410000 */
[----:B------:R-:W-:Y:S01]  /*3dd0*/  F2FP.F16.F32.PACK_AB R29, R124, R29 ;  /* 0x0000001d7c1d723e */ /* 0x000fe200000000ff */
[----:B------:R-:W-:-:S02]  /*3de0*/  FFMA.FTZ R127, R30, R159, -R127 ;  /* 0x0000009f1e7f7223 */ /* 0x000fc4000001087f */
[----:B------:R-:W-:Y:S01]  /*3df0*/  FFMA.FTZ R28, R28, R159, R125 ;  /* 0x0000009f1c1c7223 */ /* 0x000fe2000001007d */
[----:B------:R-:W-:-:S04]  /*3e00*/  F2FP.F16.F32.PACK_AB R158, R158, R157 ;  /* 0x0000009d9e9e723e */ /* 0x000fc800000000ff */
[----:B------:R-:W-:Y:S01]  /*3e10*/  F2FP.F16.F32.PACK_AB R30, R28, R127 ;  /* 0x0000007f1c1e723e */ /* 0x000fe200000000ff */
[----:B------:R-:W-:-:S07]  /*3e20*/  IMAD.MOV.U32 R28, RZ, RZ, R158 ;  /* 0x000000ffff1c7224 */ /* 0x000fce00078e009e */
.L_x_1686:
[----:B------:R-:W-:Y:S05]  /*3e30*/  BSYNC B3 ;  /* 0x0000000000037941 */ /* 0x000fea0003800000 */
.L_x_1685:
[----:B------:R-:W-:Y:S02]  /*3e40*/  ULDC.64 UR4, c[0x0][0x208] ;  /* 0x0000820000047ab9 */ /* 0x000fe40000000a00 */
[----:B--2---:R2:W-:Y:S03]  /*3e50*/  STG.E.128 desc[UR4][R40.64], R28 ;  /* 0x0000001c28007986 */ /* 0x0045e6000c101d04 */
.L_x_1684:
[----:B------:R-:W-:Y:S05]  /*3e60*/  BSYNC B2 ;  /* 0x0000000000027941 */ /* 0x000fea0003800000 */
.L_x_1683:
        /* <DEDUP_REMOVED lines=26> */
[----:B------:R-:W-:-:S02]  /*4010*/  HADD2.F32 R115, -RZ, R215.H0_H0 ;  /* 0x200000d7ff737230 */ /* 0x000fc40000004100 */
[-C--:B------:R-:W-:Y:S01]  /*4020*/  FFMA.FTZ R29, R29, R124.reuse, -R82 ;  /* 0x0000007c1d1d7223 */ /* 0x080fe20000010852 */
[--C-:B------:R-:W-:Y:S02]  /*4030*/  HADD2.F32 R125, -RZ, R28.reuse.H1_H1 ;  /* 0x3000001cff7d7230 */ /* 0x100fe40000004100 */
[----:B------:R-:W-:Y:S01]  /*4040*/  FFMA.FTZ R82, R83, R124, R154 ;  /* 0x0000007c53527223 */ /* 0x000fe2000001009a */
[----:B------:R-:W-:Y:S01]  /*4050*/  HADD2.F32 R126, -RZ, R28.H0_H0 ;  /* 0x2000001cff7e7230 */ /* 0x000fe20000004100 */
[----:B------:R-:W-:Y:S01]  /*4060*/  F2FP.F16.F32.PACK_AB R31, R114, R31 ;  /* 0x0000001f721f723e */ /* 0x000fe200000000ff */
[----:B------:R-:W-:Y:S02]  /*4070*/  HADD2.F32 R83, -RZ, R215.H1_H1 ;  /* 0x300000d7ff537230 */ /* 0x000fe40000004100 */
[-C--:B------:R-:W-:Y:S01]  /*4080*/  FMUL.FTZ R127, R125, R115.reuse ;  /* 0x000000737d7f7220 */ /* 0x080fe20000410000 */
[----:B------:R-:W-:Y:S02]  /*4090*/  HADD2.F32 R28, -RZ, R30.H1_H1 ;  /* 0x3000001eff1c7230 */ /* 0x000fe40000004100 */
        /* <DEDUP_REMOVED lines=13> */
.L_x_1690:
[----:B------:R-:W-:Y:S05]  /*4170*/  BSYNC B3 ;  /* 0x0000000000037941 */ /* 0x000fea0003800000 */
.L_x_1689:
[----:B------:R-:W-:Y:S02]  /*4180*/  ULDC.64 UR4, c[0x0][0x208] ;  /* 0x0000820000047ab9 */ /* 0x000fe40000000a00 */
[----:B--2---:R3:W-:Y:S03]  /*4190*/  STG.E.128 desc[UR4][R40.64+0x40], R28 ;  /* 0x0000401c28007986 */ /* 0x0047e6000c101d04 */
.L_x_1688:
[----:B------:R-:W-:Y:S05]  /*41a0*/  BSYNC B2 ;  /* 0x0000000000027941 */ /* 0x000fea0003800000 */
.L_x_1687:
[----:B------:R-:W-:Y:S01]  /*41b0*/  ISETP.NE.AND P0, PT, R9, RZ, PT ;  /* 0x000000ff0900720c */ /* 0x000fe20003f05270 */
[----:B------:R-:W-:-:S12]  /*41c0*/  BSSY B2, `(.L_x_1691) ;  /* 0x0000032000027945 */ /* 0x000fd80003800000 */
[----:B------:R-:W-:Y:S05]  /*41d0*/  @!P0 BRA `(.L_x_1692) ;  /* 0x0000000000c08947 */ /* 0x000fea0003800000 */
[----:B0-23--:R0:W2:Y:S01]  /*41e0*/  LDS.128 R28, [R39+0x3000] ;  /* 0x00300000271c7984 */ /* 0x00d0a20000000c00 */
[----:B------:R-:W-:Y:S01]  /*41f0*/  ISETP.GE.AND P0, PT, R169, R119, PT ;  /* 0x00000077a900720c */ /* 0x000fe20003f06270 */
[----:B------:R-:W-:-:S12]  /*4200*/  BSSY B3, `(.L_x_1693) ;  /* 0x000002b000037945 */ /* 0x000fd80003800000 */
[----:B0-----:R-:W-:Y:S05]  /*4210*/  @P0 BRA `(.L_x_1694) ;  /* 0x0000000000a40947 */ /* 0x001fea0003800000 */
[--C-:B------:R-:W-:Y:S01]  /*4220*/  SHF.R.U64 R82, R74, 0x10, R75.reuse ;  /* 0x000000104a527819 */ /* 0x100fe2000000124b */
[----:B--2---:R-:W-:Y:S01]  /*4230*/  HADD2.F32 R114, -RZ, R31.H0_H0 ;  /* 0x2000001fff727230 */ /* 0x004fe20000004100 */
[----:B------:R-:W-:Y:S01]  /*4240*/  SHF.R.U32.HI R74, RZ, 0x10, R75 ;  /* 0x00000010ff4a7819 */ /* 0x000fe2000001164b */
[----:B------:R-:W-:Y:S01]  /*4250*/  HADD2.F32 R125, -RZ, R211.H1_H1 ;  /* 0x300000d3ff7d7230 */ /* 0x000fe20000004100 */
[--C-:B------:R-:W-:Y:S01]  /*4260*/  SHF.R.U32.HI R83, RZ, 0x10, R81.reuse ;  /* 0x00000010ff537819 */ /* 0x100fe20000011651 */
[----:B------:R-:W-:Y:S01]  /*4270*/  HADD2.F32 R82, -RZ, R82.H0_H0 ;  /* 0x20000052ff527230 */ /* 0x000fe20000004100 */
[----:B------:R-:W-:Y:S01]  /*4280*/  SHF.R.U64 R75, R80, 0x10, R81 ;  /* 0x00000010504b7819 */ /* 0x000fe20000001251 */
[----:B------:R-:W-:Y:S02]  /*4290*/  HADD2.F32 R80, -RZ, R31.H1_H1 ;  /* 0x3000001fff507230 */ /* 0x000fe40000004100 */
[----:B------:R-:W-:Y:S02]  /*42a0*/  HADD2.F32 R83, -RZ, R83.H0_H0 ;  /* 0x20000053ff537230 */ /* 0x000fe40000004100 */
[----:B------:R-:W-:-:S02]  /*42b0*/  HADD2.F32 R124, -RZ, R75.H0_H0 ;  /* 0x2000004bff7c7230 */ /* 0x000fc40000004100 */
[--C-:B------:R-:W-:Y:S02]  /*42c0*/  HADD2.F32 R75, -RZ, R29.reuse.H1_H1 ;  /* 0x3000001dff4b7230 */ /* 0x100fe40000004100 */
[-C--:B------:R-:W-:Y:S01]  /*42d0*/  FMUL.FTZ R31, R80, R83.reuse ;  /* 0x00000053501f7220 */ /* 0x080fe20000410000 */
[----:B------:R-:W-:Y:S02]  /*42e0*/  HADD2.F32 R29, -RZ, R29.H0_H0 ;  /* 0x2000001dff1d7230 */ /* 0x000fe40000004100 */
[C---:B------:R-:W-:Y:S01]  /*42f0*/  FMUL.FTZ R83, R114.reuse, R83 ;  /* 0x0000005372537220 */ /* 0x040fe20000410000 */
[----:B------:R-:W-:Y:S02]  /*4300*/  HADD2.F32 R81, -RZ, R74.H0_H0 ;  /* 0x2000004aff517230 */ /* 0x000fe40000004100 */
[-C--:B------:R-:W-:Y:S01]  /*4310*/  FMUL.FTZ R74, R75, R124.reuse ;  /* 0x0000007c4b4a7220 */ /* 0x080fe20000410000 */
[C---:B------:R-:W-:Y:S02]  /*4320*/  FMUL.FTZ R124, R29.reuse, R124 ;  /* 0x0000007c1d7c7220 */ /* 0x040fe40000410000 */
[-C--:B------:R-:W-:Y:S01]  /*4330*/  FFMA.FTZ R31, R114, R81.reuse, -R31 ;  /* 0x00000051721f7223 */ /* 0x080fe2000001081f */
[----:B------:R-:W-:Y:S01]  /*4340*/  FFMA.FTZ R80, R80, R81, R83 ;  /* 0x0000005150507223 */ /* 0x000fe20000010053 */
[----:B------:R-:W-:Y:S01]  /*4350*/  FFMA.FTZ R29, R29, R82, -R74 ;  /* 0x000000521d1d7223 */ /* 0x000fe2000001084a */
[----:B------:R-:W-:-:S02]  /*4360*/  HADD2.F32 R81, -RZ, R214.H0_H0 ;  /* 0x200000d6ff517230 */ /* 0x000fc40000004100 */
[----:B------:R-:W-:Y:S01]  /*4370*/  FFMA.FTZ R74, R75, R82, R124 ;  /* 0x000000524b4a7223 */ /* 0x000fe2000001007c */
[--C-:B------:R-:W-:Y:S01]  /*4380*/  HADD2.F32 R83, -RZ, R28.reuse.H1_H1 ;  /* 0x3000001cff537230 */ /* 0x100fe20000004100 */
[----:B------:R-:W-:Y:S01]  /*4390*/  F2FP.F16.F32.PACK_AB R31, R80, R31 ;  /* 0x0000001f501f723e */ /* 0x000fe200000000ff */
[----:B------:R-:W-:Y:S02]  /*43a0*/  HADD2.F32 R114, -RZ, R28.H0_H0 ;  /* 0x2000001cff727230 */ /* 0x000fe40000004100 */
[----:B------:R-:W-:Y:S02]  /*43b0*/  HADD2.F32 R75, -RZ, R214.H1_H1 ;  /* 0x300000d6ff4b7230 */ /* 0x000fe40000004100 */
[-C--:B------:R-:W-:Y:S01]  /*43c0*/  FMUL.FTZ R115, R83, R81.reuse ;  /* 0x0000005153737220 */ /* 0x080fe20000410000 */
[--C-:B------:R-:W-:Y:S02]  /*43d0*/  HADD2.F32 R28, -RZ, R30.reuse.H1_H1 ;  /* 0x3000001eff1c7230 */ /* 0x100fe40000004100 */
[----:B------:R-:W-:Y:S01]  /*43e0*/  FMUL.FTZ R124, R114, R81 ;  /* 0x00000051727c7220 */ /* 0x000fe20000410000 */
[----:B------:R-:W-:Y:S01]  /*43f0*/  HADD2.F32 R30, -RZ, R30.H0_H0 ;  /* 0x2000001eff1e7230 */ /* 0x000fe20000004100 */
[----:B------:R-:W-:Y:S01]  /*4400*/  F2FP.F16.F32.PACK_AB R29, R74, R29 ;  /* 0x0000001d4a1d723e */ /* 0x000fe200000000ff */
[----:B------:R-:W-:-:S02]  /*4410*/  HADD2.F32 R82, -RZ, R211.H0_H0 ;  /* 0x200000d3ff527230 */ /* 0x000fc40000004100 */
[-C--:B------:R-:W-:Y:S01]  /*4420*/  FMUL.FTZ R81, R28, R75.reuse ;  /* 0x0000004b1c517220 */ /* 0x080fe20000410000 */
[----:B------:R-:W-:Y:S02]  /*4430*/  FMUL.FTZ R75, R30, R75 ;  /* 0x0000004b1e4b7220 */ /* 0x000fe40000410000 */
[-C--:B------:R-:W-:Y:S01]  /*4440*/  FFMA.FTZ R115, R114, R82.reuse, -R115 ;  /* 0x0000005272737223 */ /* 0x080fe20000010873 */
[----:B------:R-:W-:Y:S01]  /*4450*/  FFMA.FTZ R124, R83, R82, R124 ;  /* 0x00000052537c7223 */ /* 0x000fe2000001007c */
[-C--:B------:R-:W-:Y:S01]  /*4460*/  FFMA.FTZ R81, R30, R125.reuse, -R81 ;  /* 0x0000007d1e517223 */ /* 0x080fe20000010851 */
[----:B------:R-:W-:-:S03]  /*4470*/  FFMA.FTZ R28, R28, R125, R75 ;  /* 0x0000007d1c1c7223 */ /* 0x000fc6000001004b */
[----:B------:R-:W-:Y:S02]  /*4480*/  F2FP.F16.F32.PACK_AB R124, R124, R115 ;  /* 0x000000737c7c723e */ /* 0x000fe400000000ff */
[----:B------:R-:W-:Y:S02]  /*4490*/  F2FP.F16.F32.PACK_AB R30, R28, R81 ;  /* 0x000000511c1e723e */ /* 0x000fe400000000ff */
[----:B------:R-:W-:-:S07]  /*44a0*/  MOV R28, R124 ;  /* 0x0000007c001c7202 */ /* 0x000fce0000000f00 */
.L_x_1694:
[----:B------:R-:W-:Y:S05]  /*44b0*/  BSYNC B3 ;  /* 0x0000000000037941 */ /* 0x000fea0003800000 */
.L_x_1693:
[----:B------:R-:W-:Y:S02]  /*44c0*/  ULDC.64 UR4, c[0x0][0x208] ;  /* 0x0000820000047ab9 */ /* 0x000fe40000000a00 */
[----:B--2---:R4:W-:Y:S03]  /*44d0*/  STG.E.128 desc[UR4][R40.64+0x80], R28 ;  /* 0x0000801c28007986 */ /* 0x0049e6000c101d04 */
.L_x_1692:
[----:B------:R-:W-:Y:S05]  /*44e0*/  BSYNC B2 ;  /* 0x0000000000027941 */ /* 0x000fea0003800000 */
.L_x_1691:
        /* <DEDUP_REMOVED lines=33> */
[----:B------:R-:W-:Y:S02]  /*4700*/  HADD2.F32 R28, -RZ, R30.H1_H1 ;  /* 0x3000001eff1c7230 */ /* 0x000fe40000004100 */
[----:B------:R-:W-:Y:S01]  /*4710*/  FMUL.FTZ R70, R72, R70 ;  /* 0x0000004648467220 */ /* 0x000fe20000410000 */
[----:B------:R-:W-:-:S02]  /*4720*/  HADD2.F32 R29, -RZ, R210.H0_H0 ;  /* 0x200000d2ff1d7230 */ /* 0x000fc40000004100 */
[----:B------:R-:W-:Y:S02]  /*4730*/  HADD2.F32 R30, -RZ, R30.H0_H0 ;  /* 0x2000001eff1e7230 */ /* 0x000fe40000004100 */
[----:B------:R-:W-:Y:S01]  /*4740*/  FMUL.FTZ R83, R28, R213 ;  /* 0x000000d51c537220 */ /* 0x000fe20000410000 */
[----:B------:R-:W-:Y:S02]  /*4750*/  HADD2.F32 R73, -RZ, R210.H1_H1 ;  /* 0x300000d2ff497230 */ /* 0x000fe40000004100 */
[-C--:B------:R-:W-:Y:S01]  /*4760*/  FFMA.FTZ R81, R72, R29.reuse, -R81 ;  /* 0x0000001d48517223 */ /* 0x080fe20000010851 */
[----:B------:R-:W-:Y:S01]  /*4770*/  FFMA.FTZ R70, R71, R29, R70 ;  /* 0x0000001d47467223 */ /* 0x000fe20000010046 */
[C---:B------:R-:W-:Y:S01]  /*4780*/  FMUL.FTZ R213, R30.reuse, R213 ;  /* 0x000000d51ed57220 */ /* 0x040fe20000410000 */
[----:B------:R-:W-:Y:S01]  /*4790*/  F2FP.F16.F32.PACK_AB R29, R75, R82 ;  /* 0x000000524b1d723e */ /* 0x000fe200000000ff */
[-C--:B------:R-:W-:Y:S02]  /*47a0*/  FFMA.FTZ R83, R30, R73.reuse, -R83 ;  /* 0x000000491e537223 */ /* 0x080fe40000010853 */
[----:B------:R-:W-:Y:S01]  /*47b0*/  FFMA.FTZ R28, R28, R73, R213 ;  /* 0x000000491c1c7223 */ /* 0x000fe200000100d5 */
[----:B------:R-:W-:-:S04]  /*47c0*/  F2FP.F16.F32.PACK_AB R70, R70, R81 ;  /* 0x000000514646723e */ /* 0x000fc800000000ff */
[----:B------:R-:W-:Y:S01]  /*47d0*/  F2FP.F16.F32.PACK_AB R30, R28, R83 ;  /* 0x000000531c1e723e */ /* 0x000fe200000000ff */
[----:B------:R-:W-:-:S07]  /*47e0*/  IMAD.MOV.U32 R28, RZ, RZ, R70 ;  /* 0x000000ffff1c7224 */ /* 0x000fce00078e0046 */
.L_x_1698:
[----:B------:R-:W-:Y:S05]  /*47f0*/  BSYNC B3 ;  /* 0x0000000000037941 */ /* 0x000fea0003800000 */
.L_x_1697:
[----:B------:R-:W-:Y:S02]  /*4800*/  ULDC.64 UR4, c[0x0][0x208] ;  /* 0x0000820000047ab9 */ /* 0x000fe40000000a00 */
[----:B--2---:R0:W-:Y:S03]  /*4810*/  STG.E.128 desc[UR4][R40.64+0xc0], R28 ;  /* 0x0000c01c28007986 */ /* 0x0041e6000c101d04 */
.L_x_1696:
[----:B------:R-:W-:Y:S05]  /*4820*/  BSYNC B2 ;  /* 0x0000000000027941 */ /* 0x000fea0003800000 */
.L_x_1695:
[----:B------:R-:W-:Y:S01]  /*4830*/  ISETP.NE.AND P0, PT, R7, RZ, PT ;  /* 0x000000ff0700720c */ /* 0x000fe20003f05270 */
[----:B------:R-:W-:-:S12]  /*4840*/  BSSY B2, `(.L_x_1699) ;  /* 0x0000032000027945 */ /* 0x000fd80003800000 */
[----:B------:R-:W-:Y:S05]  /*4850*/  @!P0 BRA `(.L_x_1700) ;  /* 0x0000000000c08947 */ /* 0x000fea0003800000 */
[----:B0-234-:R0:W2:Y:S01]  /*4860*/  LDS.128 R28, [R39+0x6000] ;  /* 0x00600000271c7984 */ /* 0x01d0a20000000c00 */
[----:B------:R-:W-:Y:S01]  /*4870*/  ISETP.GE.AND P0, PT, R168, R119, PT ;  /* 0x00000077a800720c */ /* 0x000fe20003f06270 */
[----:B------:R-:W-:-:S12]  /*4880*/  BSSY B3, `(.L_x_1701) ;  /* 0x000002b000037945 */ /* 0x000fd80003800000 */
[----:B0-----:R-:W-:Y:S05]  /*4890*/  @P0 BRA `(.L_x_1702) ;  /* 0x0000000000a40947 */ /* 0x001fea0003800000 */
[----:B------:R-:W-:Y:S02]  /*48a0*/  SHF.R.U64 R70, R66, 0x10, R67 ;  /* 0x0000001042467819 */ /* 0x000fe40000001243 */
[----:B------:R-:W-:Y:S01]  /*48b0*/  SHF.R.U64 R71, R68, 0x10, R69 ;  /* 0x0000001044477819 */ /* 0x000fe20000001245 */
[----:B--2---:R-:W-:Y:S01]  /*48c0*/  HADD2.F32 R68, -RZ, R29.H0_H0 ;  /* 0x2000001dff447230 */ /* 0x004fe20000004100 */
[----:B------:R-:W-:Y:S01]  /*48d0*/  SHF.R.U32.HI R66, RZ, 0x10, R67 ;  /* 0x00000010ff427819 */ /* 0x000fe20000011643 */
[----:B------:R-:W-:Y:S01]  /*48e0*/  IMAD.MOV.U32 R67, RZ, RZ, R31 ;  /* 0x000000ffff437224 */ /* 0x000fe200078e001f */
[----:B------:R-:W-:Y:S01]  /*48f0*/  SHF.R.U32.HI R74, RZ, 0x10, R69 ;  /* 0x00000010ff4a7819 */ /* 0x000fe20000011645 */
[----:B------:R-:W-:Y:S02]  /*4900*/  HADD2.F32 R31, -RZ, R70.H0_H0 ;  /* 0x20000046ff1f7230 */ /* 0x000fe40000004100 */
[----:B------:R-:W-:Y:S02]  /*4910*/  HADD2.F32 R71, -RZ, R71.H0_H0 ;  /* 0x20000047ff477230 */ /* 0x000fe40000004100 */
[----:B------:R-:W-:-:S02]  /*4920*/  HADD2.F32 R70, -RZ, R29.H1_H1 ;  /* 0x3000001dff467230 */ /* 0x000fc40000004100 */
[----:B------:R-:W-:Y:S02]  /*4930*/  HADD2.F32 R74, -RZ, R74.H0_H0 ;  /* 0x2000004aff4a7230 */ /* 0x000fe40000004100 */
[--C-:B------:R-:W-:Y:S02]  /*4940*/  HADD2.F32 R69, -RZ, R67.reuse.H1_H1 ;  /* 0x30000043ff457230 */ /* 0x100fe40000004100 */
[-C--:B------:R-:W-:Y:S01]  /*4950*/  FMUL.FTZ R29, R70, R71.reuse ;  /* 0x00000047461d7220 */ /* 0x080fe20000410000 */
[----:B------:R-:W-:Y:S02]  /*4960*/  HADD2.F32 R67, -RZ, R67.H0_H0 ;  /* 0x20000043ff437230 */ /* 0x000fe40000004100 */
[C---:B------:R-:W-:Y:S01]  /*4970*/  FMUL.FTZ R71, R68.reuse, R71 ;  /* 0x0000004744477220 */ /* 0x040fe20000410000 */
[----:B------:R-:W-:Y:S02]  /*4980*/  HADD2.F32 R72, -RZ, R66.H0_H0 ;  /* 0x20000042ff487230 */ /* 0x000fe40000004100 */
[-C--:B------:R-:W-:Y:S01]  /*4990*/  FMUL.FTZ R80, R69, R74.reuse ;  /* 0x0000004a45507220 */ /* 0x080fe20000410000 */
[-C--:B------:R-:W-:Y:S01]  /*49a0*/  FFMA.FTZ R29, R68, R31.reuse, -R29 ;  /* 0x0000001f441d7223 */ /* 0x080fe2000001081d */
[C---:B------:R-:W-:Y:S01]  /*49b0*/  FMUL.FTZ R74, R67.reuse, R74 ;  /* 0x0000004a434a7220 */ /* 0x040fe20000410000 */
[----:B------:R-:W-:Y:S01]  /*49c0*/  FFMA.FTZ R66, R70, R31, R71 ;  /* 0x0000001f46427223 */ /* 0x000fe20000010047 */
[----:B------:R-:W-:Y:S01]  /*49d0*/  FFMA.FTZ R31, R67, R72, -R80 ;  /* 0x00000048431f7223 */ /* 0x000fe20000010850 */
[----:B------:R-:W-:-:S02]  /*49e0*/  HADD2.F32 R67, -RZ, R28.H1_H1 ;  /* 0x3000001cff437230 */ /* 0x000fc40000004100 */
[----:B------:R-:W-:Y:S01]  /*49f0*/  FFMA.FTZ R68, R69, R72, R74 ;  /* 0x0000004845447223 */ /* 0x000fe2000001004a */
[----:B------:R-:W-:Y:S01]  /*4a00*/  HADD2.F32 R71, -RZ, R200.H0_H0 ;  /* 0x200000c8ff477230 */ /* 0x000fe20000004100 */
        /* <DEDUP_REMOVED lines=18> */
.L_x_1702:
[----:B------:R-:W-:Y:S05]  /*4b30*/  BSYNC B3 ;  /* 0x0000000000037941 */ /* 0x000fea0003800000 */
.L_x_1701:
[----:B------:R-:W-:Y:S02]  /*4b40*/  ULDC.64 UR4, c[0x0][0x208] ;  /* 0x0000820000047ab9 */ /* 0x000fe40000000a00 */
[----:B--2---:R0:W-:Y:S03]  /*4b50*/  STG.E.128 desc[UR4][R40.64+0x100], R28 ;  /* 0x0001001c28007986 */ /* 0x0041e6000c101d04 */
.L_x_1700:
[----:B------:R-:W-:Y:S05]  /*4b60*/  BSYNC B2 ;  /* 0x0000000000027941 */ /* 0x000fea0003800000 */
.L_x_1699:
        /* <DEDUP_REMOVED lines=9> */
[----:B------:R-:W-:Y:S01]  /*4c00*/  IMAD.MOV.U32 R63, RZ, RZ, R31 ;  /* 0x000000ffff3f7224 */ /* 0x000fe200078e001f */
[--C-:B------:R-:W-:Y:S01]  /*4c10*/  SHF.R.U32.HI R68, RZ, 0x10, R65.reuse ;  /* 0x00000010ff447819 */ /* 0x100fe20000011641 */
[--C-:B------:R-:W-:Y:S01]  /*4c20*/  HADD2.F32 R31, -RZ, R29.reuse.H1_H1 ;  /* 0x3000001dff1f7230 */ /* 0x100fe20000004100 */
[----:B------:R-:W-:Y:S01]  /*4c30*/  SHF.R.U64 R66, R64, 0x10, R65 ;  /* 0x0000001040427819 */ /* 0x000fe20000001241 */
[----:B------:R-:W-:Y:S02]  /*4c40*/  HADD2.F32 R28, -RZ, R29.H0_H0 ;  /* 0x2000001dff1c7230 */ /* 0x000fe40000004100 */
[----:B------:R-:W-:Y:S02]  /*4c50*/  HADD2.F32 R68, -RZ, R68.H0_H0 ;  /* 0x20000044ff447230 */ /* 0x000fe40000004100 */
[----:B------:R-:W-:-:S02]  /*4c60*/  HADD2.F32 R29, -RZ, R63.H1_H1 ;  /* 0x3000003fff1d7230 */ /* 0x000fc40000004100 */
[----:B------:R-:W-:Y:S02]  /*4c70*/  HADD2.F32 R65, -RZ, R66.H0_H0 ;  /* 0x20000042ff417230 */ /* 0x000fe40000004100 */
[----:B------:R-:W-:Y:S02]  /*4c80*/  HADD2.F32 R63, -RZ, R63.H0_H0 ;  /* 0x2000003fff3f7230 */ /* 0x000fe40000004100 */
[-C--:B------:R-:W-:Y:S01]  /*4c90*/  FMUL.FTZ R72, R29, R68.reuse ;  /* 0x000000441d487220 */ /* 0x080fe20000410000 */
[----:B------:R-:W-:Y:S02]  /*4ca0*/  HADD2.F32 R64, -RZ, R69.H0_H0 ;  /* 0x20000045ff407230 */ /* 0x000fe40000004100 */
[-C--:B------:R-:W-:Y:S01]  /*4cb0*/  FMUL.FTZ R70, R28, R65.reuse ;  /* 0x000000411c467220 */ /* 0x080fe20000410000 */
[----:B------:R-:W-:Y:S02]  /*4cc0*/  HADD2.F32 R66, -RZ, R67.H0_H0 ;  /* 0x20000043ff427230 */ /* 0x000fe40000004100 */
[----:B------:R-:W-:Y:S01]  /*4cd0*/  FMUL.FTZ R67, R31, R65 ;  /* 0x000000411f437220 */ /* 0x000fe20000410000 */
[----:B------:R-:W-:Y:S01]  /*4ce0*/  FMUL.FTZ R68, R63, R68 ;  /* 0x000000443f447220 */ /* 0x000fe20000410000 */
[----:B------:R-:W-:Y:S01]  /*4cf0*/  FFMA.FTZ R69, R31, R64, R70 ;  /* 0x000000401f457223 */ /* 0x000fe20000010046 */
[----:B------:R-:W-:-:S02]  /*4d00*/  HADD2.F32 R31, -RZ, R30.H1_H1 ;  /* 0x3000001eff1f7230 */ /* 0x000fc40000004100 */
[----:B------:R-:W-:Y:S01]  /*4d10*/  FFMA.FTZ R28, R28, R64, -R67 ;  /* 0x000000401c1c7223 */ /* 0x000fe20000010843 */
[-C--:B------:R-:W-:Y:S01]  /*4d20*/  FFMA.FTZ R73, R29, R66.reuse, R68 ;  /* 0x000000421d497223 */ /* 0x080fe20000010044 */
[----:B------:R-:W-:Y:S02]  /*4d30*/  HADD2.F32 R64, -RZ, R152.H1_H1 ;  /* 0x30000098ff407230 */ /* 0x000fe40000004100 */
[----:B------:R-:W-:Y:S01]  /*4d40*/  FFMA.FTZ R72, R63, R66, -R72 ;  /* 0x000000423f487223 */ /* 0x000fe20000010848 */
[--C-:B------:R-:W-:Y:S02]  /*4d50*/  HADD2.F32 R29, -RZ, R62.reuse.H1_H1 ;  /* 0x3000003eff1d7230 */ /* 0x100fe40000004100 */
[----:B------:R-:W-:Y:S02]  /*4d60*/  HADD2.F32 R65, -RZ, R153.H0_H0 ;  /* 0x20000099ff417230 */ /* 0x000fe40000004100 */
        /* <DEDUP_REMOVED lines=16> */
.L_x_1704:
[----:B------:R-:W-:Y:S05]  /*4e70*/  BSYNC B2 ;  /* 0x0000000000027941 */ /* 0x000fea0003800000 */
.L_x_1703:
[----:B------:R-:W-:Y:S02]  /*4e80*/  ULDC.64 UR4, c[0x0][0x208] ;  /* 0x0000820000047ab9 */ /* 0x000fe40000000a00 */
[----:B--2---:R0:W-:Y:S03]  /*4e90*/  STG.E.128 desc[UR4][R40.64+0x140], R28 ;  /* 0x0001401c28007986 */ /* 0x0041e6000c101d04 */
.L_x_1682:
[----:B------:R-:W-:Y:S05]  /*4ea0*/  BSYNC B1 ;  /* 0x0000000000017941 */ /* 0x000fea0003800000 */
.L_x_1681:
        /* <DEDUP_REMOVED lines=11> */
[----:B------:R-:W-:Y:S01]  /*4f60*/  HADD2.F32 R30, -RZ, R29.H1_H1 ;  /* 0x3000001dff1e7230 */ /* 0x000fe20000004100 */
[--C-:B------:R-:W-:Y:S01]  /*4f70*/  SHF.R.U64 R59, R60, 0x10, R61.reuse ;  /* 0x000000103c3b7819 */ /* 0x100fe2000000123d */
[--C-:B------:R-:W-:Y:S01]  /*4f80*/  HADD2.F32 R41, -RZ, R31.reuse.H1_H1 ;  /* 0x3000001fff297230 */ /* 0x100fe20000004100 */
[----:B------:R-:W-:Y:S01]  /*4f90*/  SHF.R.U32.HI R62, RZ, 0x10, R61 ;  /* 0x00000010ff3e7819 */ /* 0x000fe2000001163d */
[----:B------:R-:W-:Y:S02]  /*4fa0*/  HADD2.F32 R31, -RZ, R31.H0_H0 ;  /* 0x2000001fff1f7230 */ /* 0x000fe40000004100 */
[----:B------:R-:W-:Y:S02]  /*4fb0*/  HADD2.F32 R59, -RZ, R59.H0_H0 ;  /* 0x2000003bff3b7230 */ /* 0x000fe40000004100 */
[----:B------:R-:W-:-:S02]  /*4fc0*/  HADD2.F32 R62, -RZ, R62.H0_H0 ;  /* 0x2000003eff3e7230 */ /* 0x000fc40000004100 */
[----:B------:R-:W-:Y:S02]  /*4fd0*/  HADD2.F32 R29, -RZ, R29.H0_H0 ;  /* 0x2000001dff1d7230 */ /* 0x000fe40000004100 */
[-C--:B------:R-:W-:Y:S01]  /*4fe0*/  FMUL.FTZ R64, R30, R59.reuse ;  /* 0x0000003b1e407220 */ /* 0x080fe20000410000 */
[----:B------:R-:W-:Y:S02]  /*4ff0*/  HADD2.F32 R58, -RZ, R58.H0_H0 ;  /* 0x2000003aff3a7230 */ /* 0x000fe40000004100 */
[-C--:B------:R-:W-:Y:S01]  /*5000*/  FMUL.FTZ R66, R41, R62.reuse ;  /* 0x0000003e29427220 */ /* 0x080fe20000410000 */
[----:B------:R-:W-:Y:S02]  /*5010*/  HADD2.F32 R60, -RZ, R63.H0_H0 ;  /* 0x2000003fff3c7230 */ /* 0x000fe40000004100 */
[----:B------:R-:W-:Y:S01]  /*5020*/  FMUL.FTZ R62, R31, R62 ;  /* 0x0000003e1f3e7220 */ /* 0x000fe20000410000 */
[C---:B------:R-:W-:Y:S01]  /*5030*/  FMUL.FTZ R59, R29.reuse, R59 ;  /* 0x0000003b1d3b7220 */ /* 0x040fe20000410000 */
[----:B------:R-:W-:Y:S01]  /*5040*/  FFMA.FTZ R64, R29, R58, -R64 ;  /* 0x0000003a1d407223 */ /* 0x000fe20000010840 */
[----:B------:R-:W-:-:S02]  /*5050*/  HADD2.F32 R29, -RZ, R28.H1_H1 ;  /* 0x3000001cff1d7230 */ /* 0x000fc40000004100 */
[----:B------:R-:W-:Y:S01]  /*5060*/  FFMA.FTZ R63, R41, R60, R62 ;  /* 0x0000003c293f7223 */ /* 0x000fe2000001003e */
[----:B------:R-:W-:Y:S01]  /*5070*/  FFMA.FTZ R61, R30, R58, R59 ;  /* 0x0000003a1e3d7223 */ /* 0x000fe2000001003b */
[--C-:B------:R-:W-:Y:S02]  /*5080*/  HADD2.F32 R41, -RZ, R209.reuse.H0_H0 ;  /* 0x200000d1ff297230 */ /* 0x100fe40000004100 */
[----:B------:R-:W-:Y:S01]  /*5090*/  FFMA.FTZ R66, R31, R60, -R66 ;  /* 0x0000003c1f427223 */ /* 0x000fe20000010842 */
[----:B------:R-:W-:Y:S02]  /*50a0*/  HADD2.F32 R28, -RZ, R28.H0_H0 ;  /* 0x2000001cff1c7230 */ /* 0x000fe40000004100 */
[----:B------:R-:W-:Y:S02]  /*50b0*/  HADD2.F32 R209, -RZ, R209.H1_H1 ;  /* 0x300000d1ffd17230 */ /* 0x000fe40000004100 */
[----:B------:R-:W-:Y:S01]  /*50c0*/  FMUL.FTZ R59, R29, R41 ;  /* 0x000000291d3b7220 */ /* 0x000fe20000410000 */
[----:B------:R-:W-:-:S02]  /*50d0*/  HADD2.F32 R30, -RZ, R40.H1_H1 ;  /* 0x30000028ff1e7230 */ /* 0x000fc40000004100 */
[----:B------:R-:W-:Y:S01]  /*50e0*/  FMUL.FTZ R58, R28, R41 ;  /* 0x000000291c3a7220 */ /* 0x000fe20000410000 */
[----:B------:R-:W-:Y:S02]  /*50f0*/  HADD2.F32 R40, -RZ, R40.H0_H0 ;  /* 0x20000028ff287230 */ /* 0x000fe40000004100 */
[----:B------:R-:W-:Y:S02]  /*5100*/  HADD2.F32 R151, -RZ, R151.H0_H0 ;  /* 0x20000097ff977230 */ /* 0x000fe40000004100 */
        /* <DEDUP_REMOVED lines=11> */
.L_x_1709:
[----:B------:R-:W-:Y:S05]  /*51c0*/  BSYNC B2 ;  /* 0x0000000000027941 */ /* 0x000fea0003800000 */
.L_x_1708:
[----:B------:R-:W-:Y:S02]  /*51d0*/  ULDC.64 UR4, c[0x0][0x208] ;  /* 0x0000820000047ab9 */ /* 0x000fe40000000a00 */
[----:B--2---:R0:W-:Y:S03]  /*51e0*/  STG.E.128 desc[UR4][R36.64], R28 ;  /* 0x0000001c24007986 */ /* 0x0041e6000c101d04 */
.L_x_1707:
[----:B------:R-:W-:Y:S05]  /*51f0*/  BSYNC B1 ;  /* 0x0000000000017941 */ /* 0x000fea0003800000 */
.L_x_1706:
        /* <DEDUP_REMOVED lines=48> */
.L_x_1713:
[----:B------:R-:W-:Y:S05]  /*5500*/  BSYNC B2 ;  /* 0x0000000000027941 */ /* 0x000fea0003800000 */
.L_x_1712:
[----:B------:R-:W-:Y:S02]  /*5510*/  ULDC.64 UR4, c[0x0][0x208] ;  /* 0x0000820000047ab9 */ /* 0x000fe40000000a00 */
[----:B--2---:R0:W-:Y:S03]  /*5520*/  STG.E.128 desc[UR4][R36.64+0x40], R28 ;  /* 0x0000401c24007986 */ /* 0x0041e6000c101d04 */
.L_x_1711:
[----:B------:R-:W-:Y:S05]  /*5530*/  BSYNC B1 ;  /* 0x0000000000017941 */ /* 0x000fea0003800000 */
.L_x_1710:
        /* <DEDUP_REMOVED lines=22> */
[----:B------:R-:W-:Y:S02]  /*56a0*/  HADD2.F32 R179, -RZ, R179.H1_H1 ;  /* 0x300000b3ffb37230 */ /* 0x000fe40000004100 */
        /* <DEDUP_REMOVED lines=10> */
[----:B------:R-:W-:Y:S01]  /*5750*/  FMUL.FTZ R55, R30, R179 ;  /* 0x000000b31e377220 */ /* 0x000fe20000410000 */
[----:B------:R-:W-:Y:S02]  /*5760*/  HADD2.F32 R40, -RZ, R40.H0_H0 ;  /* 0x20000028ff287230 */ /* 0x000fe40000004100 */
[----:B------:R-:W-:Y:S01]  /*5770*/  FMUL.FTZ R51, R29, R153 ;  /* 0x000000991d337220 */ /* 0x000fe20000410000 */
[----:B------:R-:W-:-:S02]  /*5780*/  HADD2.F32 R31, -RZ, R144.H0_H0 ;  /* 0x20000090ff1f7230 */ /* 0x000fc40000004100 */
[----:B------:R-:W-:Y:S01]  /*5790*/  FMUL.FTZ R50, R28, R153 ;  /* 0x000000991c327220 */ /* 0x000fe20000410000 */
[----:B------:R-:W-:Y:S02]  /*57a0*/  HADD2.F32 R41, -RZ, R144.H1_H1 ;  /* 0x30000090ff297230 */ /* 0x000fe40000004100 */
[----:B------:R-:W-:Y:S01]  /*57b0*/  FMUL.FTZ R179, R40, R179 ;  /* 0x000000b328b37220 */ /* 0x000fe20000410000 */
[-C--:B------:R-:W-:Y:S01]  /*57c0*/  FFMA.FTZ R51, R28, R31.reuse, -R51 ;  /* 0x0000001f1c337223 */ /* 0x080fe20000010833 */
[----:B------:R-:W-:Y:S01]  /*57d0*/  FFMA.FTZ R50, R29, R31, R50 ;  /* 0x0000001f1d327223 */ /* 0x000fe20000010032 */
[-C--:B------:R-:W-:Y:S01]  /*57e0*/  FFMA.FTZ R55, R40, R41.reuse, -R55 ;  /* 0x0000002928377223 */ /* 0x080fe20000010837 */
[----:B------:R-:W-:Y:S01]  /*57f0*/  FFMA.FTZ R30, R30, R41, R179 ;  /* 0x000000291e1e7223 */ /* 0x000fe200000100b3 */
[----:B------:R-:W-:Y:S02]  /*5800*/  F2FP.F16.F32.PACK_AB R29, R53, R56 ;  /* 0x00000038351d723e */ /* 0x000fe400000000ff */
[----:B------:R-:W-:-:S02]  /*5810*/  F2FP.F16.F32.PACK_AB R31, R57, R58 ;  /* 0x0000003a391f723e */ /* 0x000fc400000000ff */
[----:B------:R-:W-:Y:S02]  /*5820*/  F2FP.F16.F32.PACK_AB R28, R50, R51 ;  /* 0x00000033321c723e */ /* 0x000fe400000000ff */
[----:B------:R-:W-:-:S07]  /*5830*/  F2FP.F16.F32.PACK_AB R30, R30, R55 ;  /* 0x000000371e1e723e */ /* 0x000fce00000000ff */
.L_x_1717:
[----:B------:R-:W-:Y:S05]  /*5840*/  BSYNC B2 ;  /* 0x0000000000027941 */ /* 0x000fea0003800000 */
.L_x_1716:
[----:B------:R-:W-:Y:S02]  /*5850*/  ULDC.64 UR4, c[0x0][0x208] ;  /* 0x0000820000047ab9 */ /* 0x000fe40000000a00 */
[----:B--2---:R0:W-:Y:S03]  /*5860*/  STG.E.128 desc[UR4][R36.64+0x80], R28 ;  /* 0x0000801c24007986 */ /* 0x0041e6000c101d04 */
.L_x_1715:
[----:B------:R-:W-:Y:S05]  /*5870*/  BSYNC B1 ;  /* 0x0000000000017941 */ /* 0x000fea0003800000 */
.L_x_1714:
        /* <DEDUP_REMOVED lines=48> */
.L_x_1721:
[----:B------:R-:W-:Y:S05]  /*5b80*/  BSYNC B2 ;  /* 0x0000000000027941 */ /* 0x000fea0003800000 */
.L_x_1720:
[----:B------:R-:W-:Y:S02]  /*5b90*/  ULDC.64 UR4, c[0x0][0x208] ;  /* 0x0000820000047ab9 */ /* 0x000fe40000000a00 */
[----:B--2---:R0:W-:Y:S03]  /*5ba0*/  STG.E.128 desc[UR4][R36.64+0xc0], R28 ;  /* 0x0000c01c24007986 */ /* 0x0041e6000c101d04 */
.L_x_1719:
[----:B------:R-:W-:Y:S05]  /*5bb0*/  BSYNC B1 ;  /* 0x0000000000017941 */ /* 0x000fea0003800000 */
.L_x_1718:
        /* <DEDUP_REMOVED lines=12> */
[----:B------:R-:W-:Y:S01]  /*5c80*/  HADD2.F32 R40, -RZ, R31.H1_H1 ;  /* 0x3000001fff287230 */ /* 0x000fe20000004100 */
[----:B------:R-:W-:Y:S01]  /*5c90*/  SHF.R.U32.HI R44, RZ, 0x10, R45 ;  /* 0x00000010ff2c7819 */ /* 0x000fe2000001162d */
[----:B------:R-:W-:Y:S02]  /*5ca0*/  HADD2.F32 R29, -RZ, R29.H0_H0 ;  /* 0x2000001dff1d7230 */ /* 0x000fe40000004100 */
[----:B------:R-:W-:Y:S02]  /*5cb0*/  HADD2.F32 R43, -RZ, R43.H0_H0 ;  /* 0x2000002bff2b7230 */ /* 0x000fe40000004100 */
[----:B------:R-:W-:-:S02]  /*5cc0*/  HADD2.F32 R44, -RZ, R44.H0_H0 ;  /* 0x2000002cff2c7230 */ /* 0x000fc40000004100 */
[----:B------:R-:W-:Y:S02]  /*5cd0*/  HADD2.F32 R31, -RZ, R31.H0_H0 ;  /* 0x2000001fff1f7230 */ /* 0x000fe40000004100 */
[-C--:B------:R-:W-:Y:S01]  /*5ce0*/  FMUL.FTZ R46, R30, R43.reuse ;  /* 0x0000002b1e2e7220 */ /* 0x080fe20000410000 */
[----:B------:R-:W-:Y:S02]  /*5cf0*/  HADD2.F32 R41, -RZ, R41.H0_H0 ;  /* 0x20000029ff297230 */ /* 0x000fe40000004100 */
[----:B------:R-:W-:Y:S01]  /*5d00*/  FMUL.FTZ R43, R29, R43 ;  /* 0x0000002b1d2b7220 */ /* 0x000fe20000410000 */
[----:B------:R-:W-:Y:S02]  /*5d10*/  HADD2.F32 R42, -RZ, R42.H0_H0 ;  /* 0x2000002aff2a7230 */ /* 0x000fe40000004100 */
[-C--:B------:R-:W-:Y:S01]  /*5d20*/  FMUL.FTZ R45, R31, R44.reuse ;  /* 0x0000002c1f2d7220 */ /* 0x080fe20000410000 */
[----:B------:R-:W-:Y:S01]  /*5d30*/  FMUL.FTZ R48, R40, R44 ;  /* 0x0000002c28307220 */ /* 0x000fe20000410000 */
[-C--:B------:R-:W-:Y:S01]  /*5d40*/  FFMA.FTZ R46, R29, R41.reuse, -R46 ;  /* 0x000000291d2e7223 */ /* 0x080fe2000001082e */
[----:B------:R-:W-:Y:S01]  /*5d50*/  FFMA.FTZ R43, R30, R41, R43 ;  /* 0x000000291e2b7223 */ /* 0x000fe2000001002b */
[----:B------:R-:W-:Y:S01]  /*5d60*/  FFMA.FTZ R47, R40, R42, R45 ;  /* 0x0000002a282f7223 */ /* 0x000fe2000001002d */
[----:B------:R-:W-:-:S02]  /*5d70*/  HADD2.F32 R40, -RZ, R78.H1_H1 ;  /* 0x3000004eff287230 */ /* 0x000fc40000004100 */
[----:B------:R-:W-:Y:S01]  /*5d80*/  FFMA.FTZ R48, R31, R42, -R48 ;  /* 0x0000002a1f307223 */ /* 0x000fe20000010830 */
[----:B------:R-:W-:Y:S02]  /*5d90*/  HADD2.F32 R29, -RZ, R28.H1_H1 ;  /* 0x3000001cff1d7230 */ /* 0x000fe40000004100 */
[--C-:B------:R-:W-:Y:S02]  /*5da0*/  HADD2.F32 R30, -RZ, R39.reuse.H1_H1 ;  /* 0x30000027ff1e7230 */ /* 0x100fe40000004100 */
[----:B------:R-:W-:Y:S02]  /*5db0*/  HADD2.F32 R78, -RZ, R78.H0_H0 ;  /* 0x2000004eff4e7230 */ /* 0x000fe40000004100 */
[----:B------:R-:W-:Y:S01]  /*5dc0*/  FMUL.FTZ R41, R29, R40 ;  /* 0x000000281d297220 */ /* 0x000fe20000410000 */
[----:B------:R-:W-:Y:S02]  /*5dd0*/  HADD2.F32 R28, -RZ, R28.H0_H0 ;  /* 0x2000001cff1c7230 */ /* 0x000fe40000004100 */
[----:B------:R-:W-:-:S02]  /*5de0*/  HADD2.F32 R39, -RZ, R39.H0_H0 ;  /* 0x20000027ff277230 */ /* 0x000fc40000004100 */
[----:B------:R-:W-:Y:S01]  /*5df0*/  FMUL.FTZ R42, R30, R78 ;  /* 0x0000004e1e2a7220 */ /* 0x000fe20000410000 */
        /* <DEDUP_REMOVED lines=12> */
.L_x_1725:
[----:B------:R-:W-:Y:S05]  /*5ec0*/  BSYNC B2 ;  /* 0x0000000000027941 */ /* 0x000fea0003800000 */
.L_x_1724:
[----:B------:R-:W-:Y:S02]  /*5ed0*/  ULDC.64 UR4, c[0x0][0x208] ;  /* 0x0000820000047ab9 */ /* 0x000fe40000000a00 */
[----:B--2---:R0:W-:Y:S03]  /*5ee0*/  STG.E.128 desc[UR4][R36.64+0x100], R28 ;  /* 0x0001001c24007986 */ /* 0x0041e6000c101d04 */
.L_x_1723:
[----:B------:R-:W-:Y:S05]  /*5ef0*/  BSYNC B1 ;  /* 0x0000000000017941 */ /* 0x000fea0003800000 */
.L_x_1722:
        /* <DEDUP_REMOVED lines=47> */
.L_x_1727:
[----:B------:R-:W-:Y:S05]  /*61f0*/  BSYNC B1 ;  /* 0x0000000000017941 */ /* 0x000fea0003800000 */
.L_x_1726:
[----:B------:R-:W-:Y:S02]  /*6200*/  ULDC.64 UR4, c[0x0][0x208] ;  /* 0x0000820000047ab9 */ /* 0x000fe40000000a00 */
[----:B--2---:R0:W-:Y:S01]  /*6210*/  STG.E.128 desc[UR4][R36.64+0x140], R28 ;  /* 0x0001401c24007986 */ /* 0x0041e2000c101d04 */
[----:B------:R-:W-:Y:S05]  /*6220*/  BRA `(.L_x_1705) ;  /* 0x0000003c00e87947 */ /* 0x000fea0003800000 */
.L_x_1673:
        /* <DEDUP_REMOVED lines=24> */
[----:B------:R-:W-:Y:S01]  /*63b0*/  CS2R R48, SRZ ;  /* 0x0000000000307805 */ /* 0x000fe2000001ff00 */
[----:B------:R-:W-:Y:S01]  /*63c0*/  ULDC.64 UR6, c[0x0][0x208] ;  /* 0x0000820000067ab9 */ /* 0x000fe20000000a00 */
[----:B------:R-:W-:Y:S01]  /*63d0*/  LEA.HI.X R53, R29, UR5, R30, 0x1, P0 ;  /* 0x000000051d357c11 */ /* 0x000fe200080f0c1e */
[----:B------:R-:W-:Y:S01]  /*63e0*/  ULDC.64 UR4, c[0x0][0x400] ;  /* 0x0001000000047ab9 */ /* 0x000fe20000000a00 */
[----:B------:R-:W-:Y:S01]  /*63f0*/  ISETP.GE.AND P0, PT, R18, R119, PT ;  /* 0x000000771200720c */ /* 0x000fe20003f06270 */
[----:B------:R-:W-:Y:S01]  /*6400*/  IMAD.X R29, R3, 0x1, R20, P1 ;  /* 0x00000001031d7824 */ /* 0x000fe200008e0614 */
[----:B------:R-:W-:-:S04]  /*6410*/  LEA R56, P1, R28, UR4, 0x1 ;  /* 0x000000041c387c11 */ /* 0x000fc8000f8208ff */
[----:B------:R-:W-:Y:S02]  /*6420*/  LEA.HI.X R57, R28, UR5, R29, 0x1, P1 ;  /* 0x000000051c397c11 */ /* 0x000fe400088f0c1d */
[----:B------:R-:W-:-:S05]  /*6430*/  ISETP.GE.AND P1, PT, R165, R119, PT ;  /* 0x00000077a500720c */ /* 0x000fca0003f26270 */
        /* <DEDUP_REMOVED lines=15> */
.L_x_1729:
[----:B------:R-:W-:Y:S05]  /*6530*/  BSYNC B1 ;  /* 0x0000000000017941 */ /* 0x000fea0003800000 */
.L_x_1728:
        /* <DEDUP_REMOVED lines=13> */
[----:B------:R-:W-:-:S02]  /*6610*/  MOV R82, R31 ;  /* 0x0000001f00527202 */ /* 0x000fc40000000f00 */
[----:B------:R-:W-:Y:S01]  /*6620*/  CS2R R72, SRZ ;  /* 0x0000000000487805 */ /* 0x000fe2000001ff00 */
        /* <DEDUP_REMOVED lines=9> */
[----:B------:R-:W-:Y:S01]  /*66c0*/  CS2R R72, SRZ ;  /* 0x0000000000487805 */ /* 0x000fe2000001ff00 */
[----:B------:R-:W-:Y:S01]  /*66d0*/  ULDC.64 UR8, c[0x0][0x208] ;  /* 0x0000820000087ab9 */ /* 0x000fe20000000a00 */
        /* <DEDUP_REMOVED lines=22> */
.L_x_1731:
[----:B------:R-:W-:Y:S05]  /*6840*/  BSYNC B1 ;  /* 0x0000000000017941 */ /* 0x000fea0003800000 */
.L_x_1730:
[----:B------:R-:W-:Y:S01]  /*6850*/  IMAD.MOV.U32 R0, RZ, RZ, R28 ;  /* 0x000000ffff007224 */ /* 0x000fe200078e001c */
[----:B0-----:R-:W-:Y:S01]  /*6860*/  MOV R77, R38 ;  /* 0x00000026004d7202 */ /* 0x001fe20000000f00 */
[----:B------:R-:W-:Y:S01]  /*6870*/  IMAD.MOV.U32 R3, RZ, RZ, R29 ;  /* 0x000000ffff037224 */ /* 0x000fe200078e001d */
[----:B------:R-:W-:Y:S01]  /*6880*/  ULOP3.LUT UR4, UR60, 0x1, URZ, 0xfc, !UPT ;  /* 0x000000013c047892 */ /* 0x000fe2000f8efc3f */
[----:B------:R-:W-:Y:S01]  /*6890*/  IMAD.MOV.U32 R76, RZ, RZ, R34 ;  /* 0x000000ffff4c7224 */ /* 0x000fe200078e0022 */
[----:B------:R-:W-:Y:S02]  /*68a0*/  PRMT R219, R81, 0x5410, R82 ;  /* 0x0000541051db7816 */ /* 0x000fe40000000052 */
[----:B------:R-:W-:Y:S01]  /*68b0*/  PRMT R220, R0, 0x5410, R3 ;  /* 0x0000541000dc7816 */ /* 0x000fe20000000003 */
[----:B------:R-:W-:Y:S01]  /*68c0*/  IMAD.MOV.U32 R0, RZ, RZ, R35 ;  /* 0x000000ffff007224 */ /* 0x000fe200078e0023 */
[----:B------:R-:W-:Y:S01]  /*68d0*/  PRMT R228, R228, 0x5410, R76 ;  /* 0x00005410e4e47816 */ /* 0x000fe2000000004c */
[----:B------:R-:W-:Y:S01]  /*68e0*/  IMAD.MOV.U32 R3, RZ, RZ, R32 ;  /* 0x000000ffff037224 */ /* 0x000fe200078e0020 */
[----:B------:R-:W-:Y:S01]  /*68f0*/  UISETP.NE.AND UP0, UPT, UR4, 0x3, UPT ;  /* 0x000000030400788c */ /* 0x000fe2000bf05270 */
[----:B------:R-:W-:Y:S01]  /*6900*/  IMAD.MOV.U32 R76, RZ, RZ, R33 ;  /* 0x000000ffff4c7224 */ /* 0x000fe200078e0021 */
[----:B------:R-:W-:Y:S01]  /*6910*/  PRMT R230, R0, 0x7610, R230 ;  /* 0x0000761000e67816 */ /* 0x000fe200000000e6 */
[----:B------:R-:W-:Y:S01]  /*6920*/  IMAD.MOV.U32 R0, RZ, RZ, R39 ;  /* 0x000000ffff007224 */ /* 0x000fe200078e0027 */
[----:B------:R-:W-:Y:S01]  /*6930*/  PRMT R229, R229, 0x5410, R3 ;  /* 0x00005410e5e57816 */ /* 0x000fe20000000003 */
[----:B------:R-:W-:Y:S01]  /*6940*/  IMAD.MOV.U32 R3, RZ, RZ, R36 ;  /* 0x000000ffff037224 */ /* 0x000fe200078e0024 */
[----:B------:R-:W-:Y:S01]  /*6950*/  PRMT R231, R76, 0x5410, R77 ;  /* 0x000054104ce77816 */ /* 0x000fe2000000004d */
[----:B------:R-:W-:Y:S01]  /*6960*/  IMAD.MOV.U32 R77, RZ, RZ, R42 ;  /* 0x000000ffff4d7224 */ /* 0x000fe200078e002a */
[----:B------:R-:W-:Y:S01]  /*6970*/  PLOP3.LUT P1, PT, PT, PT, UP0, 0x80, 0x0 ;  /* 0x000000000000781c */ /* 0x000fe20003f2f008 */
[----:B------:R-:W-:Y:S01]  /*6980*/  IMAD.MOV.U32 R76, RZ, RZ, R37 ;  /* 0x000000ffff4c7224 */ /* 0x000fe200078e0025 */
        /* <DEDUP_REMOVED lines=14> */
[----:B------:R-:W-:Y:S02]  /*6a70*/  IMAD.MOV.U32 R3, RZ, RZ, R44 ;  /* 0x000000ffff037224 */ /* 0x000fe400078e002c */
        /* <DEDUP_REMOVED lines=46> */
[----:B------:R-:W-:-:S04]  /*6d60*/  PRMT R217, R77, 0x5410, R76 ;  /* 0x000054104dd97816 */ /* 0x000fc8000000004c */
[----:B------:R-:W-:Y:S01]  /*6d70*/  PRMT R218, R3, 0x5410, R0 ;  /* 0x0000541003da7816 */ /* 0x000fe20000000000 */
[----:B------:R-:W-:Y:S06]  /*6d80*/  @!P1 BRA `(.L_x_1732) ;  /* 0x0000000000049947 */ /* 0x000fec0003800000 */
[----:B------:R-:W-:Y:S01]  /*6d90*/  BPT.TRAP 0x1 ;  /* 0x000000040000795c */ /* 0x000fe20000300000 */
.L_x_1732:
[----:B------:R-:W-:Y:S01]  /*6da0*/  IMAD R3, R17, 0x8, R16 ;  /* 0x0000000811037824 */ /* 0x000fe200078e0210 */
[----:B------:R-:W-:Y:S01]  /*6db0*/  SHF.L.U32 R0, R167, 0x1f, RZ ;  /* 0x0000001fa7007819 */ /* 0x000fe200000006ff */
[----:B------:R-:W0:Y:S01]  /*6dc0*/  LDC R144, c[0x0][0x2f4] ;  /* 0x0000bd00ff907b82 */ /* 0x000e220000000800 */
[----:B------:R-:W-:Y:S02]  /*6dd0*/  BSSY B1, `(.L_x_1733) ;  /* 0x0000004000017945 */ /* 0x000fe40003800000 */
[----:B------:R-:W1:Y:S05]  /*6de0*/  SYNCS.PHASECHK.TRANS64.TRYWAIT P5, [R3+URZ+0x2a890], R0 ;  /* 0x02a89000030075a7 */ /* 0x000e6a00080a017f */
[----:B------:R-:W2:Y:S01]  /*6df0*/  LDC.64 R124, c[0x0][0x300] ;  /* 0x0000c000ff7c7b82 */ /* 0x000ea20000000a00 */
[----:B-1----:R-:W-:Y:S05]  /*6e00*/  @!P5 BRA `(.L_x_1734) ;  /* 0x0000021400a4d947 */ /* 0x002fea0003800000 */
.L_x_2118:
[----:B------:R-:W-:Y:S05]  /*6e10*/  BSYNC B1 ;  /* 0x0000000000017941 */ /* 0x000fea0003800000 */
.L_x_1733:
[----:B------:R-:W-:Y:S01]  /*6e20*/  BSSY B1, `(.L_x_1735) ;  /* 0x0000187000017945 */ /* 0x000fe20003800000 */
[----:B0-----:R-:W-:Y:S01]  /*6e30*/  IMAD.IADD R147, R144, 0x1, -R122 ;  /* 0x0000000190937824 */ /* 0x001fe200078e0a7a */
[----:B------:R-:W-:Y:S02]  /*6e40*/  MOV R127, R80 ;  /* 0x00000050007f7202 */ /* 0x000fe40000000f00 */
        /* <DEDUP_REMOVED lines=10> */
[----:B------:R-:W-:Y:S02]  /*6ef0*/  IADD3 R158, P4, P5, R86, R130, R14 ;  /* 0x00000082569e7210 */ /* 0x000fe40007d9e00e */
[----:B------:R-:W-:Y:S02]  /*6f00*/  SHF.R.S32.HI R77, RZ, 0x1f, R76 ;  /* 0x0000001fff4d7819 */ /* 0x000fe4000001144c */
[----:B------:R-:W-:Y:S02]  /*6f10*/  IADD3.X R159, R84, R155, R111, P4, P5 ;  /* 0x0000009b549f7210 */ /* 0x000fe400027ea46f */
[----:B------:R-:W-:Y:S02]  /*6f20*/  LEA.HI R77, R77, R76, RZ, 0x4 ;  /* 0x0000004c4d4d7211 */ /* 0x000fe400078f20ff */
[----:B------:R-:W-:-:S02]  /*6f30*/  ISETP.GE.AND P4, PT, R18, R119, PT ;  /* 0x000000771200720c */ /* 0x000fc40003f86270 */
[----:B------:R-:W-:-:S04]  /*6f40*/  LEA.HI.SX32 R179, R77, R116, 0x1c ;  /* 0x000000744db37211 */ /* 0x000fc800078fe2ff */
[----:B------:R-:W-:-:S04]  /*6f50*/  SHF.R.S32.HI R77, RZ, 0x1f, R179 ;  /* 0x0000001fff4d7819 */ /* 0x000fc800000114b3 */
[----:B------:R-:W-:Y:S01]  /*6f60*/  LEA.HI R77, R77, R179, RZ, 0x3 ;  /* 0x000000b34d4d7211 */ /* 0x000fe200078f18ff */
[----:B------:R-:W-:-:S03]  /*6f70*/  IMAD.SHL.U32 R179, R179, 0x8, RZ ;  /* 0x00000008b3b37824 */ /* 0x000fc600078e00ff */
[----:B------:R-:W-:Y:S02]  /*6f80*/  SHF.R.S32.HI R77, RZ, 0x3, R77 ;  /* 0x00000003ff4d7819 */ /* 0x000fe4000001144d */
[----:B------:R-:W-:-:S03]  /*6f90*/  LOP3.LUT R76, R174, 0x38, R179, 0xf8, !PT ;  /* 0x00000038ae4c7812 */ /* 0x000fc600078ef8b3 */
[----:B------:R-:W-:Y:S01]  /*6fa0*/  IMAD R77, R77, 0x1800, R176 ;  /* 0x000018004d4d7824 */ /* 0x000fe200078e02b0 */
[----:B------:R-:W-:-:S05]  /*6fb0*/  LOP3.LUT R76, R76, R175, RZ, 0x3c, !PT ;  /* 0x000000af4c4c7212 */ /* 0x000fca00078e3cff */
[----:B------:R-:W-:-:S04]  /*6fc0*/  IMAD.IADD R76, R77, 0x1, R76 ;  /* 0x000000014d4c7824 */ /* 0x000fc800078e024c */
[C---:B------:R-:W-:Y:S02]  /*6fd0*/  IMAD R80, R17.reuse, 0x4800, R76 ;  /* 0x0000480011507824 */ /* 0x040fe400078e024c */
[----:B------:R-:W-:Y:S02]  /*6fe0*/  IMAD R76, R17, 0x4800, R142 ;  /* 0x00004800114c7824 */ /* 0x000fe400078e028e */
[--C-:B------:R-:W-:Y:S02]  /*6ff0*/  IMAD R80, R80, 0x2, R16.reuse ;  /* 0x0000000250507824 */ /* 0x100fe400078e0210 */
[----:B------:R-:W-:-:S04]  /*7000*/  IMAD R76, R76, 0x2, R16 ;  /* 0x000000024c4c7824 */ /* 0x000fc800078e0210 */
[----:B------:R-:W0:Y:S04]  /*7010*/  LDS.128 R80, [R80+0x18400] ;  /* 0x0184000050507984 */ /* 0x000e280000000c00 */
[----:B------:R-:W2:Y:S01]  /*7020*/  LDS.128 R76, [R76+0x18400] ;  /* 0x018400004c4c7984 */ /* 0x000ea20000000c00 */
[----:B------:R-:W-:Y:S05]  /*7030*/  @P4 BRA `(.L_x_1740) ;  /* 0x00000004006c4947 */ /* 0x000fea0003800000 */
[----:B0-----:R-:W-:Y:S01]  /*7040*/  IMAD.MOV.U32 R203, RZ, RZ, R81 ;  /* 0x000000ffffcb7224 */ /* 0x001fe200078e0051 */
[----:B--2---:R-:W-:Y:S01]  /*7050*/  MOV R81, R77 ;  /* 0x0000004d00517202 */ /* 0x004fe20000000f00 */
[----:B------:R-:W-:Y:S01]  /*7060*/  HADD2.F32 R209, -RZ, R209.H0_H0 ;  /* 0x200000d1ffd17230 */ /* 0x000fe20000004100 */
[----:B------:R-:W-:Y:S01]  /*7070*/  SHF.R.U64 R36, R36, 0x10, R37 ;  /* 0x0000001024247819 */ /* 0x000fe20000001225 */
[----:B------:R-:W-:Y:S01]  /*7080*/  HADD2.F32 R77, -RZ, R210.H0_H0 ;  /* 0x200000d2ff4d7230 */ /* 0x000fe20000004100 */
[----:B------:R-:W-:Y:S01]  /*7090*/  SHF.R.U64 R50, R50, 0x10, R51 ;  /* 0x0000001032327819 */ /* 0x000fe20000001233 */
[----:B------:R-:W-:Y:S01]  /*70a0*/  HADD2.F32 R198, -RZ, R203.H0_H0 ;  /* 0x200000cbffc67230 */ /* 0x000fe20000004100 */
[----:B------:R-:W-:Y:S01]  /*70b0*/  SHF.R.U64 R38, R38, 0x10, R39 ;  /* 0x0000001026267819 */ /* 0x000fe20000001227 */
[--C-:B------:R-:W-:Y:S02]  /*70c0*/  HADD2.F32 R200, -RZ, R81.reuse.H0_H0 ;  /* 0x20000051ffc87230 */ /* 0x100fe40000004100 */
[----:B------:R-:W-:-:S02]  /*70d0*/  HADD2.F32 R81, -RZ, R81.H1_H1 ;  /* 0x30000051ff517230 */ /* 0x000fc40000004100 */
[-C--:B------:R-:W-:Y:S01]  /*70e0*/  FMUL.FTZ R210, R198, R209.reuse ;  /* 0x000000d1c6d27220 */ /* 0x080fe20000410000 */
[----:B------:R-:W-:Y:S02]  /*70f0*/  HADD2.F32 R36, -RZ, R36.H0_H0 ;  /* 0x20000024ff247230 */ /* 0x000fe40000004100 */
[C---:B------:R-:W-:Y:S01]  /*7100*/  FMUL.FTZ R209, R200.reuse, R209 ;  /* 0x000000d1c8d17220 */ /* 0x040fe20000410000 */
[----:B------:R-:W-:Y:S02]  /*7110*/  HADD2.F32 R50, -RZ, R50.H0_H0 ;  /* 0x20000032ff327230 */ /* 0x000fe40000004100 */
[-C--:B------:R-:W-:Y:S01]  /*7120*/  FFMA.FTZ R200, R200, R77.reuse, -R210 ;  /* 0x0000004dc8c87223 */ /* 0x080fe200000108d2 */
[----:B------:R-:W-:Y:S02]  /*7130*/  HADD2.F32 R38, -RZ, R38.H0_H0 ;  /* 0x20000026ff267230 */ /* 0x000fe40000004100 */
[----:B------:R-:W-:Y:S01]  /*7140*/  FFMA.FTZ R198, R198, R77, R209 ;  /* 0x0000004dc6c67223 */ /* 0x000fe200000100d1 */
[----:B------:R-:W-:Y:S01]  /*7150*/  SHF.R.U32.HI R209, RZ, 0x10, R49 ;  /* 0x00000010ffd17819 */ /* 0x000fe20000011631 */
[----:B------:R-:W-:Y:S01]  /*7160*/  HADD2.F32 R77, -RZ, R203.H1_H1 ;  /* 0x300000cbff4d7230 */ /* 0x000fe20000004100 */
[----:B------:R-:W-:Y:S01]  /*7170*/  SHF.R.U32.HI R203, RZ, 0x10, R37 ;  /* 0x00000010ffcb7819 */ /* 0x000fe20000011625 */
[----:B------:R-:W-:Y:S01]  /*7180*/  IMAD.MOV.U32 R37, RZ, RZ, R83 ;  /* 0x000000ffff257224 */ /* 0x000fe200078e0053 */
[----:B------:R-:W-:Y:S01]  /*7190*/  SHF.R.U64 R49, R48, 0x10, R49 ;  /* 0x0000001030317819 */ /* 0x000fe20000001231 */
[----:B------:R-:W-:-:S02]  /*71a0*/  HADD2.F32 R209, -RZ, R209.H0_H0 ;  /* 0x200000d1ffd17230 */ /* 0x000fc40000004100 */
[----:B------:R-:W-:Y:S02]  /*71b0*/  HADD2.F32 R203, -RZ, R203.H0_H0 ;  /* 0x200000cbffcb7230 */ /* 0x000fe40000004100 */
[----:B------:R-:W-:Y:S02]  /*71c0*/  IMAD.MOV.U32 R48, RZ, RZ, R79 ;  /* 0x000000ffff307224 */ /* 0x000fe400078e004f */
[-C--:B------:R-:W-:Y:S01]  /*71d0*/  FMUL.FTZ R210, R77, R209.reuse ;  /* 0x000000d14dd27220 */ /* 0x080fe20000410000 */
[----:B------:R-:W-:Y:S01]  /*71e0*/  FMUL.FTZ R209, R81, R209 ;  /* 0x000000d151d17220 */ /* 0x000fe20000410000 */
[----:B------:R-:W-:Y:S02]  /*71f0*/  HADD2.F32 R83, -RZ, R37.H0_H0 ;  /* 0x20000025ff537230 */ /* 0x000fe40000004100 */
[----:B------:R-:W-:Y:S02]  /*7200*/  HADD2.F32 R79, -RZ, R48.H0_H0 ;  /* 0x20000030ff4f7230 */ /* 0x000fe40000004100 */
[----:B------:R-:W-:Y:S01]  /*7210*/  FFMA.FTZ R77, R77, R203, R209 ;  /* 0x000000cb4d4d7223 */ /* 0x000fe200000100d1 */
[----:B------:R-:W-:-:S02]  /*7220*/  HADD2.F32 R209, -RZ, R212.H0_H0 ;  /* 0x200000d4ffd17230 */ /* 0x000fc40000004100 */
[----:B------:R-:W-:Y:S01]  /*7230*/  FFMA.FTZ R81, R81, R203, -R210 ;  /* 0x000000cb51517223 */ /* 0x000fe200000108d2 */
[----:B------:R-:W-:Y:S02]  /*7240*/  HADD2.F32 R203, -RZ, R211.H0_H0 ;  /* 0x200000d3ffcb7230 */ /* 0x000fe40000004100 */
[----:B------:R-:W-:Y:S02]  /*7250*/  HADD2.F32 R37, -RZ, R37.H1_H1 ;  /* 0x30000025ff257230 */ /* 0x000fe40000004100 */
[-C--:B------:R-:W-:Y:S01]  /*7260*/  FMUL.FTZ R210, R83, R209.reuse ;  /* 0x000000d153d27220 */ /* 0x080fe20000410000 */
[----:B------:R-:W-:Y:S01]  /*7270*/  FMUL.FTZ R209, R79, R209 ;  /* 0x000000d14fd17220 */ /* 0x000fe20000410000 */
[----:B------:R-:W-:Y:S01]  /*7280*/  HADD2.F32 R48, -RZ, R48.H1_H1 ;  /* 0x30000030ff307230 */ /* 0x000fe20000004100 */
[----:B------:R-:W-:Y:S01]  /*7290*/  F2FP.F16.F32.PACK_AB R81, R81, R200 ;  /* 0x000000c85151723e */ /* 0x000fe200000000ff */
[-C--:B------:R-:W-:Y:S01]  /*72a0*/  FFMA.FTZ R79, R79, R203.reuse, -R210 ;  /* 0x000000cb4f4f7223 */ /* 0x080fe200000108d2 */
[----:B------:R-:W-:Y:S01]  /*72b0*/  FFMA.FTZ R209, R83, R203, R209 ;  /* 0x000000cb53d17223 */ /* 0x000fe200000100d1 */
[----:B------:R-:W-:Y:S01]  /*72c0*/  SHF.R.U32.HI R203, RZ, 0x10, R51 ;  /* 0x00000010ffcb7819 */ /* 0x000fe20000011633 */
[----:B------:R-:W-:Y:S01]  /*72d0*/  HADD2.F32 R212, -RZ, R212.H1_H1 ;  /* 0x300000d4ffd47230 */ /* 0x000fe20000004100 */
[----:B------:R-:W-:Y:S01]  /*72e0*/  SHF.R.U32.HI R83, RZ, 0x10, R39 ;  /* 0x00000010ff537819 */ /* 0x000fe20000011627 */
[----:B------:R-:W-:Y:S01]  /*72f0*/  HADD2.F32 R49, -RZ, R49.H0_H0 ;  /* 0x20000031ff317230 */ /* 0x000fe20000004100 */
[----:B------:R-:W-:Y:S01]  /*7300*/  F2FP.F16.F32.PACK_AB R198, R77, R198 ;  /* 0x000000c64dc6723e */ /* 0x000fe200000000ff */
[----:B------:R-:W-:-:S02]  /*7310*/  HADD2.F32 R203, -RZ, R203.H0_H0 ;  /* 0x200000cbffcb7230 */ /* 0x000fc40000004100 */
[----:B------:R-:W-:Y:S02]  /*7320*/  HADD2.F32 R83, -RZ, R83.H0_H0 ;  /* 0x20000053ff537230 */ /* 0x000fe40000004100 */
[----:B------:R-:W-:Y:S02]  /*7330*/  HADD2.F32 R51, -RZ, R231.H1_H1 ;  /* 0x300000e7ff337230 */ /* 0x000fe40000004100 */
[CC--:B------:R-:W-:Y:S01]  /*7340*/  FMUL.FTZ R210, R37.reuse, R203.reuse ;  /* 0x000000cb25d27220 */ /* 0x0c0fe20000410000 */
[C---:B------:R-:W-:Y:S01]  /*7350*/  FMUL.FTZ R203, R48.reuse, R203 ;  /* 0x000000cb30cb7220 */ /* 0x040fe20000410000 */
[----:B------:R-:W-:Y:S02]  /*7360*/  IMAD.MOV.U32 R77, RZ, RZ, R81 ;  /* 0x000000ffff4d7224 */ /* 0x000fe400078e0051 */
[-C--:B------:R-:W-:Y:S01]  /*7370*/  FFMA.FTZ R48, R48, R83.reuse, -R210 ;  /* 0x0000005330307223 */ /* 0x080fe200000108d2 */
[----:B------:R-:W-:Y:S01]  /*7380*/  FFMA.FTZ R37, R37, R83, R203 ;  /* 0x0000005325257223 */ /* 0x000fe200000100cb */
[----:B------:R-:W-:-:S02]  /*7390*/  HADD2.F32 R83, -RZ, R80.H0_H0 ;  /* 0x20000050ff537230 */ /* 0x000fc40000004100 */
[----:B------:R-:W-:Y:S01]  /*73a0*/  HADD2.F32 R210, -RZ, R76.H0_H0 ;  /* 0x2000004cffd27230 */ /* 0x000fe20000004100 */
[----:B------:R-:W-:Y:S01]  /*73b0*/  F2FP.F16.F32.PACK_AB R79, R48, R79 ;  /* 0x0000004f304f723e */ /* 0x000fe200000000ff */
[----:B------:R-:W-:Y:S02]  /*73c0*/  HADD2.F32 R203, -RZ, R211.H1_H1 ;  /* 0x300000d3ffcb7230 */ /* 0x000fe40000004100 */
[-C--:B------:R-:W-:Y:S01]  /*73d0*/  FMUL.FTZ R211, R83, R212.reuse ;  /* 0x000000d453d37220 */ /* 0x080fe20000410000 */
[----:B------:R-:W-:Y:S02]  /*73e0*/  HADD2.F32 R80, -RZ, R80.H1_H1 ;  /* 0x30000050ff507230 */ /* 0x000fe40000004100 */
[C---:B------:R-:W-:Y:S01]  /*73f0*/  FMUL.FTZ R212, R210.reuse, R212 ;  /* 0x000000d4d2d47220 */ /* 0x040fe20000410000 */
[----:B------:R-:W-:Y:S02]  /*7400*/  HADD2.F32 R76, -RZ, R76.H1_H1 ;  /* 0x3000004cff4c7230 */ /* 0x000fe40000004100 */
[----:B------:R-:W-:Y:S01]  /*7410*/  FFMA.FTZ R211, R210, R203, -R211 ;  /* 0x000000cbd2d37223 */ /* 0x000fe200000108d3 */
[----:B------:R-:W-:Y:S01]  /*7420*/  F2FP.F16.F32.PACK_AB R37, R37, R209 ;  /* 0x000000d12525723e */ /* 0x000fe200000000ff */
[----:B------:R-:W-:Y:S01]  /*7430*/  FFMA.FTZ R212, R83, R203, R212 ;  /* 0x000000cb53d47223 */ /* 0x000fe200000100d4 */
[-C--:B------:R-:W-:Y:S01]  /*7440*/  FMUL.FTZ R83, R80, R49.reuse ;  /* 0x0000003150537220 */ /* 0x080fe20000410000 */
[----:B------:R-:W-:Y:S01]  /*7450*/  FMUL.FTZ R49, R76, R49 ;  /* 0x000000314c317220 */ /* 0x000fe20000410000 */
[----:B------:R-:W-:-:S02]  /*7460*/  HADD2.F32 R203, -RZ, R232.H1_H1 ;  /* 0x300000e8ffcb7230 */ /* 0x000fc40000004100 */
[-C--:B------:R-:W-:Y:S01]  /*7470*/  FFMA.FTZ R83, R76, R36.reuse, -R83 ;  /* 0x000000244c537223 */ /* 0x080fe20000010853 */
[----:B------:R-:W-:Y:S01]  /*7480*/  FFMA.FTZ R49, R80, R36, R49 ;  /* 0x0000002450317223 */ /* 0x000fe20000010031 */
[----:B------:R-:W-:Y:S02]  /*7490*/  HADD2.F32 R36, -RZ, R82.H0_H0 ;  /* 0x20000052ff247230 */ /* 0x000fe40000004100 */
[----:B------:R-:W-:Y:S01]  /*74a0*/  HADD2.F32 R76, -RZ, R78.H0_H0 ;  /* 0x2000004eff4c7230 */ /* 0x000fe20000004100 */
[----:B------:R-:W-:Y:S01]  /*74b0*/  F2FP.F16.F32.PACK_AB R83, R83, R211 ;  /* 0x000000d35353723e */ /* 0x000fe200000000ff */
[----:B------:R-:W-:Y:S02]  /*74c0*/  HADD2.F32 R82, -RZ, R82.H1_H1 ;  /* 0x30000052ff527230 */ /* 0x000fe40000004100 */
[-C--:B------:R-:W-:Y:S01]  /*74d0*/  FMUL.FTZ R80, R36, R203.reuse ;  /* 0x000000cb24507220 */ /* 0x080fe20000410000 */
[----:B------:R-:W-:Y:S02]  /*74e0*/  HADD2.F32 R78, -RZ, R78.H1_H1 ;  /* 0x3000004eff4e7230 */ /* 0x000fe40000004100 */
[C---:B------:R-:W-:Y:S01]  /*74f0*/  FMUL.FTZ R203, R76.reuse, R203 ;  /* 0x000000cb4ccb7220 */ /* 0x040fe20000410000 */
[----:B------:R-:W-:Y:S01]  /*7500*/  F2FP.F16.F32.PACK_AB R49, R49, R212 ;  /* 0x000000d43131723e */ /* 0x000fe200000000ff */
[----:B------:R-:W-:Y:S01]  /*7510*/  FFMA.FTZ R80, R76, R51, -R80 ;  /* 0x000000334c507223 */ /* 0x000fe20000010850 */
[----:B------:R-:W-:-:S02]  /*7520*/  IMAD.MOV.U32 R76, RZ, RZ, R83 ;  /* 0x000000ffff4c7224 */ /* 0x000fc400078e0053 */
        /* <DEDUP_REMOVED lines=12> */
.L_x_1740:
[----:B------:R-:W-:Y:S05]  /*75f0*/  BSYNC B3 ;  /* 0x0000000000037941 */ /* 0x000fea0003800000 */
.L_x_1739:
[----:B------:R-:W-:Y:S01]  /*7600*/  ISETP.GE.AND P4, PT, R179, R144, PT ;  /* 0x00000090b300720c */ /* 0x000fe20003f86270 */
[----:B------:R-:W-:-:S12]  /*7610*/  ULDC.64 UR4, c[0x0][0x208] ;  /* 0x0000820000047ab9 */ /* 0x000fd80000000a00 */
[--C-:B------:R-:W-:Y:S02]  /*7620*/  @!P4 SHF.R.S32.HI R39, RZ, 0x1f, R179.reuse ;  /* 0x0000001fff27c819 */ /* 0x100fe400000114b3 */
[----:B------:R-:W-:-:S04]  /*7630*/  @!P4 IADD3 R179, P5, P6, R86, R130, R179 ;  /* 0x0000008256b3c210 */ /* 0x000fc80007ebe0b3 */
[----:B------:R-:W-:Y:S02]  /*7640*/  @!P4 IADD3.X R39, R84, R155, R39, P5, P6 ;  /* 0x0000009b5427c210 */ /* 0x000fe40002fec427 */
[----:B------:R-:W-:-:S04]  /*7650*/  LEA R36, P5, R158, R114, 0x1 ;  /* 0x000000729e247211 */ /* 0x000fc800078a08ff */
[----:B------:R-:W-:Y:S02]  /*7660*/  LEA.HI.X R37, R158, R115, R159, 0x1, P5 ;  /* 0x000000739e257211 */ /* 0x000fe400028f0c9f */
[----:B------:R-:W-:-:S03]  /*7670*/  @!P4 LEA R38, P5, R179, R114, 0x1 ;  /* 0x00000072b326c211 */ /* 0x000fc600078a08ff */
[----:B--2---:R2:W-:Y:S01]  /*7680*/  STG.E.128 desc[UR4][R36.64], R76 ;  /* 0x0000004c24007986 */ /* 0x0045e2000c101d04 */
[----:B------:R-:W-:-:S05]  /*7690*/  @!P4 LEA.HI.X R39, R179, R115, R39, 0x1, P5 ;  /* 0x00000073b327c211 */ /* 0x000fca00028f0c27 */
[----:B0-----:R2:W-:Y:S04]  /*76a0*/  @!P4 STG.E.128 desc[UR4][R38.64], R80 ;  /* 0x000000502600c986 */ /* 0x0015e8000c101d04 */
.L_x_1738:
[----:B------:R-:W-:Y:S05]  /*76b0*/  BSYNC B2 ;  /* 0x0000000000027941 */ /* 0x000fea0003800000 */
.L_x_1737:
        /* <DEDUP_REMOVED lines=9> */
[----:B------:R-:W-:-:S05]  /*7750*/  LEA.HI.SX32 R36, R36, R113, 0x1c ;  /* 0x0000007124247211 */ /* 0x000fca00078fe2ff */
[----:B------:R-:W-:-:S05]  /*7760*/  IMAD.SHL.U32 R37, R36, 0x8, RZ ;  /* 0x0000000824257824 */ /* 0x000fca00078e00ff */
        /* <DEDUP_REMOVED lines=12> */
[----:B------:R-:W-:-:S04]  /*7830*/  LEA.HI R36, R38, R36, RZ, 0x3 ;  /* 0x0000002426247211 */ /* 0x000fc800078f18ff */
[----:B------:R-:W-:-:S05]  /*7840*/  SHF.R.S32.HI R36, RZ, 0x3, R36 ;  /* 0x00000003ff247819 */ /* 0x000fca0000011424 */
[----:B------:R-:W-:-:S04]  /*7850*/  IMAD R36, R36, 0x1800, R176 ;  /* 0x0000180024247824 */ /* 0x000fc800078e02b0 */
[----:B------:R-:W-:Y:S02]  /*7860*/  IMAD.IADD R37, R36, 0x1, R37 ;  /* 0x0000000124257824 */ /* 0x000fe400078e0225 */
[C---:B------:R-:W-:Y:S02]  /*7870*/  IMAD R36, R17.reuse, 0x4800, R141 ;  /* 0x0000480011247824 */ /* 0x040fe400078e028d */
[----:B------:R-:W-:Y:S02]  /*7880*/  IMAD R48, R17, 0x4800, R37 ;  /* 0x0000480011307824 */ /* 0x000fe400078e0225 */
[--C-:B------:R-:W-:Y:S02]  /*7890*/  IMAD R36, R36, 0x2, R16.reuse ;  /* 0x0000000224247824 */ /* 0x100fe400078e0210 */
[----:B------:R-:W-:-:S04]  /*78a0*/  IMAD R48, R48, 0x2, R16 ;  /* 0x0000000230307824 */ /* 0x000fc800078e0210 */
[----:B------:R-:W0:Y:S04]  /*78b0*/  LDS.128 R36, [R36+0x18400] ;  /* 0x0184000024247984 */ /* 0x000e280000000c00 */
[----:B------:R-:W2:Y:S01]  /*78c0*/  LDS.128 R48, [R48+0x18400] ;  /* 0x0184000030307984 */ /* 0x000ea20000000c00 */
[----:B------:R-:W-:Y:S05]  /*78d0*/  @P5 BRA `(.L_x_1744) ;  /* 0x00000004006c5947 */ /* 0x000fea0003800000 */
[--C-:B------:R-:W-:Y:S01]  /*78e0*/  SHF.R.U64 R32, R32, 0x10, R33.reuse ;  /* 0x0000001020207819 */ /* 0x100fe20000001221 */
[----:B------:R-:W-:Y:S01]  /*78f0*/  HADD2.F32 R158, -RZ, R232.H0_H0 ;  /* 0x200000e8ff9e7230 */ /* 0x000fe20000004100 */
[----:B------:R-:W-:Y:S01]  /*7900*/  SHF.R.U32.HI R80, RZ, 0x10, R33 ;  /* 0x00000010ff507819 */ /* 0x000fe20000011621 */
[----:B------:R-:W-:Y:S01]  /*7910*/  HADD2.F32 R83, -RZ, R231.H0_H0 ;  /* 0x200000e7ff537230 */ /* 0x000fe20000004100 */
[--C-:B------:R-:W-:Y:S02]  /*7920*/  SHF.R.U64 R33, R44, 0x10, R45.reuse ;  /* 0x000000102c217819 */ /* 0x100fe4000000122d */
[----:B------:R-:W-:Y:S02]  /*7930*/  SHF.R.U32.HI R44, RZ, 0x10, R45 ;  /* 0x00000010ff2c7819 */ /* 0x000fe4000001162d */
[--C-:B------:R-:W-:Y:S01]  /*7940*/  SHF.R.U64 R34, R34, 0x10, R35.reuse ;  /* 0x0000001022227819 */ /* 0x100fe20000001223 */
[----:B------:R-:W-:Y:S01]  /*7950*/  HADD2.F32 R33, -RZ, R33.H0_H0 ;  /* 0x20000021ff217230 */ /* 0x000fe20000004100 */
[----:B------:R-:W-:-:S02]  /*7960*/  SHF.R.U32.HI R45, RZ, 0x10, R35 ;  /* 0x00000010ff2d7819 */ /* 0x000fc40000011623 */
[--C-:B------:R-:W-:Y:S02]  /*7970*/  SHF.R.U64 R35, R46, 0x10, R47.reuse ;  /* 0x000000102e237819 */ /* 0x100fe4000000122f */
[----:B------:R-:W-:Y:S01]  /*7980*/  SHF.R.U32.HI R46, RZ, 0x10, R47 ;  /* 0x00000010ff2e7819 */ /* 0x000fe2000001162f */
[----:B------:R-:W-:Y:S01]  /*7990*/  HADD2.F32 R45, -RZ, R45.H0_H0 ;  /* 0x2000002dff2d7230 */ /* 0x000fe20000004100 */
[----:B--2---:R-:W-:Y:S01]  /*79a0*/  MOV R47, R49 ;  /* 0x00000031002f7202 */ /* 0x004fe20000000f00 */
[----:B0-----:R-:W-:Y:S02]  /*79b0*/  IMAD.MOV.U32 R49, RZ, RZ, R38 ;  /* 0x000000ffff317224 */ /* 0x001fe400078e0026 */
[----:B------:R-:W-:Y:S02]  /*79c0*/  HADD2.F32 R38, -RZ, R37.H0_H0 ;  /* 0x20000025ff267230 */ /* 0x000fe40000004100 */
[--C-:B------:R-:W-:Y:S02]  /*79d0*/  HADD2.F32 R81, -RZ, R47.reuse.H0_H0 ;  /* 0x2000002fff517230 */ /* 0x100fe40000004100 */
[----:B------:R-:W-:-:S02]  /*79e0*/  HADD2.F32 R47, -RZ, R47.H1_H1 ;  /* 0x3000002fff2f7230 */ /* 0x000fc40000004100 */
[----:B------:R-:W-:Y:S02]  /*79f0*/  HADD2.F32 R46, -RZ, R46.H0_H0 ;  /* 0x2000002eff2e7230 */ /* 0x000fe40000004100 */
[CC--:B------:R-:W-:Y:S01]  /*7a00*/  FMUL.FTZ R82, R81.reuse, R158.reuse ;  /* 0x0000009e51527220 */ /* 0x0c0fe20000410000 */
[C---:B------:R-:W-:Y:S01]  /*7a10*/  FMUL.FTZ R158, R38.reuse, R158 ;  /* 0x0000009e269e7220 */ /* 0x040fe20000410000 */
[----:B------:R-:W-:Y:S02]  /*7a20*/  HADD2.F32 R35, -RZ, R35.H0_H0 ;  /* 0x20000023ff237230 */ /* 0x000fe40000004100 */
[-C--:B------:R-:W-:Y:S01]  /*7a30*/  FFMA.FTZ R38, R38, R83.reuse, -R82 ;  /* 0x0000005326267223 */ /* 0x080fe20000010852 */
[----:B------:R-:W-:Y:S02]  /*7a40*/  HADD2.F32 R82, -RZ, R44.H0_H0 ;  /* 0x2000002cff527230 */ /* 0x000fe40000004100 */
[----:B------:R-:W-:Y:S01]  /*7a50*/  FFMA.FTZ R44, R81, R83, R158 ;  /* 0x00000053512c7223 */ /* 0x000fe2000001009e */
[----:B------:R-:W-:-:S02]  /*7a60*/  HADD2.F32 R81, -RZ, R37.H1_H1 ;  /* 0x30000025ff517230 */ /* 0x000fc40000004100 */
[----:B------:R-:W-:Y:S02]  /*7a70*/  HADD2.F32 R83, -RZ, R80.H0_H0 ;  /* 0x20000050ff537230 */ /* 0x000fe40000004100 */
[-C--:B------:R-:W-:Y:S01]  /*7a80*/  FMUL.FTZ R80, R47, R82.reuse ;  /* 0x000000522f507220 */ /* 0x080fe20000410000 */
[----:B------:R-:W-:Y:S02]  /*7a90*/  IMAD.MOV.U32 R37, RZ, RZ, R51 ;  /* 0x000000ffff257224 */ /* 0x000fe400078e0033 */
[C---:B------:R-:W-:Y:S01]  /*7aa0*/  FMUL.FTZ R82, R81.reuse, R82 ;  /* 0x0000005251527220 */ /* 0x040fe20000410000 */
[----:B------:R-:W-:Y:S02]  /*7ab0*/  IMAD.MOV.U32 R51, RZ, RZ, R50 ;  /* 0x000000ffff337224 */ /* 0x000fe400078e0032 */
[-C--:B------:R-:W-:Y:S01]  /*7ac0*/  FFMA.FTZ R50, R81, R83.reuse, -R80 ;  /* 0x0000005351327223 */ /* 0x080fe20000010850 */
[----:B------:R-:W-:Y:S02]  /*7ad0*/  HADD2.F32 R80, -RZ, R230.H1_H1 ;  /* 0x300000e6ff507230 */ /* 0x000fe40000004100 */
[----:B------:R-:W-:Y:S01]  /*7ae0*/  FFMA.FTZ R47, R47, R83, R82 ;  /* 0x000000532f2f7223 */ /* 0x000fe20000010052 */
[----:B------:R-:W-:-:S02]  /*7af0*/  HADD2.F32 R81, -RZ, R37.H0_H0 ;  /* 0x20000025ff517230 */ /* 0x000fc40000004100 */
[----:B------:R-:W-:Y:S01]  /*7b00*/  HADD2.F32 R82, -RZ, R230.H0_H0 ;  /* 0x200000e6ff527230 */ /* 0x000fe20000004100 */
[----:B------:R-:W-:Y:S01]  /*7b10*/  F2FP.F16.F32.PACK_AB R38, R50, R38 ;  /* 0x000000263226723e */ /* 0x000fe200000000ff */
[----:B------:R-:W-:Y:S01]  /*7b20*/  HADD2.F32 R83, -RZ, R39.H0_H0 ;  /* 0x20000027ff537230 */ /* 0x000fe20000004100 */
[----:B------:R-:W-:Y:S01]  /*7b30*/  F2FP.F16.F32.PACK_AB R44, R47, R44 ;  /* 0x0000002c2f2c723e */ /* 0x000fe200000000ff */
[----:B------:R-:W-:Y:S02]  /*7b40*/  HADD2.F32 R158, -RZ, R37.H1_H1 ;  /* 0x30000025ff9e7230 */ /* 0x000fe40000004100 */
[-C--:B------:R-:W-:Y:S01]  /*7b50*/  FMUL.FTZ R37, R81, R80.reuse ;  /* 0x0000005051257220 */ /* 0x080fe20000410000 */
[----:B------:R-:W-:Y:S02]  /*7b60*/  HADD2.F32 R39, -RZ, R39.H1_H1 ;  /* 0x30000027ff277230 */ /* 0x000fe40000004100 */
[C---:B------:R-:W-:Y:S01]  /*7b70*/  FMUL.FTZ R80, R83.reuse, R80 ;  /* 0x0000005053507220 */ /* 0x040fe20000410000 */
[----:B------:R-:W-:Y:S01]  /*7b80*/  FFMA.FTZ R37, R83, R82, -R37 ;  /* 0x0000005253257223 */ /* 0x000fe20000010825 */
[-C--:B------:R-:W-:Y:S01]  /*7b90*/  FMUL.FTZ R83, R158, R46.reuse ;  /* 0x0000002e9e537220 */ /* 0x080fe20000410000 */
[----:B------:R-:W-:Y:S01]  /*7ba0*/  FMUL.FTZ R46, R39, R46 ;  /* 0x0000002e272e7220 */ /* 0x000fe20000410000 */
[----:B------:R-:W-:Y:S01]  /*7bb0*/  FFMA.FTZ R80, R81, R82, R80 ;  /* 0x0000005251507223 */ /* 0x000fe20000010050 */
[----:B------:R-:W-:-:S02]  /*7bc0*/  HADD2.F32 R82, -RZ, R48.H0_H0 ;  /* 0x20000030ff527230 */ /* 0x000fc40000004100 */
[-C--:B------:R-:W-:Y:S01]  /*7bd0*/  FFMA.FTZ R83, R39, R45.reuse, -R83 ;  /* 0x0000002d27537223 */ /* 0x080fe20000010853 */
[----:B------:R-:W-:Y:S02]  /*7be0*/  HADD2.F32 R39, -RZ, R229.H0_H0 ;  /* 0x200000e5ff277230 */ /* 0x000fe40000004100 */
[----:B------:R-:W-:Y:S01]  /*7bf0*/  FFMA.FTZ R46, R158, R45, R46 ;  /* 0x0000002d9e2e7223 */ /* 0x000fe2000001002e */
[----:B------:R-:W-:Y:S02]  /*7c00*/  HADD2.F32 R81, -RZ, R36.H0_H0 ;  /* 0x20000024ff517230 */ /* 0x000fe40000004100 */
[----:B------:R-:W-:Y:S01]  /*7c10*/  HADD2.F32 R48, -RZ, R48.H1_H1 ;  /* 0x30000030ff307230 */ /* 0x000fe20000004100 */
[----:B------:R-:W-:Y:S01]  /*7c20*/  F2FP.F16.F32.PACK_AB R83, R83, R37 ;  /* 0x000000255353723e */ /* 0x000fe200000000ff */
[----:B------:R-:W-:Y:S02]  /*7c30*/  HADD2.F32 R36, -RZ, R36.H1_H1 ;  /* 0x30000024ff247230 */ /* 0x000fe40000004100 */
[----:B------:R-:W-:Y:S01]  /*7c40*/  FMUL.FTZ R159, R81, R39 ;  /* 0x00000027519f7220 */ /* 0x000fe20000410000 */
[----:B------:R-:W-:-:S02]  /*7c50*/  HADD2.F32 R158, -RZ, R32.H0_H0 ;  /* 0x20000020ff9e7230 */ /* 0x000fc40000004100 */
[----:B------:R-:W-:Y:S01]  /*7c60*/  FMUL.FTZ R32, R82, R39 ;  /* 0x0000002752207220 */ /* 0x000fe20000410000 */
[----:B------:R-:W-:Y:S02]  /*7c70*/  HADD2.F32 R45, -RZ, R229.H1_H1 ;  /* 0x300000e5ff2d7230 */ /* 0x000fe40000004100 */
[-C--:B------:R-:W-:Y:S01]  /*7c80*/  FMUL.FTZ R39, R48, R33.reuse ;  /* 0x0000002130277220 */ /* 0x080fe20000410000 */
[----:B------:R-:W-:Y:S01]  /*7c90*/  FMUL.FTZ R33, R36, R33 ;  /* 0x0000002124217220 */ /* 0x000fe20000410000 */
[----:B------:R-:W-:Y:S01]  /*7ca0*/  F2FP.F16.F32.PACK_AB R46, R46, R80 ;  /* 0x000000502e2e723e */ /* 0x000fe200000000ff */
[----:B------:R-:W-:Y:S02]  /*7cb0*/  IMAD.MOV.U32 R37, RZ, RZ, R38 ;  /* 0x000000ffff257224 */ /* 0x000fe400078e0026 */
        /* <DEDUP_REMOVED lines=17> */
[----:B------:R-:W-:Y:S02]  /*7dd0*/  IMAD.MOV.U32 R39, RZ, RZ, R83 ;  /* 0x000000ffff277224 */ /* 0x000fe400078e0053 */
[----:B------:R-:W-:Y:S01]  /*7de0*/  FFMA.FTZ R158, R81, R36, R158 ;  /* 0x00000024519e7223 */ /* 0x000fe2000001009e */
[----:B------:R-:W-:Y:S01]  /*7df0*/  FFMA.FTZ R35, R51, R82, R35 ;  /* 0x0000005233237223 */ /* 0x000fe20000010023 */
[----:B------:R-:W-:Y:S01]  /*7e00*/  FFMA.FTZ R34, R45, R36, -R34 ;  /* 0x000000242d227223 */ /* 0x000fe20000010822 */
[----:B------:R-:W-:Y:S01]  /*7e10*/  FFMA.FTZ R33, R49, R82, -R33 ;  /* 0x0000005231217223 */ /* 0x000fe20000010821 */
[----:B------:R-:W-:-:S02]  /*7e20*/  IMAD.MOV.U32 R36, RZ, RZ, R32 ;  /* 0x000000ffff247224 */ /* 0x000fc400078e0020 */
[----:B------:R-:W-:Y:S01]  /*7e30*/  F2FP.F16.F32.PACK_AB R35, R35, R158 ;  /* 0x0000009e2323723e */ /* 0x000fe200000000ff */
[----:B------:R-:W-:Y:S01]  /*7e40*/  IMAD.MOV.U32 R49, RZ, RZ, R44 ;  /* 0x000000ffff317224 */ /* 0x000fe200078e002c */
[----:B------:R-:W-:Y:S01]  /*7e50*/  F2FP.F16.F32.PACK_AB R33, R33, R34 ;  /* 0x000000222121723e */ /* 0x000fe200000000ff */
[----:B------:R-:W-:Y:S02]  /*7e60*/  IMAD.MOV.U32 R51, RZ, RZ, R46 ;  /* 0x000000ffff337224 */ /* 0x000fe400078e002e */
[----:B------:R-:W-:Y:S01]  /*7e70*/  IMAD.MOV.U32 R50, RZ, RZ, R35 ;  /* 0x000000ffff327224 */ /* 0x000fe200078e0023 */
[----:B------:R-:W-:-:S07]  /*7e80*/  MOV R38, R33 ;  /* 0x0000002100267202 */ /* 0x000fce0000000f00 */
.L_x_1744:
[----:B------:R-:W-:Y:S05]  /*7e90*/  BSYNC B3 ;  /* 0x0000000000037941 */ /* 0x000fea0003800000 */
.L_x_1743:
[----:B------:R-:W-:Y:S02]  /*7ea0*/  ULDC.64 UR4, c[0x0][0x208] ;  /* 0x0000820000047ab9 */ /* 0x000fe40000000a00 */
[----:B0-----:R0:W-:Y:S04]  /*7eb0*/  STG.E.128 desc[UR4][R76.64], R36 ;  /* 0x000000244c007986 */ /* 0x0011e8000c101d04 */
[----:B--2---:R0:W-:Y:S02]  /*7ec0*/  @!P4 STG.E.128 desc[UR4][R78.64], R48 ;  /* 0x000000304e00c986 */ /* 0x0041e4000c101d04 */
.L_x_1742:
[----:B------:R-:W-:Y:S05]  /*7ed0*/  BSYNC B2 ;  /* 0x0000000000027941 */ /* 0x000fea0003800000 */
.L_x_1741:
[----:B------:R-:W-:-:S13]  /*7ee0*/  ISETP.NE.AND P4, PT, R9, RZ, PT ;  /* 0x000000ff0900720c */ /* 0x000fda0003f85270 */
[----:B------:R-:W-:Y:S05]  /*7ef0*/  @!P4 BRA `(.L_x_1736) ;  /* 0x0000000400e4c947 */ /* 0x000fea0003800000 */
[----:B------:R-:W3:Y:S01]  /*7f00*/  LDL R32, [R1+0xc] ;  /* 0x00000c0001207983 */ /* 0x000ee20000100800 */
[----:B------:R-:W-:Y:S01]  /*7f10*/  IADD3 R35, P4, P5, R86, R130, R12 ;  /* 0x0000008256237210 */ /* 0x000fe20007d9e00c */
[----:B------:R-:W-:Y:S01]  /*7f20*/  BSSY B2, `(.L_x_1745) ;  /* 0x0000073000027945 */ /* 0x000fe20003800000 */
[----:B---3--:R-:W-:Y:S02]  /*7f30*/  LOP3.LUT P6, RZ, R32, 0x1, RZ, 0xc0, !PT ;  /* 0x0000000120ff7812 */ /* 0x008fe400078cc0ff */
[----:B------:R-:W-:Y:S02]  /*7f40*/  IADD3.X R32, R84, R155, R109, P4, P5 ;  /* 0x0000009b54207210 */ /* 0x000fe400027ea46d */
[----:B------:R-:W-:-:S04]  /*7f50*/  SEL R33, R122, R147, !P6 ;  /* 0x000000937a217207 */ /* 0x000fc80007000000 */
[----:B------:R-:W-:-:S04]  /*7f60*/  SHF.R.S32.HI R34, RZ, 0x1f, R33 ;  /* 0x0000001fff227819 */ /* 0x000fc80000011421 */
[----:B------:R-:W-:-:S04]  /*7f70*/  LEA.HI R33, R34, R33, RZ, 0x4 ;  /* 0x0000002122217211 */ /* 0x000fc800078f20ff */
[----:B------:R-:W-:-:S05]  /*7f80*/  LEA.HI.SX32 R34, R33, R112, 0x1c ;  /* 0x0000007021227211 */ /* 0x000fca00078fe2ff */
[----:B------:R-:W-:-:S05]  /*7f90*/  IMAD.SHL.U32 R33, R34, 0x8, RZ ;  /* 0x0000000822217824 */ /* 0x000fca00078e00ff */
[----:B------:R-:W-:-:S13]  /*7fa0*/  ISETP.GE.AND P4, PT, R33, R144, PT ;  /* 0x000000902100720c */ /* 0x000fda0003f86270 */
[--C-:B0-2---:R-:W-:Y:S02]  /*7fb0*/  @!P4 SHF.R.S32.HI R36, RZ, 0x1f, R33.reuse ;  /* 0x0000001fff24c819 */ /* 0x105fe40000011421 */
[----:B------:R-:W-:-:S04]  /*7fc0*/  @!P4 IADD3 R130, P5, P6, R86, R130, R33 ;  /* 0x000000825682c210 */ /* 0x000fc80007ebe021 */
[----:B------:R-:W-:Y:S02]  /*7fd0*/  @!P4 IADD3.X R36, R84, R155, R36, P5, P6 ;  /* 0x0000009b5424c210 */ /* 0x000fe40002fec424 */
[----:B------:R-:W-:-:S04]  /*7fe0*/  LEA R44, P5, R35, R114, 0x1 ;  /* 0x00000072232c7211 */ /* 0x000fc800078a08ff */
[----:B------:R-:W-:Y:S02]  /*7ff0*/  LEA.HI.X R45, R35, R115, R32, 0x1, P5 ;  /* 0x00000073232d7211 */ /* 0x000fe400028f0c20 */
[----:B------:R-:W-:Y:S02]  /*8000*/  SHF.R.S32.HI R35, RZ, 0x1f, R34 ;  /* 0x0000001fff237819 */ /* 0x000fe40000011422 */
[----:B------:R-:W-:Y:S01]  /*8010*/  LOP3.LUT R32, R174, 0x38, R33, 0xf8, !PT ;  /* 0x00000038ae207812 */ /* 0x000fe200078ef821 */
[----:B------:R-:W-:Y:S01]  /*8020*/  IMAD R33, R17, 0x4800, R139 ;  /* 0x0000480011217824 */ /* 0x000fe200078e028b */
[----:B------:R-:W-:Y:S02]  /*8030*/  LEA.HI R35, R35, R34, RZ, 0x3 ;  /* 0x0000002223237211 */ /* 0x000fe400078f18ff */
[----:B------:R-:W-:Y:S01]  /*8040*/  LOP3.LUT R32, R32, R175, RZ, 0x3c, !PT ;  /* 0x000000af20207212 */ /* 0x000fe200078e3cff */
[----:B------:R-:W-:Y:S01]  /*8050*/  IMAD R33, R33, 0x2, R16 ;  /* 0x0000000221217824 */ /* 0x000fe200078e0210 */
[----:B------:R-:W-:-:S02]  /*8060*/  SHF.R.S32.HI R35, RZ, 0x3, R35 ;  /* 0x00000003ff237819 */ /* 0x000fc40000011423 */
[----:B------:R-:W-:-:S03]  /*8070*/  @!P4 LEA R46, P5, R130, R114, 0x1 ;  /* 0x00000072822ec211 */ /* 0x000fc600078a08ff */
[----:B------:R-:W-:Y:S01]  /*8080*/  IMAD R35, R35, 0x1800, R176 ;  /* 0x0000180023237824 */ /* 0x000fe200078e02b0 */
[----:B------:R-:W-:Y:S02]  /*8090*/  @!P4 LEA.HI.X R47, R130, R115, R36, 0x1, P5 ;  /* 0x00000073822fc211 */ /* 0x000fe400028f0c24 */
[----:B------:R-:W-:Y:S01]  /*80a0*/  ISETP.GE.AND P5, PT, R166, R119, PT ;  /* 0x00000077a600720c */ /* 0x000fe20003fa6270 */
[----:B------:R-:W-:-:S04]  /*80b0*/  IMAD.IADD R32, R35, 0x1, R32 ;  /* 0x0000000123207824 */ /* 0x000fc800078e0220 */
[----:B------:R-:W-:-:S05]  /*80c0*/  IMAD R35, R17, 0x4800, R32 ;  /* 0x0000480011237824 */ /* 0x000fca00078e0220 */
[----:B------:R-:W-:Y:S02]  /*80d0*/  LEA R36, R35, R16, 0x1 ;  /* 0x0000001023247211 */ /* 0x000fe400078e08ff */
        /* <DEDUP_REMOVED lines=30> */
[----:B------:R-:W-:Y:S02]  /*82c0*/  HADD2.F32 R39, -RZ, R35.H0_H0 ;  /* 0x20000023ff277230 */ /* 0x000fe40000004100 */
[----:B------:R-:W-:Y:S01]  /*82d0*/  HADD2.F32 R42, -RZ, R42.H0_H0 ;  /* 0x2000002aff2a7230 */ /* 0x000fe20000004100 */
[----:B------:R-:W-:Y:S01]  /*82e0*/  F2FP.F16.F32.PACK_AB R40, R40, R77 ;  /* 0x0000004d2828723e */ /* 0x000fe200000000ff */
[----:B------:R-:W-:-:S02]  /*82f0*/  HADD2.F32 R51, -RZ, R31.H0_H0 ;  /* 0x2000001fff337230 */ /* 0x000fc40000004100 */
[-C--:B------:R-:W-:Y:S01]  /*8300*/  FMUL.FTZ R31, R43, R37.reuse ;  /* 0x000000252b1f7220 */ /* 0x080fe20000410000 */
[----:B------:R-:W-:Y:S02]  /*8310*/  HADD2.F32 R35, -RZ, R35.H1_H1 ;  /* 0x30000023ff237230 */ /* 0x000fe40000004100 */
[----:B------:R-:W-:Y:S01]  /*8320*/  FMUL.FTZ R76, R39, R37 ;  /* 0x00000025274c7220 */ /* 0x000fe20000410000 */
[----:B------:R-:W-:Y:S02]  /*8330*/  HADD2.F32 R33, -RZ, R219.H1_H1 ;  /* 0x300000dbff217230 */ /* 0x000fe40000004100 */
[-C--:B------:R-:W-:Y:S01]  /*8340*/  FMUL.FTZ R37, R50, R42.reuse ;  /* 0x0000002a32257220 */ /* 0x080fe20000410000 */
[----:B------:R-:W-:Y:S02]  /*8350*/  HADD2.F32 R29, -RZ, R29.H0_H0 ;  /* 0x2000001dff1d7230 */ /* 0x000fe40000004100 */
[----:B------:R-:W-:Y:S01]  /*8360*/  FMUL.FTZ R42, R35, R42 ;  /* 0x0000002a232a7220 */ /* 0x000fe20000410000 */
[----:B------:R-:W-:-:S02]  /*8370*/  HADD2.F32 R222, -RZ, R222.H0_H0 ;  /* 0x200000deffde7230 */ /* 0x000fc40000004100 */
[----:B------:R-:W-:Y:S01]  /*8380*/  FFMA.FTZ R78, R35, R51, -R37 ;  /* 0x00000033234e7223 */ /* 0x000fe20000010825 */
[-C--:B------:R-:W-:Y:S01]  /*8390*/  FFMA.FTZ R31, R39, R33.reuse, -R31 ;  /* 0x00000021271f7223 */ /* 0x080fe2000001081f */
[----:B------:R-:W-:Y:S01]  /*83a0*/  FFMA.FTZ R76, R43, R33, R76 ;  /* 0x000000212b4c7223 */ /* 0x000fe2000001004c */
[----:B------:R-:W-:Y:S02]  /*83b0*/  HADD2.F32 R35, -RZ, R36.H0_H0 ;  /* 0x20000024ff237230 */ /* 0x000fe40000004100 */
[----:B------:R-:W-:Y:S01]  /*83c0*/  FFMA.FTZ R51, R50, R51, R42 ;  /* 0x0000003332337223 */ /* 0x000fe2000001002a */
[----:B------:R-:W-:Y:S02]  /*83d0*/  HADD2.F32 R33, -RZ, R32.H0_H0 ;  /* 0x20000020ff217230 */ /* 0x000fe40000004100 */
[----:B------:R-:W-:Y:S02]  /*83e0*/  HADD2.F32 R36, -RZ, R36.H1_H1 ;  /* 0x30000024ff247230 */ /* 0x000fe40000004100 */
[----:B------:R-:W-:Y:S01]  /*83f0*/  HADD2.F32 R32, -RZ, R32.H1_H1 ;  /* 0x30000020ff207230 */ /* 0x000fe20000004100 */
[----:B------:R-:W-:Y:S01]  /*8400*/  F2FP.F16.F32.PACK_AB R51, R51, R76 ;  /* 0x0000004c3333723e */ /* 0x000fe200000000ff */
[----:B------:R-:W-:-:S02]  /*8410*/  HADD2.F32 R37, -RZ, R28.H0_H0 ;  /* 0x2000001cff257230 */ /* 0x000fc40000004100 */
[-C--:B------:R-:W-:Y:S01]  /*8420*/  FMUL.FTZ R39, R36, R29.reuse ;  /* 0x0000001d24277220 */ /* 0x080fe20000410000 */
[----:B------:R-:W-:Y:S02]  /*8430*/  HADD2.F32 R220, -RZ, R220.H0_H0 ;  /* 0x200000dcffdc7230 */ /* 0x000fe40000004100 */
[C---:B------:R-:W-:Y:S01]  /*8440*/  FMUL.FTZ R29, R32.reuse, R29 ;  /* 0x0000001d201d7220 */ /* 0x040fe20000410000 */
[-C--:B------:R-:W-:Y:S01]  /*8450*/  FMUL.FTZ R28, R35, R222.reuse ;  /* 0x000000de231c7220 */ /* 0x080fe20000410000 */
[-C--:B------:R-:W-:Y:S01]  /*8460*/  FFMA.FTZ R39, R32, R37.reuse, -R39 ;  /* 0x0000002520277223 */ /* 0x080fe20000010827 */
[----:B------:R-:W-:Y:S02]  /*8470*/  HADD2.F32 R32, -RZ, R38.H0_H0 ;  /* 0x20000026ff207230 */ /* 0x000fe40000004100 */
[----:B------:R-:W-:Y:S01]  /*8480*/  FFMA.FTZ R29, R36, R37, R29 ;  /* 0x00000025241d7223 */ /* 0x000fe2000001001d */
[----:B------:R-:W-:Y:S01]  /*8490*/  FMUL.FTZ R222, R33, R222 ;  /* 0x000000de21de7220 */ /* 0x000fe20000410000 */
[----:B------:R-:W-:-:S02]  /*84a0*/  HADD2.F32 R221, -RZ, R221.H0_H0 ;  /* 0x200000ddffdd7230 */ /* 0x000fc40000004100 */
[-C--:B------:R-:W-:Y:S01]  /*84b0*/  FFMA.FTZ R28, R33, R220.reuse, -R28 ;  /* 0x000000dc211c7223 */ /* 0x080fe2000001081c */
[----:B------:R-:W-:Y:S02]  /*84c0*/  HADD2.F32 R41, -RZ, R41.H0_H0 ;  /* 0x20000029ff297230 */ /* 0x000fe40000004100 */
[----:B------:R-:W-:Y:S01]  /*84d0*/  FFMA.FTZ R222, R35, R220, R222 ;  /* 0x000000dc23de7223 */ /* 0x000fe200000100de */
[----:B------:R-:W-:Y:S02]  /*84e0*/  HADD2.F32 R36, -RZ, R34.H0_H0 ;  /* 0x20000022ff247230 */ /* 0x000fe40000004100 */
[-C--:B------:R-:W-:Y:S01]  /*84f0*/  FMUL.FTZ R35, R32, R221.reuse ;  /* 0x000000dd20237220 */ /* 0x080fe20000410000 */
[----:B------:R-:W-:Y:S01]  /*8500*/  HADD2.F32 R38, -RZ, R38.H1_H1 ;  /* 0x30000026ff267230 */ /* 0x000fe20000004100 */
[----:B------:R-:W-:Y:S01]  /*8510*/  F2FP.F16.F32.PACK_AB R28, R39, R28 ;  /* 0x0000001c271c723e */ /* 0x000fe200000000ff */
        /* <DEDUP_REMOVED lines=14> */
[----:B------:R-:W-:Y:S01]  /*8600*/  F2FP.F16.F32.PACK_AB R34, R37, R36 ;  /* 0x000000242522723e */ /* 0x000fe200000000ff */
[----:B------:R-:W-:Y:S01]  /*8610*/  IMAD.MOV.U32 R36, RZ, RZ, R29 ;  /* 0x000000ffff247224 */ /* 0x000fe200078e001d */
[----:B------:R-:W-:Y:S01]  /*8620*/  F2FP.F16.F32.PACK_AB R38, R41, R32 ;  /* 0x000000202926723e */ /* 0x000fe200000000ff */
[----:B------:R-:W-:Y:S02]  /*8630*/  IMAD.MOV.U32 R32, RZ, RZ, R28 ;  /* 0x000000ffff207224 */ /* 0x000fe400078e001c */
[----:B------:R-:W-:-:S07]  /*8640*/  IMAD.MOV.U32 R37, RZ, RZ, R40 ;  /* 0x000000ffff257224 */ /* 0x000fce00078e0028 */
.L_x_1746:
[----:B------:R-:W-:Y:S05]  /*8650*/  BSYNC B2 ;  /* 0x0000000000027941 */ /* 0x000fea0003800000 */
.L_x_1745:
[----:B------:R-:W-:Y:S02]  /*8660*/  ULDC.64 UR4, c[0x0][0x208] ;  /* 0x0000820000047ab9 */ /* 0x000fe40000000a00 */
[----:B0-----:R3:W-:Y:S04]  /*8670*/  STG.E.128 desc[UR4][R44.64], R32 ;  /* 0x000000202c007986 */ /* 0x0017e8000c101d04 */
[----:B--2---:R3:W-:Y:S02]  /*8680*/  @!P4 STG.E.128 desc[UR4][R46.64], R36 ;  /* 0x000000242e00c986 */ /* 0x0047e4000c101d04 */
.L_x_1736:
[----:B------:R-:W-:Y:S05]  /*8690*/  BSYNC B1 ;  /* 0x0000000000017941 */ /* 0x000fea0003800000 */
.L_x_1735:
[-C--:B--2---:R-:W-:Y:S02]  /*86a0*/  IMAD R28, R146, R124.reuse, RZ ;  /* 0x0000007c921c7224 */ /* 0x084fe400078e02ff */
[----:B------:R-:W-:-:S04]  /*86b0*/  IMAD.WIDE.U32 R126, R188, R124, R126 ;  /* 0x0000007cbc7e7225 */ /* 0x000fc800078e007e */
[----:B------:R-:W-:Y:S01]  /*86c0*/  IMAD R125, R188, R125, R28 ;  /* 0x0000007dbc7d7224 */ /* 0x000fe200078e021c */
[----:B------:R-:W-:Y:S06]  /*86d0*/  @P0 BRA `(.L_x_1705) ;  /* 0x0000001800bc0947 */ /* 0x000fec0003800000 */
[----:B------:R-:W-:Y:S01]  /*86e0*/  ISETP.NE.AND P0, PT, R11, RZ, PT ;  /* 0x000000ff0b00720c */ /* 0x000fe20003f05270 */
[----:B------:R-:W-:Y:S01]  /*86f0*/  BSSY B1, `(.L_x_1747) ;  /* 0x0000079000017945 */ /* 0x000fe20003800000 */
[----:B------:R-:W-:-:S11]  /*8700*/  IMAD.IADD R40, R127, 0x1, R125 ;  /* 0x000000017f287824 */ /* 0x000fd600078e027d */
        /* <DEDUP_REMOVED lines=8> */
[----:B------:R-:W-:Y:S01]  /*8790*/  SHF.R.S32.HI R28, RZ, 0x1f, R29 ;  /* 0x0000001fff1c7819 */ /* 0x000fe2000001141d */
[----:B------:R-:W-:-:S03]  /*87a0*/  IMAD.SHL.U32 R31, R29, 0x8, RZ ;  /* 0x000000081d1f7824 */ /* 0x000fc600078e00ff */
[----:B------:R-:W-:Y:S02]  /*87b0*/  LEA.HI R28, R28, R29, RZ, 0x3 ;  /* 0x0000001d1c1c7211 */ /* 0x000fe400078f18ff */
[----:B------:R-:W-:Y:S02]  /*87c0*/  ISETP.GE.AND P0, PT, R31, R144, PT ;  /* 0x000000901f00720c */ /* 0x000fe40003f06270 */
[----:B------:R-:W-:Y:S02]  /*87d0*/  SHF.R.S32.HI R35, RZ, 0x3, R28 ;  /* 0x00000003ff237819 */ /* 0x000fe4000001141c */
[----:B------:R-:W-:-:S03]  /*87e0*/  LOP3.LUT R29, R173, 0x38, R31, 0xf8, !PT ;  /* 0x00000038ad1d7812 */ /* 0x000fc600078ef81f */
[----:B------:R-:W-:Y:S01]  /*87f0*/  IMAD R28, R35, 0x1800, R178 ;  /* 0x00001800231c7824 */ /* 0x000fe200078e02b2 */
[----:B------:R-:W-:-:S04]  /*8800*/  LOP3.LUT R29, R29, R208, RZ, 0x3c, !PT ;  /* 0x000000d01d1d7212 */ /* 0x000fc800078e3cff */
[----:B------:R-:W-:Y:S01]  /*8810*/  IADD3 R28, R28, R29, RZ ;  /* 0x0000001d1c1c7210 */ /* 0x000fe20007ffe0ff */
[C---:B------:R-:W-:Y:S01]  /*8820*/  IMAD R29, R17.reuse, 0x4800, R140 ;  /* 0x00004800111d7824 */ /* 0x040fe200078e028c */
[--C-:B------:R-:W-:Y:S02]  /*8830*/  @!P0 SHF.R.S32.HI R33, RZ, 0x1f, R31.reuse ;  /* 0x0000001fff218819 */ /* 0x100fe4000001141f */
[----:B------:R-:W-:Y:S01]  /*8840*/  @!P0 IADD3 R30, P4, P5, R86, R126, R31 ;  /* 0x0000007e561e8210 */ /* 0x000fe20007d9e01f */
[----:B------:R-:W-:Y:S02]  /*8850*/  IMAD R31, R17, 0x4800, R28 ;  /* 0x00004800111f7824 */ /* 0x000fe400078e021c */
[----:B------:R-:W-:Y:S01]  /*8860*/  IMAD R29, R29, 0x2, R16 ;  /* 0x000000021d1d7824 */ /* 0x000fe200078e0210 */
[----:B------:R-:W-:Y:S02]  /*8870*/  @!P0 IADD3.X R33, R84, R40, R33, P4, P5 ;  /* 0x0000002854218210 */ /* 0x000fe400027ea421 */
[----:B0-----:R-:W-:-:S04]  /*8880*/  LEA R36, P4, R32, R114, 0x1 ;  /* 0x0000007220247211 */ /* 0x001fc800078808ff */
[----:B------:R-:W-:Y:S01]  /*8890*/  LEA.HI.X R37, R32, R115, R34, 0x1, P4 ;  /* 0x0000007320257211 */ /* 0x000fe200020f0c22 */
[----:B------:R-:W-:Y:S01]  /*88a0*/  IMAD R32, R31, 0x2, R16 ;  /* 0x000000021f207824 */ /* 0x000fe200078e0210 */
[----:B------:R-:W-:-:S04]  /*88b0*/  @!P0 LEA R38, P4, R30, R114, 0x1 ;  /* 0x000000721e268211 */ /* 0x000fc800078808ff */
[----:B------:R-:W-:Y:S02]  /*88c0*/  @!P0 LEA.HI.X R39, R30, R115, R33, 0x1, P4 ;  /* 0x000000731e278211 */ /* 0x000fe400020f0c21 */
[----:B------:R-:W0:Y:S01]  /*88d0*/  LDS.128 R28, [R29+0x18400] ;  /* 0x018400001d1c7984 */ /* 0x000e220000000c00 */
[----:B------:R-:W-:-:S03]  /*88e0*/  ISETP.GE.AND P4, PT, R18, R119, PT ;  /* 0x000000771200720c */ /* 0x000fc60003f86270 */
[----:B------:R-:W2:Y:S10]  /*88f0*/  LDS.128 R32, [R32+0x18400] ;  /* 0x0184000020207984 */ /* 0x000eb40000000c00 */
[----:B------:R-:W-:Y:S05]  /*8900*/  @P4 BRA `(.L_x_1750) ;  /* 0x00000004004c4947 */ /* 0x000fea0003800000 */
[----:B--2---:R-:W-:Y:S01]  /*8910*/  IMAD.MOV.U32 R45, RZ, RZ, R33 ;  /* 0x000000ffff2d7224 */ /* 0x004fe200078e0021 */
[----:B------:R-:W-:Y:S01]  /*8920*/  SHF.R.U32.HI R49, RZ, 0x10, R73 ;  /* 0x00000010ff317819 */ /* 0x000fe20000011649 */
[----:B0-----:R-:W-:Y:S01]  /*8930*/  IMAD.MOV.U32 R33, RZ, RZ, R31 ;  /* 0x000000ffff217224 */ /* 0x001fe200078e001f */
[--C-:B------:R-:W-:Y:S01]  /*8940*/  SHF.R.U64 R41, R60, 0x10, R61.reuse ;  /* 0x000000103c297819 */ /* 0x100fe2000000123d */
[----:B------:R-:W-:Y:S01]  /*8950*/  HADD2.F32 R50, -RZ, R218.H1_H1 ;  /* 0x300000daff327230 */ /* 0x000fe20000004100 */
[----:B------:R-:W-:Y:S01]  /*8960*/  SHF.R.U32.HI R60, RZ, 0x10, R61 ;  /* 0x00000010ff3c7819 */ /* 0x000fe2000001163d */
[----:B------:R-:W-:Y:S01]  /*8970*/  HADD2.F32 R47, -RZ, R45.H0_H0 ;  /* 0x2000002dff2f7230 */ /* 0x000fe20000004100 */
[----:B------:R-:W-:Y:S01]  /*8980*/  SHF.R.U64 R42, R72, 0x10, R73 ;  /* 0x00000010482a7819 */ /* 0x000fe20000001249 */
[----:B------:R-:W-:Y:S01]  /*8990*/  HADD2.F32 R31, -RZ, R29.H0_H0 ;  /* 0x2000001dff1f7230 */ /* 0x000fe20000004100 */
[----:B------:R-:W-:Y:S01]  /*89a0*/  SHF.R.U64 R44, R74, 0x10, R75 ;  /* 0x000000104a2c7819 */ /* 0x000fe2000000124b */
[----:B------:R-:W-:-:S02]  /*89b0*/  HADD2.F32 R45, -RZ, R45.H1_H1 ;  /* 0x3000002dff2d7230 */ /* 0x000fc40000004100 */
[-C--:B------:R-:W-:Y:S01]  /*89c0*/  FMUL.FTZ R72, R47, R50.reuse ;  /* 0x000000322f487220 */ /* 0x080fe20000410000 */
[----:B------:R-:W-:Y:S02]  /*89d0*/  HADD2.F32 R49, -RZ, R49.H0_H0 ;  /* 0x20000031ff317230 */ /* 0x000fe40000004100 */
[----:B------:R-:W-:Y:S01]  /*89e0*/  FMUL.FTZ R50, R31, R50 ;  /* 0x000000321f327220 */ /* 0x000fe20000410000 */
[----:B------:R-:W-:Y:S01]  /*89f0*/  HADD2.F32 R46, -RZ, R29.H1_H1 ;  /* 0x3000001dff2e7230 */ /* 0x000fe20000004100 */
[----:B------:R-:W-:Y:S01]  /*8a00*/  SHF.R.U32.HI R74, RZ, 0x10, R75 ;  /* 0x00000010ff4a7819 */ /* 0x000fe2000001164b */
[----:B------:R-:W-:Y:S02]  /*8a10*/  HADD2.F32 R48, -RZ, R216.H1_H1 ;  /* 0x300000d8ff307230 */ /* 0x000fe40000004100 */
[-C--:B------:R-:W-:Y:S01]  /*8a20*/  FMUL.FTZ R51, R45, R49.reuse ;  /* 0x000000312d337220 */ /* 0x080fe20000410000 */
[----:B------:R-:W-:Y:S02]  /*8a30*/  HADD2.F32 R60, -RZ, R60.H0_H0 ;  /* 0x2000003cff3c7230 */ /* 0x000fe40000004100 */
[----:B------:R-:W-:Y:S01]  /*8a40*/  FMUL.FTZ R76, R46, R49 ;  /* 0x000000312e4c7220 */ /* 0x000fe20000410000 */
[--C-:B------:R-:W-:Y:S01]  /*8a50*/  SHF.R.U64 R43, R62, 0x10, R63.reuse ;  /* 0x000000103e2b7819 */ /* 0x100fe2000000123f */
[-C--:B------:R-:W-:Y:S01]  /*8a60*/  FFMA.FTZ R29, R31, R48.reuse, -R72 ;  /* 0x000000301f1d7223 */ /* 0x080fe20000010848 */
[----:B------:R-:W-:Y:S01]  /*8a70*/  FFMA.FTZ R31, R47, R48, R50 ;  /* 0x000000302f1f7223 */ /* 0x000fe20000010032 */
[----:B------:R-:W-:Y:S01]  /*8a80*/  SHF.R.U32.HI R62, RZ, 0x10, R63 ;  /* 0x00000010ff3e7819 */ /* 0x000fe2000001163f */
[-C--:B------:R-:W-:Y:S01]  /*8a90*/  FFMA.FTZ R46, R46, R60.reuse, -R51 ;  /* 0x0000003c2e2e7223 */ /* 0x080fe20000010833 */
[----:B------:R-:W-:Y:S01]  /*8aa0*/  FFMA.FTZ R48, R45, R60, R76 ;  /* 0x0000003c2d307223 */ /* 0x000fe2000001004c */
[----:B------:R-:W-:-:S02]  /*8ab0*/  HADD2.F32 R76, -RZ, R217.H1_H1 ;  /* 0x300000d9ff4c7230 */ /* 0x000fc40000004100 */
[--C-:B------:R-:W-:Y:S01]  /*8ac0*/  HADD2.F32 R45, -RZ, R35.reuse.H0_H0 ;  /* 0x20000023ff2d7230 */ /* 0x100fe20000004100 */
[----:B------:R-:W-:Y:S01]  /*8ad0*/  F2FP.F16.F32.PACK_AB R29, R46, R29 ;  /* 0x0000001d2e1d723e */ /* 0x000fe200000000ff */
[----:B------:R-:W-:Y:S02]  /*8ae0*/  HADD2.F32 R60, -RZ, R35.H1_H1 ;  /* 0x30000023ff3c7230 */ /* 0x000fe40000004100 */
[--C-:B------:R-:W-:Y:S02]  /*8af0*/  HADD2.F32 R35, -RZ, R33.reuse.H0_H0 ;  /* 0x20000021ff237230 */ /* 0x100fe40000004100 */
[----:B------:R-:W-:Y:S02]  /*8b00*/  HADD2.F32 R49, -RZ, R74.H0_H0 ;  /* 0x2000004aff317230 */ /* 0x000fe40000004100 */
[----:B------:R-:W-:Y:S02]  /*8b10*/  HADD2.F32 R50, -RZ, R33.H1_H1 ;  /* 0x30000021ff327230 */ /* 0x000fe40000004100 */
[----:B------:R-:W-:-:S02]  /*8b20*/  HADD2.F32 R72, -RZ, R215.H1_H1 ;  /* 0x300000d7ff487230 */ /* 0x000fc40000004100 */
[-C--:B------:R-:W-:Y:S01]  /*8b30*/  FMUL.FTZ R51, R60, R49.reuse ;  /* 0x000000313c337220 */ /* 0x080fe20000410000 */
[----:B------:R-:W-:Y:S02]  /*8b40*/  HADD2.F32 R47, -RZ, R62.H0_H0 ;  /* 0x2000003eff2f7230 */ /* 0x000fe40000004100 */
[-C--:B------:R-:W-:Y:S01]  /*8b50*/  FMUL.FTZ R62, R45, R76.reuse ;  /* 0x0000004c2d3e7220 */ /* 0x080fe20000410000 */
[C---:B------:R-:W-:Y:S01]  /*8b60*/  FMUL.FTZ R76, R35.reuse, R76 ;  /* 0x0000004c234c7220 */ /* 0x040fe20000410000 */
[C---:B------:R-:W-:Y:S01]  /*8b70*/  FMUL.FTZ R49, R50.reuse, R49 ;  /* 0x0000003132317220 */ /* 0x040fe20000410000 */
[----:B------:R-:W-:Y:S02]  /*8b80*/  HADD2.F32 R218, -RZ, R218.H0_H0 ;  /* 0x200000daffda7230 */ /* 0x000fe40000004100 */
[-C--:B------:R-:W-:Y:S01]  /*8b90*/  FFMA.FTZ R33, R35, R72.reuse, -R62 ;  /* 0x0000004823217223 */ /* 0x080fe2000001083e */
[----:B------:R-:W-:Y:S01]  /*8ba0*/  FFMA.FTZ R35, R45, R72, R76 ;  /* 0x000000482d237223 */ /* 0x000fe2000001004c */
[-C--:B------:R-:W-:Y:S01]  /*8bb0*/  FFMA.FTZ R50, R50, R47.reuse, -R51 ;  /* 0x0000002f32327223 */ /* 0x080fe20000010833 */
[----:B------:R-:W-:Y:S01]  /*8bc0*/  FFMA.FTZ R60, R60, R47, R49 ;  /* 0x0000002f3c3c7223 */ /* 0x000fe20000010031 */
[----:B------:R-:W-:-:S02]  /*8bd0*/  HADD2.F32 R72, -RZ, R42.H0_H0 ;  /* 0x2000002aff487230 */ /* 0x000fc40000004100 */
[----:B------:R-:W-:Y:S01]  /*8be0*/  HADD2.F32 R47, -RZ, R32.H0_H0 ;  /* 0x20000020ff2f7230 */ /* 0x000fe20000004100 */
[----:B------:R-:W-:Y:S01]  /*8bf0*/  F2FP.F16.F32.PACK_AB R50, R50, R33 ;  /* 0x000000213232723e */ /* 0x000fe200000000ff */
[----:B------:R-:W-:Y:S01]  /*8c00*/  HADD2.F32 R42, -RZ, R28.H0_H0 ;  /* 0x2000001cff2a7230 */ /* 0x000fe20000004100 */
[----:B------:R-:W-:Y:S01]  /*8c10*/  F2FP.F16.F32.PACK_AB R33, R48, R31 ;  /* 0x0000001f3021723e */ /* 0x000fe200000000ff */
[----:B------:R-:W-:Y:S01]  /*8c20*/  HADD2.F32 R49, -RZ, R32.H1_H1 ;  /* 0x30000020ff317230 */ /* 0x000fe20000004100 */
[----:B------:R-:W-:Y:S01]  /*8c30*/  F2FP.F16.F32.PACK_AB R35, R60, R35 ;  /* 0x000000233c23723e */ /* 0x000fe200000000ff */
[----:B------:R-:W-:Y:S02]  /*8c40*/  HADD2.F32 R216, -RZ, R216.H0_H0 ;  /* 0x200000d8ffd87230 */ /* 0x000fe40000004100 */
[-C--:B------:R-:W-:Y:S01]  /*8c50*/  FMUL.FTZ R32, R42, R218.reuse ;  /* 0x000000da2a207220 */ /* 0x080fe20000410000 */
[----:B------:R-:W-:Y:S02]  /*8c60*/  HADD2.F32 R62, -RZ, R41.H0_H0 ;  /* 0x20000029ff3e7230 */ /* 0x000fe40000004100 */
[----:B------:R-:W-:Y:S01]  /*8c70*/  FMUL.FTZ R41, R47, R218 ;  /* 0x000000da2f297220 */ /* 0x000fe20000410000 */
[----:B------:R-:W-:-:S02]  /*8c80*/  HADD2.F32 R45, -RZ, R28.H1_H1 ;  /* 0x3000001cff2d7230 */ /* 0x000fc40000004100 */
[----:B------:R-:W-:Y:S01]  /*8c90*/  FMUL.FTZ R74, R49, R72 ;  /* 0x00000048314a7220 */ /* 0x000fe20000410000 */
[-C--:B------:R-:W-:Y:S01]  /*8ca0*/  FFMA.FTZ R32, R47, R216.reuse, R32 ;  /* 0x000000d82f207223 */ /* 0x080fe20000010020 */
[----:B------:R-:W-:Y:S01]  /*8cb0*/  FFMA.FTZ R28, R42, R216, -R41 ;  /* 0x000000d82a1c7223 */ /* 0x000fe20000010829 */
[----:B------:R-:W-:Y:S02]  /*8cc0*/  HADD2.F32 R42, -RZ, R34.H0_H0 ;  /* 0x20000022ff2a7230 */ /* 0x000fe40000004100 */
[C---:B------:R-:W-:Y:S01]  /*8cd0*/  FMUL.FTZ R72, R45.reuse, R72 ;  /* 0x000000482d487220 */ /* 0x040fe20000410000 */
[-C--:B------:R-:W-:Y:S01]  /*8ce0*/  FFMA.FTZ R47, R45, R62.reuse, -R74 ;  /* 0x0000003e2d2f7223 */ /* 0x080fe2000001084a */
[----:B------:R-:W-:Y:S02]  /*8cf0*/  HADD2.F32 R217, -RZ, R217.H0_H0 ;  /* 0x200000d9ffd97230 */ /* 0x000fe40000004100 */
[----:B------:R-:W-:Y:S02]  /*8d00*/  HADD2.F32 R45, -RZ, R44.H0_H0 ;  /* 0x2000002cff2d7230 */ /* 0x000fe40000004100 */
[----:B------:R-:W-:Y:S01]  /*8d10*/  FFMA.FTZ R49, R49, R62, R72 ;  /* 0x0000003e31317223 */ /* 0x000fe20000010048 */
[----:B------:R-:W-:-:S02]  /*8d20*/  HADD2.F32 R41, -RZ, R30.H0_H0 ;  /* 0x2000001eff297230 */ /* 0x000fc40000004100 */
[-C--:B------:R-:W-:Y:S01]  /*8d30*/  FMUL.FTZ R44, R42, R217.reuse ;  /* 0x000000d92a2c7220 */ /* 0x080fe20000410000 */
[----:B------:R-:W-:Y:S01]  /*8d40*/  HADD2.F32 R34, -RZ, R34.H1_H1 ;  /* 0x30000022ff227230 */ /* 0x000fe20000004100 */
[----:B------:R-:W-:Y:S01]  /*8d50*/  F2FP.F16.F32.PACK_AB R28, R47, R28 ;  /* 0x0000001c2f1c723e */ /* 0x000fe200000000ff */
[----:B------:R-:W-:Y:S02]  /*8d60*/  HADD2.F32 R30, -RZ, R30.H1_H1 ;  /* 0x3000001eff1e7230 */ /* 0x000fe40000004100 */
[----:B------:R-:W-:Y:S01]  /*8d70*/  FMUL.FTZ R217, R41, R217 ;  /* 0x000000d929d97220 */ /* 0x000fe20000410000 */
[----:B------:R-:W-:Y:S02]  /*8d80*/  HADD2.F32 R215, -RZ, R215.H0_H0 ;  /* 0x200000d7ffd77230 */ /* 0x000fe40000004100 */
        /* <DEDUP_REMOVED lines=8> */
[----:B------:R-:W-:-:S03]  /*8e10*/  IMAD.MOV.U32 R31, RZ, RZ, R50 ;  /* 0x000000ffff1f7224 */ /* 0x000fc600078e0032 */
[----:B------:R-:W-:Y:S02]  /*8e20*/  F2FP.F16.F32.PACK_AB R30, R51, R44 ;  /* 0x0000002c331e723e */ /* 0x000fe400000000ff */
[----:B------:R-:W-:-:S07]  /*8e30*/  F2FP.F16.F32.PACK_AB R34, R34, R217 ;  /* 0x000000d92222723e */ /* 0x000fce00000000ff */
.L_x_1750:
[----:B------:R-:W-:Y:S05]  /*8e40*/  BSYNC B2 ;  /* 0x0000000000027941 */ /* 0x000fea0003800000 */
.L_x_1749:
[----:B------:R-:W-:Y:S02]  /*8e50*/  ULDC.64 UR4, c[0x0][0x208] ;  /* 0x0000820000047ab9 */ /* 0x000fe40000000a00 */
[----:B0-----:R4:W-:Y:S04]  /*8e60*/  STG.E.128 desc[UR4][R36.64], R28 ;  /* 0x0000001c24007986 */ /* 0x0019e8000c101d04 */
[----:B--2---:R4:W-:Y:S02]  /*8e70*/  @!P0 STG.E.128 desc[UR4][R38.64], R32 ;  /* 0x0000002026008986 */ /* 0x0049e4000c101d04 */
.L_x_1748:
[----:B------:R-:W-:Y:S05]  /*8e80*/  BSYNC B1 ;  /* 0x0000000000017941 */ /* 0x000fea0003800000 */
.L_x_1747:
        /* <DEDUP_REMOVED lines=14> */
[----:B------:R-:W-:-:S05]  /*8f70*/  SHF.R.S32.HI R31, RZ, 0x3, R31 ;  /* 0x00000003ff1f7819 */ /* 0x000fca000001141f */
[----:B------:R-:W-:-:S06]  /*8f80*/  IMAD R28, R31, 0x1800, R178 ;  /* 0x000018001f1c7824 */ /* 0x000fcc00078e02b2 */
[--C-:B------:R-:W-:Y:S02]  /*8f90*/  @!P0 SHF.R.S32.HI R33, RZ, 0x1f, R29.reuse ;  /* 0x0000001fff218819 */ /* 0x100fe4000001141d */
[--C-:B------:R-:W-:Y:S02]  /*8fa0*/  @!P0 IADD3 R30, P4, P5, R86, R126, R29.reuse ;  /* 0x0000007e561e8210 */ /* 0x100fe40007d9e01d */
[----:B------:R-:W-:Y:S02]  /*8fb0*/  LOP3.LUT R29, R173, 0x38, R29, 0xf8, !PT ;  /* 0x00000038ad1d7812 */ /* 0x000fe400078ef81d */
[----:B------:R-:W-:Y:S02]  /*8fc0*/  @!P0 IADD3.X R33, R84, R40, R33, P4, P5 ;  /* 0x0000002854218210 */ /* 0x000fe400027ea421 */
[----:B------:R-:W-:Y:S02]  /*8fd0*/  LOP3.LUT R29, R29, R208, RZ, 0x3c, !PT ;  /* 0x000000d01d1d7212 */ /* 0x000fe400078e3cff */
[----:B0-----:R-:W-:-:S02]  /*8fe0*/  LEA R36, P4, R32, R114, 0x1 ;  /* 0x0000007220247211 */ /* 0x001fc400078808ff */
[----:B------:R-:W-:Y:S01]  /*8ff0*/  IADD3 R28, R28, R29, RZ ;  /* 0x0000001d1c1c7210 */ /* 0x000fe20007ffe0ff */
[C---:B------:R-:W-:Y:S01]  /*9000*/  IMAD R29, R17.reuse, 0x4800, R138 ;  /* 0x00004800111d7824 */ /* 0x040fe200078e028a */
[-C--:B------:R-:W-:Y:S02]  /*9010*/  LEA.HI.X R37, R32, R115.reuse, R34, 0x1, P4 ;  /* 0x0000007320257211 */ /* 0x080fe400020f0c22 */
[C---:B------:R-:W-:Y:S01]  /*9020*/  @!P0 LEA R38, P4, R30.reuse, R114, 0x1 ;  /* 0x000000721e268211 */ /* 0x040fe200078808ff */
[----:B------:R-:W-:Y:S02]  /*9030*/  IMAD R31, R17, 0x4800, R28 ;  /* 0x00004800111f7824 */ /* 0x000fe400078e021c */
[--C-:B------:R-:W-:Y:S01]  /*9040*/  IMAD R29, R29, 0x2, R16.reuse ;  /* 0x000000021d1d7824 */ /* 0x100fe200078e0210 */
[----:B------:R-:W-:Y:S01]  /*9050*/  @!P0 LEA.HI.X R39, R30, R115, R33, 0x1, P4 ;  /* 0x000000731e278211 */ /* 0x000fe200020f0c21 */
[----:B------:R-:W-:Y:S01]  /*9060*/  IMAD R32, R31, 0x2, R16 ;  /* 0x000000021f207824 */ /* 0x000fe200078e0210 */
[----:B------:R-:W-:-:S03]  /*9070*/  ISETP.GE.AND P4, PT, R165, R119, PT ;  /* 0x00000077a500720c */ /* 0x000fc60003f86270 */
[----:B------:R-:W0:Y:S04]  /*9080*/  LDS.128 R28, [R29+0x18400] ;  /* 0x018400001d1c7984 */ /* 0x000e280000000c00 */
[----:B------:R-:W2:Y:S06]  /*9090*/  LDS.128 R32, [R32+0x18400] ;  /* 0x0184000020207984 */ /* 0x000eac0000000c00 */
[----:B------:R-:W-:Y:S05]  /*90a0*/  @P4 BRA `(.L_x_1754) ;  /* 0x00000004005c4947 */ /* 0x000fea0003800000 */
[----:B0-----:R-:W-:Y:S01]  /*90b0*/  IMAD.MOV.U32 R45, RZ, RZ, R28 ;  /* 0x000000ffff2d7224 */ /* 0x001fe200078e001c */
[----:B------:R-:W-:Y:S01]  /*90c0*/  SHF.R.U32.HI R50, RZ, 0x10, R69 ;  /* 0x00000010ff327819 */ /* 0x000fe20000011645 */
[----:B--2---:R-:W-:Y:S01]  /*90d0*/  IMAD.MOV.U32 R28, RZ, RZ, R33 ;  /* 0x000000ffff1c7224 */ /* 0x004fe200078e0021 */
[----:B------:R-:W-:Y:S01]  /*90e0*/  MOV R47, R35 ;  /* 0x00000023002f7202 */ /* 0x000fe20000000f00 */
[----:B------:R-:W-:Y:S01]  /*90f0*/  IMAD.MOV.U32 R46, RZ, RZ, R32 ;  /* 0x000000ffff2e7224 */ /* 0x000fe200078e0020 */
[--C-:B------:R-:W-:Y:S01]  /*9100*/  SHF.R.U32.HI R48, RZ, 0x10, R57.reuse ;  /* 0x00000010ff307819 */ /* 0x100fe20000011639 */
[----:B------:R-:W-:Y:S01]  /*9110*/  HADD2.F32 R51, -RZ, R214.H1_H1 ;  /* 0x300000d6ff337230 */ /* 0x000fe20000004100 */
[----:B------:R-:W-:Y:S01]  /*9120*/  SHF.R.U64 R42, R56, 0x10, R57 ;  /* 0x00000010382a7819 */ /* 0x000fe20000001239 */
[--C-:B------:R-:W-:Y:S01]  /*9130*/  HADD2.F32 R32, -RZ, R28.reuse.H0_H0 ;  /* 0x2000001cff207230 */ /* 0x100fe20000004100 */
[----:B------:R-:W-:Y:S01]  /*9140*/  SHF.R.U64 R41, R58, 0x10, R59 ;  /* 0x000000103a297819 */ /* 0x000fe2000000123b */
[----:B------:R-:W-:Y:S01]  /*9150*/  HADD2.F32 R35, -RZ, R28.H1_H1 ;  /* 0x3000001cff237230 */ /* 0x000fe20000004100 */
[----:B------:R-:W-:Y:S01]  /*9160*/  SHF.R.U32.HI R58, RZ, 0x10, R71 ;  /* 0x00000010ff3a7819 */ /* 0x000fe20000011647 */
[----:B------:R-:W-:Y:S01]  /*9170*/  IMAD.MOV.U32 R33, RZ, RZ, R31 ;  /* 0x000000ffff217224 */ /* 0x000fe200078e001f */
[----:B------:R-:W-:Y:S01]  /*9180*/  SHF.R.U32.HI R59, RZ, 0x10, R59 ;  /* 0x00000010ff3b7819 */ /* 0x000fe2000001163b */
[--C-:B------:R-:W-:Y:S01]  /*9190*/  HADD2.F32 R28, -RZ, R29.reuse.H0_H0 ;  /* 0x2000001dff1c7230 */ /* 0x100fe20000004100 */
[----:B------:R-:W-:Y:S01]  /*91a0*/  SHF.R.U64 R44, R68, 0x10, R69 ;  /* 0x00000010442c7819 */ /* 0x000fe20000001245 */
[----:B------:R-:W-:Y:S01]  /*91b0*/  HADD2.F32 R50, -RZ, R50.H0_H0 ;  /* 0x20000032ff327230 */ /* 0x000fe20000004100 */
[----:B------:R-:W-:Y:S01]  /*91c0*/  SHF.R.U64 R43, R70, 0x10, R71 ;  /* 0x00000010462b7819 */ /* 0x000fe20000001247 */
[----:B------:R-:W-:-:S02]  /*91d0*/  HADD2.F32 R31, -RZ, R29.H1_H1 ;  /* 0x3000001dff1f7230 */ /* 0x000fc40000004100 */
[-C--:B------:R-:W-:Y:S01]  /*91e0*/  FMUL.FTZ R29, R32, R51.reuse ;  /* 0x00000033201d7220 */ /* 0x080fe20000410000 */
[----:B------:R-:W-:Y:S02]  /*91f0*/  HADD2.F32 R49, -RZ, R157.H1_H1 ;  /* 0x3000009dff317230 */ /* 0x000fe40000004100 */
[C---:B------:R-:W-:Y:S01]  /*9200*/  FMUL.FTZ R51, R28.reuse, R51 ;  /* 0x000000331c337220 */ /* 0x040fe20000410000 */
[----:B------:R-:W-:Y:S02]  /*9210*/  HADD2.F32 R48, -RZ, R48.H0_H0 ;  /* 0x20000030ff307230 */ /* 0x000fe40000004100 */
[-C--:B------:R-:W-:Y:S01]  /*9220*/  FMUL.FTZ R56, R35, R50.reuse ;  /* 0x0000003223387220 */ /* 0x080fe20000410000 */
[C---:B------:R-:W-:Y:S01]  /*9230*/  FMUL.FTZ R50, R31.reuse, R50 ;  /* 0x000000321f327220 */ /* 0x040fe20000410000 */
[-C--:B------:R-:W-:Y:S01]  /*9240*/  FFMA.FTZ R28, R28, R49.reuse, -R29 ;  /* 0x000000311c1c7223 */ /* 0x080fe2000001081d */
[----:B------:R-:W-:Y:S01]  /*9250*/  FFMA.FTZ R29, R32, R49, R51 ;  /* 0x00000031201d7223 */ /* 0x000fe20000010033 */
[-C--:B------:R-:W-:Y:S01]  /*9260*/  FFMA.FTZ R31, R31, R48.reuse, -R56 ;  /* 0x000000301f1f7223 */ /* 0x080fe20000010838 */
[----:B------:R-:W-:Y:S01]  /*9270*/  FFMA.FTZ R32, R35, R48, R50 ;  /* 0x0000003023207223 */ /* 0x000fe20000010032 */
[----:B------:R-:W-:-:S02]  /*9280*/  HADD2.F32 R51, -RZ, R213.H1_H1 ;  /* 0x300000d5ff337230 */ /* 0x000fc40000004100 */
[--C-:B------:R-:W-:Y:S01]  /*9290*/  HADD2.F32 R48, -RZ, R47.reuse.H0_H0 ;  /* 0x2000002fff307230 */ /* 0x100fe20000004100 */
[----:B------:R-:W-:Y:S01]  /*92a0*/  F2FP.F16.F32.PACK_AB R31, R31, R28 ;  /* 0x0000001c1f1f723e */ /* 0x000fe200000000ff */
[----:B------:R-:W-:Y:S02]  /*92b0*/  HADD2.F32 R49, -RZ, R47.H1_H1 ;  /* 0x3000002fff317230 */ /* 0x000fe40000004100 */
[----:B------:R-:W-:Y:S02]  /*92c0*/  HADD2.F32 R58, -RZ, R58.H0_H0 ;  /* 0x2000003aff3a7230 */ /* 0x000fe40000004100 */
[----:B------:R-:W-:Y:S01]  /*92d0*/  FMUL.FTZ R60, R48, R51 ;  /* 0x00000033303c7220 */ /* 0x000fe20000410000 */
[--C-:B------:R-:W-:Y:S02]  /*92e0*/  HADD2.F32 R35, -RZ, R33.reuse.H0_H0 ;  /* 0x20000021ff237230 */ /* 0x100fe40000004100 */
[----:B------:R-:W-:Y:S02]  /*92f0*/  HADD2.F32 R50, -RZ, R156.H1_H1 ;  /* 0x3000009cff327230 */ /* 0x000fe40000004100 */
[----:B------:R-:W-:Y:S01]  /*9300*/  FMUL.FTZ R62, R49, R58 ;  /* 0x0000003a313e7220 */ /* 0x000fe20000410000 */
[----:B------:R-:W-:-:S02]  /*9310*/  HADD2.F32 R47, -RZ, R33.H1_H1 ;  /* 0x30000021ff2f7230 */ /* 0x000fc40000004100 */
[C---:B------:R-:W-:Y:S01]  /*9320*/  FMUL.FTZ R51, R35.reuse, R51 ;  /* 0x0000003323337220 */ /* 0x040fe20000410000 */
[----:B------:R-:W-:Y:S02]  /*9330*/  HADD2.F32 R56, -RZ, R59.H0_H0 ;  /* 0x2000003bff387230 */ /* 0x000fe40000004100 */
[----:B------:R-:W-:Y:S01]  /*9340*/  FFMA.FTZ R33, R35, R50, -R60 ;  /* 0x0000003223217223 */ /* 0x000fe2000001083c */
[----:B------:R-:W-:Y:S02]  /*9350*/  HADD2.F32 R42, -RZ, R42.H0_H0 ;  /* 0x2000002aff2a7230 */ /* 0x000fe40000004100 */
[C---:B------:R-:W-:Y:S01]  /*9360*/  FMUL.FTZ R58, R47.reuse, R58 ;  /* 0x0000003a2f3a7220 */ /* 0x040fe20000410000 */
[----:B------:R-:W-:Y:S01]  /*9370*/  FFMA.FTZ R35, R48, R50, R51 ;  /* 0x0000003230237223 */ /* 0x000fe20000010033 */
[-C--:B------:R-:W-:Y:S01]  /*9380*/  FFMA.FTZ R62, R47, R56.reuse, -R62 ;  /* 0x000000382f3e7223 */ /* 0x080fe2000001083e */
[----:B------:R-:W-:Y:S02]  /*9390*/  HADD2.F32 R47, -RZ, R46.H0_H0 ;  /* 0x2000002eff2f7230 */ /* 0x000fe40000004100 */
[----:B------:R-:W-:Y:S01]  /*93a0*/  FFMA.FTZ R58, R49, R56, R58 ;  /* 0x00000038313a7223 */ /* 0x000fe2000001003a */
[----:B------:R-:W-:-:S02]  /*93b0*/  HADD2.F32 R48, -RZ, R44.H0_H0 ;  /* 0x2000002cff307230 */ /* 0x000fc40000004100 */
[----:B------:R-:W-:Y:S01]  /*93c0*/  HADD2.F32 R46, -RZ, R46.H1_H1 ;  /* 0x3000002eff2e7230 */ /* 0x000fe20000004100 */
[----:B------:R-:W-:Y:S01]  /*93d0*/  F2FP.F16.F32.PACK_AB R62, R62, R33 ;  /* 0x000000213e3e723e */ /* 0x000fe200000000ff */
[--C-:B------:R-:W-:Y:S01]  /*93e0*/  HADD2.F32 R44, -RZ, R45.reuse.H0_H0 ;  /* 0x2000002dff2c7230 */ /* 0x100fe20000004100 */
[----:B------:R-:W-:Y:S01]  /*93f0*/  F2FP.F16.F32.PACK_AB R33, R32, R29 ;  /* 0x0000001d2021723e */ /* 0x000fe200000000ff */
[----:B------:R-:W-:Y:S02]  /*9400*/  HADD2.F32 R45, -RZ, R45.H1_H1 ;  /* 0x3000002dff2d7230 */ /* 0x000fe40000004100 */
[-C--:B------:R-:W-:Y:S01]  /*9410*/  FMUL.FTZ R50, R46, R48.reuse ;  /* 0x000000302e327220 */ /* 0x080fe20000410000 */
[----:B------:R-:W-:Y:S01]  /*9420*/  HADD2.F32 R214, -RZ, R214.H0_H0 ;  /* 0x200000d6ffd67230 */ /* 0x000fe20000004100 */
[----:B------:R-:W-:Y:S01]  /*9430*/  F2FP.F16.F32.PACK_AB R35, R58, R35 ;  /* 0x000000233a23723e */ /* 0x000fe200000000ff */
[----:B------:R-:W-:Y:S02]  /*9440*/  HADD2.F32 R157, -RZ, R157.H0_H0 ;  /* 0x2000009dff9d7230 */ /* 0x000fe40000004100 */
[C---:B------:R-:W-:Y:S01]  /*9450*/  FMUL.FTZ R51, R45.reuse, R48 ;  /* 0x000000302d337220 */ /* 0x040fe20000410000 */
[----:B------:R-:W-:Y:S01]  /*9460*/  FFMA.FTZ R50, R45, R42, -R50 ;  /* 0x0000002a2d327223 */ /* 0x000fe20000010832 */
[----:B------:R-:W-:-:S02]  /*9470*/  HADD2.F32 R45, -RZ, R43.H0_H0 ;  /* 0x2000002bff2d7230 */ /* 0x000fc40000004100 */
[C---:B------:R-:W-:Y:S01]  /*9480*/  FMUL.FTZ R49, R47.reuse, R214 ;  /* 0x000000d62f317220 */ /* 0x040fe20000410000 */
[----:B------:R-:W-:Y:S01]  /*9490*/  FFMA.FTZ R51, R46, R42, R51 ;  /* 0x0000002a2e337223 */ /* 0x000fe20000010033 */
[----:B------:R-:W-:Y:S02]  /*94a0*/  HADD2.F32 R43, -RZ, R34.H0_H0 ;  /* 0x20000022ff2b7230 */ /* 0x000fe40000004100 */
[C---:B------:R-:W-:Y:S01]  /*94b0*/  FMUL.FTZ R214, R44.reuse, R214 ;  /* 0x000000d62cd67220 */ /* 0x040fe20000410000 */
[----:B------:R-:W-:Y:S02]  /*94c0*/  HADD2.F32 R42, -RZ, R30.H0_H0 ;  /* 0x2000001eff2a7230 */ /* 0x000fe40000004100 */
[-C--:B------:R-:W-:Y:S01]  /*94d0*/  FFMA.FTZ R49, R44, R157.reuse, -R49 ;  /* 0x0000009d2c317223 */ /* 0x080fe20000010831 */
[----:B------:R-:W-:Y:S02]  /*94e0*/  HADD2.F32 R34, -RZ, R34.H1_H1 ;  /* 0x30000022ff227230 */ /* 0x000fe40000004100 */
[----:B------:R-:W-:Y:S01]  /*94f0*/  FFMA.FTZ R214, R47, R157, R214 ;  /* 0x0000009d2fd67223 */ /* 0x000fe200000100d6 */
[----:B------:R-:W-:-:S02]  /*9500*/  HADD2.F32 R213, -RZ, R213.H0_H0 ;  /* 0x200000d5ffd57230 */ /* 0x000fc40000004100 */
[----:B------:R-:W-:Y:S02]  /*9510*/  HADD2.F32 R30, -RZ, R30.H1_H1 ;  /* 0x3000001eff1e7230 */ /* 0x000fe40000004100 */
[----:B------:R-:W-:Y:S01]  /*9520*/  FMUL.FTZ R57, R34, R45 ;  /* 0x0000002d22397220 */ /* 0x000fe20000410000 */
[----:B------:R-:W-:Y:S02]  /*9530*/  HADD2.F32 R156, -RZ, R156.H0_H0 ;  /* 0x2000009cff9c7230 */ /* 0x000fe40000004100 */
[-C--:B------:R-:W-:Y:S01]  /*9540*/  FMUL.FTZ R47, R43, R213.reuse ;  /* 0x000000d52b2f7220 */ /* 0x080fe20000410000 */
[----:B------:R-:W-:Y:S02]  /*9550*/  HADD2.F32 R41, -RZ, R41.H0_H0 ;  /* 0x20000029ff297230 */ /* 0x000fe40000004100 */
[----:B------:R-:W-:Y:S01]  /*9560*/  FMUL.FTZ R44, R42, R213 ;  /* 0x000000d52a2c7220 */ /* 0x000fe20000410000 */
[----:B------:R-:W-:Y:S01]  /*9570*/  FMUL.FTZ R45, R30, R45 ;  /* 0x0000002d1e2d7220 */ /* 0x000fe20000410000 */
[----:B------:R-:W-:Y:S01]  /*9580*/  FFMA.FTZ R47, R42, R156, -R47 ;  /* 0x0000009c2a2f7223 */ /* 0x000fe2000001082f */
[----:B------:R-:W-:-:S02]  /*9590*/  IMAD.MOV.U32 R29, RZ, RZ, R31 ;  /* 0x000000ffff1d7224 */ /* 0x000fc400078e001f */
[----:B------:R-:W-:Y:S01]  /*95a0*/  FFMA.FTZ R44, R43, R156, R44 ;  /* 0x0000009c2b2c7223 */ /* 0x000fe2000001002c */
[-C--:B------:R-:W-:Y:S01]  /*95b0*/  FFMA.FTZ R30, R30, R41.reuse, -R57 ;  /* 0x000000291e1e7223 */ /* 0x080fe20000010839 */
[----:B------:R-:W-:Y:S01]  /*95c0*/  FFMA.FTZ R45, R34, R41, R45 ;  /* 0x00000029222d7223 */ /* 0x000fe2000001002d */
[----:B------:R-:W-:Y:S01]  /*95d0*/  F2FP.F16.F32.PACK_AB R28, R50, R49 ;  /* 0x00000031321c723e */ /* 0x000fe200000000ff */
[----:B------:R-:W-:Y:S01]  /*95e0*/  IMAD.MOV.U32 R31, RZ, RZ, R62 ;  /* 0x000000ffff1f7224 */ /* 0x000fe200078e003e */
[----:B------:R-:W-:Y:S02]  /*95f0*/  F2FP.F16.F32.PACK_AB R32, R51, R214 ;  /* 0x000000d63320723e */ /* 0x000fe400000000ff */
[----:B------:R-:W-:Y:S02]  /*9600*/  F2FP.F16.F32.PACK_AB R30, R30, R47 ;  /* 0x0000002f1e1e723e */ /* 0x000fe400000000ff */
[----:B------:R-:W-:-:S07]  /*9610*/  F2FP.F16.F32.PACK_AB R34, R45, R44 ;  /* 0x0000002c2d22723e */ /* 0x000fce00000000ff */
.L_x_1754:
[----:B------:R-:W-:Y:S05]  /*9620*/  BSYNC B2 ;  /* 0x0000000000027941 */ /* 0x000fea0003800000 */
.L_x_1753:
[----:B------:R-:W-:Y:S02]  /*9630*/  ULDC.64 UR4, c[0x0][0x208] ;  /* 0x0000820000047ab9 */ /* 0x000fe40000000a00 */
[----:B0-----:R0:W-:Y:S04]  /*9640*/  STG.E.128 desc[UR4][R36.64], R28 ;  /* 0x0000001c24007986 */ /* 0x0011e8000c101d04 */
[----:B--2---:R0:W-:Y:S02]  /*9650*/  @!P0 STG.E.128 desc[UR4][R38.64], R32 ;  /* 0x0000002026008986 */ /* 0x0041e4000c101d04 */
.L_x_1752:
[----:B------:R-:W-:Y:S05]  /*9660*/  BSYNC B1 ;  /* 0x0000000000017941 */ /* 0x000fea0003800000 */
.L_x_1751:
        /* <DEDUP_REMOVED lines=17> */
[----:B------:R-:W-:-:S02]  /*9780*/  LOP3.LUT R29, R173, 0x38, R39, 0xf8, !PT ;  /* 0x00000038ad1d7812 */ /* 0x000fc400078ef827 */
[----:B------:R-:W-:Y:S02]  /*9790*/  SHF.R.S32.HI R31, RZ, 0x3, R28 ;  /* 0x00000003ff1f7819 */ /* 0x000fe4000001141c */
[----:B------:R-:W-:-:S03]  /*97a0*/  LOP3.LUT R29, R29, R208, RZ, 0x3c, !PT ;  /* 0x000000d01d1d7212 */ /* 0x000fc600078e3cff */
        /* <DEDUP_REMOVED lines=9> */
[----:B------:R-:W-:Y:S01]  /*9840*/  SHF.R.U32.HI R48, RZ, 0x10, R65 ;  /* 0x00000010ff307819 */ /* 0x000fe20000011641 */
[----:B--2---:R-:W-:Y:S01]  /*9850*/  IMAD.MOV.U32 R44, RZ, RZ, R34 ;  /* 0x000000ffff2c7224 */ /* 0x004fe200078e0022 */
[----:B0-----:R-:W-:Y:S01]  /*9860*/  MOV R43, R28 ;  /* 0x0000001c002b7202 */ /* 0x001fe20000000f00 */
[--C-:B------:R-:W-:Y:S01]  /*9870*/  HADD2.F32 R34, -RZ, R33.reuse.H0_H0 ;  /* 0x20000021ff227230 */ /* 0x100fe20000004100 */
[----:B------:R-:W-:Y:S01]  /*9880*/  SHF.R.U32.HI R46, RZ, 0x10, R53 ;  /* 0x00000010ff2e7819 */ /* 0x000fe20000011635 */
[----:B------:R-:W-:Y:S01]  /*9890*/  HADD2.F32 R47, -RZ, R154.H1_H1 ;  /* 0x3000009aff2f7230 */ /* 0x000fe20000004100 */
[--C-:B------:R-:W-:Y:S01]  /*98a0*/  SHF.R.U64 R41, R66, 0x10, R67.reuse ;  /* 0x0000001042297819 */ /* 0x100fe20000001243 */
[----:B------:R-:W-:Y:S01]  /*98b0*/  HADD2.F32 R33, -RZ, R33.H1_H1 ;  /* 0x30000021ff217230 */ /* 0x000fe20000004100 */
[----:B------:R-:W-:Y:S01]  /*98c0*/  SHF.R.U32.HI R66, RZ, 0x10, R67 ;  /* 0x00000010ff427819 */ /* 0x000fe20000011643 */
[--C-:B------:R-:W-:Y:S02]  /*98d0*/  HADD2.F32 R28, -RZ, R29.reuse.H0_H0 ;  /* 0x2000001dff1c7230 */ /* 0x100fe40000004100 */
[----:B------:R-:W-:Y:S01]  /*98e0*/  FMUL.FTZ R49, R34, R47 ;  /* 0x0000002f22317220 */ /* 0x000fe20000410000 */
[----:B------:R-:W-:Y:S01]  /*98f0*/  HADD2.F32 R48, -RZ, R48.H0_H0 ;  /* 0x20000030ff307230 */ /* 0x000fe20000004100 */
[----:B------:R-:W-:Y:S01]  /*9900*/  SHF.R.U64 R42, R52, 0x10, R53 ;  /* 0x00000010342a7819 */ /* 0x000fe20000001235 */
[----:B------:R-:W-:-:S02]  /*9910*/  HADD2.F32 R29, -RZ, R29.H1_H1 ;  /* 0x3000001dff1d7230 */ /* 0x000fc40000004100 */
[----:B------:R-:W-:Y:S01]  /*9920*/  FMUL.FTZ R47, R28, R47 ;  /* 0x0000002f1c2f7220 */ /* 0x000fe20000410000 */
[----:B------:R-:W-:Y:S02]  /*9930*/  HADD2.F32 R45, -RZ, R152.H1_H1 ;  /* 0x30000098ff2d7230 */ /* 0x000fe40000004100 */
[-C--:B------:R-:W-:Y:S01]  /*9940*/  FMUL.FTZ R50, R33, R48.reuse ;  /* 0x0000003021327220 */ /* 0x080fe20000410000 */
[----:B------:R-:W-:Y:S02]  /*9950*/  HADD2.F32 R46, -RZ, R46.H0_H0 ;  /* 0x2000002eff2e7230 */ /* 0x000fe40000004100 */
[----:B------:R-:W-:Y:S01]  /*9960*/  FMUL.FTZ R48, R29, R48 ;  /* 0x000000301d307220 */ /* 0x000fe20000410000 */
[----:B------:R-:W-:Y:S01]  /*9970*/  SHF.R.U64 R38, R54, 0x10, R55 ;  /* 0x0000001036267819 */ /* 0x000fe20000001237 */
[-C--:B------:R-:W-:Y:S01]  /*9980*/  FFMA.FTZ R28, R28, R45.reuse, -R49 ;  /* 0x0000002d1c1c7223 */ /* 0x080fe20000010831 */
[----:B------:R-:W-:Y:S01]  /*9990*/  FFMA.FTZ R47, R34, R45, R47 ;  /* 0x0000002d222f7223 */ /* 0x000fe2000001002f */
[-C--:B------:R-:W-:Y:S01]  /*99a0*/  FFMA.FTZ R52, R33, R46.reuse, R48 ;  /* 0x0000002e21347223 */ /* 0x080fe20000010030 */
[----:B------:R-:W-:Y:S01]  /*99b0*/  SHF.R.U32.HI R54, RZ, 0x10, R55 ;  /* 0x00000010ff367819 */ /* 0x000fe20000011637 */
[----:B------:R-:W-:Y:S01]  /*99c0*/  FFMA.FTZ R45, R29, R46, -R50 ;  /* 0x0000002e1d2d7223 */ /* 0x000fe20000010832 */
[--C-:B------:R-:W-:Y:S01]  /*99d0*/  HADD2.F32 R33, -RZ, R35.reuse.H0_H0 ;  /* 0x20000023ff217230 */ /* 0x100fe20000004100 */
[----:B------:R-:W-:Y:S01]  /*99e0*/  SHF.R.U64 R57, R64, 0x10, R65 ;  /* 0x0000001040397819 */ /* 0x000fe20000001241 */
[----:B------:R-:W-:-:S02]  /*99f0*/  HADD2.F32 R35, -RZ, R35.H1_H1 ;  /* 0x30000023ff237230 */ /* 0x000fc40000004100 */
[----:B------:R-:W-:Y:S02]  /*9a00*/  HADD2.F32 R50, -RZ, R66.H0_H0 ;  /* 0x20000042ff327230 */ /* 0x000fe40000004100 */
[----:B------:R-:W-:Y:S02]  /*9a10*/  HADD2.F32 R48, -RZ, R153.H1_H1 ;  /* 0x30000099ff307230 */ /* 0x000fe40000004100 */
[--C-:B------:R-:W-:Y:S02]  /*9a20*/  HADD2.F32 R29, -RZ, R31.reuse.H0_H0 ;  /* 0x2000001fff1d7230 */ /* 0x100fe40000004100 */
[----:B------:R-:W-:Y:S01]  /*9a30*/  FMUL.FTZ R56, R35, R50 ;  /* 0x0000003223387220 */ /* 0x000fe20000410000 */
[----:B------:R-:W-:Y:S02]  /*9a40*/  HADD2.F32 R31, -RZ, R31.H1_H1 ;  /* 0x3000001fff1f7230 */ /* 0x000fe40000004100 */
[----:B------:R-:W-:Y:S02]  /*9a50*/  HADD2.F32 R46, -RZ, R54.H0_H0 ;  /* 0x20000036ff2e7230 */ /* 0x000fe40000004100 */
[----:B------:R-:W-:Y:S01]  /*9a60*/  FMUL.FTZ R54, R33, R48 ;  /* 0x0000003021367220 */ /* 0x000fe20000410000 */
[----:B------:R-:W-:-:S02]  /*9a70*/  HADD2.F32 R34, -RZ, R151.H1_H1 ;  /* 0x30000097ff227230 */ /* 0x000fc40000004100 */
[----:B------:R-:W-:Y:S01]  /*9a80*/  FMUL.FTZ R50, R31, R50 ;  /* 0x000000321f327220 */ /* 0x000fe20000410000 */
[----:B------:R-:W-:Y:S01]  /*9a90*/  FMUL.FTZ R48, R29, R48 ;  /* 0x000000301d307220 */ /* 0x000fe20000410000 */
[----:B------:R-:W-:Y:S01]  /*9aa0*/  FFMA.FTZ R51, R31, R46, -R56 ;  /* 0x0000002e1f337223 */ /* 0x000fe20000010838 */
[----:B------:R-:W-:Y:S02]  /*9ab0*/  HADD2.F32 R154, -RZ, R154.H0_H0 ;  /* 0x2000009aff9a7230 */ /* 0x000fe40000004100 */
[-C--:B------:R-:W-:Y:S01]  /*9ac0*/  FFMA.FTZ R54, R29, R34.reuse, -R54 ;  /* 0x000000221d367223 */ /* 0x080fe20000010836 */
[----:B------:R-:W-:Y:S02]  /*9ad0*/  HADD2.F32 R31, -RZ, R32.H0_H0 ;  /* 0x20000020ff1f7230 */ /* 0x000fe40000004100 */
[----:B------:R-:W-:Y:S01]  /*9ae0*/  FFMA.FTZ R48, R33, R34, R48 ;  /* 0x0000002221307223 */ /* 0x000fe20000010030 */
[----:B------:R-:W-:Y:S02]  /*9af0*/  HADD2.F32 R29, -RZ, R43.H0_H0 ;  /* 0x2000002bff1d7230 */ /* 0x000fe40000004100 */
[----:B------:R-:W-:Y:S01]  /*9b00*/  FFMA.FTZ R53, R35, R46, R50 ;  /* 0x0000002e23357223 */ /* 0x000fe20000010032 */
        /* <DEDUP_REMOVED lines=16> */
[----:B------:R-:W-:Y:S01]  /*9c10*/  HADD2.F32 R29, -RZ, R30.H0_H0 ;  /* 0x2000001eff1d7230 */ /* 0x000fe20000004100 */
[----:B------:R-:W-:Y:S01]  /*9c20*/  F2FP.F16.F32.PACK_AB R48, R53, R48 ;  /* 0x000000303530723e */ /* 0x000fe200000000ff */
[----:B------:R-:W-:-:S02]  /*9c30*/  HADD2.F32 R44, -RZ, R44.H1_H1 ;  /* 0x3000002cff2c7230 */ /* 0x000fc40000004100 */
[----:B------:R-:W-:Y:S02]  /*9c40*/  HADD2.F32 R30, -RZ, R30.H1_H1 ;  /* 0x3000001eff1e7230 */ /* 0x000fe40000004100 */
[----:B------:R-:W-:Y:S02]  /*9c50*/  HADD2.F32 R33, -RZ, R38.H0_H0 ;  /* 0x20000026ff217230 */ /* 0x000fe40000004100 */
[-C--:B------:R-:W-:Y:S01]  /*9c60*/  FMUL.FTZ R38, R31, R34.reuse ;  /* 0x000000221f267220 */ /* 0x080fe20000410000 */
[----:B------:R-:W-:Y:S02]  /*9c70*/  HADD2.F32 R32, -RZ, R151.H0_H0 ;  /* 0x20000097ff207230 */ /* 0x000fe40000004100 */
[-C--:B------:R-:W-:Y:S01]  /*9c80*/  FMUL.FTZ R49, R44, R41.reuse ;  /* 0x000000292c317220 */ /* 0x080fe20000410000 */
[C---:B------:R-:W-:Y:S01]  /*9c90*/  FMUL.FTZ R34, R29.reuse, R34 ;  /* 0x000000221d227220 */ /* 0x040fe20000410000 */
[----:B------:R-:W-:Y:S01]  /*9ca0*/  FMUL.FTZ R41, R30, R41 ;  /* 0x000000291e297220 */ /* 0x000fe20000410000 */
[----:B------:R-:W-:-:S02]  /*9cb0*/  FFMA.FTZ R38, R29, R32, -R38 ;  /* 0x000000201d267223 */ /* 0x000fc40000010826 */
[----:B------:R-:W-:Y:S01]  /*9cc0*/  FFMA.FTZ R34, R31, R32, R34 ;  /* 0x000000201f227223 */ /* 0x000fe20000010022 */
[-C--:B------:R-:W-:Y:S01]  /*9cd0*/  FFMA.FTZ R49, R30, R33.reuse, -R49 ;  /* 0x000000211e317223 */ /* 0x080fe20000010831 */
[----:B------:R-:W-:Y:S01]  /*9ce0*/  FFMA.FTZ R41, R44, R33, R41 ;  /* 0x000000212c297223 */ /* 0x000fe20000010029 */
[----:B------:R-:W-:Y:S02]  /*9cf0*/  F2FP.F16.F32.PACK_AB R29, R45, R28 ;  /* 0x0000001c2d1d723e */ /* 0x000fe400000000ff */
[----:B------:R-:W-:Y:S01]  /*9d00*/  F2FP.F16.F32.PACK_AB R28, R46, R35 ;  /* 0x000000232e1c723e */ /* 0x000fe200000000ff */
[----:B------:R-:W-:Y:S01]  /*9d10*/  IMAD.MOV.U32 R35, RZ, RZ, R48 ;  /* 0x000000ffff237224 */ /* 0x000fe200078e0030 */
[----:B------:R-:W-:Y:S02]  /*9d20*/  F2FP.F16.F32.PACK_AB R31, R51, R54 ;  /* 0x00000036331f723e */ /* 0x000fe400000000ff */
[----:B------:R-:W-:Y:S02]  /*9d30*/  F2FP.F16.F32.PACK_AB R33, R52, R47 ;  /* 0x0000002f3421723e */ /* 0x000fe400000000ff */
[----:B------:R-:W-:-:S02]  /*9d40*/  F2FP.F16.F32.PACK_AB R32, R43, R154 ;  /* 0x0000009a2b20723e */ /* 0x000fc400000000ff */
[----:B------:R-:W-:Y:S02]  /*9d50*/  F2FP.F16.F32.PACK_AB R30, R49, R38 ;  /* 0x00000026311e723e */ /* 0x000fe400000000ff */
[----:B------:R-:W-:-:S07]  /*9d60*/  F2FP.F16.F32.PACK_AB R34, R41, R34 ;  /* 0x000000222922723e */ /* 0x000fce00000000ff */
.L_x_1756:
[----:B------:R-:W-:Y:S05]  /*9d70*/  BSYNC B1 ;  /* 0x0000000000017941 */ /* 0x000fea0003800000 */
.L_x_1755:
[----:B------:R-:W-:Y:S01]  /*9d80*/  ISETP.GE.AND P0, PT, R39, R144, PT ;  /* 0x000000902700720c */ /* 0x000fe20003f06270 */
[----:B------:R-:W-:Y:S02]  /*9d90*/  ULDC.64 UR4, c[0x0][0x208] ;  /* 0x0000820000047ab9 */ /* 0x000fe40000000a00 */
[----:B0-----:R0:W-:Y:S10]  /*9da0*/  STG.E.128 desc[UR4][R36.64], R28 ;  /* 0x0000001c24007986 */ /* 0x0011f4000c101d04 */
[----:B------:R-:W-:Y:S05]  /*9db0*/  @P0 BRA `(.L_x_1705) ;  /* 0x0000000400040947 */ /* 0x000fea0003800000 */
[--C-:B------:R-:W-:Y:S01]  /*9dc0*/  IADD3 R126, P0, P4, R86, R126, R39.reuse ;  /* 0x0000007e567e7210 */ /* 0x100fe20007c1e027 */
[----:B------:R-:W-:Y:S01]  /*9dd0*/  ULDC.64 UR4, c[0x0][0x208] ;  /* 0x0000820000047ab9 */ /* 0x000fe20000000a00 */
[----:B------:R-:W-:-:S04]  /*9de0*/  SHF.R.S32.HI R39, RZ, 0x1f, R39 ;  /* 0x0000001fff277819 */ /* 0x000fc80000011427 */
[----:B------:R-:W-:Y:S02]  /*9df0*/  IADD3.X R40, R84, R40, R39, P0, P4 ;  /* 0x0000002854287210 */ /* 0x000fe400007e8427 */
[----:B------:R-:W-:-:S04]  /*9e00*/  LEA R114, P0, R126, R114, 0x1 ;  /* 0x000000727e727211 */ /* 0x000fc800078008ff */
[----:B------:R-:W-:-:S05]  /*9e10*/  LEA.HI.X R115, R126, R115, R40, 0x1, P0 ;  /* 0x000000737e737211 */ /* 0x000fca00000f0c28 */
[----:B--2---:R2:W-:Y:S01]  /*9e20*/  STG.E.128 desc[UR4][R114.64], R32 ;  /* 0x0000002072007986 */ /* 0x0045e2000c101d04 */
[----:B------:R-:W-:Y:S05]  /*9e30*/  BRA `(.L_x_1705) ;  /* 0x0000000000e47947 */ /* 0x000fea0003800000 */
.L_x_1672:
[----:B------:R-:W-:-:S04]  /*9e40*/  ULOP3.LUT UR4, UR60, 0x1, URZ, 0xfc, !UPT ;  /* 0x000000013c047892 */ /* 0x000fc8000f8efc3f */
[----:B------:R-:W-:-:S06]  /*9e50*/  UISETP.NE.AND UP0, UPT, UR4, 0x3, UPT ;  /* 0x000000030400788c */ /* 0x000fcc000bf05270 */
[----:B------:R-:W-:-:S13]  /*9e60*/  PLOP3.LUT P1, PT, PT, PT, UP0, 0x80, 0x0 ;  /* 0x000000000000781c */ /* 0x000fda0003f2f008 */
[----:B------:R-:W-:Y:S05]  /*9e70*/  @!P1 BRA `(.L_x_1757) ;  /* 0x0000000000049947 */ /* 0x000fea0003800000 */
[----:B------:R-:W-:Y:S01]  /*9e80*/  BPT.TRAP 0x1 ;  /* 0x000000040000795c */ /* 0x000fe20000300000 */
.L_x_1757:
[----:B------:R-:W-:Y:S01]  /*9e90*/  IMAD R3, R17, 0x8, R16 ;  /* 0x0000000811037824 */ /* 0x000fe200078e0210 */
[----:B------:R-:W-:Y:S01]  /*9ea0*/  SHF.L.U32 R0, R167, 0x1f, RZ ;  /* 0x0000001fa7007819 */ /* 0x000fe200000006ff */
[----:B------:R-:W-:Y:S01]  /*9eb0*/  IMAD R4, R2, -0x60, R24 ;  /* 0xffffffa002047824 */ /* 0x000fe200078e0218 */
[----:B------:R-:W-:Y:S02]  /*9ec0*/  BSSY B1, `(.L_x_1758) ;  /* 0x0000005000017945 */ /* 0x000fe40003800000 */
[----:B------:R-:W1:Y:S02]  /*9ed0*/  SYNCS.PHASECHK.TRANS64.TRYWAIT P4, [R3+URZ+0x2a890], R0 ;  /* 0x02a89000030075a7 */ /* 0x000e64000808017f */
[----:B------:R-:W-:-:S04]  /*9ee0*/  VIMNMX R4, R4, 0x60, PT ;  /* 0x0000006004047848 */ /* 0x000fc80003fe0100 */
[----:B------:R-:W-:Y:S01]  /*9ef0*/  ISETP.GE.AND P0, PT, R162, R4, PT ;  /* 0x00000004a200720c */ /* 0x000fe20003f06270 */
[----:B-1----:R-:W-:-:S12]  /*9f00*/  @!P4 BRA `(.L_x_1759) ;  /* 0x000001e40078c947 */ /* 0x002fd80003800000 */
.L_x_2119:
[----:B------:R-:W-:Y:S05]  /*9f10*/  BSYNC B1 ;  /* 0x0000000000017941 */ /* 0x000fea0003800000 */
.L_x_1758:
[----:B------:R-:W-:Y:S04]  /*9f20*/  BSSY B1, `(.L_x_1760) ;  /* 0x0000015000017945 */ /* 0x000fe80003800000 */
[----:B------:R-:W-:Y:S05]  /*9f30*/  @P0 BRA `(.L_x_1761) ;  /* 0x00000000004c0947 */ /* 0x000fea0003800000 */
[----:B------:R-:W-:Y:S01]  /*9f40*/  ISETP.NE.AND P4, PT, R11, RZ, PT ;  /* 0x000000ff0b00720c */ /* 0x000fe20003f85270 */
[----:B------:R-:W-:Y:S01]  /*9f50*/  ULDC.64 UR4, c[0x0][0x208] ;  /* 0x0000820000047ab9 */ /* 0x000fe20000000a00 */
        /* <DEDUP_REMOVED lines=17> */
.L_x_1761:
[----:B------:R-:W-:Y:S05]  /*a070*/  BSYNC B1 ;  /* 0x0000000000017941 */ /* 0x000fea0003800000 */
.L_x_1760:
[----:B------:R-:W-:-:S13]  /*a080*/  ISETP.GE.AND P0, PT, R188, R4, PT ;  /* 0x00000004bc00720c */ /* 0x000fda0003f06270 */
[----:B------:R-:W-:Y:S05]  /*a090*/  @P0 BRA `(.L_x_1705) ;  /* 0x00000000004c0947 */ /* 0x000fea0003800000 */
[----:B------:R-:W-:Y:S01]  /*a0a0*/  ISETP.NE.AND P4, PT, R11, RZ, PT ;  /* 0x000000ff0b00720c */ /* 0x000fe20003f85270 */
[----:B------:R-:W-:Y:S01]  /*a0b0*/  ULDC.64 UR4, c[0x0][0x208] ;  /* 0x0000820000047ab9 */ /* 0x000fe20000000a00 */
        /* <DEDUP_REMOVED lines=17> */
.L_x_1705:
[----:B------:R-:W-:Y:S05]  /*a1d0*/  BSYNC B0 ;  /* 0x0000000000007941 */ /* 0x000fea0003800000 */
.L_x_1671:
        /* <DEDUP_REMOVED lines=17> */
.L_x_1763:
[----:B------:R-:W-:Y:S05]  /*a2f0*/  BSYNC B0 ;  /* 0x0000000000007941 */ /* 0x000fea0003800000 */
.L_x_1762:
[----:B------:R-:W2:Y:S01]  /*a300*/  SYNCS.PHASECHK.TRANS64.TRYWAIT P4, [R3+URZ+0x2a8b0], R0 ;  /* 0x02a8b000030075a7 */ /* 0x000ea2000808017f */
[----:B0-----:R-:W-:Y:S01]  /*a310*/  IMAD R28, R17, 0x3000, R25 ;  /* 0x00003000111c7824 */ /* 0x001fe200078e0219 */
[----:B------:R-:W-:Y:S01]  /*a320*/  ULDC UR61, c[0x0][0x320] ;  /* 0x0000c800003d7ab9 */ /* 0x000fe20000000800 */
[----:B------:R-:W-:Y:S01]  /*a330*/  ULDC.64 UR56, c[0x0][0x328] ;  /* 0x0000ca0000387ab9 */ /* 0x000fe20000000a00 */
[----:B------:R-:W-:Y:S01]  /*a340*/  ULDC.64 UR58, c[0x0][0x318] ;  /* 0x0000c600003a7ab9 */ /* 0x000fe20000000a00 */
[----:B------:R-:W-:Y:S01]  /*a350*/  BSSY B0, `(.L_x_1764) ;  /* 0x0000004000007945 */ /* 0x000fe20003800000 */
[----:B------:R-:W-:Y:S01]  /*a360*/  ISETP.GE.AND P1, PT, R162, R4, PT ;  /* 0x00000004a200720c */ /* 0x000fe20003f26270 */
[----:B------:R-:W-:Y:S02]  /*a370*/  IMAD.IADD R30, R128, 0x1, R28 ;  /* 0x00000001801e7824 */ /* 0x000fe400078e021c */
[----:B--2---:R-:W-:Y:S10]  /*a380*/  @!P4 BRA `(.L_x_1765) ;  /* 0x000001e0006cc947 */ /* 0x004ff40003800000 */
.L_x_2120:
[----:B------:R-:W-:Y:S05]  /*a390*/  BSYNC B0 ;  /* 0x0000000000007941 */ /* 0x000fea0003800000 */
.L_x_1764:
[----:B------:R-:W-:Y:S01]  /*a3a0*/  BSSY B0, `(.L_x_1766) ;  /* 0x000001a000007945 */ /* 0x000fe20003800000 */
[----:B01----:R-:W-:Y:S01]  /*a3b0*/  IMAD R0, R28, 0x2, R117 ;  /* 0x000000021c007824 */ /* 0x003fe200078e0275 */
[----:B------:R-:W-:Y:S01]  /*a3c0*/  LEA R40, R30, R117, 0x1 ;  /* 0x000000751e287211 */ /* 0x000fe200078e08ff */
[----:B------:R-:W-:Y:S01]  /*a3d0*/  IMAD.WIDE R36, R2, 0x60, R120 ;  /* 0x0000006002247825 */ /* 0x000fe200078e0278 */
[----:B------:R-:W-:Y:S06]  /*a3e0*/  @P1 BRA `(.L_x_1767) ;  /* 0x0000000000541947 */ /* 0x000fec0003800000 */
[----:B------:R-:W-:Y:S01]  /*a3f0*/  IMAD R31, R37, UR56, RZ ;  /* 0x00000038251f7c24 */ /* 0x000fe2000f8e02ff */
[----:B------:R-:W-:Y:S01]  /*a400*/  ISETP.GE.AND P4, PT, R18, UR61, PT ;  /* 0x0000003d12007c0c */ /* 0x000fe2000bf86270 */
[----:B------:R-:W-:Y:S01]  /*a410*/  IMAD.MOV.U32 R28, RZ, RZ, R88 ;  /* 0x000000ffff1c7224 */ /* 0x000fe200078e0058 */
[----:B------:R-:W-:Y:S01]  /*a420*/  ULDC.64 UR4, c[0x0][0x208] ;  /* 0x0000820000047ab9 */ /* 0x000fe20000000a00 */
        /* <DEDUP_REMOVED lines=17> */
.L_x_1767:
[----:B------:R-:W-:Y:S05]  /*a540*/  BSYNC B0 ;  /* 0x0000000000007941 */ /* 0x000fea0003800000 */
.L_x_1766:
[----:B------:R-:W-:Y:S01]  /*a550*/  ISETP.GE.AND P1, PT, R188, R4, PT ;  /* 0x00000004bc00720c */ /* 0x000fe20003f26270 */
[----:B------:R-:W-:-:S12]  /*a560*/  BSSY B0, `(.L_x_1768) ;  /* 0x0000018000007945 */ /* 0x000fd80003800000 */
[----:B------:R-:W-:Y:S05]  /*a570*/  @P1 BRA `(.L_x_1769) ;  /* 0x0000000000581947 */ /* 0x000fea0003800000 */
[----:B0-----:R-:W-:Y:S01]  /*a580*/  IADD3 R31, P1, R36, 0x40, RZ ;  /* 0x00000040241f7810 */ /* 0x001fe20007f3e0ff */
[----:B------:R-:W-:Y:S01]  /*a590*/  IMAD.MOV.U32 R4, RZ, RZ, R88 ;  /* 0x000000ffff047224 */ /* 0x000fe200078e0058 */
[----:B------:R-:W-:Y:S01]  /*a5a0*/  ISETP.GE.AND P4, PT, R18, UR61, PT ;  /* 0x0000003d12007c0c */ /* 0x000fe2000bf86270 */
[----:B------:R-:W-:Y:S02]  /*a5b0*/  ULDC.64 UR4, c[0x0][0x208] ;  /* 0x0000820000047ab9 */ /* 0x000fe40000000a00 */
[----:B------:R-:W-:Y:S02]  /*a5c0*/  IMAD.X R36, RZ, RZ, R37, P1 ;  /* 0x000000ffff247224 */ /* 0x000fe400008e0625 */
        /* <DEDUP_REMOVED lines=17> */
.L_x_1769:
[----:B------:R-:W-:Y:S05]  /*a6e0*/  BSYNC B0 ;  /* 0x0000000000007941 */ /* 0x000fea0003800000 */
.L_x_1768:
[----:B------:R-:W3:Y:S01]  /*a6f0*/  LDL R0, [R1+0xc] ;  /* 0x00000c0001007983 */ /* 0x000ee20000100800 */
[----:B------:R-:W-:Y:S01]  /*a700*/  VIADD R17, R17, 0x1 ;  /* 0x0000000111117836 */ /* 0x000fe20000000000 */
[----:B------:R-:W-:Y:S01]  /*a710*/  @!P0 IADD3 R3, R3, 0x2a8c0, RZ ;  /* 0x0002a8c003038810 */ /* 0x000fe20007ffe0ff */
[----:B------:R-:W-:Y:S01]  /*a720*/  @!PT LDS RZ, [RZ] ;  /* 0x00000000fffff984 */ /* 0x000fe20000000800 */
[----:B------:R-:W-:Y:S01]  /*a730*/  @!PT LDS RZ, [RZ] ;  /* 0x00000000fffff984 */ /* 0x000fe20000000800 */
[----:B------:R-:W-:Y:S01]  /*a740*/  @!PT LDS RZ, [RZ] ;  /* 0x00000000fffff984 */ /* 0x000fe20000000800 */
[----:B------:R-:W-:Y:S01]  /*a750*/  @!PT LDS RZ, [RZ] ;  /* 0x00000000fffff984 */ /* 0x000fe20000000800 */
[----:B------:R1:W-:Y:S06]  /*a760*/  MEMBAR.ALL.CTA ;  /* 0x0000000000007992 */ /* 0x0003ec0000008000 */
[----:B-1----:R-:W1:Y:S02]  /*a770*/  FENCE.VIEW.ASYNC.S ;  /* 0x00000000000073c6 */ /* 0x002e640000000000 */
[----:B-1----:R1:W-:Y:S01]  /*a780*/  BAR.SYNC.DEFER_BLOCKING R150, 0x80 ;  /* 0x000200960000751d */ /* 0x0023e20000010000 */
[----:B------:R-:W-:-:S02]  /*a790*/  ISETP.NE.AND P1, PT, R17, 0x2, PT ;  /* 0x000000021100780c */ /* 0x000fc40003f25270 */
[----:B------:R-:W-:Y:S02]  /*a7a0*/  @!P0 PRMT R3, RZ, 0x654, R3 ;  /* 0x00000654ff038816 */ /* 0x000fe40000000003 */
[----:B------:R-:W-:Y:S02]  /*a7b0*/  SEL R17, R17, RZ, P1 ;  /* 0x000000ff11117207 */ /* 0x000fe40000800000 */
[----:B------:R1:W-:Y:S01]  /*a7c0*/  @!P0 SYNCS.ARRIVE.TRANS64.RED.A1T0 RZ, [R3+URZ], RZ ;  /* 0x000000ff03ff89a7 */ /* 0x0003e2000810043f */
[----:B------:R-:W-:Y:S02]  /*a7d0*/  PLOP3.LUT P0, PT, PT, PT, PT, 0x8, 0x0 ;  /* 0x000000000000781c */ /* 0x000fe40003f0e170 */
[----:B---3--:R-:W-:Y:S02]  /*a7e0*/  LOP3.LUT P4, RZ, R0, 0x2, RZ, 0xc0, !PT ;  /* 0x0000000200ff7812 */ /* 0x008fe4000788c0ff */
[----:B------:R-:W-:-:S04]  /*a7f0*/  SEL R0, RZ, 0x1, P1 ;  /* 0x00000001ff007807 */ /* 0x000fc80000800000 */
[----:B------:R-:W-:-:S07]  /*a800*/  LOP3.LUT R167, R167, R0, RZ, 0x3c, !PT ;  /* 0x00000000a7a77212 */ /* 0x000fce00078e3cff */
[----:B-1----:R-:W-:Y:S05]  /*a810*/  @P4 BRA `(.L_x_1770) ;  /* 0xffffff8000c04947 */ /* 0x002fea000383ffff */
.L_x_1666:
[----:B------:R-:W1:Y:S01]  /*a820*/  LDC R0, c[0x0][0x448] ;  /* 0x00011200ff007b82 */ /* 0x000e620000000800 */
[----:B------:R-:W-:Y:S01]  /*a830*/  IADD3 R5, R164, 0x1, -R163 ;  /* 0x00000001a4057810 */ /* 0x000fe20007ffe8a3 */
[----:B------:R-:W-:Y:S06]  /*a840*/  BSSY B0, `(.L_x_1771) ;  /* 0x000000d000007945 */ /* 0x000fec0003800000 */
[----:B------:R-:W3:Y:S01]  /*a850*/  LDC.64 R6, c[0x0][0x9e0] ;  /* 0x00027800ff067b82 */ /* 0x000ee20000000a00 */
[----:B-1----:R-:W-:Y:S01]  /*a860*/  ISETP.NE.AND P1, PT, R0, 0x1, PT ;  /* 0x000000010000780c */ /* 0x002fe20003f25270 */
[----:B------:R-:W-:Y:S01]  /*a870*/  VIADD R0, R177, 0x7f ;  /* 0x0000007fb1007836 */ /* 0x000fe20000000000 */
[----:B---3--:R-:W-:-:S11]  /*a880*/  ISETP.GE.AND P2, PT, R7, 0x1, PT ;  /* 0x000000010700780c */ /* 0x008fd60003f46270 */
[----:B------:R-:W1:Y:S08]  /*a890*/  @P1 LDC R3, c[0x0][0x44c] ;  /* 0x00011300ff031b82 */ /* 0x000e700000000800 */
[----:B------:R-:W3:Y:S01]  /*a8a0*/  @P1 LDC R2, c[0x0][0x450] ;  /* 0x00011400ff021b82 */ /* 0x000ee20000000800 */
[----:B-1----:R-:W-:-:S05]  /*a8b0*/  @P1 IMAD.HI.U32 R3, R0, R3, RZ ;  /* 0x0000000300031227 */ /* 0x002fca00078e00ff */
[----:B---3--:R-:W-:-:S05]  /*a8c0*/  @P1 SHF.R.U32.HI R0, RZ, R2, R3 ;  /* 0x00000002ff001219 */ /* 0x008fca0000011603 */
[----:B------:R-:W-:Y:S01]  /*a8d0*/  IMAD.IADD R3, R5, 0x1, R0 ;  /* 0x0000000105037824 */ /* 0x000fe200078e0200 */
[----:B------:R-:W-:Y:S06]  /*a8e0*/  @P0 BRA `(.L_x_1772) ;  /* 0x0000000000080947 */ /* 0x000fec0003800000 */
[----:B------:R-:W1:Y:S02]  /*a8f0*/  FENCE.VIEW.ASYNC.G ;  /* 0x00000000000073c6 */ /* 0x000e640000000100 */
[----:B-1----:R-:W-:Y:S06]  /*a900*/  BAR.ARV 0xc, 0x180 ;  /* 0x0306000000007b1d */ /* 0x002fec0000002000 */
.L_x_1772:
[----:B------:R-:W-:Y:S05]  /*a910*/  BSYNC B0 ;  /* 0x0000000000007941 */ /* 0x000fea0003800000 */
.L_x_1771:
[----:B------:R-:W-:Y:S01]  /*a920*/  IMAD.IADD R0, R3, 0x1, R6 ;  /* 0x0000000103007824 */ /* 0x000fe200078e0206 */
[----:B------:R-:W-:Y:S06]  /*a930*/  @!P2 BRA `(.L_x_1773) ;  /* 0x000000000048a947 */ /* 0x000fec0003800000 */
[C---:B------:R-:W-:Y:S01]  /*a940*/  ISETP.GT.AND P0, PT, R3.reuse, RZ, PT ;  /* 0x000000ff0300720c */ /* 0x040fe20003f04270 */
[----:B------:R-:W-:Y:S01]  /*a950*/  BSSY B0, `(.L_x_1774) ;  /* 0x000000e000007945 */ /* 0x000fe20003800000 */
[----:B------:R-:W-:-:S11]  /*a960*/  VIADD R2, R3, 0xffffffff ;  /* 0xffffffff03027836 */ /* 0x000fd60000000000 */
[----:B------:R-:W-:Y:S05]  /*a970*/  @P0 BRA `(.L_x_1775) ;  /* 0x00000000001c0947 */ /* 0x000fea0003800000 */
[----:B------:R-:W-:Y:S01]  /*a980*/  ISETP.NE.AND P0, PT, R7, 0x1, PT ;  /* 0x000000010700780c */ /* 0x000fe20003f05270 */
[----:B------:R-:W-:-:S12]  /*a990*/  IMAD.MOV R3, RZ, RZ, -R3 ;  /* 0x000000ffff037224 */ /* 0x000fd800078e0a03 */
[----:B------:R-:W1:Y:S02]  /*a9a0*/  @P0 LDC.64 R4, c[0x0][0x9e8] ;  /* 0x00027a00ff040b82 */ /* 0x000e640000000a00 */
[----:B-1----:R-:W-:-:S05]  /*a9b0*/  @P0 IMAD.HI.U32 R2, R3, R4, RZ ;  /* 0x0000000403020227 */ /* 0x002fca00078e00ff */
[----:B------:R-:W-:-:S04]  /*a9c0*/  @P0 SHF.R.U32.HI R3, RZ, R5, R2 ;  /* 0x00000005ff030219 */ /* 0x000fc80000011602 */
[----:B------:R-:W-:Y:S01]  /*a9d0*/  LOP3.LUT R2, RZ, R3, RZ, 0x33, !PT ;  /* 0x00000003ff027212 */ /* 0x000fe200078e33ff */
[----:B------:R-:W-:Y:S06]  /*a9e0*/  BRA `(.L_x_1776) ;  /* 0x0000000000107947 */ /* 0x000fec0003800000 */
.L_x_1775:
[----:B------:R-:W-:-:S13]  /*a9f0*/  ISETP.NE.AND P0, PT, R7, 0x1, PT ;  /* 0x000000010700780c */ /* 0x000fda0003f05270 */
[----:B------:R-:W1:Y:S02]  /*aa00*/  @P0 LDC.64 R4, c[0x0][0x9e8] ;  /* 0x00027a00ff040b82 */ /* 0x000e640000000a00 */
[----:B-1----:R-:W-:-:S05]  /*aa10*/  @P0 IMAD.HI.U32 R4, R2, R4, RZ ;  /* 0x0000000402040227 */ /* 0x002fca00078e00ff */
[----:B------:R-:W-:-:S07]  /*aa20*/  @P0 SHF.R.U32.HI R2, RZ, R5, R4 ;  /* 0x00000005ff020219 */ /* 0x000fce0000011604 */
.L_x_1776:
[----:B------:R-:W-:Y:S05]  /*aa30*/  BSYNC B0 ;  /* 0x0000000000007941 */ /* 0x000fea0003800000 */
.L_x_1774:
[----:B------:R-:W-:-:S05]  /*aa40*/  IMAD R3, R2, R7, R7 ;  /* 0x0000000702037224 */ /* 0x000fca00078e0207 */
[----:B------:R-:W-:-:S07]  /*aa50*/  VIMNMX R0, R0, R3, PT ;  /* 0x0000000300007248 */ /* 0x000fce0003fe0100 */
.L_x_1773:
[----:B------:R-:W1:Y:S01]  /*aa60*/  @P1 LDC R2, c[0x0][0x44c] ;  /* 0x00011300ff021b82 */ /* 0x000e620000000800 */
[----:B------:R-:W-:Y:S01]  /*aa70*/  IADD3 R0, R0, 0x5f, RZ ;  /* 0x0000005f00007810 */ /* 0x000fe20007ffe0ff */
[----:B------:R-:W-:Y:S01]  /*aa80*/  IMAD.MOV.U32 R5, RZ, RZ, R177 ;  /* 0x000000ffff057224 */ /* 0x000fe200078e00b1 */
[----:B------:R-:W-:-:S03]  /*aa90*/  ULDC UR4, c[0x0][0x9dc] ;  /* 0x0002770000047ab9 */ /* 0x000fc60000000800 */
[----:B------:R-:W-:Y:S02]  /*aaa0*/  IMAD.HI R0, R0, 0x2aaaaaab, RZ ;  /* 0x2aaaaaab00007827 */ /* 0x000fe400078e02ff */
[----:B------:R-:W3:Y:S03]  /*aab0*/  @P1 LDC R9, c[0x0][0x450] ;  /* 0x00011400ff091b82 */ /* 0x000ee60000000800 */
[----:B------:R-:W-:Y:S01]  /*aac0*/  SHF.R.U32.HI R3, RZ, 0x1f, R0 ;  /* 0x0000001fff037819 */ /* 0x000fe20000011600 */
[----:B-1----:R-:W-:-:S05]  /*aad0*/  @P1 IMAD.HI.U32 R2, R177, R2, RZ ;  /* 0x00000002b1021227 */ /* 0x002fca00078e00ff */
[----:B---3--:R-:W-:Y:S02]  /*aae0*/  @P1 SHF.R.U32.HI R5, RZ, R9, R2 ;  /* 0x00000009ff051219 */ /* 0x008fe40000011602 */
[----:B------:R-:W-:-:S03]  /*aaf0*/  LEA.HI.SX32 R2, R0, R3, 0x1c ;  /* 0x0000000300027211 */ /* 0x000fc600078fe2ff */
[----:B------:R-:W-:Y:S01]  /*ab00*/  IMAD.IADD R0, R148, 0x1, R5 ;  /* 0x0000000194007824 */ /* 0x000fe200078e0205 */
[----:B------:R-:W-:-:S03]  /*ab10*/  VIMNMX R2, R149, R2, PT ;  /* 0x0000000295027248 */ /* 0x000fc60003fe0100 */
[----:B------:R-:W-:Y:S01]  /*ab20*/  VIADD R3, R0, -UR4 ;  /* 0x8000000400037c36 */ /* 0x000fe20008000000 */
[----:B------:R-:W-:Y:S06]  /*ab30*/  @!P2 BRA `(.L_x_1777) ;  /* 0x000000000044a947 */ /* 0x000fec0003800000 */
[----:B------:R-:W-:Y:S01]  /*ab40*/  ISETP.GT.AND P0, PT, R0, -0x1, PT ;  /* 0xffffffff0000780c */ /* 0x000fe20003f04270 */
[----:B------:R-:W-:-:S12]  /*ab50*/  BSSY B0, `(.L_x_1778) ;  /* 0x000000d000007945 */ /* 0x000fd80003800000 */
[----:B------:R-:W-:Y:S05]  /*ab60*/  @P0 BRA `(.L_x_1779) ;  /* 0x00000000001c0947 */ /* 0x000fea0003800000 */
[----:B------:R-:W-:Y:S02]  /*ab70*/  ISETP.NE.AND P0, PT, R7, 0x1, PT ;  /* 0x000000010700780c */ /* 0x000fe40003f05270 */
[----:B------:R-:W-:-:S11]  /*ab80*/  LOP3.LUT R5, RZ, R0, RZ, 0x33, !PT ;  /* 0x00000000ff057212 */ /* 0x000fd600078e33ff */
[----:B------:R-:W1:Y:S02]  /*ab90*/  @P0 LDC.64 R8, c[0x0][0x9e8] ;  /* 0x00027a00ff080b82 */ /* 0x000e640000000a00 */
[----:B-1----:R-:W-:-:S05]  /*aba0*/  @P0 IMAD.HI.U32 R0, R5, R8, RZ ;  /* 0x0000000805000227 */ /* 0x002fca00078e00ff */
[----:B------:R-:W-:-:S04]  /*abb0*/  @P0 SHF.R.U32.HI R5, RZ, R9, R0 ;  /* 0x00000009ff050219 */ /* 0x000fc80000011600 */
[----:B------:R-:W-:Y:S01]  /*abc0*/  LOP3.LUT R0, RZ, R5, RZ, 0x33, !PT ;  /* 0x00000005ff007212 */ /* 0x000fe200078e33ff */
[----:B------:R-:W-:Y:S06]  /*abd0*/  BRA `(.L_x_1780) ;  /* 0x0000000000107947 */ /* 0x000fec0003800000 */
.L_x_1779:
[----:B------:R-:W-:-:S13]  /*abe0*/  ISETP.NE.AND P0, PT, R7, 0x1, PT ;  /* 0x000000010700780c */ /* 0x000fda0003f05270 */
[----:B------:R-:W1:Y:S02]  /*abf0*/  @P0 LDC.64 R4, c[0x0][0x9e8] ;  /* 0x00027a00ff040b82 */ /* 0x000e640000000a00 */
[----:B-1----:R-:W-:-:S05]  /*ac00*/  @P0 IMAD.HI.U32 R4, R0, R4, RZ ;  /* 0x0000000400040227 */ /* 0x002fca00078e00ff */
[----:B------:R-:W-:-:S07]  /*ac10*/  @P0 SHF.R.U32.HI R0, RZ, R5, R4 ;  /* 0x00000005ff000219 */ /* 0x000fce0000011604 */
.L_x_1780:
[----:B------:R-:W-:Y:S05]  /*ac20*/  BSYNC B0 ;  /* 0x0000000000007941 */ /* 0x000fea0003800000 */
.L_x_1778:
[----:B------:R-:W-:-:S05]  /*ac30*/  IMAD R0, R0, R7, RZ ;  /* 0x0000000700007224 */ /* 0x000fca00078e02ff */
[----:B------:R-:W-:-:S07]  /*ac40*/  VIMNMX R3, R3, R0, !PT ;  /* 0x0000000003037248 */ /* 0x000fce0007fe0100 */
.L_x_1777:
        /* <DEDUP_REMOVED lines=8> */
[----:B0-----:R-:W-:Y:S01]  /*acd0*/  IMAD.MOV.U32 R39, RZ, RZ, RZ ;  /* 0x000000ffff277224 */ /* 0x001fe200078e00ff */
[----:B------:R-:W-:Y:S01]  /*ace0*/  LEA.HI.SX32 R179, R3, R0, 0x1c ;  /* 0x0000000003b37211 */ /* 0x000fe200078fe2ff */
[----:B------:R-:W-:Y:S01]  /*acf0*/  IMAD.MOV.U32 R0, RZ, RZ, RZ ;  /* 0x000000ffff007224 */ /* 0x000fe200078e00ff */
[----:B------:R-:W-:Y:S01]  /*ad00*/  CS2R R76, SRZ ;  /* 0x00000000004c7805 */ /* 0x000fe2000001ff00 */
[----:B------:R-:W-:Y:S01]  /*ad10*/  IMAD.MOV.U32 R78, RZ, RZ, RZ ;  /* 0x000000ffff4e7224 */ /* 0x000fe200078e00ff */
[----:B------:R-:W-:Y:S02]  /*ad20*/  VIMNMX R179, RZ, R179, !PT ;  /* 0x000000b3ffb37248 */ /* 0x000fe40007fe0100 */
[----:B--2---:R-:W-:Y:S02]  /*ad30*/  CS2R R36, SRZ ;  /* 0x0000000000247805 */ /* 0x004fe4000001ff00 */
[----:B------:R-:W-:-:S02]  /*ad40*/  MOV R74, RZ ;  /* 0x000000ff004a7202 */ /* 0x000fc40000000f00 */
[----:B------:R-:W-:Y:S02]  /*ad50*/  CS2R R72, SRZ ;  /* 0x0000000000487805 */ /* 0x000fe4000001ff00 */
[----:B------:R-:W-:Y:S02]  /*ad60*/  ISETP.GT.AND P1, PT, R2, R179, PT ;  /* 0x000000b30200720c */ /* 0x000fe40003f24270 */
[----:B------:R-:W-:Y:S01]  /*ad70*/  CS2R R34, SRZ ;  /* 0x0000000000227805 */ /* 0x000fe2000001ff00 */
[----:B------:R-:W-:Y:S01]  /*ad80*/  IMAD.MOV.U32 R70, RZ, RZ, RZ ;  /* 0x000000ffff467224 */ /* 0x000fe200078e00ff */
        /* <DEDUP_REMOVED lines=15> */
[----:B------:R-:W-:Y:S01]  /*ae80*/  IMAD.MOV.U32 R93, RZ, RZ, RZ ;  /* 0x000000ffff5d7224 */ /* 0x000fe200078e00ff */
[----:B------:R-:W-:Y:S01]  /*ae90*/  CS2R R90, SRZ ;  /* 0x00000000005a7805 */ /* 0x000fe2000001ff00 */
[----:B------:R-:W-:Y:S01]  /*aea0*/  IMAD.MOV.U32 R95, RZ, RZ, RZ ;  /* 0x000000ffff5f7224 */ /* 0x000fe200078e00ff */
[----:B------:R-:W-:Y:S01]  /*aeb0*/  CS2R R88, SRZ ;  /* 0x0000000000587805 */ /* 0x000fe2000001ff00 */
[----:B------:R-:W-:Y:S01]  /*aec0*/  IMAD.MOV.U32 R30, RZ, RZ, RZ ;  /* 0x000000ffff1e7224 */ /* 0x000fe200078e00ff */
[----:B------:R-:W-:Y:S01]  /*aed0*/  MOV R32, RZ ;  /* 0x000000ff00207202 */ /* 0x000fe20000000f00 */
[----:B------:R-:W-:Y:S01]  /*aee0*/  IMAD.MOV.U32 R97, RZ, RZ, RZ ;  /* 0x000000ffff617224 */ /* 0x000fe200078e00ff */
[----:B------:R-:W-:Y:S01]  /*aef0*/  CS2R R6, SRZ ;  /* 0x0000000000067805 */ /* 0x000fe2000001ff00 */
[----:B------:R-:W-:-:S02]  /*af00*/  IMAD.MOV.U32 R28, RZ, RZ, RZ ;  /* 0x000000ffff1c7224 */ /* 0x000fc400078e00ff */
[----:B------:R-:W-:Y:S01]  /*af10*/  IMAD.MOV.U32 R99, RZ, RZ, RZ ;  /* 0x000000ffff637224 */ /* 0x000fe200078e00ff */
[----:B------:R-:W-:Y:S06]  /*af20*/  @!P1 BRA `(.L_x_1781) ;  /* 0x0000013000549947 */ /* 0x000fec0003800000 */
[----:B------:R-:W2:Y:S04]  /*af30*/  LDL R4, [R1+0x8] ;  /* 0x0000080001047983 */ /* 0x000ea80000100800 */
[----:B------:R-:W0:Y:S02]  /*af40*/  SHFL.IDX PT, R0, R223, RZ, 0x1f ;  /* 0x00001fffdf007589 */ /* 0x000e2400000e0000 */
[----:B0-----:R-:W-:-:S04]  /*af50*/  LEA.HI R3, R0, R0, RZ, 0x1 ;  /* 0x0000000000037211 */ /* 0x001fc800078f08ff */
[----:B------:R-:W-:-:S05]  /*af60*/  LOP3.LUT R3, R3, 0x1e, RZ, 0xc0, !PT ;  /* 0x0000001e03037812 */ /* 0x000fca00078ec0ff */
[----:B------:R-:W-:Y:S01]  /*af70*/  IMAD.IADD R3, R0, 0x1, -R3 ;  /* 0x0000000100037824 */ /* 0x000fe200078e0a03 */
[----:B--2---:R-:W-:-:S13]  /*af80*/  R2UR UR4, R4 ;  /* 0x00000000040472ca */ /* 0x004fda00000e0000 */
[----:B------:R-:W-:Y:S02]  /*af90*/  ULOP3.LUT UP0, URZ, UR4, 0x1bf, URZ, 0xc0, !UPT ;  /* 0x000001bf043f7892 */ /* 0x000fe4000f80c03f */
[----:B------:R-:W-:-:S04]  /*afa0*/  LEA R3, R3, UR4, 0xd ;  /* 0x0000000403037c11 */ /* 0x000fc8000f8e68ff */
[----:B------:R-:W-:Y:S02]  /*afb0*/  SHF.R.U32.HI R3, RZ, 0x4, R3 ;  /* 0x00000004ff037819 */ /* 0x000fe40000011603 */
[----:B------:R-:W-:Y:S02]  /*afc0*/  PLOP3.LUT P0, PT, PT, PT, UP0, 0x80, 0x0 ;  /* 0x000000000000781c */ /* 0x000fe40003f0f008 */
[----:B------:R-:W-:-:S11]  /*afd0*/  LOP3.LUT R68, R3, 0x3fff, RZ, 0xc0, !PT ;  /* 0x00003fff03447812 */ /* 0x000fd600078ec0ff */
        /* <DEDUP_REMOVED lines=9> */
[----:B------:R-:W-:Y:S02]  /*b070*/  IMAD.U32 R6, RZ, RZ, UR4 ;  /* 0x00000004ff067e24 */ /* 0x000fe4000f8e00ff */
[----:B------:R-:W-:-:S02]  /*b080*/  IMAD.U32 R7, RZ, RZ, UR5 ;  /* 0x00000005ff077e24 */ /* 0x000fc4000f8e00ff */
[----:B------:R-:W-:Y:S02]  /*b090*/  IMAD.U32 R11, RZ, RZ, UR7 ;  /* 0x00000007ff0b7e24 */ /* 0x000fe4000f8e00ff */
[----:B------:R-:W-:Y:S02]  /*b0a0*/  IMAD.MOV.U32 R8, RZ, RZ, 0x70 ;  /* 0x00000070ff087424 */ /* 0x000fe400078e00ff */
[----:B------:R-:W-:Y:S02]  /*b0b0*/  IMAD.MOV.U32 R12, RZ, RZ, 0x1 ;  /* 0x00000001ff0c7424 */ /* 0x000fe400078e00ff */
[----:B0-----:R-:W-:-:S07]  /*b0c0*/  IMAD.MOV.U32 R13, RZ, RZ, RZ ;  /* 0x000000ffff0d7224 */ /* 0x001fce00078e00ff */
[----:B------:R-:W-:-:S07]  /*b0d0*/  LEPC R20, `(.L_x_1782) ;  /* 0x000000001014794e */ /* 0x000fce0000000000 */
[----:B-1---5:R-:W-:Y:S05]  /*b0e0*/  CALL.ABS.NOINC R14 ;  /* 0x000000000e007343 */ /* 0x022fea0003c00000 */
.L_x_1782:
        /* <DEDUP_REMOVED lines=12> */
.L_x_1786:
[----:B-1----:R1:W2:Y:S02]  /*b1b0*/  SYNCS.PHASECHK.TRANS64.TRYWAIT P0, [R16+URZ+0x2a800], R3 ;  /* 0x02a80003100075a7 */ /* 0x0022a4000800017f */
[----:B--2---:R-:W-:Y:S05]  /*b1c0*/  @!P0 NANOSLEEP.SYNCS 0x989680 ;  /* 0x009896800000895d */ /* 0x004fea0003900000 */
[----:B------:R-:W2:Y:S02]  /*b1d0*/  @!P0 SYNCS.PHASECHK.TRANS64 P0, [R16+URZ+0x2a800], R3 ;  /* 0x02a80003100085a7 */ /* 0x000ea4000800007f */
[----:B--2---:R-:W-:Y:S05]  /*b1e0*/  @!P0 BRA `(.L_x_1786) ;  /* 0xfffffffc00f08947 */ /* 0x004fea000383ffff */
.L_x_1785:
[----:B------:R-:W-:Y:S05]  /*b1f0*/  BSYNC B0 ;  /* 0x0000000000007941 */ /* 0x000fea0003800000 */
.L_x_1784:
[----:B------:R-:W-:Y:S05]  /*b200*/  BRA `(.L_x_1787) ;  /* 0x0000006c00147947 */ /* 0x000fea0003800000 */
.L_x_1783:
[----:B------:R-:W2:Y:S01]  /*b210*/  LDL R0, [R1+0x8] ;  /* 0x0000080001007983 */ /* 0x000ea20000100800 */
[----:B------:R-:W-:Y:S02]  /*b220*/  ULDC.64 UR6, c[0x0][0x408] ;  /* 0x0001020000067ab9 */ /* 0x000fe40000000a00 */
[----:B-----5:R-:W-:Y:S01]  /*b230*/  IMAD.WIDE.U32 R26, R143, UR6, RZ ;  /* 0x000000068f1a7c25 */ /* 0x020fe2000f8e00ff */
[----:B--2---:R-:W-:Y:S02]  /*b240*/  R2UR UR4, R0 ;  /* 0x00000000000472ca */ /* 0x004fe400000e0000 */
[----:B------:R-:W-:-:S11]  /*b250*/  SHF.R.S32.HI R0, RZ, 0x1f, R143 ;  /* 0x0000001fff007819 */ /* 0x000fd6000001148f */
[----:B------:R-:W-:-:S03]  /*b260*/  ULOP3.LUT UP0, URZ, UR4, 0x3ff, URZ, 0xc0, !UPT ;  /* 0x000003ff043f7892 */ /* 0x000fc6000f80c03f */
[----:B------:R-:W-:Y:S02]  /*b270*/  ULDC.64 UR4, c[0x0][0x3f8] ;  /* 0x0000fe0000047ab9 */ /* 0x000fe40000000a00 */
[C---:B------:R-:W-:Y:S01]  /*b280*/  IMAD R4, R0.reuse, UR4, RZ ;  /* 0x0000000400047c24 */ /* 0x040fe2000f8e02ff */
[----:B------:R-:W-:Y:S01]  /*b290*/  PLOP3.LUT P0, PT, PT, PT, UP0, 0x80, 0x0 ;  /* 0x000000000000781c */ /* 0x000fe20003f0f008 */
[----:B------:R-:W-:Y:S02]  /*b2a0*/  IMAD R0, R0, UR6, RZ ;  /* 0x0000000600007c24 */ /* 0x000fe4000f8e02ff */
[----:B------:R-:W-:-:S04]  /*b2b0*/  IMAD.WIDE.U32 R24, R143, UR4, RZ ;  /* 0x000000048f187c25 */ /* 0x000fc8000f8e00ff */
[C---:B------:R-:W-:Y:S02]  /*b2c0*/  IMAD R31, R143.reuse, UR7, R0 ;  /* 0x000000078f1f7c24 */ /* 0x040fe4000f8e0200 */
[----:B------:R-:W-:-:S03]  /*b2d0*/  IMAD R29, R143, UR5, R4 ;  /* 0x000000058f1d7c24 */ /* 0x000fc6000f8e0204 */
[----:B------:R-:W-:Y:S01]  /*b2e0*/  IADD3 R31, R31, R27, RZ ;  /* 0x0000001b1f1f7210 */ /* 0x000fe20007ffe0ff */
[----:B------:R-:W-:Y:S01]  /*b2f0*/  IMAD.IADD R29, R29, 0x1, R25 ;  /* 0x000000011d1d7824 */ /* 0x000fe200078e0219 */
[----:B------:R-:W-:Y:S06]  /*b300*/  @!P0 BRA `(.L_x_1788) ;  /* 0x0000000000408947 */ /* 0x000fec0003800000 */
        /* <DEDUP_REMOVED lines=15> */
[----:B-1----:R-:W-:Y:S05]  /*b400*/  CALL.ABS.NOINC R14 ;  /* 0x000000000e007343 */ /* 0x002fea0003c00000 */
.L_x_1788:
[----:B------:R-:W-:Y:S01]  /*b410*/  ULDC.U8 UR4, c[0x0][0x410] ;  /* 0x0001040000047ab9 */ /* 0x000fe20000000000 */
[----:B------:R-:W-:Y:S01]  /*b420*/  BSSY B0, `(.L_x_1789) ;  /* 0x000069b000007945 */ /* 0x000fe20003800000 */
[----:B------:R-:W-:Y:S01]  /*b430*/  ISETP.NE.AND P0, PT, RZ, UR4, PT ;  /* 0x00000004ff007c0c */ /* 0x000fe2000bf05270 */
[----:B------:R-:W-:-:S12]  /*b440*/  IMAD.IADD R10, R162, 0x1, R177 ;  /* 0x00000001a20a7824 */ /* 0x000fd800078e02b1 */
[----:B------:R-:W-:Y:S05]  /*b450*/  @!P0 BRA `(.L_x_1790) ;  /* 0x00000034006c8947 */ /* 0x000fea0003800000 */
[----:B------:R-:W0:Y:S01]  /*b460*/  LDC R20, c[0x0][0x448] ;  /* 0x00011200ff147b82 */ /* 0x000e220000000800 */
[----:B------:R-:W-:Y:S01]  /*b470*/  IMAD R3, R189, 0x40, R10 ;  /* 0x00000040bd037824 */ /* 0x000fe200078e020a */
[----:B------:R-:W-:Y:S01]  /*b480*/  ULDC.64 UR4, c[0x0][0x3f8] ;  /* 0x0000fe0000047ab9 */ /* 0x000fe20000000a00 */
[----:B------:R-:W-:Y:S01]  /*b490*/  ULDC.64 UR6, c[0x0][0x408] ;  /* 0x0001020000067ab9 */ /* 0x000fe20000000a00 */
[----:B------:R-:W-:Y:S01]  /*b4a0*/  MOV R12, R26 ;  /* 0x0000001a000c7202 */ /* 0x000fe20000000f00 */
[----:B------:R-:W-:Y:S02]  /*b4b0*/  IMAD.MOV.U32 R8, RZ, RZ, R24 ;  /* 0x000000ffff087224 */ /* 0x000fe400078e0018 */
[----:B------:R-:W-:Y:S02]  /*b4c0*/  IMAD.MOV.U32 R9, RZ, RZ, R29 ;  /* 0x000000ffff097224 */ /* 0x000fe400078e001d */
[----:B------:R-:W-:Y:S01]  /*b4d0*/  IMAD.MOV.U32 R13, RZ, RZ, R31 ;  /* 0x000000ffff0d7224 */ /* 0x000fe200078e001f */
[----:B0-----:R-:W-:-:S13]  /*b4e0*/  ISETP.NE.AND P0, PT, R20, 0x1, PT ;  /* 0x000000011400780c */ /* 0x001fda0003f05270 */
[----:B------:R-:W0:Y:S08]  /*b4f0*/  @P0 LDC R0, c[0x0][0x44c] ;  /* 0x00011300ff000b82 */ /* 0x000e300000000800 */
[----:B------:R-:W1:Y:S01]  /*b500*/  @P0 LDC R5, c[0x0][0x450] ;  /* 0x00011400ff050b82 */ /* 0x000e620000000800 */
[----:B0-----:R-:W-:-:S05]  /*b510*/  @P0 IMAD.HI.U32 R0, R3, R0, RZ ;  /* 0x0000000003000227 */ /* 0x001fca00078e00ff */
[----:B-1----:R-:W-:-:S04]  /*b520*/  @P0 SHF.R.U32.HI R3, RZ, R5, R0 ;  /* 0x00000005ff030219 */ /* 0x002fc80000011600 */
[----:B------:R-:W-:Y:S01]  /*b530*/  SHF.R.S32.HI R0, RZ, 0x1f, R3 ;  /* 0x0000001fff007819 */ /* 0x000fe20000011403 */
[----:B------:R-:W-:-:S04]  /*b540*/  IMAD.WIDE.U32 R8, R3, UR4, R8 ;  /* 0x0000000403087c25 */ /* 0x000fc8000f8e0008 */
[C---:B------:R-:W-:Y:S02]  /*b550*/  IMAD R4, R0.reuse, UR4, RZ ;  /* 0x0000000400047c24 */ /* 0x040fe4000f8e02ff */
[----:B------:R-:W-:Y:S02]  /*b560*/  IMAD R0, R0, UR6, RZ ;  /* 0x0000000600007c24 */ /* 0x000fe4000f8e02ff */
[C---:B------:R-:W-:Y:S01]  /*b570*/  IMAD R7, R3.reuse, UR5, R4 ;  /* 0x0000000503077c24 */ /* 0x040fe2000f8e0204 */
[----:B------:R-:W-:Y:S01]  /*b580*/  ULDC.64 UR4, c[0x0][0x3e8] ;  /* 0x0000fa0000047ab9 */ /* 0x000fe20000000a00 */
[C---:B------:R-:W-:Y:S01]  /*b590*/  IMAD.WIDE.U32 R12, R3.reuse, UR6, R12 ;  /* 0x00000006030c7c25 */ /* 0x040fe2000f8e000c */
[----:B------:R-:W-:Y:S01]  /*b5a0*/  LEA R6, P0, R8, UR4, 0x1 ;  /* 0x0000000408067c11 */ /* 0x000fe2000f8008ff */
[----:B------:R-:W-:Y:S02]  /*b5b0*/  UMOV UR4, 0xffffffff ;  /* 0xffffffff00047882 */ /* 0x000fe40000000000 */
[----:B------:R-:W-:Y:S01]  /*b5c0*/  IMAD R3, R3, UR7, R0 ;  /* 0x0000000703037c24 */ /* 0x000fe2000f8e0200 */
[----:B------:R-:W-:Y:S01]  /*b5d0*/  ULDC.64 UR6, c[0x0][0x400] ;  /* 0x0001000000067ab9 */ /* 0x000fe20000000a00 */
[----:B------:R-:W-:Y:S01]  /*b5e0*/  IMAD.IADD R7, R9, 0x1, R7 ;  /* 0x0000000109077824 */ /* 0x000fe200078e0207 */
[----:B------:R-:W-:Y:S01]  /*b5f0*/  LEA R4, P1, R12, UR6, 0x1 ;  /* 0x000000060c047c11 */ /* 0x000fe2000f8208ff */
[----:B------:R-:W-:-:S03]  /*b600*/  IMAD.IADD R3, R13, 0x1, R3 ;  /* 0x000000010d037824 */ /* 0x000fc600078e0203 */
[----:B------:R-:W-:Y:S02]  /*b610*/  LEA.HI.X R7, R8, UR5, R7, 0x1, P0 ;  /* 0x0000000508077c11 */ /* 0x000fe400080f0c07 */
[----:B------:R-:W-:Y:S01]  /*b620*/  LEA.HI.X R8, R12, UR7, R3, 0x1, P1 ;  /* 0x000000070c087c11 */ /* 0x000fe200088f0c03 */
[----:B------:R-:W-:Y:S06]  /*b630*/  BRA.DIV UR4, `(.L_x_1791) ;  /* 0x000001ce04d47947 */ /* 0x000fec000b800000 */
[----:B------:R0:W1:Y:S04]  /*b640*/  SHFL.IDX PT, R3, R7, RZ, 0x1c1f ;  /* 0x001c1fff07037589 */ /* 0x00006800000e0000 */
[----:B------:R0:W2:Y:S04]  /*b650*/  SHFL.IDX PT, R0, R6, RZ, 0x1c1f ;  /* 0x001c1fff06007589 */ /* 0x0000a800000e0000 */
[----:B------:R0:W3:Y:S04]  /*b660*/  SHFL.IDX PT, R5, R8, RZ, 0x1c1f ;  /* 0x001c1fff08057589 */ /* 0x0000e800000e0000 */
[----:B------:R0:W4:Y:S02]  /*b670*/  SHFL.IDX PT, R14, R4, RZ, 0x1c1f ;  /* 0x001c1fff040e7589 */ /* 0x00012400000e0000 */
.L_x_2126:
[----:B------:R-:W-:Y:S01]  /*b680*/  IMAD R63, R163, R20, RZ ;  /* 0x00000014a33f7224 */ /* 0x000fe200078e02ff */
[----:B------:R-:W-:Y:S01]  /*b690*/  BSSY B1, `(.L_x_1792) ;  /* 0x0000052000017945 */ /* 0x000fe20003800000 */
[----:B------:R-:W-:Y:S02]  /*b6a0*/  CS2R R58, SRZ ;  /* 0x00000000003a7805 */ /* 0x000fe4000001ff00 */
[----:B------:R-:W-:Y:S02]  /*b6b0*/  CS2R R54, SRZ ;  /* 0x0000000000367805 */ /* 0x000fe4000001ff00 */
[----:B------:R-:W-:Y:S02]  /*b6c0*/  CS2R R50, SRZ ;  /* 0x0000000000327805 */ /* 0x000fe4000001ff00 */
[----:B------:R-:W-:Y:S02]  /*b6d0*/  ISETP.GE.AND P0, PT, R10, R63, PT ;  /* 0x0000003f0a00720c */ /* 0x000fe40003f06270 */
        /* <DEDUP_REMOVED lines=10> */
[----:B------:R-:W-:Y:S01]  /*b780*/  ULDC UR4, c[0x0][0x3f4] ;  /* 0x0000fd0000047ab9 */ /* 0x000fe20000000800 */
[----:B------:R-:W-:Y:S02]  /*b790*/  CS2R R60, SRZ ;  /* 0x00000000003c7805 */ /* 0x000fe4000001ff00 */
[----:B------:R-:W-:Y:S02]  /*b7a0*/  ISETP.GE.AND P3, PT, R171, UR4, PT ;  /* 0x00000004ab007c0c */ /* 0x000fe4000bf66270 */
[----:B------:R-:W-:Y:S02]  /*b7b0*/  CS2R R58, SRZ ;  /* 0x00000000003a7805 */ /* 0x000fe4000001ff00 */
[----:B------:R-:W-:Y:S01]  /*b7c0*/  ISETP.GE.AND P2, PT, R169, UR4, PT ;  /* 0x00000004a9007c0c */ /* 0x000fe2000bf46270 */
[----:B------:R-:W-:Y:S01]  /*b7d0*/  ULDC.64 UR6, c[0x0][0x208] ;  /* 0x0000820000067ab9 */ /* 0x000fe20000000a00 */
[----:B------:R-:W-:Y:S02]  /*b7e0*/  ISETP.GE.AND P1, PT, R170, UR4, PT ;  /* 0x00000004aa007c0c */ /* 0x000fe4000bf26270 */
[----:B------:R-:W-:-:S02]  /*b7f0*/  ISETP.GE.AND P0, PT, R168, UR4, PT ;  /* 0x00000004a8007c0c */ /* 0x000fc4000bf06270 */
[----:B------:R-:W-:-:S03]  /*b800*/  ISETP.GE.AND P4, PT, R160, UR4, PT ;  /* 0x00000004a0007c0c */ /* 0x000fc6000bf86270 */
[C---:B------:R-:W-:Y:S01]  /*b810*/  @!P3 IMAD.SHL.U32 R27, R171.reuse, 0x2, RZ ;  /* 0x00000002ab1bb824 */ /* 0x040fe200078e00ff */
[----:B------:R-:W-:-:S03]  /*b820*/  @!P3 SHF.L.U64.HI R20, R171, 0x1, R197 ;  /* 0x00000001ab14b819 */ /* 0x000fc600000102c5 */
[C---:B------:R-:W-:Y:S01]  /*b830*/  @!P2 IMAD.SHL.U32 R35, R169.reuse, 0x2, RZ ;  /* 0x00000002a923a824 */ /* 0x040fe200078e00ff */
[----:B------:R-:W-:Y:S01]  /*b840*/  @!P2 SHF.L.U64.HI R12, R169, 0x1, R196 ;  /* 0x00000001a90ca819 */ /* 0x000fe200000102c4 */
[----:B------:R-:W-:Y:S01]  /*b850*/  @!P1 IMAD.SHL.U32 R43, R170, 0x2, RZ ;  /* 0x00000002aa2b9824 */ /* 0x000fe200078e00ff */
[-C--:B--2---:R-:W-:Y:S01]  /*b860*/  @!P3 IADD3 R24, P6, R0, R27.reuse, RZ ;  /* 0x0000001b0018b210 */ /* 0x084fe20007fde0ff */
[----:B------:R-:W-:Y:S01]  /*b870*/  @!P0 IMAD.SHL.U32 R65, R168, 0x2, RZ ;  /* 0x00000002a8418824 */ /* 0x000fe200078e00ff */
[----:B----4-:R-:W-:Y:S01]  /*b880*/  @!P3 IADD3 R26, P5, R14, R27, RZ ;  /* 0x0000001b0e1ab210 */ /* 0x010fe20007fbe0ff */
[----:B---3--:R-:W-:Y:S01]  /*b890*/  @!P4 IMAD.MOV.U32 R15, RZ, RZ, R5 ;  /* 0x000000ffff0fc224 */ /* 0x008fe200078e0005 */
[----:B-1----:R-:W-:Y:S02]  /*b8a0*/  @!P3 IADD3.X R25, R3, R20, RZ, P6, !PT ;  /* 0x000000140319b210 */ /* 0x002fe400037fe4ff */
[-C--:B------:R-:W-:Y:S01]  /*b8b0*/  @!P2 IADD3 R32, P6, R0, R35.reuse, RZ ;  /* 0x000000230020a210 */ /* 0x080fe20007fde0ff */
[----:B------:R-:W-:Y:S01]  /*b8c0*/  @!P3 IMAD.X R27, R5, 0x1, R20, P5 ;  /* 0x00000001051bb824 */ /* 0x000fe200028e0614 */
[----:B------:R-:W-:-:S02]  /*b8d0*/  @!P2 IADD3 R34, P5, R14, R35, RZ ;  /* 0x000000230e22a210 */ /* 0x000fc40007fbe0ff */
[----:B------:R-:W-:Y:S01]  /*b8e0*/  @!P1 SHF.L.U64.HI R20, R170, 0x1, R195 ;  /* 0x00000001aa149819 */ /* 0x000fe200000102c3 */
[--C-:B------:R-:W-:Y:S01]  /*b8f0*/  @!P2 IMAD.X R33, R3, 0x1, R12.reuse, P6 ;  /* 0x000000010321a824 */ /* 0x100fe200030e060c */
[-C--:B------:R-:W-:Y:S01]  /*b900*/  @!P1 IADD3 R40, P6, R0, R43.reuse, RZ ;  /* 0x0000002b00289210 */ /* 0x080fe20007fde0ff */
[----:B------:R-:W-:Y:S01]  /*b910*/  @!P2 IMAD.X R35, R5, 0x1, R12, P5 ;  /* 0x000000010523a824 */ /* 0x000fe200028e060c */
[----:B------:R-:W-:Y:S01]  /*b920*/  ISETP.GE.AND P5, PT, R172, UR4, PT ;  /* 0x00000004ac007c0c */ /* 0x000fe2000bfa6270 */
[----:B------:R-:W-:Y:S01]  /*b930*/  @!P4 IMAD.MOV.U32 R12, RZ, RZ, R0 ;  /* 0x000000ffff0cc224 */ /* 0x000fe200078e0000 */
[----:B------:R-:W-:Y:S01]  /*b940*/  @!P0 SHF.L.U64.HI R30, R168, 0x1, R194 ;  /* 0x00000001a81e8819 */ /* 0x000fe200000102c2 */
[----:B------:R-:W-:Y:S01]  /*b950*/  @!P1 IMAD.X R41, R3, 0x1, R20, P6 ;  /* 0x0000000103299824 */ /* 0x000fe200030e0614 */
[----:B------:R-:W-:Y:S02]  /*b960*/  @!P1 IADD3 R42, P6, R14, R43, RZ ;  /* 0x0000002b0e2a9210 */ /* 0x000fe40007fde0ff */
[----:B------:R-:W-:-:S03]  /*b970*/  @!P4 MOV R13, R3 ;  /* 0x00000003000dc202 */ /* 0x000fc60000000f00 */
[----:B------:R-:W-:Y:S01]  /*b980*/  @!P1 IMAD.X R43, R5, 0x1, R20, P6 ;  /* 0x00000001052b9824 */ /* 0x000fe200030e0614 */
[----:B------:R-:W-:Y:S01]  /*b990*/  @!P0 IADD3 R48, P6, R0, R65, RZ ;  /* 0x0000004100308210 */ /* 0x000fe20007fde0ff */
[----:B------:R-:W-:-:S04]  /*b9a0*/  @!P4 IMAD.WIDE R12, R160, 0x2, R12 ;  /* 0x00000002a00cc825 */ /* 0x000fc800078e020c */
[----:B------:R-:W-:Y:S01]  /*b9b0*/  @!P4 IMAD.WIDE R20, R160, 0x2, R14 ;  /* 0x00000002a014c825 */ /* 0x000fe200078e020e */
[----:B------:R1:W5:Y:S03]  /*b9c0*/  @!P4 LD.E.64 R60, desc[UR6][R12.64] ;  /* 0x000000060c3cc980 */ /* 0x000366000c101b00 */
[--C-:B------:R-:W-:Y:S01]  /*b9d0*/  @!P0 IMAD.X R49, R3, 0x1, R30.reuse, P6 ;  /* 0x0000000103318824 */ /* 0x100fe200030e061e */
[----:B------:R-:W-:Y:S01]  /*b9e0*/  @!P0 IADD3 R64, P6, R14, R65, RZ ;  /* 0x000000410e408210 */ /* 0x000fe20007fde0ff */
[C---:B------:R-:W-:Y:S01]  /*b9f0*/  @!P5 IMAD.SHL.U32 R15, R172.reuse, 0x2, RZ ;  /* 0x00000002ac0fd824 */ /* 0x040fe200078e00ff */
[----:B------:R1:W5:Y:S01]  /*ba00*/  @!P4 LD.E.64 R58, desc[UR6][R20.64] ;  /* 0x00000006143ac980 */ /* 0x000362000c101b00 */
[----:B------:R-:W-:Y:S02]  /*ba10*/  @!P5 SHF.L.U64.HI R28, R172, 0x1, R193 ;  /* 0x00000001ac1cd819 */ /* 0x000fe400000102c1 */
[----:B------:R-:W-:Y:S01]  /*ba20*/  CS2R R56, SRZ ;  /* 0x0000000000387805 */ /* 0x000fe2000001ff00 */
[----:B------:R-:W-:Y:S01]  /*ba30*/  @!P0 IMAD.X R65, R5, 0x1, R30, P6 ;  /* 0x0000000105418824 */ /* 0x000fe200030e061e */
[----:B------:R-:W-:-:S02]  /*ba40*/  @!P5 IADD3 R66, P4, R0, R15, RZ ;  /* 0x0000000f0042d210 */ /* 0x000fc40007f9e0ff */
[----:B------:R-:W-:Y:S02]  /*ba50*/  CS2R R54, SRZ ;  /* 0x0000000000367805 */ /* 0x000fe4000001ff00 */
[----:B------:R-:W-:Y:S02]  /*ba60*/  @!P5 IADD3 R14, P6, R14, R15, RZ ;  /* 0x0000000f0e0ed210 */ /* 0x000fe40007fde0ff */
[----:B------:R-:W-:Y:S02]  /*ba70*/  CS2R R52, SRZ ;  /* 0x0000000000347805 */ /* 0x000fe4000001ff00 */
[----:B------:R-:W-:Y:S01]  /*ba80*/  CS2R R50, SRZ ;  /* 0x0000000000327805 */ /* 0x000fe2000001ff00 */
[----:B------:R-:W-:Y:S01]  /*ba90*/  @!P5 IMAD.X R67, R3, 0x1, R28, P4 ;  /* 0x000000010343d824 */ /* 0x000fe200020e061c */
[----:B------:R-:W-:Y:S02]  /*baa0*/  @!P5 IADD3.X R15, R5, R28, RZ, P6, !PT ;  /* 0x0000001c050fd210 */ /* 0x000fe400037fe4ff */
[----:B------:R-:W-:-:S02]  /*bab0*/  CS2R R46, SRZ ;  /* 0x00000000002e7805 */ /* 0x000fc4000001ff00 */
[----:B------:R-:W-:Y:S02]  /*bac0*/  CS2R R44, SRZ ;  /* 0x00000000002c7805 */ /* 0x000fe4000001ff00 */
[----:B------:R-:W-:Y:S02]  /*bad0*/  CS2R R36, SRZ ;  /* 0x0000000000247805 */ /* 0x000fe4000001ff00 */
[----:B------:R-:W-:Y:S02]  /*bae0*/  CS2R R38, SRZ ;  /* 0x0000000000267805 */ /* 0x000fe4000001ff00 */
[----:B------:R-:W-:Y:S02]  /*baf0*/  CS2R R28, SRZ ;  /* 0x00000000001c7805 */ /* 0x000fe4000001ff00 */
[----:B------:R-:W-:Y:S01]  /*bb00*/  CS2R R30, SRZ ;  /* 0x00000000001e7805 */ /* 0x000fe2000001ff00 */
[----:B------:R1:W5:Y:S04]  /*bb10*/  @!P3 LD.E.64 R56, desc[UR6][R24.64] ;  /* 0x000000061838b980 */ /* 0x000368000c101b00 */
        /* <DEDUP_REMOVED lines=8> */
[----:B------:R1:W5:Y:S02]  /*bba0*/  @!P5 LD.E.64 R30, desc[UR6][R14.64] ;  /* 0x000000060e1ed980 */ /* 0x000364000c101b00 */
.L_x_1793:
[----:B------:R-:W-:Y:S05]  /*bbb0*/  BSYNC B1 ;  /* 0x0000000000017941 */ /* 0x000fea0003800000 */
.L_x_1792:
[----:B--2--5:R-:W-:Y:S01]  /*bbc0*/  IMAD.MOV.U32 R0, RZ, RZ, R58 ;  /* 0x000000ffff007224 */ /* 0x024fe200078e003a */
[----:B------:R-:W-:Y:S01]  /*bbd0*/  UMOV UR4, 0xffffffff ;  /* 0xffffffff00047882 */ /* 0x000fe20000000000 */
[----:B-1----:R-:W-:Y:S01]  /*bbe0*/  IMAD.MOV.U32 R3, RZ, RZ, R59 ;  /* 0x000000ffff037224 */ /* 0x002fe200078e003b */
[----:B------:R-:W-:Y:S01]  /*bbf0*/  CS2R R26, SRZ ;  /* 0x00000000001a7805 */ /* 0x000fe2000001ff00 */
[----:B---3--:R-:W-:Y:S01]  /*bc00*/  IMAD.MOV.U32 R5, RZ, RZ, R54 ;  /* 0x000000ffff057224 */ /* 0x008fe200078e0036 */
[----:B------:R-:W-:Y:S01]  /*bc10*/  PRMT R88, R0, 0x7610, R88 ;  /* 0x0000761000587816 */ /* 0x000fe20000000058 */
[----:B------:R-:W-:Y:S01]  /*bc20*/  IMAD.MOV.U32 R9, RZ, RZ, R55 ;  /* 0x000000ffff097224 */ /* 0x000fe200078e0037 */
[----:B------:R-:W-:Y:S01]  /*bc30*/  PRMT R87, R87, 0x5410, R3 ;  /* 0x0000541057577816 */ /* 0x000fe20000000003 */
[----:B------:R-:W-:Y:S02]  /*bc40*/  IMAD.MOV.U32 R0, RZ, RZ, R50 ;  /* 0x000000ffff007224 */ /* 0x000fe400078e0032 */
[----:B------:R-:W-:Y:S01]  /*bc50*/  IMAD.MOV.U32 R3, RZ, RZ, R51 ;  /* 0x000000ffff037224 */ /* 0x000fe200078e0033 */
[----:B------:R-:W-:Y:S01]  /*bc60*/  PRMT R85, R5, 0x5410, R9 ;  /* 0x0000541005557816 */ /* 0x000fe20000000009 */
[----:B------:R-:W-:Y:S01]  /*bc70*/  IMAD.MOV.U32 R9, RZ, RZ, R45 ;  /* 0x000000ffff097224 */ /* 0x000fe200078e002d */
[----:B------:R-:W-:-:S02]  /*bc80*/  MOV R5, R44 ;  /* 0x0000002c00057202 */ /* 0x000fc40000000f00 */
[----:B------:R-:W-:Y:S01]  /*bc90*/  PRMT R83, R0, 0x5410, R3 ;  /* 0x0000541000537816 */ /* 0x000fe20000000003 */
[----:B------:R-:W-:Y:S01]  /*bca0*/  IMAD.MOV.U32 R0, RZ, RZ, R38 ;  /* 0x000000ffff007224 */ /* 0x000fe200078e0026 */
[----:B------:R-:W-:Y:S01]  /*bcb0*/  PRMT R81, R5, 0x5410, R9 ;  /* 0x0000541005517816 */ /* 0x000fe20000000009 */
[----:B------:R-:W-:Y:S02]  /*bcc0*/  IMAD.MOV.U32 R3, RZ, RZ, R39 ;  /* 0x000000ffff037224 */ /* 0x000fe400078e0027 */
        /* <DEDUP_REMOVED lines=21> */
[----:B------:R-:W-:-:S05]  /*be20*/  IMAD.MOV.U32 R9, RZ, RZ, R29 ;  /* 0x000000ffff097224 */ /* 0x000fca00078e001d */
[----:B------:R-:W-:Y:S01]  /*be30*/  PRMT R78, R5, 0x5410, R9 ;  /* 0x00005410054e7816 */ /* 0x000fe20000000009 */
[----:B------:R-:W-:Y:S06]  /*be40*/  BRA.DIV UR4, `(.L_x_1794) ;  /* 0x000001ca04407947 */ /* 0x000fec000b800000 */
[----:B------:R1:W2:Y:S04]  /*be50*/  SHFL.IDX PT, R3, R7, 0x1, 0x1c1f ;  /* 0x003c1f0007037f89 */ /* 0x0002a800000e0000 */
[----:B------:R1:W3:Y:S04]  /*be60*/  SHFL.IDX PT, R0, R6, 0x1, 0x1c1f ;  /* 0x003c1f0006007f89 */ /* 0x0002e800000e0000 */
[----:B------:R1:W1:Y:S04]  /*be70*/  SHFL.IDX PT, R5, R8, 0x1, 0x1c1f ;  /* 0x003c1f0008057f89 */ /* 0x00026800000e0000 */
[----:B0-----:R-:W0:Y:S02]  /*be80*/  SHFL.IDX PT, R4, R4, 0x1, 0x1c1f ;  /* 0x003c1f0004047f89 */ /* 0x001e2400000e0000 */
.L_x_2132:
[----:B------:R-:W-:Y:S01]  /*be90*/  VIADD R10, R10, 0x40 ;  /* 0x000000400a0a7836 */ /* 0x000fe20000000000 */
[----:B-1----:R-:W-:Y:S01]  /*bea0*/  LOP3.LUT R6, R174, 0x18, R18, 0xf8, !PT ;  /* 0x00000018ae067812 */ /* 0x002fe200078ef812 */
[----:B------:R-:W-:Y:S01]  /*beb0*/  BSSY B1, `(.L_x_1795) ;  /* 0x0000054000017945 */ /* 0x000fe20003800000 */
[----:B------:R-:W-:Y:S02]  /*bec0*/  LOP3.LUT P0, RZ, R199, 0x4, RZ, 0xc0, !PT ;  /* 0x00000004c7ff7812 */ /* 0x000fe4000780c0ff */
[----:B------:R-:W-:Y:S02]  /*bed0*/  CS2R R40, SRZ ;  /* 0x0000000000287805 */ /* 0x000fe4000001ff00 */
[----:B------:R-:W-:Y:S02]  /*bee0*/  ISETP.GE.AND P1, PT, R10, R63, PT ;  /* 0x0000003f0a00720c */ /* 0x000fe40003f26270 */
[----:B------:R-:W-:Y:S02]  /*bef0*/  CS2R R32, SRZ ;  /* 0x0000000000207805 */ /* 0x000fe4000001ff00 */
[----:B------:R-:W-:-:S02]  /*bf00*/  LOP3.LUT R7, R6, R175, RZ, 0x3c, !PT ;  /* 0x000000af06077212 */ /* 0x000fc400078e3cff */
[----:B------:R-:W-:Y:S02]  /*bf10*/  CS2R R20, SRZ ;  /* 0x0000000000147805 */ /* 0x000fe4000001ff00 */
[----:B------:R-:W-:Y:S02]  /*bf20*/  CS2R R12, SRZ ;  /* 0x00000000000c7805 */ /* 0x000fe4000001ff00 */
[----:B------:R-:W-:Y:S02]  /*bf30*/  CS2R R8, SRZ ;  /* 0x0000000000087805 */ /* 0x000fe4000001ff00 */
[----:B------:R-:W-:Y:S01]  /*bf40*/  CS2R R48, SRZ ;  /* 0x0000000000307805 */ /* 0x000fe2000001ff00 */
[----:B------:R-:W-:Y:S01]  /*bf50*/  IMAD.IADD R7, R176, 0x1, R7 ;  /* 0x00000001b0077824 */ /* 0x000fe200078e0207 */
[----:B------:R-:W-:Y:S02]  /*bf60*/  CS2R R42, SRZ ;  /* 0x00000000002a7805 */ /* 0x000fe4000001ff00 */
[----:B------:R-:W-:-:S02]  /*bf70*/  CS2R R34, SRZ ;  /* 0x0000000000227805 */ /* 0x000fc4000001ff00 */
[----:B------:R-:W-:Y:S02]  /*bf80*/  CS2R R24, SRZ ;  /* 0x0000000000187805 */ /* 0x000fe4000001ff00 */
[----:B----4-:R-:W-:Y:S01]  /*bf90*/  CS2R R14, SRZ ;  /* 0x00000000000e7805 */ /* 0x010fe2000001ff00 */
[----:B------:R-:W-:Y:S01]  /*bfa0*/  IMAD R62, R7, 0x2, R16 ;  /* 0x00000002073e7824 */ /* 0x000fe200078e0210 */
        /* <DEDUP_REMOVED lines=9> */
[----:B------:R-:W-:-:S05]  /*c040*/  ISETP.GE.AND P1, PT, R168, UR4, PT ;  /* 0x00000004a8007c0c */ /* 0x000fca000bf26270 */
[C---:B------:R-:W-:Y:S02]  /*c050*/  @!P4 SHF.L.U32 R9, R171.reuse, 0x1, RZ ;  /* 0x00000001ab09c819 */ /* 0x040fe400000006ff */
[----:B------:R-:W-:Y:S02]  /*c060*/  @!P4 SHF.L.U64.HI R6, R171, 0x1, R197 ;  /* 0x00000001ab06c819 */ /* 0x000fe400000102c5 */
[C---:B------:R-:W-:Y:S01]  /*c070*/  @!P3 IMAD.SHL.U32 R73, R169.reuse, 0x2, RZ ;  /* 0x00000002a949b824 */ /* 0x040fe200078e00ff */
[-C--:B---3--:R-:W-:Y:S01]  /*c080*/  @!P4 IADD3 R10, P5, R0, R9.reuse, RZ ;  /* 0x00000009000ac210 */ /* 0x088fe20007fbe0ff */
[----:B------:R-:W-:Y:S01]  /*c090*/  @!P2 IMAD.SHL.U32 R67, R170, 0x2, RZ ;  /* 0x00000002aa43a824 */ /* 0x000fe200078e00ff */
[----:B------:R-:W-:Y:S01]  /*c0a0*/  @!P3 SHF.L.U64.HI R12, R169, 0x1, R196 ;  /* 0x00000001a90cb819 */ /* 0x000fe200000102c4 */
[----:B------:R-:W-:Y:S01]  /*c0b0*/  @!P1 IMAD.SHL.U32 R7, R168, 0x2, RZ ;  /* 0x00000002a8079824 */ /* 0x000fe200078e00ff */
[----:B0-----:R-:W-:Y:S01]  /*c0c0*/  @!P4 IADD3 R8, P6, R4, R9, RZ ;  /* 0x000000090408c210 */ /* 0x001fe20007fde0ff */
[----:B--2---:R-:W-:Y:S01]  /*c0d0*/  @!P4 IMAD.X R11, R3, 0x1, R6, P5 ;  /* 0x00000001030bc824 */ /* 0x004fe200028e0606 */
[----:B------:R-:W-:-:S02]  /*c0e0*/  @!P3 IADD3 R76, P5, R0, R73, RZ ;  /* 0x00000049004cb210 */ /* 0x000fc40007fbe0ff */
[----:B------:R-:W-:Y:S01]  /*c0f0*/  @!P2 SHF.L.U64.HI R14, R170, 0x1, R195 ;  /* 0x00000001aa0ea819 */ /* 0x000fe200000102c3 */
[----:B------:R-:W-:Y:S01]  /*c100*/  @!P4 IMAD.X R9, R5, 0x1, R6, P6 ;  /* 0x000000010509c824 */ /* 0x000fe200030e0606 */
[----:B------:R-:W-:Y:S01]  /*c110*/  @!P3 IADD3 R72, P6, R4, R73, RZ ;  /* 0x000000490448b210 */ /* 0x000fe20007fde0ff */
[----:B------:R-:W-:Y:S01]  /*c120*/  @!P3 IMAD.X R77, R3, 0x1, R12, P5 ;  /* 0x00000001034db824 */ /* 0x000fe200028e060c */
[-C--:B------:R-:W-:Y:S02]  /*c130*/  @!P2 IADD3 R70, P5, R0, R67.reuse, RZ ;  /* 0x000000430046a210 */ /* 0x080fe40007fbe0ff */
[----:B------:R-:W-:Y:S02]  /*c140*/  @!P3 IADD3.X R73, R5, R12, RZ, P6, !PT ;  /* 0x0000000c0549b210 */ /* 0x000fe400037fe4ff */
[----:B------:R-:W-:Y:S01]  /*c150*/  @!P1 SHF.L.U64.HI R20, R168, 0x1, R194 ;  /* 0x00000001a8149819 */ /* 0x000fe200000102c2 */
[----:B------:R-:W-:Y:S01]  /*c160*/  @!P2 IMAD.X R71, R3, 0x1, R14, P5 ;  /* 0x000000010347a824 */ /* 0x000fe200028e060e */
[----:B------:R-:W-:-:S02]  /*c170*/  @!P2 IADD3 R66, P6, R4, R67, RZ ;  /* 0x000000430442a210 */ /* 0x000fc40007fde0ff */
[----:B------:R-:W-:-:S03]  /*c180*/  @!P1 IADD3 R64, P5, R0, R7, RZ ;  /* 0x0000000700409210 */ /* 0x000fc60007fbe0ff */
[----:B------:R-:W-:Y:S01]  /*c190*/  @!P2 IMAD.X R67, R5, 0x1, R14, P6 ;  /* 0x000000010543a824 */ /* 0x000fe200030e060e */
[----:B------:R-:W-:Y:S01]  /*c1a0*/  ISETP.GE.AND P6, PT, R160, UR4, PT ;  /* 0x00000004a0007c0c */ /* 0x000fe2000bfc6270 */
[----:B------:R-:W-:Y:S01]  /*c1b0*/  @!P1 IMAD.X R65, R3, 0x1, R20, P5 ;  /* 0x0000000103419824 */ /* 0x000fe200028e0614 */
[----:B------:R-:W-:-:S05]  /*c1c0*/  @!P1 IADD3 R6, P5, R4, R7, RZ ;  /* 0x0000000704069210 */ /* 0x000fca0007fbe0ff */
[----:B------:R-:W-:Y:S01]  /*c1d0*/  @!P1 IMAD.X R7, R5, 0x1, R20, P5 ;  /* 0x0000000105079824 */ /* 0x000fe200028e0614 */
[----:B------:R-:W-:-:S05]  /*c1e0*/  ISETP.GE.AND P5, PT, R172, UR4, PT ;  /* 0x00000004ac007c0c */ /* 0x000fca000bfa6270 */
[----:B------:R-:W-:Y:S02]  /*c1f0*/  @!P6 IMAD.MOV.U32 R12, RZ, RZ, R0 ;  /* 0x000000ffff0ce224 */ /* 0x000fe400078e0000 */
[----:B------:R-:W-:Y:S02]  /*c200*/  @!P6 IMAD.MOV.U32 R13, RZ, RZ, R3 ;  /* 0x000000ffff0de224 */ /* 0x000fe400078e0003 */
[----:B------:R-:W-:-:S04]  /*c210*/  @!P6 IMAD.WIDE R14, R160, 0x2, R4 ;  /* 0x00000002a00ee825 */ /* 0x000fc800078e0204 */
[----:B------:R-:W-:Y:S01]  /*c220*/  @!P6 IMAD.WIDE R12, R160, 0x2, R12 ;  /* 0x00000002a00ce825 */ /* 0x000fe200078e020c */
[C---:B------:R-:W-:Y:S01]  /*c230*/  @!P5 SHF.L.U32 R21, R172.reuse, 0x1, RZ ;  /* 0x00000001ac15d819 */ /* 0x040fe200000006ff */
[----:B------:R0:W5:Y:S01]  /*c240*/  @!P6 LD.E.64 R26, desc[UR6][R14.64] ;  /* 0x000000060e1ae980 */ /* 0x000162000c101b00 */
[----:B------:R-:W-:-:S03]  /*c250*/  @!P5 SHF.L.U64.HI R20, R172, 0x1, R193 ;  /* 0x00000001ac14d819 */ /* 0x000fc600000102c1 */
[----:B------:R1:W5:Y:S01]  /*c260*/  @!P6 LD.E.64 R48, desc[UR6][R12.64] ;  /* 0x000000060c30e980 */ /* 0x000362000c101b00 */
[-C--:B------:R-:W-:Y:S02]  /*c270*/  @!P5 IADD3 R74, P6, R0, R21.reuse, RZ ;  /* 0x00000015004ad210 */ /* 0x080fe40007fde0ff */
[----:B------:R-:W-:Y:S02]  /*c280*/  CS2R R42, SRZ ;  /* 0x00000000002a7805 */ /* 0x000fe4000001ff00 */
[----:B------:R-:W-:Y:S01]  /*c290*/  CS2R R40, SRZ ;  /* 0x0000000000287805 */ /* 0x000fe2000001ff00 */
[----:B------:R-:W-:Y:S01]  /*c2a0*/  @!P5 IMAD.X R75, R3, 0x1, R20, P6 ;  /* 0x00000001034bd824 */ /* 0x000fe200030e0614 */
[----:B------:R-:W-:Y:S02]  /*c2b0*/  @!P5 IADD3 R4, P6, R4, R21, RZ ;  /* 0x000000150404d210 */ /* 0x000fe40007fde0ff */
[----:B------:R2:W5:Y:S01]  /*c2c0*/  @!P4 LD.E.64 R42, desc[UR6][R10.64] ;  /* 0x000000060a2ac980 */ /* 0x000562000c101b00 */
[----:B------:R-:W-:-:S02]  /*c2d0*/  CS2R R34, SRZ ;  /* 0x0000000000227805 */ /* 0x000fc4000001ff00 */
[----:B------:R-:W-:Y:S02]  /*c2e0*/  CS2R R32, SRZ ;  /* 0x0000000000207805 */ /* 0x000fe4000001ff00 */
[----:B------:R-:W-:Y:S01]  /*c2f0*/  CS2R R24, SRZ ;  /* 0x0000000000187805 */ /* 0x000fe2000001ff00 */
[----:B------:R-:W-:Y:S01]  /*c300*/  @!P5 IMAD.X R5, R5, 0x1, R20, P6 ;  /* 0x000000010505d824 */ /* 0x000fe200030e0614 */
[----:B------:R3:W5:Y:S01]  /*c310*/  @!P4 LD.E.64 R40, desc[UR6][R8.64] ;  /* 0x000000060828c980 */ /* 0x000762000c101b00 */
[----:B------:R-:W-:Y:S02]  /*c320*/  CS2R R20, SRZ ;  /* 0x0000000000147805 */ /* 0x000fe4000001ff00 */
[----:B0-----:R-:W-:Y:S02]  /*c330*/  CS2R R14, SRZ ;  /* 0x00000000000e7805 */ /* 0x001fe4000001ff00 */
[----:B-1----:R-:W-:Y:S01]  /*c340*/  CS2R R12, SRZ ;  /* 0x00000000000c7805 */ /* 0x002fe2000001ff00 */
[----:B------:R1:W5:Y:S01]  /*c350*/  @!P3 LD.E.64 R34, desc[UR6][R76.64] ;  /* 0x000000064c22b980 */ /* 0x000362000c101b00 */
[----:B--2---:R-:W-:-:S03]  /*c360*/  CS2R R10, SRZ ;  /* 0x00000000000a7805 */ /* 0x004fc6000001ff00 */
[----:B------:R1:W5:Y:S01]  /*c370*/  @!P3 LD.E.64 R32, desc[UR6][R72.64] ;  /* 0x000000064820b980 */ /* 0x000362000c101b00 */
[----:B---3--:R-:W-:-:S03]  /*c380*/  CS2R R8, SRZ ;  /* 0x0000000000087805 */ /* 0x008fc6000001ff00 */
[----:B------:R1:W5:Y:S04]  /*c390*/  @!P2 LD.E.64 R24, desc[UR6][R70.64] ;  /* 0x000000064618a980 */ /* 0x000368000c101b00 */
[----:B------:R1:W5:Y:S04]  /*c3a0*/  @!P2 LD.E.64 R20, desc[UR6][R66.64] ;  /* 0x000000064214a980 */ /* 0x000368000c101b00 */
[----:B------:R1:W5:Y:S04]  /*c3b0*/  @!P1 LD.E.64 R14, desc[UR6][R64.64] ;  /* 0x00000006400e9980 */ /* 0x000368000c101b00 */
[----:B------:R1:W5:Y:S04]  /*c3c0*/  @!P1 LD.E.64 R12, desc[UR6][R6.64] ;  /* 0x00000006060c9980 */ /* 0x000368000c101b00 */
[----:B------:R1:W5:Y:S04]  /*c3d0*/  @!P5 LD.E.64 R10, desc[UR6][R74.64] ;  /* 0x000000064a0ad980 */ /* 0x000368000c101b00 */
[----:B------:R1:W5:Y:S02]  /*c3e0*/  @!P5 LD.E.64 R8, desc[UR6][R4.64] ;  /* 0x000000060408d980 */ /* 0x000364000c101b00 */
.L_x_1796:
[----:B------:R-:W-:Y:S05]  /*c3f0*/  BSYNC B1 ;  /* 0x0000000000017941 */ /* 0x000fea0003800000 */
.L_x_1795:
[----:B01---5:R-:W-:Y:S01]  /*c400*/  IMAD.MOV.U32 R4, RZ, RZ, R26 ;  /* 0x000000ffff047224 */ /* 0x023fe200078e001a */
[----:B--2---:R-:W-:Y:S01]  /*c410*/  LEA.HI R3, R187, R187, RZ, 0x1 ;  /* 0x000000bbbb037211 */ /* 0x004fe200078f08ff */
[C---:B------:R-:W-:Y:S01]  /*c420*/  VIADD R5, R62.reuse, 0xc400 ;  /* 0x0000c4003e057836 */ /* 0x040fe20000000000 */
[----:B------:R-:W-:Y:S01]  /*c430*/  MOV R65, R42 ;  /* 0x0000002a00417202 */ /* 0x000fe20000000f00 */
[----:B---3--:R-:W-:Y:S01]  /*c440*/  VIADD R0, R62, 0xc440 ;  /* 0x0000c4403e007836 */ /* 0x008fe20000000000 */
[----:B------:R-:W-:Y:S01]  /*c450*/  PRMT R75, R4, 0x7610, R75 ;  /* 0x00007610044b7816 */ /* 0x000fe2000000004b */
[----:B------:R-:W-:Y:S01]  /*c460*/  @P0 VIADD R0, R5, 0xffffffc0 ;  /* 0xffffffc005000836 */ /* 0x000fe20000000000 */
[----:B------:R-:W-:Y:S01]  /*c470*/  LOP3.LUT R4, R3, 0xfffffffe, RZ, 0xc0, !PT ;  /* 0xfffffffe03047812 */ /* 0x000fe200078ec0ff */
[----:B------:R-:W-:Y:S01]  /*c480*/  IMAD.MOV.U32 R6, RZ, RZ, R40 ;  /* 0x000000ffff067224 */ /* 0x000fe200078e0028 */
[----:B------:R-:W-:Y:S01]  /*c490*/  MOV R5, R27 ;  /* 0x0000001b00057202 */ /* 0x000fe20000000f00 */
[----:B------:R-:W-:Y:S01]  /*c4a0*/  IMAD.MOV.U32 R7, RZ, RZ, R41 ;  /* 0x000000ffff077224 */ /* 0x000fe200078e0029 */
[----:B------:R-:W-:Y:S01]  /*c4b0*/  PRMT R74, R65, 0x7610, R74 ;  /* 0x00007610414a7816 */ /* 0x000fe2000000004a */
[----:B------:R-:W-:Y:S01]  /*c4c0*/  IMAD.IADD R4, R187, 0x1, -R4 ;  /* 0x00000001bb047824 */ /* 0x000fe200078e0a04 */
[----:B------:R-:W-:Y:S01]  /*c4d0*/  PRMT R75, R75, 0x5410, R5 ;  /* 0x000054104b4b7816 */ /* 0x000fe20000000005 */
[----:B------:R-:W-:Y:S01]  /*c4e0*/  IMAD.MOV.U32 R3, RZ, RZ, R32 ;  /* 0x000000ffff037224 */ /* 0x000fe200078e0020 */
[----:B------:R-:W-:Y:S01]  /*c4f0*/  PRMT R73, R6, 0x5410, R7 ;  /* 0x0000541006497816 */ /* 0x000fe20000000007 */
[----:B------:R-:W-:Y:S01]  /*c500*/  IMAD.MOV.U32 R6, RZ, RZ, R33 ;  /* 0x000000ffff067224 */ /* 0x000fe200078e0021 */
[----:B------:R-:W-:Y:S01]  /*c510*/  SHF.L.U32 R5, R4, 0x1f, RZ ;  /* 0x0000001f04057819 */ /* 0x000fe200000006ff */
[----:B------:R-:W-:Y:S01]  /*c520*/  IMAD.MOV.U32 R7, RZ, RZ, R20 ;  /* 0x000000ffff077224 */ /* 0x000fe200078e0014 */
[----:B------:R-:W-:Y:S01]  /*c530*/  VIADDMNMX R71, R63, -R177, 0x80, PT ;  /* 0x000000803f477446 */ /* 0x000fe200038009b1 */
[----:B------:R-:W-:Y:S01]  /*c540*/  IMAD.MOV.U32 R4, RZ, RZ, R12 ;  /* 0x000000ffff047224 */ /* 0x000fe200078e000c */
[----:B------:R-:W0:Y:S01]  /*c550*/  SYNCS.PHASECHK.TRANS64.TRYWAIT P0, [R16+URZ+0x2a800], R5 ;  /* 0x02a80005100075a7 */ /* 0x000e22000800017f */
[----:B------:R-:W-:Y:S01]  /*c560*/  PRMT R70, R3, 0x5410, R6 ;  /* 0x0000541003467816 */ /* 0x000fe20000000006 */
[----:B------:R-:W-:Y:S01]  /*c570*/  IMAD.MOV.U32 R6, RZ, RZ, R13 ;  /* 0x000000ffff067224 */ /* 0x000fe200078e000d */
[----:B------:R-:W-:Y:S01]  /*c580*/  PRMT R66, R7, 0x7610, R66 ;  /* 0x0000761007427816 */ /* 0x000fe20000000042 */
[----:B------:R-:W-:Y:S01]  /*c590*/  IMAD.MOV.U32 R7, RZ, RZ, R8 ;  /* 0x000000ffff077224 */ /* 0x000fe200078e0008 */
[----:B------:R-:W-:Y:S01]  /*c5a0*/  MOV R3, R21 ;  /* 0x0000001500037202 */ /* 0x000fe20000000f00 */
[----:B------:R-:W-:Y:S01]  /*c5b0*/  BSSY B1, `(.L_x_1797) ;  /* 0x0000018000017945 */ /* 0x000fe20003800000 */
[----:B------:R-:W-:Y:S01]  /*c5c0*/  PRMT R64, R4, 0x5410, R6 ;  /* 0x0000541004407816 */ /* 0x000fe20000000006 */
[----:B------:R-:W-:Y:S01]  /*c5d0*/  IMAD.MOV.U32 R4, RZ, RZ, R9 ;  /* 0x000000ffff047224 */ /* 0x000fe200078e0009 */
[--C-:B------:R-:W-:Y:S01]  /*c5e0*/  PRMT R66, R66, 0x5410, R3.reuse ;  /* 0x0000541042427816 */ /* 0x100fe20000000003 */
        /* <DEDUP_REMOVED lines=8> */
[----:B------:R-:W-:Y:S01]  /*c670*/  ISETP.GE.AND P1, PT, R162, R71, PT ;  /* 0x00000047a200720c */ /* 0x000fe20003f26270 */
[----:B------:R-:W-:Y:S01]  /*c680*/  IMAD.MOV.U32 R7, RZ, RZ, R35 ;  /* 0x000000ffff077224 */ /* 0x000fe200078e0023 */
[----:B------:R-:W-:Y:S01]  /*c690*/  PRMT R74, R74, 0x5410, R4 ;  /* 0x000054104a4a7816 */ /* 0x000fe20000000004 */
[----:B------:R-:W-:-:S03]  /*c6a0*/  IMAD.MOV.U32 R4, RZ, RZ, R24 ;  /* 0x000000ffff047224 */ /* 0x000fc600078e0018 */
[----:B------:R-:W-:Y:S01]  /*c6b0*/  PRMT R72, R6, 0x5410, R7 ;  /* 0x0000541006487816 */ /* 0x000fe20000000007 */
[----:B------:R-:W-:Y:S02]  /*c6c0*/  IMAD.MOV.U32 R6, RZ, RZ, R25 ;  /* 0x000000ffff067224 */ /* 0x000fe400078e0019 */
[----:B------:R-:W-:-:S03]  /*c6d0*/  IMAD.MOV.U32 R7, RZ, RZ, R14 ;  /* 0x000000ffff077224 */ /* 0x000fc600078e000e */
[----:B------:R-:W-:Y:S01]  /*c6e0*/  PRMT R67, R4, 0x5410, R6 ;  /* 0x0000541004437816 */ /* 0x000fe20000000006 */
[----:B------:R-:W-:Y:S01]  /*c6f0*/  IMAD.MOV.U32 R4, RZ, RZ, R10 ;  /* 0x000000ffff047224 */ /* 0x000fe200078e000a */
[----:B------:R-:W-:Y:S01]  /*c700*/  PRMT R65, R7, 0x5410, R63 ;  /* 0x0000541007417816 */ /* 0x000fe2000000003f */
[----:B------:R-:W-:Y:S01]  /*c710*/  IMAD.MOV.U32 R6, RZ, RZ, R11 ;  /* 0x000000ffff067224 */ /* 0x000fe200078e000b */
[----:B0-----:R-:W-:Y:S06]  /*c720*/  @!P0 BRA `(.L_x_1798) ;  /* 0x000001c0007c8947 */ /* 0x001fec0003800000 */
.L_x_2133:
[----:B------:R-:W-:Y:S05]  /*c730*/  BSYNC B1 ;  /* 0x0000000000017941 */ /* 0x000fea0003800000 */
.L_x_1797:
        /* <DEDUP_REMOVED lines=13> */
[----:B------:R-:W-:Y:S01]  /*c810*/  SHF.R.U32.HI R90, RZ, 0x10, R59 ;  /* 0x00000010ff5a7819 */ /* 0x000fe2000001163b */
[--C-:B------:R-:W-:Y:S01]  /*c820*/  HADD2.F32 R77, -RZ, R88.reuse.H1_H1 ;  /* 0x30000058ff4d7230 */ /* 0x100fe20000004100 */
[--C-:B------:R-:W-:Y:S01]  /*c830*/  SHF.R.U32.HI R91, RZ, 0x10, R61.reuse ;  /* 0x00000010ff5b7819 */ /* 0x100fe2000001163d */
[----:B------:R-:W-:Y:S01]  /*c840*/  HADD2.F32 R89, -RZ, R88.H0_H0 ;  /* 0x20000058ff597230 */ /* 0x000fe20000004100 */
[----:B------:R-:W-:Y:S01]  /*c850*/  SHF.R.U64 R94, R60, 0x10, R61 ;  /* 0x000000103c5e7819 */ /* 0x000fe2000000123d */
[----:B------:R-:W-:Y:S01]  /*c860*/  HADD2.F32 R90, -RZ, R90.H0_H0 ;  /* 0x2000005aff5a7230 */ /* 0x000fe20000004100 */
[----:B------:R-:W-:Y:S01]  /*c870*/  SHF.R.U64 R93, R58, 0x10, R59 ;  /* 0x000000103a5d7819 */ /* 0x000fe2000000123b */
[----:B------:R-:W-:Y:S02]  /*c880*/  HADD2.F32 R88, -RZ, R91.H0_H0 ;  /* 0x2000005bff587230 */ /* 0x000fe40000004100 */
[----:B0-----:R-:W-:-:S02]  /*c890*/  HADD2.F32 R61, -RZ, R7.H1_H1 ;  /* 0x30000007ff3d7230 */ /* 0x001fc40000004100 */
[----:B------:R-:W-:Y:S02]  /*c8a0*/  HADD2.F32 R60, -RZ, R7.H0_H0 ;  /* 0x20000007ff3c7230 */ /* 0x000fe40000004100 */
[--C-:B------:R-:W-:Y:S02]  /*c8b0*/  HADD2.F32 R7, -RZ, R4.reuse.H0_H0 ;  /* 0x20000004ff077230 */ /* 0x100fe40000004100 */
[C---:B------:R-:W-:Y:S01]  /*c8c0*/  FMUL.FTZ R91, R61.reuse, R90 ;  /* 0x0000005a3d5b7220 */ /* 0x040fe20000410000 */
[----:B------:R-:W-:Y:S01]  /*c8d0*/  FMUL.FTZ R61, R61, R88 ;  /* 0x000000583d3d7220 */ /* 0x000fe20000410000 */
[----:B------:R-:W-:Y:S02]  /*c8e0*/  HADD2.F32 R4, -RZ, R4.H1_H1 ;  /* 0x30000004ff047230 */ /* 0x000fe40000004100 */
[--C-:B------:R-:W-:Y:S02]  /*c8f0*/  HADD2.F32 R58, -RZ, R6.reuse.H0_H0 ;  /* 0x20000006ff3a7230 */ /* 0x100fe40000004100 */
[----:B------:R-:W-:Y:S01]  /*c900*/  FFMA.FTZ R90, R60, R90, R61 ;  /* 0x0000005a3c5a7223 */ /* 0x000fe2000001003d */
[----:B------:R-:W-:-:S02]  /*c910*/  HADD2.F32 R59, -RZ, R6.H1_H1 ;  /* 0x30000006ff3b7230 */ /* 0x000fc40000004100 */
[----:B------:R-:W-:Y:S01]  /*c920*/  FFMA.FTZ R91, R60, R88, -R91 ;  /* 0x000000583c5b7223 */ /* 0x000fe2000001085b */
[----:B------:R-:W-:Y:S02]  /*c930*/  HADD2.F32 R61, -RZ, R87.H1_H1 ;  /* 0x30000057ff3d7230 */ /* 0x000fe40000004100 */
[C---:B------:R-:W-:Y:S01]  /*c940*/  FMUL.FTZ R92, R4.reuse, R89 ;  /* 0x00000059045c7220 */ /* 0x040fe20000410000 */
[----:B------:R-:W-:Y:S02]  /*c950*/  HADD2.F32 R6, -RZ, R5.H0_H0 ;  /* 0x20000005ff067230 */ /* 0x000fe40000004100 */
[-C--:B------:R-:W-:Y:S01]  /*c960*/  FMUL.FTZ R88, R4, R77.reuse ;  /* 0x0000004d04587220 */ /* 0x080fe20000410000 */
[----:B------:R-:W-:Y:S02]  /*c970*/  HADD2.F32 R87, -RZ, R87.H0_H0 ;  /* 0x20000057ff577230 */ /* 0x000fe40000004100 */
[----:B------:R-:W-:Y:S01]  /*c980*/  FFMA.FTZ R92, R7, R77, -R92 ;  /* 0x0000004d075c7223 */ /* 0x000fe2000001085c */
[----:B------:R-:W-:-:S02]  /*c990*/  HADD2.F32 R5, -RZ, R5.H1_H1 ;  /* 0x30000005ff057230 */ /* 0x000fc40000004100 */
[----:B------:R-:W-:Y:S01]  /*c9a0*/  FFMA.FTZ R89, R7, R89, R88 ;  /* 0x0000005907597223 */ /* 0x000fe20000010058 */
[----:B------:R-:W-:Y:S02]  /*c9b0*/  HADD2.F32 R60, -RZ, R93.H0_H0 ;  /* 0x2000005dff3c7230 */ /* 0x000fe40000004100 */
[C---:B------:R-:W-:Y:S01]  /*c9c0*/  FMUL.FTZ R77, R59.reuse, R61 ;  /* 0x0000003d3b4d7220 */ /* 0x040fe20000410000 */
[----:B------:R-:W-:Y:S02]  /*c9d0*/  HADD2.F32 R4, -RZ, R94.H0_H0 ;  /* 0x2000005eff047230 */ /* 0x000fe40000004100 */
[-C--:B------:R-:W-:Y:S01]  /*c9e0*/  FMUL.FTZ R88, R59, R87.reuse ;  /* 0x000000573b587220 */ /* 0x080fe20000410000 */
[C---:B------:R-:W-:Y:S01]  /*c9f0*/  FMUL.FTZ R7, R5.reuse, R60 ;  /* 0x0000003c05077220 */ /* 0x040fe20000410000 */
[C---:B------:R-:W-:Y:S01]  /*ca00*/  FFMA.FTZ R77, R58.reuse, R87, -R77 ;  /* 0x000000573a4d7223 */ /* 0x040fe2000001084d */
[-C--:B------:R-:W-:Y:S01]  /*ca10*/  FMUL.FTZ R59, R5, R4.reuse ;  /* 0x00000004053b7220 */ /* 0x080fe20000410000 */
[----:B------:R-:W-:Y:S01]  /*ca20*/  FFMA.FTZ R88, R58, R61, R88 ;  /* 0x0000003d3a587223 */ /* 0x000fe20000010058 */
[----:B------:R-:W-:Y:S01]  /*ca30*/  FFMA.FTZ R5, R6, R4, -R7 ;  /* 0x0000000406057223 */ /* 0x000fe20000010807 */
[----:B------:R-:W-:Y:S01]  /*ca40*/  F2FP.F16.F32.PACK_AB R7, R90, R91 ;  /* 0x0000005b5a07723e */ /* 0x000fe200000000ff */
[----:B------:R-:W-:Y:S01]  /*ca50*/  FFMA.FTZ R60, R6, R60, R59 ;  /* 0x0000003c063c7223 */ /* 0x000fe2000001003b */
[----:B------:R-:W-:-:S02]  /*ca60*/  F2FP.F16.F32.PACK_AB R4, R89, R92 ;  /* 0x0000005c5904723e */ /* 0x000fc400000000ff */
[----:B------:R-:W-:Y:S02]  /*ca70*/  F2FP.F16.F32.PACK_AB R6, R88, R77 ;  /* 0x0000004d5806723e */ /* 0x000fe400000000ff */
[----:B------:R-:W-:-:S05]  /*ca80*/  F2FP.F16.F32.PACK_AB R5, R60, R5 ;  /* 0x000000053c05723e */ /* 0x000fca00000000ff */
[----:B------:R0:W-:Y:S02]  /*ca90*/  STS.128 [R62+0xc400], R4 ;  /* 0x00c400043e007388 */ /* 0x0001e40000000c00 */
.L_x_1802:
[----:B------:R-:W-:Y:S05]  /*caa0*/  BSYNC B2 ;  /* 0x0000000000027941 */ /* 0x000fea0003800000 */
.L_x_1801:
[----:B------:R-:W-:Y:S04]  /*cab0*/  BSSY B2, `(.L_x_1803) ;  /* 0x000002c000027945 */ /* 0x000fe80003800000 */
[----:B------:R-:W-:Y:S05]  /*cac0*/  @P1 BRA `(.L_x_1804) ;  /* 0x0000000000a81947 */ /* 0x000fea0003800000 */
[----:B0-----:R-:W0:Y:S01]  /*cad0*/  LDS.128 R4, [R0] ;  /* 0x0000000000047984 */ /* 0x001e220000000c00 */
[----:B------:R-:W-:Y:S01]  /*cae0*/  SHF.R.U32.HI R59, RZ, 0x10, R57 ;  /* 0x00000010ff3b7819 */ /* 0x000fe20000011639 */
[----:B------:R-:W-:Y:S01]  /*caf0*/  HADD2.F32 R58, -RZ, R86.H0_H0 ;  /* 0x20000056ff3a7230 */ /* 0x000fe20000004100 */
[----:B------:R-:W-:Y:S01]  /*cb00*/  SHF.R.U32.HI R61, RZ, 0x10, R55 ;  /* 0x00000010ff3d7819 */ /* 0x000fe20000011637 */
[----:B------:R-:W-:Y:S01]  /*cb10*/  HADD2.F32 R60, -RZ, R85.H0_H0 ;  /* 0x20000055ff3c7230 */ /* 0x000fe20000004100 */
[----:B------:R-:W-:Y:S01]  /*cb20*/  SHF.R.U64 R89, R56, 0x10, R57 ;  /* 0x0000001038597819 */ /* 0x000fe20000001239 */
[----:B------:R-:W-:Y:S01]  /*cb30*/  HADD2.F32 R59, -RZ, R59.H0_H0 ;  /* 0x2000003bff3b7230 */ /* 0x000fe20000004100 */
[----:B------:R-:W-:Y:S01]  /*cb40*/  SHF.R.U64 R87, R54, 0x10, R55 ;  /* 0x0000001036577819 */ /* 0x000fe20000001237 */
[----:B------:R-:W-:Y:S02]  /*cb50*/  HADD2.F32 R61, -RZ, R61.H0_H0 ;  /* 0x2000003dff3d7230 */ /* 0x000fe40000004100 */
[----:B------:R-:W-:-:S02]  /*cb60*/  HADD2.F32 R85, -RZ, R85.H1_H1 ;  /* 0x30000055ff557230 */ /* 0x000fc40000004100 */
[----:B------:R-:W-:Y:S02]  /*cb70*/  HADD2.F32 R86, -RZ, R86.H1_H1 ;  /* 0x30000056ff567230 */ /* 0x000fe40000004100 */
[--C-:B0-----:R-:W-:Y:S02]  /*cb80*/  HADD2.F32 R57, -RZ, R7.reuse.H1_H1 ;  /* 0x30000007ff397230 */ /* 0x101fe40000004100 */
[----:B------:R-:W-:Y:S02]  /*cb90*/  HADD2.F32 R56, -RZ, R7.H0_H0 ;  /* 0x20000007ff387230 */ /* 0x000fe40000004100 */
[--C-:B------:R-:W-:Y:S02]  /*cba0*/  HADD2.F32 R7, -RZ, R4.reuse.H0_H0 ;  /* 0x20000004ff077230 */ /* 0x100fe40000004100 */
[C---:B------:R-:W-:Y:S01]  /*cbb0*/  FMUL.FTZ R90, R57.reuse, R59 ;  /* 0x0000003b395a7220 */ /* 0x040fe20000410000 */
[----:B------:R-:W-:Y:S02]  /*cbc0*/  HADD2.F32 R4, -RZ, R4.H1_H1 ;  /* 0x30000004ff047230 */ /* 0x000fe40000004100 */
[----:B------:R-:W-:Y:S01]  /*cbd0*/  FMUL.FTZ R77, R57, R61 ;  /* 0x0000003d394d7220 */ /* 0x000fe20000410000 */
[----:B------:R-:W-:-:S02]  /*cbe0*/  HADD2.F32 R54, -RZ, R6.H0_H0 ;  /* 0x20000006ff367230 */ /* 0x000fc40000004100 */
[----:B------:R-:W-:Y:S01]  /*cbf0*/  FFMA.FTZ R92, R56, R61, R90 ;  /* 0x0000003d385c7223 */ /* 0x000fe2000001005a */
[----:B------:R-:W-:Y:S02]  /*cc00*/  HADD2.F32 R55, -RZ, R6.H1_H1 ;  /* 0x30000006ff377230 */ /* 0x000fe40000004100 */
[----:B------:R-:W-:Y:S01]  /*cc10*/  FMUL.FTZ R88, R4, R60 ;  /* 0x0000003c04587220 */ /* 0x000fe20000410000 */
[--C-:B------:R-:W-:Y:S02]  /*cc20*/  HADD2.F32 R6, -RZ, R5.reuse.H0_H0 ;  /* 0x20000005ff067230 */ /* 0x100fe40000004100 */
[----:B------:R-:W-:Y:S01]  /*cc30*/  FFMA.FTZ R77, R56, R59, -R77 ;  /* 0x0000003b384d7223 */ /* 0x000fe2000001084d */
[-C--:B------:R-:W-:Y:S01]  /*cc40*/  FMUL.FTZ R90, R4, R58.reuse ;  /* 0x0000003a045a7220 */ /* 0x080fe20000410000 */
[----:B------:R-:W-:Y:S02]  /*cc50*/  HADD2.F32 R5, -RZ, R5.H1_H1 ;  /* 0x30000005ff057230 */ /* 0x000fe40000004100 */
[----:B------:R-:W-:Y:S01]  /*cc60*/  FFMA.FTZ R88, R7, R58, -R88 ;  /* 0x0000003a07587223 */ /* 0x000fe20000010858 */
[----:B------:R-:W-:-:S02]  /*cc70*/  HADD2.F32 R56, -RZ, R87.H0_H0 ;  /* 0x20000057ff387230 */ /* 0x000fc40000004100 */
[----:B------:R-:W-:Y:S01]  /*cc80*/  FFMA.FTZ R57, R7, R60, R90 ;  /* 0x0000003c07397223 */ /* 0x000fe2000001005a */
[----:B------:R-:W-:Y:S02]  /*cc90*/  HADD2.F32 R4, -RZ, R89.H0_H0 ;  /* 0x20000059ff047230 */ /* 0x000fe40000004100 */
[CC--:B------:R-:W-:Y:S01]  /*cca0*/  FMUL.FTZ R59, R55.reuse, R85.reuse ;  /* 0x00000055373b7220 */ /* 0x0c0fe20000410000 */
[----:B------:R-:W-:Y:S01]  /*ccb0*/  FMUL.FTZ R58, R55, R86 ;  /* 0x00000056373a7220 */ /* 0x000fe20000410000 */
[C---:B------:R-:W-:Y:S01]  /*ccc0*/  FMUL.FTZ R7, R5.reuse, R56 ;  /* 0x0000003805077220 */ /* 0x040fe20000410000 */
[----:B------:R-:W-:Y:S01]  /*ccd0*/  FMUL.FTZ R55, R5, R4 ;  /* 0x0000000405377220 */ /* 0x000fe20000410000 */
[C---:B------:R-:W-:Y:S01]  /*cce0*/  FFMA.FTZ R59, R54.reuse, R86, -R59 ;  /* 0x00000056363b7223 */ /* 0x040fe2000001083b */
[----:B------:R-:W-:Y:S01]  /*ccf0*/  FFMA.FTZ R58, R54, R85, R58 ;  /* 0x00000055363a7223 */ /* 0x000fe2000001003a */
[C---:B------:R-:W-:Y:S01]  /*cd00*/  FFMA.FTZ R5, R6.reuse, R4, -R7 ;  /* 0x0000000406057223 */ /* 0x040fe20000010807 */
[----:B------:R-:W-:Y:S01]  /*cd10*/  FFMA.FTZ R56, R6, R56, R55 ;  /* 0x0000003806387223 */ /* 0x000fe20000010037 */
[----:B------:R-:W-:-:S02]  /*cd20*/  F2FP.F16.F32.PACK_AB R7, R92, R77 ;  /* 0x0000004d5c07723e */ /* 0x000fc400000000ff */
[----:B------:R-:W-:Y:S02]  /*cd30*/  F2FP.F16.F32.PACK_AB R6, R58, R59 ;  /* 0x0000003b3a06723e */ /* 0x000fe400000000ff */
[----:B------:R-:W-:Y:S02]  /*cd40*/  F2FP.F16.F32.PACK_AB R4, R57, R88 ;  /* 0x000000583904723e */ /* 0x000fe400000000ff */
[----:B------:R-:W-:-:S05]  /*cd50*/  F2FP.F16.F32.PACK_AB R5, R56, R5 ;  /* 0x000000053805723e */ /* 0x000fca00000000ff */
[----:B------:R1:W-:Y:S02]  /*cd60*/  STS.128 [R0], R4 ;  /* 0x0000000400007388 */ /* 0x0003e40000000c00 */
.L_x_1804:
[----:B------:R-:W-:Y:S05]  /*cd70*/  BSYNC B2 ;  /* 0x0000000000027941 */ /* 0x000fea0003800000 */
.L_x_1803:
[----:B------:R-:W-:Y:S04]  /*cd80*/  BSSY B2, `(.L_x_1805) ;  /* 0x000002c000027945 */ /* 0x000fe80003800000 */
[----:B------:R-:W-:Y:S05]  /*cd90*/  @P2 BRA `(.L_x_1806) ;  /* 0x0000000000a82947 */ /* 0x000fea0003800000 */
[----:B01----:R-:W0:Y:S01]  /*cda0*/  LDS.128 R4, [R62+0x10400] ;  /* 0x010400003e047984 */ /* 0x003e220000000c00 */
        /* <DEDUP_REMOVED lines=40> */
[----:B------:R2:W-:Y:S02]  /*d030*/  STS.128 [R62+0x10400], R4 ;  /* 0x010400043e007388 */ /* 0x0005e40000000c00 */
.L_x_1806:
[----:B------:R-:W-:Y:S05]  /*d040*/  BSYNC B2 ;  /* 0x0000000000027941 */ /* 0x000fea0003800000 */
.L_x_1805:
[----:B------:R-:W-:Y:S04]  /*d050*/  BSSY B2, `(.L_x_1807) ;  /* 0x000002c000027945 */ /* 0x000fe80003800000 */
[----:B------:R-:W-:Y:S05]  /*d060*/  @P3 BRA `(.L_x_1808) ;  /* 0x0000000000a83947 */ /* 0x000fea0003800000 */
[----:B012---:R-:W0:Y:S01]  /*d070*/  LDS.128 R4, [R0+0x4000] ;  /* 0x0040000000047984 */ /* 0x007e220000000c00 */
        /* <DEDUP_REMOVED lines=41> */
.L_x_1808:
[----:B------:R-:W-:Y:S05]  /*d310*/  BSYNC B2 ;  /* 0x0000000000027941 */ /* 0x000fea0003800000 */
.L_x_1807:
[----:B------:R-:W-:Y:S04]  /*d320*/  BSSY B2, `(.L_x_1809) ;  /* 0x000002c000027945 */ /* 0x000fe80003800000 */
[----:B------:R-:W-:Y:S05]  /*d330*/  @P4 BRA `(.L_x_1810) ;  /* 0x0000000000a84947 */ /* 0x000fea0003800000 */
[----:B0123--:R-:W0:Y:S01]  /*d340*/  LDS.128 R4, [R62+0x14400] ;  /* 0x014400003e047984 */ /* 0x00fe220000000c00 */
[----:B------:R-:W-:Y:S01]  /*d350*/  SHF.R.U32.HI R45, RZ, 0x10, R37 ;  /* 0x00000010ff2d7819 */ /* 0x000fe20000011625 */
[----:B------:R-:W-:Y:S01]  /*d360*/  HADD2.F32 R44, -RZ, R80.H0_H0 ;  /* 0x20000050ff2c7230 */ /* 0x000fe20000004100 */
[--C-:B------:R-:W-:Y:S01]  /*d370*/  SHF.R.U32.HI R47, RZ, 0x10, R39.reuse ;  /* 0x00000010ff2f7819 */ /* 0x100fe20000011627 */
        /* <DEDUP_REMOVED lines=38> */
.L_x_1810:
[----:B------:R-:W-:Y:S05]  /*d5e0*/  BSYNC B2 ;  /* 0x0000000000027941 */ /* 0x000fea0003800000 */
.L_x_1809:
[----:B------:R-:W-:Y:S05]  /*d5f0*/  @P5 BRA `(.L_x_1800) ;  /* 0x0000000000a85947 */ /* 0x000fea0003800000 */
[----:B01234-:R-:W0:Y:S01]  /*d600*/  LDS.128 R4, [R0+0x8000] ;  /* 0x0080000000047984 */ /* 0x01fe220000000c00 */
        /* <DEDUP_REMOVED lines=41> */
.L_x_1800:
[----:B------:R-:W-:Y:S05]  /*d8a0*/  BSYNC B1 ;  /* 0x0000000000017941 */ /* 0x000fea0003800000 */
.L_x_1799:
        /* <DEDUP_REMOVED lines=53> */
.L_x_1813:
[----:B------:R-:W-:Y:S05]  /*dc00*/  BSYNC B1 ;  /* 0x0000000000017941 */ /* 0x000fea0003800000 */
.L_x_1812:
[----:B------:R-:W-:Y:S04]  /*dc10*/  BSSY B1, `(.L_x_1814) ;  /* 0x000002c000017945 */ /* 0x000fe80003800000 */
[----:B------:R-:W-:Y:S05]  /*dc20*/  @P1 BRA `(.L_x_1815) ;  /* 0x0000000000a81947 */ /* 0x000fea0003800000 */
[----:B0-----:R-:W0:Y:S01]  /*dc30*/  LDS.128 R4, [R0+0x2000] ;  /* 0x0020000000047984 */ /* 0x001e220000000c00 */
        /* <DEDUP_REMOVED lines=41> */
.L_x_1815:
[----:B------:R-:W-:Y:S05]  /*ded0*/  BSYNC B1 ;  /* 0x0000000000017941 */ /* 0x000fea0003800000 */
.L_x_1814:
[----:B------:R-:W-:Y:S04]  /*dee0*/  BSSY B1, `(.L_x_1816) ;  /* 0x000002c000017945 */ /* 0x000fe80003800000 */
[----:B------:R-:W-:Y:S05]  /*def0*/  @P2 BRA `(.L_x_1817) ;  /* 0x0000000000a82947 */ /* 0x000fea0003800000 */
[----:B01----:R-:W0:Y:S01]  /*df00*/  LDS.128 R4, [R62+0x12400] ;  /* 0x012400003e047984 */ /* 0x003e220000000c00 */
[----:B------:R-:W-:Y:S01]  /*df10*/  SHF.R.U32.HI R31, RZ, 0x10, R35 ;  /* 0x00000010ff1f7819 */ /* 0x000fe20000011623 */
[----:B------:R-:W-:Y:S01]  /*df20*/  HADD2.F32 R30, -RZ, R72.H0_H0 ;  /* 0x20000048ff1e7230 */ /* 0x000fe20000004100 */
[--C-:B------:R-:W-:Y:S01]  /*df30*/  SHF.R.U64 R37, R32, 0x10, R33.reuse ;  /* 0x0000001020257819 */ /* 0x100fe20000001221 */
[--C-:B------:R-:W-:Y:S01]  /*df40*/  HADD2.F32 R32, -RZ, R70.reuse.H0_H0 ;  /* 0x20000046ff207230 */ /* 0x100fe20000004100 */
[----:B------:R-:W-:Y:S01]  /*df50*/  SHF.R.U32.HI R33, RZ, 0x10, R33 ;  /* 0x00000010ff217819 */ /* 0x000fe20000011621 */
[----:B------:R-:W-:Y:S01]  /*df60*/  HADD2.F32 R31, -RZ, R31.H0_H0 ;  /* 0x2000001fff1f7230 */ /* 0x000fe20000004100 */
[----:B------:R-:W-:Y:S01]  /*df70*/  SHF.R.U64 R39, R34, 0x10, R35 ;  /* 0x0000001022277819 */ /* 0x000fe20000001223 */
[----:B------:R-:W-:Y:S02]  /*df80*/  HADD2.F32 R70, -RZ, R70.H1_H1 ;  /* 0x30000046ff467230 */ /* 0x000fe40000004100 */
[----:B------:R-:W-:-:S02]  /*df90*/  HADD2.F32 R33, -RZ, R33.H0_H0 ;  /* 0x20000021ff217230 */ /* 0x000fc40000004100 */
        /* <DEDUP_REMOVED lines=19> */
[C---:B------:R-:W-:Y:S01]  /*e0d0*/  FMUL.FTZ R31, R27.reuse, R70 ;  /* 0x000000461b1f7220 */ /* 0x040fe20000410000 */
        /* <DEDUP_REMOVED lines=12> */
.L_x_1817:
[----:B------:R-:W-:Y:S05]  /*e1a0*/  BSYNC B1 ;  /* 0x0000000000017941 */ /* 0x000fea0003800000 */
.L_x_1816:
[----:B------:R-:W-:Y:S04]  /*e1b0*/  BSSY B1, `(.L_x_1818) ;  /* 0x000002c000017945 */ /* 0x000fe80003800000 */
[----:B------:R-:W-:Y:S05]  /*e1c0*/  @P3 BRA `(.L_x_1819) ;  /* 0x0000000000a83947 */ /* 0x000fea0003800000 */
[----:B012---:R-:W0:Y:S01]  /*e1d0*/  LDS.128 R4, [R0+0x6000] ;  /* 0x0060000000047984 */ /* 0x007e220000000c00 */
[----:B------:R-:W-:Y:S01]  /*e1e0*/  SHF.R.U32.HI R27, RZ, 0x10, R25 ;  /* 0x00000010ff1b7819 */ /* 0x000fe20000011619 */
[----:B------:R-:W-:Y:S01]  /*e1f0*/  HADD2.F32 R26, -RZ, R67.H0_H0 ;  /* 0x20000043ff1a7230 */ /* 0x000fe20000004100 */
[----:B------:R-:W-:Y:S01]  /*e200*/  SHF.R.U32.HI R29, RZ, 0x10, R21 ;  /* 0x00000010ff1d7819 */ /* 0x000fe20000011615 */
[--C-:B------:R-:W-:Y:S01]  /*e210*/  HADD2.F32 R28, -RZ, R66.reuse.H0_H0 ;  /* 0x20000042ff1c7230 */ /* 0x100fe20000004100 */
        /* <DEDUP_REMOVED lines=25> */
[-C--:B------:R-:W-:Y:S01]  /*e3b0*/  FMUL.FTZ R29, R21, R67.reuse ;  /* 0x00000043151d7220 */ /* 0x080fe20000410000 */
        /* <DEDUP_REMOVED lines=11> */
.L_x_1819:
[----:B------:R-:W-:Y:S05]  /*e470*/  BSYNC B1 ;  /* 0x0000000000017941 */ /* 0x000fea0003800000 */
.L_x_1818:
[----:B------:R-:W-:Y:S04]  /*e480*/  BSSY B1, `(.L_x_1820) ;  /* 0x000002c000017945 */ /* 0x000fe80003800000 */
[----:B------:R-:W-:Y:S05]  /*e490*/  @P4 BRA `(.L_x_1821) ;  /* 0x0000000000a84947 */ /* 0x000fea0003800000 */
[----:B0123--:R-:W0:Y:S01]  /*e4a0*/  LDS.128 R4, [R62+0x16400] ;  /* 0x016400003e047984 */ /* 0x00fe220000000c00 */
        /* <DEDUP_REMOVED lines=41> */
.L_x_1821:
[----:B------:R-:W-:Y:S05]  /*e740*/  BSYNC B1 ;  /* 0x0000000000017941 */ /* 0x000fea0003800000 */
.L_x_1820:
[----:B------:R-:W-:Y:S05]  /*e750*/  @P5 BRA `(.L_x_1811) ;  /* 0x00000034009c5947 */ /* 0x000fea0003800000 */
[----:B01234-:R-:W0:Y:S01]  /*e760*/  LDS.128 R4, [R0+0xa000] ;  /* 0x00a0000000047984 */ /* 0x01fe220000000c00 */
        /* <DEDUP_REMOVED lines=9> */
[--C-:B0-----:R-:W-:Y:S02]  /*e800*/  HADD2.F32 R11, -RZ, R7.reuse.H1_H1 ;  /* 0x30000007ff0b7230 */ /* 0x101fe40000004100 */
[----:B------:R-:W-:Y:S02]  /*e810*/  HADD2.F32 R10, -RZ, R7.H0_H0 ;  /* 0x20000007ff0a7230 */ /* 0x000fe40000004100 */
[--C-:B------:R-:W-:Y:S02]  /*e820*/  HADD2.F32 R7, -RZ, R4.reuse.H0_H0 ;  /* 0x20000004ff077230 */ /* 0x100fe40000004100 */
[C---:B------:R-:W-:Y:S01]  /*e830*/  FMUL.FTZ R21, R11.reuse, R15 ;  /* 0x0000000f0b157220 */ /* 0x040fe20000410000 */
[----:B------:R-:W-:Y:S02]  /*e840*/  HADD2.F32 R4, -RZ, R4.H1_H1 ;  /* 0x30000004ff047230 */ /* 0x000fe40000004100 */
[----:B------:R-:W-:Y:S01]  /*e850*/  FMUL.FTZ R24, R11, R13 ;  /* 0x0000000d0b187220 */ /* 0x000fe20000410000 */
[----:B------:R-:W-:-:S02]  /*e860*/  HADD2.F32 R8, -RZ, R6.H0_H0 ;  /* 0x20000006ff087230 */ /* 0x000fc40000004100 */
[C---:B------:R-:W-:Y:S01]  /*e870*/  FFMA.FTZ R21, R10.reuse, R13, -R21 ;  /* 0x0000000d0a157223 */ /* 0x040fe20000010815 */
[----:B------:R-:W-:Y:S02]  /*e880*/  HADD2.F32 R9, -RZ, R6.H1_H1 ;  /* 0x30000006ff097230 */ /* 0x000fe40000004100 */
[----:B------:R-:W-:Y:S01]  /*e890*/  FFMA.FTZ R26, R10, R15, R24 ;  /* 0x0000000f0a1a7223 */ /* 0x000fe20000010018 */
[----:B------:R-:W-:Y:S02]  /*e8a0*/  HADD2.F32 R6, -RZ, R5.H0_H0 ;  /* 0x20000005ff067230 */ /* 0x000fe40000004100 */
[C---:B------:R-:W-:Y:S01]  /*e8b0*/  FMUL.FTZ R20, R4.reuse, R14 ;  /* 0x0000000e04147220 */ /* 0x040fe20000410000 */
[----:B------:R-:W-:Y:S01]  /*e8c0*/  FMUL.FTZ R24, R4, R12 ;  /* 0x0000000c04187220 */ /* 0x000fe20000410000 */
[----:B------:R-:W-:Y:S02]  /*e8d0*/  HADD2.F32 R10, -RZ, R3.H1_H1 ;  /* 0x30000003ff0a7230 */ /* 0x000fe40000004100 */
[----:B------:R-:W-:Y:S01]  /*e8e0*/  FMUL.FTZ R15, R9, R63 ;  /* 0x0000003f090f7220 */ /* 0x000fe20000410000 */
[----:B------:R-:W-:-:S02]  /*e8f0*/  HADD2.F32 R5, -RZ, R5.H1_H1 ;  /* 0x30000005ff057230 */ /* 0x000fc40000004100 */
[C---:B------:R-:W-:Y:S01]  /*e900*/  FFMA.FTZ R20, R7.reuse, R12, -R20 ;  /* 0x0000000c07147223 */ /* 0x040fe20000010814 */
[----:B------:R-:W-:Y:S02]  /*e910*/  HADD2.F32 R4, -RZ, R25.H0_H0 ;  /* 0x20000019ff047230 */ /* 0x000fe40000004100 */
[----:B------:R-:W-:Y:S01]  /*e920*/  FFMA.FTZ R11, R7, R14, R24 ;  /* 0x0000000e070b7223 */ /* 0x000fe20000010018 */
[----:B------:R-:W-:Y:S02]  /*e930*/  HADD2.F32 R3, -RZ, R27.H0_H0 ;  /* 0x2000001bff037230 */ /* 0x000fe40000004100 */
[-C--:B------:R-:W-:Y:S01]  /*e940*/  FMUL.FTZ R13, R9, R10.reuse ;  /* 0x0000000a090d7220 */ /* 0x080fe20000410000 */
[C---:B------:R-:W-:Y:S01]  /*e950*/  FFMA.FTZ R10, R8.reuse, R10, R15 ;  /* 0x0000000a080a7223 */ /* 0x040fe2000001000f */
[C---:B------:R-:W-:Y:S01]  /*e960*/  FMUL.FTZ R7, R5.reuse, R4 ;  /* 0x0000000405077220 */ /* 0x040fe20000410000 */
[----:B------:R-:W-:Y:S01]  /*e970*/  FMUL.FTZ R9, R5, R3 ;  /* 0x0000000305097220 */ /* 0x000fe20000410000 */
[----:B------:R-:W-:-:S02]  /*e980*/  FFMA.FTZ R13, R8, R63, -R13 ;  /* 0x0000003f080d7223 */ /* 0x000fc4000001080d */
[----:B------:R-:W-:Y:S01]  /*e990*/  FFMA.FTZ R5, R6, R3, -R7 ;  /* 0x0000000306057223 */ /* 0x000fe20000010807 */
[----:B------:R-:W-:Y:S01]  /*e9a0*/  F2FP.F16.F32.PACK_AB R7, R26, R21 ;  /* 0x000000151a07723e */ /* 0x000fe200000000ff */
[----:B------:R-:W-:Y:S01]  /*e9b0*/  FFMA.FTZ R8, R6, R4, R9 ;  /* 0x0000000406087223 */ /* 0x000fe20000010009 */
[----:B------:R-:W-:Y:S02]  /*e9c0*/  F2FP.F16.F32.PACK_AB R4, R11, R20 ;  /* 0x000000140b04723e */ /* 0x000fe400000000ff */
[----:B------:R-:W-:Y:S02]  /*e9d0*/  F2FP.F16.F32.PACK_AB R6, R10, R13 ;  /* 0x0000000d0a06723e */ /* 0x000fe400000000ff */
[----:B------:R-:W-:-:S05]  /*e9e0*/  F2FP.F16.F32.PACK_AB R5, R8, R5 ;  /* 0x000000050805723e */ /* 0x000fca00000000ff */
[----:B------:R0:W-:Y:S01]  /*e9f0*/  STS.128 [R0+0xa000], R4 ;  /* 0x00a0000400007388 */ /* 0x0001e20000000c00 */
[----:B------:R-:W-:Y:S05]  /*ea00*/  BRA `(.L_x_1811) ;  /* 0x0000003000f07947 */ /* 0x000fea0003800000 */
.L_x_1790:
[----:B------:R-:W0:Y:S01]  /*ea10*/  LDC R28, c[0x0][0x448] ;  /* 0x00011200ff1c7b82 */ /* 0x000e220000000800 */
[----:B------:R-:W-:Y:S01]  /*ea20*/  IMAD R3, R189, 0x40, R10 ;  /* 0x00000040bd037824 */ /* 0x000fe200078e020a */
[----:B------:R-:W-:Y:S01]  /*ea30*/  ULDC.64 UR4, c[0x0][0x3f8] ;  /* 0x0000fe0000047ab9 */ /* 0x000fe20000000a00 */
[----:B------:R-:W-:Y:S01]  /*ea40*/  ULDC.64 UR6, c[0x0][0x408] ;  /* 0x0001020000067ab9 */ /* 0x000fe20000000a00 */
[----:B------:R-:W-:Y:S02]  /*ea50*/  IMAD.MOV.U32 R8, RZ, RZ, R24 ;  /* 0x000000ffff087224 */ /* 0x000fe400078e0018 */
[----:B------:R-:W-:Y:S02]  /*ea60*/  IMAD.MOV.U32 R9, RZ, RZ, R29 ;  /* 0x000000ffff097224 */ /* 0x000fe400078e001d */
[----:B------:R-:W-:Y:S01]  /*ea70*/  IMAD.MOV.U32 R4, RZ, RZ, R26 ;  /* 0x000000ffff047224 */ /* 0x000fe200078e001a */
[----:B0-----:R-:W-:-:S13]  /*ea80*/  ISETP.NE.AND P0, PT, R28, 0x1, PT ;  /* 0x000000011c00780c */ /* 0x001fda0003f05270 */
[----:B------:R-:W0:Y:S08]  /*ea90*/  @P0 LDC R0, c[0x0][0x44c] ;  /* 0x00011300ff000b82 */ /* 0x000e300000000800 */
[----:B------:R-:W1:Y:S01]  /*eaa0*/  @P0 LDC R5, c[0x0][0x450] ;  /* 0x00011400ff050b82 */ /* 0x000e620000000800 */
[----:B0-----:R-:W-:-:S05]  /*eab0*/  @P0 IMAD.HI.U32 R0, R3, R0, RZ ;  /* 0x0000000003000227 */ /* 0x001fca00078e00ff */
[----:B-1----:R-:W-:Y:S02]  /*eac0*/  @P0 SHF.R.U32.HI R3, RZ, R5, R0 ;  /* 0x00000005ff030219 */ /* 0x002fe40000011600 */
[----:B------:R-:W-:Y:S02]  /*ead0*/  MOV R5, R31 ;  /* 0x0000001f00057202 */ /* 0x000fe40000000f00 */
        /* <DEDUP_REMOVED lines=17> */
[----:B------:R-:W0:Y:S04]  /*ebf0*/  SHFL.IDX PT, R3, R8, RZ, 0x1c1f ;  /* 0x001c1fff08037589 */ /* 0x000e2800000e0000 */
[----:B------:R-:W1:Y:S04]  /*ec00*/  SHFL.IDX PT, R0, R6, RZ, 0x1c1f ;  /* 0x001c1fff06007589 */ /* 0x000e6800000e0000 */
[----:B------:R2:W3:Y:S04]  /*ec10*/  SHFL.IDX PT, R5, R7, RZ, 0x1c1f ;  /* 0x001c1fff07057589 */ /* 0x0004e800000e0000 */
[----:B------:R2:W4:Y:S01]  /*ec20*/  SHFL.IDX PT, R14, R9, RZ, 0x1c1f ;  /* 0x001c1fff090e7589 */ /* 0x00052200000e0000 */
[----:B0-----:R-:W-:-:S02]  /*ec30*/  IMAD.MOV.U32 R21, RZ, RZ, R3 ;  /* 0x000000ffff157224 */ /* 0x001fc400078e0003 */
[----:B-12---:R-:W-:-:S07]  /*ec40*/  IMAD.MOV.U32 R20, RZ, RZ, R0 ;  /* 0x000000ffff147224 */ /* 0x006fce00078e0000 */
.L_x_2139:
[----:B------:R-:W-:Y:S01]  /*ec50*/  IMAD R73, R163, R28, RZ ;  /* 0x0000001ca3497224 */ /* 0x000fe200078e02ff */
[----:B------:R-:W-:Y:S01]  /*ec60*/  BSSY B1, `(.L_x_1823) ;  /* 0x0000030000017945 */ /* 0x000fe20003800000 */
[----:B----4-:R-:W-:Y:S01]  /*ec70*/  IMAD.MOV.U32 R50, RZ, RZ, R14 ;  /* 0x000000ffff327224 */ /* 0x010fe200078e000e */
[----:B------:R-:W-:Y:S01]  /*ec80*/  CS2R R44, SRZ ;  /* 0x00000000002c7805 */ /* 0x000fe2000001ff00 */
[----:B---3--:R-:W-:Y:S01]  /*ec90*/  IMAD.MOV.U32 R51, RZ, RZ, R5 ;  /* 0x000000ffff337224 */ /* 0x008fe200078e0005 */
        /* <DEDUP_REMOVED lines=20> */
[----:B------:R-:W-:-:S02]  /*ede0*/  CS2R R44, SRZ ;  /* 0x00000000002c7805 */ /* 0x000fc4000001ff00 */
[----:B------:R-:W-:Y:S02]  /*edf0*/  CS2R R46, SRZ ;  /* 0x00000000002e7805 */ /* 0x000fe4000001ff00 */
[----:B------:R-:W-:Y:S02]  /*ee00*/  CS2R R28, SRZ ;  /* 0x00000000001c7805 */ /* 0x000fe4000001ff00 */
[----:B------:R-:W-:-:S03]  /*ee10*/  @!P1 SHF.L.U32 R15, R191, 0x3, RZ ;  /* 0x00000003bf0f9819 */ /* 0x000fc600000006ff */
[----:B------:R-:W-:-:S04]  /*ee20*/  @!P0 IMAD.WIDE R4, R18, 0x2, R20 ;  /* 0x0000000212048825 */ /* 0x000fc800078e0214 */
[----:B------:R-:W-:Y:S01]  /*ee30*/  @!P2 IMAD.SHL.U32 R49, R192, 0x8, RZ ;  /* 0x00000008c031a824 */ /* 0x000fe200078e00ff */
[----:B------:R0:W5:Y:S01]  /*ee40*/  @!P0 LD.E.128 R32, desc[UR6][R4.64] ;  /* 0x0000000604208980 */ /* 0x000162000c101d00 */
[--C-:B------:R-:W-:Y:S01]  /*ee50*/  @!P1 IMAD.WIDE R12, R15, 0x2, R20.reuse ;  /* 0x000000020f0c9825 */ /* 0x100fe200078e0214 */
[----:B------:R-:W-:Y:S02]  /*ee60*/  CS2R R30, SRZ ;  /* 0x00000000001e7805 */ /* 0x000fe4000001ff00 */
[----:B------:R-:W-:Y:S02]  /*ee70*/  CS2R R40, SRZ ;  /* 0x0000000000287805 */ /* 0x000fe4000001ff00 */
[----:B------:R-:W-:Y:S01]  /*ee80*/  CS2R R42, SRZ ;  /* 0x00000000002a7805 */ /* 0x000fe2000001ff00 */
[----:B------:R-:W-:Y:S01]  /*ee90*/  @!P2 IMAD.WIDE R20, R49, 0x2, R20 ;  /* 0x000000023114a825 */ /* 0x000fe200078e0214 */
[----:B------:R-:W-:Y:S02]  /*eea0*/  CS2R R24, SRZ ;  /* 0x0000000000187805 */ /* 0x000fe4000001ff00 */
[----:B------:R-:W-:-:S02]  /*eeb0*/  CS2R R26, SRZ ;  /* 0x00000000001a7805 */ /* 0x000fc4000001ff00 */
[----:B------:R-:W-:Y:S02]  /*eec0*/  CS2R R36, SRZ ;  /* 0x0000000000247805 */ /* 0x000fe4000001ff00 */
[----:B------:R-:W-:Y:S01]  /*eed0*/  CS2R R38, SRZ ;  /* 0x0000000000267805 */ /* 0x000fe2000001ff00 */
[--C-:B------:R-:W-:Y:S01]  /*eee0*/  @!P1 IMAD.WIDE R14, R15, 0x2, R50.reuse ;  /* 0x000000020f0e9825 */ /* 0x100fe200078e0232 */
[----:B------:R1:W5:Y:S03]  /*eef0*/  @!P1 LD.E.128 R28, desc[UR6][R12.64] ;  /* 0x000000060c1c9980 */ /* 0x000366000c101d00 */
[--C-:B------:R-:W-:Y:S01]  /*ef00*/  @!P2 IMAD.WIDE R48, R49, 0x2, R50.reuse ;  /* 0x000000023130a825 */ /* 0x100fe200078e0232 */
[----:B------:R1:W5:Y:S03]  /*ef10*/  @!P1 LD.E.128 R40, desc[UR6][R14.64] ;  /* 0x000000060e289980 */ /* 0x000366000c101d00 */
[----:B0-----:R-:W-:Y:S01]  /*ef20*/  @!P0 IMAD.WIDE R4, R18, 0x2, R50 ;  /* 0x0000000212048825 */ /* 0x001fe200078e0232 */
[----:B------:R1:W5:Y:S04]  /*ef30*/  @!P2 LD.E.128 R24, desc[UR6][R20.64] ;  /* 0x000000061418a980 */ /* 0x000368000c101d00 */
[----:B------:R1:W5:Y:S04]  /*ef40*/  @!P0 LD.E.128 R44, desc[UR6][R4.64] ;  /* 0x00000006042c8980 */ /* 0x000368000c101d00 */
[----:B------:R1:W5:Y:S02]  /*ef50*/  @!P2 LD.E.128 R36, desc[UR6][R48.64] ;  /* 0x000000063024a980 */ /* 0x000364000c101d00 */
.L_x_1824:
[----:B------:R-:W-:Y:S05]  /*ef60*/  BSYNC B1 ;  /* 0x0000000000017941 */ /* 0x000fea0003800000 */
.L_x_1823:
[----:B-1---5:R-:W-:Y:S01]  /*ef70*/  IMAD.MOV.U32 R4, RZ, RZ, R46 ;  /* 0x000000ffff047224 */ /* 0x022fe200078e002e */
[----:B------:R-:W-:Y:S01]  /*ef80*/  UMOV UR4, 0xffffffff ;  /* 0xffffffff00047882 */ /* 0x000fe20000000000 */
        /* <DEDUP_REMOVED lines=29> */
[----:B------:R-:W-:Y:S02]  /*f160*/  PRMT R88, R88, 0x5410, R5 ;  /* 0x0000541058587816 */ /* 0x000fe40000000005 */
[----:B------:R-:W-:Y:S02]  /*f170*/  MOV R5, R31 ;  /* 0x0000001f00057202 */ /* 0x000fe40000000f00 */
[----:B------:R-:W-:Y:S01]  /*f180*/  PRMT R85, R0, 0x5410, R3 ;  /* 0x0000541000557816 */ /* 0x000fe20000000003 */
[----:B------:R-:W-:Y:S01]  /*f190*/  IMAD.MOV.U32 R0, RZ, RZ, R24 ;  /* 0x000000ffff007224 */ /* 0x000fe200078e0018 */
[----:B------:R-:W-:Y:S01]  /*f1a0*/  PRMT R86, R4, 0x5410, R5 ;  /* 0x0000541004567816 */ /* 0x000fe20000000005 */
[----:B------:R-:W-:-:S02]  /*f1b0*/  IMAD.MOV.U32 R4, RZ, RZ, R26 ;  /* 0x000000ffff047224 */ /* 0x000fc400078e001a */
[----:B------:R-:W-:Y:S02]  /*f1c0*/  IMAD.MOV.U32 R5, RZ, RZ, R27 ;  /* 0x000000ffff057224 */ /* 0x000fe400078e001b */
[----:B------:R-:W-:-:S03]  /*f1d0*/  IMAD.MOV.U32 R3, RZ, RZ, R25 ;  /* 0x000000ffff037224 */ /* 0x000fc600078e0019 */
[----:B------:R-:W-:Y:S02]  /*f1e0*/  PRMT R77, R4, 0x5410, R5 ;  /* 0x00005410044d7816 */ /* 0x000fe40000000005 */
[----:B------:R-:W-:Y:S02]  /*f1f0*/  CS2R R4, SRZ ;  /* 0x0000000000047805 */ /* 0x000fe4000001ff00 */
[----:B------:R-:W-:Y:S01]  /*f200*/  PRMT R76, R0, 0x5410, R3 ;  /* 0x00005410004c7816 */ /* 0x000fe20000000003 */
[----:B------:R-:W-:Y:S06]  /*f210*/  BRA.DIV UR4, `(.L_x_1825) ;  /* 0x0000019a044c7947 */ /* 0x000fec000b800000 */
[----:B------:R-:W0:Y:S04]  /*f220*/  SHFL.IDX PT, R3, R8, 0x1, 0x1c1f ;  /* 0x003c1f0008037f89 */ /* 0x000e2800000e0000 */
[----:B------:R-:W1:Y:S04]  /*f230*/  SHFL.IDX PT, R0, R6, 0x1, 0x1c1f ;  /* 0x003c1f0006007f89 */ /* 0x000e6800000e0000 */
[----:B------:R-:W2:Y:S04]  /*f240*/  SHFL.IDX PT, R7, R7, 0x1, 0x1c1f ;  /* 0x003c1f0007077f89 */ /* 0x000ea800000e0000 */
[----:B------:R3:W4:Y:S01]  /*f250*/  SHFL.IDX PT, R14, R9, 0x1, 0x1c1f ;  /* 0x003c1f00090e7f89 */ /* 0x00072200000e0000 */
[----:B0-----:R-:W-:-:S02]  /*f260*/  IMAD.MOV.U32 R61, RZ, RZ, R3 ;  /* 0x000000ffff3d7224 */ /* 0x001fc400078e0003 */
[----:B-1-3--:R-:W-:-:S07]  /*f270*/  IMAD.MOV.U32 R60, RZ, RZ, R0 ;  /* 0x000000ffff3c7224 */ /* 0x00afce00078e0000 */
.L_x_2145:
[----:B------:R-:W-:Y:S01]  /*f280*/  IADD3 R10, R10, 0x40, RZ ;  /* 0x000000400a0a7810 */ /* 0x000fe20007ffe0ff */
[----:B------:R-:W-:Y:S01]  /*f290*/  BSSY B1, `(.L_x_1826) ;  /* 0x000002f000017945 */ /* 0x000fe20003800000 */
[----:B----4-:R-:W-:Y:S01]  /*f2a0*/  IMAD.MOV.U32 R62, RZ, RZ, R14 ;  /* 0x000000ffff3e7224 */ /* 0x010fe200078e000e */
[----:B------:R-:W-:Y:S02]  /*f2b0*/  CS2R R8, SRZ ;  /* 0x0000000000087805 */ /* 0x000fe4000001ff00 */
[----:B------:R-:W-:Y:S01]  /*f2c0*/  ISETP.GE.AND P0, PT, R10, R73, PT ;  /* 0x000000490a00720c */ /* 0x000fe20003f06270 */
[----:B--2---:R-:W-:Y:S01]  /*f2d0*/  IMAD.MOV.U32 R63, RZ, RZ, R7 ;  /* 0x000000ffff3f7224 */ /* 0x004fe200078e0007 */
        /* <DEDUP_REMOVED lines=20> */
[----:B------:R-:W-:Y:S01]  /*f420*/  CS2R R52, SRZ ;  /* 0x0000000000347805 */ /* 0x000fe2000001ff00 */
[----:B------:R-:W-:-:S04]  /*f430*/  @!P0 IMAD.WIDE R12, R18, 0x2, R60 ;  /* 0x00000002120c8825 */ /* 0x000fc800078e023c */
[----:B------:R-:W-:Y:S01]  /*f440*/  @!P1 IMAD.SHL.U32 R65, R191, 0x8, RZ ;  /* 0x00000008bf419824 */ /* 0x000fe200078e00ff */
[----:B------:R0:W5:Y:S01]  /*f450*/  @!P0 LD.E.128 R48, desc[UR6][R12.64] ;  /* 0x000000060c308980 */ /* 0x000162000c101d00 */
[----:B------:R-:W-:Y:S01]  /*f460*/  @!P2 IMAD.SHL.U32 R67, R192, 0x8, RZ ;  /* 0x00000008c043a824 */ /* 0x000fe200078e00ff */
[----:B------:R-:W-:Y:S01]  /*f470*/  CS2R R54, SRZ ;  /* 0x0000000000367805 */ /* 0x000fe2000001ff00 */
[--C-:B------:R-:W-:Y:S01]  /*f480*/  @!P1 IMAD.WIDE R20, R65, 0x2, R60.reuse ;  /* 0x0000000241149825 */ /* 0x100fe200078e023c */
[----:B------:R-:W-:Y:S02]  /*f490*/  CS2R R8, SRZ ;  /* 0x0000000000087805 */ /* 0x000fe4000001ff00 */
[----:B------:R-:W-:Y:S02]  /*f4a0*/  CS2R R10, SRZ ;  /* 0x00000000000a7805 */ /* 0x000fe4000001ff00 */
[----:B------:R-:W-:Y:S01]  /*f4b0*/  CS2R R56, SRZ ;  /* 0x0000000000387805 */ /* 0x000fe2000001ff00 */
[----:B------:R-:W-:Y:S01]  /*f4c0*/  @!P2 IMAD.WIDE R60, R67, 0x2, R60 ;  /* 0x00000002433ca825 */ /* 0x000fe200078e023c */
[----:B------:R-:W-:-:S02]  /*f4d0*/  CS2R R58, SRZ ;  /* 0x00000000003a7805 */ /* 0x000fc4000001ff00 */
[----:B------:R-:W-:Y:S02]  /*f4e0*/  CS2R R14, SRZ ;  /* 0x00000000000e7805 */ /* 0x000fe4000001ff00 */
[----:B0-----:R-:W-:Y:S01]  /*f4f0*/  CS2R R12, SRZ ;  /* 0x00000000000c7805 */ /* 0x001fe2000001ff00 */
[--C-:B------:R-:W-:Y:S01]  /*f500*/  @!P1 IMAD.WIDE R64, R65, 0x2, R62.reuse ;  /* 0x0000000241409825 */ /* 0x100fe200078e023e */
[----:B------:R0:W5:Y:S03]  /*f510*/  @!P1 LD.E.128 R52, desc[UR6][R20.64] ;  /* 0x0000000614349980 */ /* 0x000166000c101d00 */
[--C-:B------:R-:W-:Y:S01]  /*f520*/  @!P2 IMAD.WIDE R66, R67, 0x2, R62.reuse ;  /* 0x000000024342a825 */ /* 0x100fe200078e023e */
[----:B------:R0:W5:Y:S03]  /*f530*/  @!P1 LD.E.128 R8, desc[UR6][R64.64] ;  /* 0x0000000640089980 */ /* 0x000166000c101d00 */
[----:B------:R-:W-:Y:S01]  /*f540*/  @!P0 IMAD.WIDE R62, R18, 0x2, R62 ;  /* 0x00000002123e8825 */ /* 0x000fe200078e023e */
[----:B------:R0:W5:Y:S04]  /*f550*/  @!P2 LD.E.128 R56, desc[UR6][R60.64] ;  /* 0x000000063c38a980 */ /* 0x000168000c101d00 */
[----:B------:R0:W5:Y:S04]  /*f560*/  @!P0 LD.E.128 R4, desc[UR6][R62.64] ;  /* 0x000000063e048980 */ /* 0x000168000c101d00 */
[----:B------:R0:W5:Y:S02]  /*f570*/  @!P2 LD.E.128 R12, desc[UR6][R66.64] ;  /* 0x00000006420ca980 */ /* 0x000164000c101d00 */
.L_x_1827:
[----:B------:R-:W-:Y:S05]  /*f580*/  BSYNC B1 ;  /* 0x0000000000017941 */ /* 0x000fea0003800000 */
.L_x_1826:
[----:B------:R-:W-:Y:S01]  /*f590*/  LEA.HI R0, R187, R187, RZ, 0x1 ;  /* 0x000000bbbb007211 */ /* 0x000fe200078f08ff */
[----:B-----5:R-:W-:Y:S01]  /*f5a0*/  IMAD.MOV.U32 R3, RZ, RZ, R4 ;  /* 0x000000ffff037224 */ /* 0x020fe200078e0004 */
[----:B------:R-:W-:Y:S01]  /*f5b0*/  VIADDMNMX R73, R73, -R177, 0x80, PT ;  /* 0x0000008049497446 */ /* 0x000fe200038009b1 */
[----:B0-----:R-:W-:Y:S01]  /*f5c0*/  IMAD.MOV.U32 R20, RZ, RZ, R5 ;  /* 0x000000ffff147224 */ /* 0x001fe200078e0005 */
[----:B------:R-:W-:Y:S01]  /*f5d0*/  LOP3.LUT R0, R0, 0xfffffffe, RZ, 0xc0, !PT ;  /* 0xfffffffe00007812 */ /* 0x000fe200078ec0ff */
[----:B------:R-:W-:Y:S01]  /*f5e0*/  IMAD.MOV.U32 R21, RZ, RZ, R7 ;  /* 0x000000ffff157224 */ /* 0x000fe200078e0007 */
[----:B------:R-:W-:Y:S01]  /*f5f0*/  BSSY B1, `(.L_x_1828) ;  /* 0x0000029000017945 */ /* 0x000fe20003800000 */
[----:B------:R-:W-:Y:S01]  /*f600*/  IMAD.MOV.U32 R60, RZ, RZ, R10 ;  /* 0x000000ffff3c7224 */ /* 0x000fe200078e000a */
[----:B------:R-:W-:Y:S01]  /*f610*/  PRMT R78, R3, 0x5410, R20 ;  /* 0x00005410034e7816 */ /* 0x000fe20000000014 */
[----:B------:R-:W-:Y:S01]  /*f620*/  IMAD.IADD R0, R187, 0x1, -R0 ;  /* 0x00000001bb007824 */ /* 0x000fe200078e0a00 */
[----:B------:R-:W-:Y:S01]  /*f630*/  MOV R3, R6 ;  /* 0x0000000600037202 */ /* 0x000fe20000000f00 */
[----:B------:R-:W-:Y:S01]  /*f640*/  IMAD.MOV.U32 R20, RZ, RZ, R9 ;  /* 0x000000ffff147224 */ /* 0x000fe200078e0009 */
[----:B------:R-:W-:Y:S01]  /*f650*/  PRMT R70, R60, 0x7610, R70 ;  /* 0x000076103c467816 */ /* 0x000fe20000000046 */
[----:B------:R-:W-:Y:S01]  /*f660*/  IMAD.MOV.U32 R60, RZ, RZ, R14 ;  /* 0x000000ffff3c7224 */ /* 0x000fe200078e000e */
[----:B------:R-:W-:Y:S01]  /*f670*/  PRMT R79, R3, 0x5410, R21 ;  /* 0x00005410034f7816 */ /* 0x000fe20000000015 */
[----:B------:R-:W-:Y:S01]  /*f680*/  IMAD.MOV.U32 R3, RZ, RZ, R8 ;  /* 0x000000ffff037224 */ /* 0x000fe200078e0008 */
[----:B------:R-:W-:Y:S01]  /*f690*/  SHF.L.U32 R21, R0, 0x1f, RZ ;  /* 0x0000001f00157819 */ /* 0x000fe200000006ff */
[----:B------:R-:W-:Y:S01]  /*f6a0*/  IMAD.MOV.U32 R0, RZ, RZ, R11 ;  /* 0x000000ffff007224 */ /* 0x000fe200078e000b */
[----:B------:R-:W-:Y:S01]  /*f6b0*/  ISETP.GE.AND P1, PT, R162, R73, PT ;  /* 0x00000049a200720c */ /* 0x000fe20003f26270 */
[----:B------:R-:W-:Y:S01]  /*f6c0*/  IMAD.MOV.U32 R61, RZ, RZ, R49 ;  /* 0x000000ffff3d7224 */ /* 0x000fe200078e0031 */
[----:B------:R-:W0:Y:S01]  /*f6d0*/  SYNCS.PHASECHK.TRANS64.TRYWAIT P0, [R16+URZ+0x2a800], R21 ;  /* 0x02a80015100075a7 */ /* 0x000e22000800017f */
[----:B------:R-:W-:Y:S01]  /*f6e0*/  PRMT R69, R3, 0x5410, R20 ;  /* 0x0000541003457816 */ /* 0x000fe20000000014 */
[----:B------:R-:W-:Y:S01]  /*f6f0*/  IMAD.MOV.U32 R20, RZ, RZ, R13 ;  /* 0x000000ffff147224 */ /* 0x000fe200078e000d */
[----:B------:R-:W-:Y:S01]  /*f700*/  MOV R3, R12 ;  /* 0x0000000c00037202 */ /* 0x000fe20000000f00 */
[----:B------:R-:W-:Y:S01]  /*f710*/  IMAD.MOV.U32 R62, RZ, RZ, R50 ;  /* 0x000000ffff3e7224 */ /* 0x000fe200078e0032 */
[----:B------:R-:W-:-:S02]  /*f720*/  PRMT R70, R70, 0x5410, R0 ;  /* 0x0000541046467816 */ /* 0x000fc40000000000 */
[----:B------:R-:W-:Y:S01]  /*f730*/  PRMT R0, R3, 0x5410, R20 ;  /* 0x0000541003007816 */ /* 0x000fe20000000014 */
[----:B------:R-:W-:Y:S01]  /*f740*/  IMAD.MOV.U32 R20, RZ, RZ, R15 ;  /* 0x000000ffff147224 */ /* 0x000fe200078e000f */
[----:B------:R-:W-:Y:S01]  /*f750*/  PRMT R3, R60, 0x7610, R3 ;  /* 0x000076103c037816 */ /* 0x000fe20000000003 */
[----:B------:R-:W-:Y:S01]  /*f760*/  IMAD.MOV.U32 R60, RZ, RZ, R48 ;  /* 0x000000ffff3c7224 */ /* 0x000fe200078e0030 */
[----:B------:R-:W-:Y:S01]  /*f770*/  PRMT R81, R62, 0x7610, R81 ;  /* 0x000076103e517816 */ /* 0x000fe20000000051 */
[----:B------:R-:W-:Y:S01]  /*f780*/  IMAD.MOV.U32 R62, RZ, RZ, R57 ;  /* 0x000000ffff3e7224 */ /* 0x000fe200078e0039 */
[----:B------:R-:W-:Y:S02]  /*f790*/  PRMT R3, R3, 0x5410, R20 ;  /* 0x0000541003037816 */ /* 0x000fe40000000014 */
[----:B------:R-:W-:Y:S01]  /*f7a0*/  PRMT R80, R60, 0x5410, R61 ;  /* 0x000054103c507816 */ /* 0x000fe2000000003d */
[----:B------:R-:W-:Y:S01]  /*f7b0*/  IMAD.MOV.U32 R60, RZ, RZ, R52 ;  /* 0x000000ffff3c7224 */ /* 0x000fe200078e0034 */
[----:B------:R-:W-:Y:S01]  /*f7c0*/  MOV R20, R51 ;  /* 0x0000003300147202 */ /* 0x000fe20000000f00 */
[----:B------:R-:W-:-:S03]  /*f7d0*/  IMAD.MOV.U32 R61, RZ, RZ, R53 ;  /* 0x000000ffff3d7224 */ /* 0x000fc600078e0035 */
[----:B------:R-:W-:Y:S01]  /*f7e0*/  PRMT R81, R81, 0x5410, R20 ;  /* 0x0000541051517816 */ /* 0x000fe20000000014 */
[----:B------:R-:W-:Y:S01]  /*f7f0*/  IMAD.MOV.U32 R20, RZ, RZ, R54 ;  /* 0x000000ffff147224 */ /* 0x000fe200078e0036 */
[----:B------:R-:W-:Y:S01]  /*f800*/  PRMT R71, R60, 0x5410, R61 ;  /* 0x000054103c477816 */ /* 0x000fe2000000003d */
[----:B------:R-:W-:Y:S02]  /*f810*/  IMAD.MOV.U32 R60, RZ, RZ, R55 ;  /* 0x000000ffff3c7224 */ /* 0x000fe400078e0037 */
[----:B------:R-:W-:-:S03]  /*f820*/  IMAD.MOV.U32 R61, RZ, RZ, R56 ;  /* 0x000000ffff3d7224 */ /* 0x000fc600078e0038 */
[----:B------:R-:W-:Y:S02]  /*f830*/  PRMT R72, R20, 0x5410, R60 ;  /* 0x0000541014487816 */ /* 0x000fe4000000003c */
[----:B------:R-:W-:Y:S01]  /*f840*/  PRMT R20, R61, 0x5410, R62 ;  /* 0x000054103d147816 */ /* 0x000fe2000000003e */
[----:B------:R-:W-:Y:S01]  /*f850*/  IMAD.MOV.U32 R61, RZ, RZ, R59 ;  /* 0x000000ffff3d7224 */ /* 0x000fe200078e003b */
[----:B------:R-:W-:Y:S01]  /*f860*/  MOV R60, R58 ;  /* 0x0000003a003c7202 */ /* 0x000fe20000000f00 */
[----:B0-----:R-:W-:Y:S06]  /*f870*/  @!P0 BRA `(.L_x_1829) ;  /* 0x00000194002c8947 */ /* 0x001fec0003800000 */
.L_x_2146:
[----:B------:R-:W-:Y:S05]  /*f880*/  BSYNC B1 ;  /* 0x0000000000017941 */ /* 0x000fea0003800000 */
.L_x_1828:
[----:B------:R-:W-:Y:S01]  /*f890*/  BSSY B1, `(.L_x_1830) ;  /* 0x000012c000017945 */ /* 0x000fe20003800000 */
[----:B0-----:R-:W-:-:S03]  /*f8a0*/  PRMT R21, R60, 0x5410, R61 ;  /* 0x000054103c157816 */ /* 0x001fc6000000003d */
[----:B------:R-:W-:Y:S05]  /*f8b0*/  @P1 BRA `(.L_x_1831) ;  /* 0x0000001000a41947 */ /* 0x000fea0003800000 */
[----:B------:R-:W0:Y:S01]  /*f8c0*/  LDC R82, c[0x0][0x3f4] ;  /* 0x0000fd00ff527b82 */ /* 0x000e220000000800 */
[----:B------:R-:W-:Y:S01]  /*f8d0*/  BSSY B2, `(.L_x_1832) ;  /* 0x0000067000027945 */ /* 0x000fe20003800000 */
[-C--:B0-----:R-:W-:Y:S02]  /*f8e0*/  ISETP.GE.AND P0, PT, R18, R82.reuse, PT ;  /* 0x000000521200720c */ /* 0x081fe40003f06270 */
[-C--:B------:R-:W-:Y:S02]  /*f8f0*/  ISETP.GE.AND P1, PT, R165, R82.reuse, PT ;  /* 0x00000052a500720c */ /* 0x080fe40003f26270 */
[----:B------:R-:W-:-:S09]  /*f900*/  ISETP.GE.AND P2, PT, R166, R82, PT ;  /* 0x00000052a600720c */ /* 0x000fd20003f46270 */
[----:B------:R-:W-:Y:S05]  /*f910*/  @P0 BRA `(.L_x_1833) ;  /* 0x0000000400880947 */ /* 0x000fea0003800000 */
[----:B------:R-:W-:Y:S01]  /*f920*/  LEA.HI R62, R82, R189, RZ, 0x1d ;  /* 0x000000bd523e7211 */ /* 0x000fe200078fe8ff */
[--C-:B------:R-:W-:Y:S01]  /*f930*/  HADD2.F32 R96, -RZ, R92.reuse.H1_H1 ;  /* 0x3000005cff607230 */ /* 0x100fe20000004100 */
[----:B------:R-:W-:Y:S01]  /*f940*/  LOP3.LUT R60, R174, 0x38, R18, 0xf8, !PT ;  /* 0x00000038ae3c7812 */ /* 0x000fe200078ef812 */
[----:B------:R-:W-:Y:S01]  /*f950*/  HADD2.F32 R97, -RZ, R92.H0_H0 ;  /* 0x2000005cff617230 */ /* 0x000fe20000004100 */
[----:B------:R-:W-:Y:S01]  /*f960*/  SHF.R.S32.HI R65, RZ, 0x1f, R62 ;  /* 0x0000001fff417819 */ /* 0x000fe2000001143e */
[----:B------:R-:W-:Y:S01]  /*f970*/  IMAD.SHL.U32 R63, R62, 0x8, RZ ;  /* 0x000000083e3f7824 */ /* 0x000fe200078e00ff */
[-C--:B------:R-:W-:Y:S02]  /*f980*/  LOP3.LUT R61, R60, R175.reuse, RZ, 0x3c, !PT ;  /* 0x000000af3c3d7212 */ /* 0x080fe400078e3cff */
[----:B------:R-:W-:Y:S02]  /*f990*/  LEA.HI R65, R65, R62, RZ, 0x3 ;  /* 0x0000003e41417211 */ /* 0x000fe400078f18ff */
[----:B------:R-:W-:Y:S01]  /*f9a0*/  LOP3.LUT R60, R174, 0x38, R63, 0xf8, !PT ;  /* 0x00000038ae3c7812 */ /* 0x000fe200078ef83f */
[----:B------:R-:W-:Y:S01]  /*f9b0*/  IMAD.IADD R61, R176, 0x1, R61 ;  /* 0x00000001b03d7824 */ /* 0x000fe200078e023d */
[--C-:B------:R-:W-:Y:S01]  /*f9c0*/  SHF.R.U32.HI R100, RZ, 0x10, R45.reuse ;  /* 0x00000010ff647819 */ /* 0x100fe2000001162d */
[----:B------:R-:W-:Y:S01]  /*f9d0*/  IMAD.SHL.U32 R65, R65, 0x400, RZ ;  /* 0x0000040041417824 */ /* 0x000fe200078e00ff */
[----:B------:R-:W-:Y:S01]  /*f9e0*/  LOP3.LUT R64, R60, R175, RZ, 0x3c, !PT ;  /* 0x000000af3c407212 */ /* 0x000fe200078e3cff */
[----:B------:R-:W-:Y:S01]  /*f9f0*/  IMAD R87, R61, 0x2, R16 ;  /* 0x000000023d577824 */ /* 0x000fe200078e0210 */
[----:B------:R-:W-:Y:S01]  /*fa00*/  SHF.R.U64 R44, R44, 0x10, R45 ;  /* 0x000000102c2c7819 */ /* 0x000fe2000000122d */
[----:B------:R-:W-:Y:S01]  /*fa10*/  HADD2.F32 R100, -RZ, R100.H0_H0 ;  /* 0x20000064ff647230 */ /* 0x000fe20000004100 */
[----:B------:R-:W-:-:S02]  /*fa20*/  LOP3.LUT R65, R65, 0x7fffe000, RZ, 0xc0, !PT ;  /* 0x7fffe00041417812 */ /* 0x000fc400078ec0ff */
[----:B------:R-:W0:Y:S01]  /*fa30*/  LDS.128 R60, [R87+0xc400] ;  /* 0x00c40000573c7984 */ /* 0x000e220000000c00 */
[--C-:B------:R-:W-:Y:S02]  /*fa40*/  SHF.R.U32.HI R102, RZ, 0x10, R33.reuse ;  /* 0x00000010ff667819 */ /* 0x100fe40000011621 */
[----:B------:R-:W-:Y:S02]  /*fa50*/  IADD3 R65, R64, R65, R176 ;  /* 0x0000004140417210 */ /* 0x000fe40007ffe0b0 */
[----:B------:R-:W-:Y:S02]  /*fa60*/  SHF.R.U64 R32, R32, 0x10, R33 ;  /* 0x0000001020207819 */ /* 0x000fe40000001221 */
[--C-:B------:R-:W-:Y:S01]  /*fa70*/  SHF.R.U64 R33, R34, 0x10, R35.reuse ;  /* 0x0000001022217819 */ /* 0x100fe20000001223 */
[----:B------:R-:W-:Y:S01]  /*fa80*/  IMAD R89, R65, 0x2, R16 ;  /* 0x0000000241597824 */ /* 0x000fe200078e0210 */
[----:B------:R-:W-:Y:S02]  /*fa90*/  SHF.R.U32.HI R103, RZ, 0x10, R35 ;  /* 0x00000010ff677819 */ /* 0x000fe40000011623 */
[--C-:B------:R-:W-:Y:S01]  /*faa0*/  SHF.R.U32.HI R101, RZ, 0x10, R47.reuse ;  /* 0x00000010ff657819 */ /* 0x100fe2000001162f */
[----:B------:R-:W-:Y:S01]  /*fab0*/  HADD2.F32 R33, -RZ, R33.H0_H0 ;  /* 0x20000021ff217230 */ /* 0x000fe20000004100 */
[----:B------:R-:W1:Y:S01]  /*fac0*/  LDS.128 R64, [R89+0xc400] ;  /* 0x00c4000059407984 */ /* 0x000e620000000c00 */
[----:B------:R-:W-:Y:S01]  /*fad0*/  SHF.R.U64 R34, R46, 0x10, R47 ;  /* 0x000000102e227819 */ /* 0x000fe2000000122f */
[----:B0-----:R-:W-:-:S02]  /*fae0*/  HADD2.F32 R45, -RZ, R61.H0_H0 ;  /* 0x2000003dff2d7230 */ /* 0x001fc40000004100 */
[----:B------:R-:W-:Y:S02]  /*faf0*/  HADD2.F32 R61, -RZ, R61.H1_H1 ;  /* 0x3000003dff3d7230 */ /* 0x000fe40000004100 */
[----:B------:R-:W-:Y:S02]  /*fb00*/  HADD2.F32 R35, -RZ, R60.H0_H0 ;  /* 0x2000003cff237230 */ /* 0x000fe40000004100 */
[----:B------:R-:W-:Y:S02]  /*fb10*/  HADD2.F32 R46, -RZ, R62.H0_H0 ;  /* 0x2000003eff2e7230 */ /* 0x000fe40000004100 */
[--C-:B------:R-:W-:Y:S02]  /*fb20*/  HADD2.F32 R47, -RZ, R63.reuse.H0_H0 ;  /* 0x2000003fff2f7230 */ /* 0x100fe40000004100 */
[----:B------:R-:W-:Y:S02]  /*fb30*/  HADD2.F32 R63, -RZ, R63.H1_H1 ;  /* 0x3000003fff3f7230 */ /* 0x000fe40000004100 */
[----:B------:R-:W-:-:S02]  /*fb40*/  HADD2.F32 R60, -RZ, R60.H1_H1 ;  /* 0x3000003cff3c7230 */ /* 0x000fc40000004100 */
[--C-:B-1----:R-:W-:Y:S02]  /*fb50*/  HADD2.F32 R92, -RZ, R65.reuse.H0_H0 ;  /* 0x20000041ff5c7230 */ /* 0x102fe40000004100 */
[----:B------:R-:W-:Y:S02]  /*fb60*/  HADD2.F32 R93, -RZ, R65.H1_H1 ;  /* 0x30000041ff5d7230 */ /* 0x000fe40000004100 */
[----:B------:R-:W-:Y:S02]  /*fb70*/  HADD2.F32 R65, -RZ, R64.H0_H0 ;  /* 0x20000040ff417230 */ /* 0x000fe40000004100 */
[C---:B------:R-:W-:Y:S01]  /*fb80*/  FMUL.FTZ R98, R92.reuse, R97 ;  /* 0x000000615c627220 */ /* 0x040fe20000410000 */
[-C--:B------:R-:W-:Y:S01]  /*fb90*/  FMUL.FTZ R92, R92, R96.reuse ;  /* 0x000000605c5c7220 */ /* 0x080fe20000410000 */
[----:B------:R-:W-:Y:S02]  /*fba0*/  HADD2.F32 R94, -RZ, R66.H0_H0 ;  /* 0x20000042ff5e7230 */ /* 0x000fe40000004100 */
[----:B------:R-:W-:Y:S01]  /*fbb0*/  FFMA.FTZ R99, R45, R96, -R98 ;  /* 0x000000602d637223 */ /* 0x000fe20000010862 */
[----:B------:R-:W-:-:S02]  /*fbc0*/  HADD2.F32 R96, -RZ, R102.H0_H0 ;  /* 0x20000066ff607230 */ /* 0x000fc40000004100 */
[----:B------:R-:W-:Y:S01]  /*fbd0*/  FMUL.FTZ R102, R93, R100 ;  /* 0x000000645d667220 */ /* 0x000fe20000410000 */
[--C-:B------:R-:W-:Y:S02]  /*fbe0*/  HADD2.F32 R98, -RZ, R91.reuse.H1_H1 ;  /* 0x3000005bff627230 */ /* 0x100fe40000004100 */
[----:B------:R-:W-:Y:S01]  /*fbf0*/  FFMA.FTZ R97, R45, R97, R92 ;  /* 0x000000612d617223 */ /* 0x000fe2000001005c */
[----:B------:R-:W-:Y:S02]  /*fc00*/  HADD2.F32 R92, -RZ, R91.H0_H0 ;  /* 0x2000005bff5c7230 */ /* 0x000fe40000004100 */
[-C--:B------:R-:W-:Y:S01]  /*fc10*/  FMUL.FTZ R104, R93, R96.reuse ;  /* 0x000000605d687220 */ /* 0x080fe20000410000 */
[----:B------:R-:W-:Y:S01]  /*fc20*/  FFMA.FTZ R102, R61, R96, -R102 ;  /* 0x000000603d667223 */ /* 0x000fe20000010866 */
[C---:B------:R-:W-:Y:S01]  /*fc30*/  FMUL.FTZ R96, R65.reuse, R98 ;  /* 0x0000006241607220 */ /* 0x040fe20000410000 */
[----:B------:R-:W-:Y:S02]  /*fc40*/  HADD2.F32 R95, -RZ, R67.H0_H0 ;  /* 0x20000043ff5f7230 */ /* 0x000fe40000004100 */
[----:B------:R-:W-:Y:S01]  /*fc50*/  FMUL.FTZ R65, R65, R92 ;  /* 0x0000005c41417220 */ /* 0x000fe20000410000 */
[----:B------:R-:W-:-:S02]  /*fc60*/  HADD2.F32 R91, -RZ, R90.H1_H1 ;  /* 0x3000005aff5b7230 */ /* 0x000fc40000004100 */
[----:B------:R-:W-:Y:S01]  /*fc70*/  FFMA.FTZ R96, R35, R92, -R96 ;  /* 0x0000005c23607223 */ /* 0x000fe20000010860 */
[----:B------:R-:W-:Y:S02]  /*fc80*/  HADD2.F32 R45, -RZ, R90.H0_H0 ;  /* 0x2000005aff2d7230 */ /* 0x000fe40000004100 */
[----:B------:R-:W-:Y:S01]  /*fc90*/  FFMA.FTZ R104, R61, R100, R104 ;  /* 0x000000643d687223 */ /* 0x000fe20000010068 */
[--C-:B------:R-:W-:Y:S02]  /*fca0*/  HADD2.F32 R92, -RZ, R88.reuse.H0_H0 ;  /* 0x20000058ff5c7230 */ /* 0x100fe40000004100 */
[----:B------:R-:W-:Y:S01]  /*fcb0*/  FFMA.FTZ R65, R35, R98, R65 ;  /* 0x0000006223417223 */ /* 0x000fe20000010041 */
[----:B------:R-:W-:Y:S02]  /*fcc0*/  HADD2.F32 R90, -RZ, R88.H1_H1 ;  /* 0x30000058ff5a7230 */ /* 0x000fe40000004100 */
[C---:B------:R-:W-:Y:S01]  /*fcd0*/  FMUL.FTZ R35, R94.reuse, R91 ;  /* 0x0000005b5e237220 */ /* 0x040fe20000410000 */
[----:B------:R-:W-:Y:S01]  /*fce0*/  FMUL.FTZ R61, R94, R45 ;  /* 0x0000002d5e3d7220 */ /* 0x000fe20000410000 */
[----:B------:R-:W-:Y:S01]  /*fcf0*/  FMUL.FTZ R98, R95, R92 ;  /* 0x0000005c5f627220 */ /* 0x000fe20000410000 */
[----:B------:R-:W-:-:S02]  /*fd00*/  HADD2.F32 R67, -RZ, R67.H1_H1 ;  /* 0x30000043ff437230 */ /* 0x000fc40000004100 */
[-C--:B------:R-:W-:Y:S01]  /*fd10*/  FMUL.FTZ R95, R95, R90.reuse ;  /* 0x0000005a5f5f7220 */ /* 0x080fe20000410000 */
[----:B------:R-:W-:Y:S02]  /*fd20*/  HADD2.F32 R94, -RZ, R101.H0_H0 ;  /* 0x20000065ff5e7230 */ /* 0x000fe40000004100 */
[----:B------:R-:W-:Y:S01]  /*fd30*/  FFMA.FTZ R93, R46, R45, -R35 ;  /* 0x0000002d2e5d7223 */ /* 0x000fe20000010823 */
[----:B------:R-:W-:Y:S02]  /*fd40*/  HADD2.F32 R88, -RZ, R103.H0_H0 ;  /* 0x20000067ff587230 */ /* 0x000fe40000004100 */
[C---:B------:R-:W-:Y:S01]  /*fd50*/  FFMA.FTZ R98, R47.reuse, R90, -R98 ;  /* 0x0000005a2f627223 */ /* 0x040fe20000010862 */
[----:B------:R-:W-:Y:S01]  /*fd60*/  FFMA.FTZ R95, R47, R92, R95 ;  /* 0x0000005c2f5f7223 */ /* 0x000fe2000001005f */
[----:B------:R-:W-:Y:S02]  /*fd70*/  HADD2.F32 R64, -RZ, R64.H1_H1 ;  /* 0x30000040ff407230 */ /* 0x000fe40000004100 */
[----:B------:R-:W-:Y:S01]  /*fd80*/  FMUL.FTZ R100, R67, R94 ;  /* 0x0000005e43647220 */ /* 0x000fe20000410000 */
[----:B------:R-:W-:-:S02]  /*fd90*/  HADD2.F32 R66, -RZ, R66.H1_H1 ;  /* 0x30000042ff427230 */ /* 0x000fc40000004100 */
[-C--:B------:R-:W-:Y:S01]  /*fda0*/  FMUL.FTZ R90, R67, R88.reuse ;  /* 0x00000058435a7220 */ /* 0x080fe20000410000 */
[----:B------:R-:W-:Y:S02]  /*fdb0*/  HADD2.F32 R45, -RZ, R44.H0_H0 ;  /* 0x2000002cff2d7230 */ /* 0x000fe40000004100 */
[----:B------:R-:W-:Y:S01]  /*fdc0*/  FFMA.FTZ R46, R46, R91, R61 ;  /* 0x0000005b2e2e7223 */ /* 0x000fe2000001003d */
[----:B------:R-:W-:Y:S02]  /*fdd0*/  HADD2.F32 R47, -RZ, R34.H0_H0 ;  /* 0x20000022ff2f7230 */ /* 0x000fe40000004100 */
[C---:B------:R-:W-:Y:S01]  /*fde0*/  FFMA.FTZ R67, R63.reuse, R88, -R100 ;  /* 0x000000583f437223 */ /* 0x040fe20000010864 */
[----:B------:R-:W-:Y:S02]  /*fdf0*/  HADD2.F32 R35, -RZ, R32.H0_H0 ;  /* 0x20000020ff237230 */ /* 0x000fe40000004100 */
[----:B------:R-:W-:Y:S01]  /*fe00*/  FFMA.FTZ R90, R63, R94, R90 ;  /* 0x0000005e3f5a7223 */ /* 0x000fe2000001005a */
[----:B------:R-:W-:-:S02]  /*fe10*/  HADD2.F32 R62, -RZ, R62.H1_H1 ;  /* 0x3000003eff3e7230 */ /* 0x000fc40000004100 */
[----:B------:R-:W-:Y:S01]  /*fe20*/  FMUL.FTZ R61, R64, R45 ;  /* 0x0000002d403d7220 */ /* 0x000fe20000410000 */
[----:B------:R-:W-:Y:S01]  /*fe30*/  FMUL.FTZ R63, R66, R47 ;  /* 0x0000002f423f7220 */ /* 0x000fe20000410000 */
[----:B------:R-:W-:Y:S01]  /*fe40*/  FMUL.FTZ R64, R64, R35 ;  /* 0x0000002340407220 */ /* 0x000fe20000410000 */
[----:B------:R-:W-:Y:S01]  /*fe50*/  FMUL.FTZ R66, R66, R33 ;  /* 0x0000002142427220 */ /* 0x000fe20000410000 */
[----:B------:R-:W-:Y:S01]  /*fe60*/  FFMA.FTZ R61, R60, R35, -R61 ;  /* 0x000000233c3d7223 */ /* 0x000fe2000001083d */
[----:B------:R-:W-:Y:S01]  /*fe70*/  FFMA.FTZ R34, R62, R33, -R63 ;  /* 0x000000213e227223 */ /* 0x000fe2000001083f */
[----:B------:R-:W-:Y:S01]  /*fe80*/  FFMA.FTZ R44, R60, R45, R64 ;  /* 0x0000002d3c2c7223 */ /* 0x000fe20000010040 */
        /* <DEDUP_REMOVED lines=11> */
.L_x_1833:
[----:B------:R-:W-:Y:S05]  /*ff40*/  BSYNC B2 ;  /* 0x0000000000027941 */ /* 0x000fea0003800000 */
.L_x_1832:
[----:B------:R-:W-:Y:S04]  /*ff50*/  BSSY B2, `(.L_x_1834) ;  /* 0x0000060000027945 */ /* 0x000fe80003800000 */
[----:B------:R-:W-:Y:S05]  /*ff60*/  @P1 BRA `(.L_x_1835) ;  /* 0x0000000400781947 */ /* 0x000fea0003800000 */
[----:B0-----:R-:W-:Y:S01]  /*ff70*/  LEA.HI R32, R82, R191, RZ, 0x1d ;  /* 0x000000bf52207211 */ /* 0x001fe200078fe8ff */
[----:B------:R-:W-:Y:S01]  /*ff80*/  HADD2.F32 R62, -RZ, R85.H1_H1 ;  /* 0x30000055ff3e7230 */ /* 0x000fe20000004100 */
[----:B------:R-:W-:Y:S01]  /*ff90*/  SHF.R.U64 R87, R40, 0x10, R41 ;  /* 0x0000001028577819 */ /* 0x000fe20000001229 */
[--C-:B------:R-:W-:Y:S01]  /*ffa0*/  HADD2.F32 R64, -RZ, R83.reuse.H1_H1 ;  /* 0x30000053ff407230 */ /* 0x100fe20000004100 */
[----:B------:R-:W-:Y:S01]  /*ffb0*/  SHF.R.S32.HI R35, RZ, 0x1f, R32 ;  /* 0x0000001fff237819 */ /* 0x000fe20000011420 */
[----:B------:R-:W-:Y:S01]  /*ffc0*/  HADD2.F32 R83, -RZ, R83.H0_H0 ;  /* 0x20000053ff537230 */ /* 0x000fe20000004100 */
[----:B------:R-:W-:Y:S01]  /*ffd0*/  SHF.L.U32 R33, R32, 0x3, RZ ;  /* 0x0000000320217819 */ /* 0x000fe200000006ff */
[----:B------:R-:W-:Y:S01]  /*ffe0*/  HADD2.F32 R85, -RZ, R85.H0_H0 ;  /* 0x20000055ff557230 */ /* 0x000fe20000004100 */
[----:B------:R-:W-:Y:S02]  /*fff0*/  LEA.HI R35, R35, R32, RZ, 0x3 ;  /* 0x0000002023237211 */ /* 0x000fe400078f18ff */
[----:B------:R-:W-:-:S02]  /*10000*/  LOP3.LUT R32, R174, 0x38, R33, 0xf8, !PT ;  /* 0x00000038ae207812 */ /* 0x000fc400078ef821 */
[----:B------:R-:W-:Y:S01]  /*10010*/  SHF.R.U32.HI R66, RZ, 0x10, R41 ;  /* 0x00000010ff427819 */ /* 0x000fe20000011629 */
[----:B------:R-:W-:Y:S01]  /*10020*/  IMAD.SHL.U32 R35, R35, 0x400, RZ ;  /* 0x0000040023237824 */ /* 0x000fe200078e00ff */
[----:B------:R-:W-:Y:S02]  /*10030*/  LOP3.LUT R44, R32, R175, RZ, 0x3c, !PT ;  /* 0x000000af202c7212 */ /* 0x000fe400078e3cff */
[--C-:B------:R-:W-:Y:S01]  /*10040*/  SHF.R.U64 R93, R28, 0x10, R29.reuse ;  /* 0x000000101c5d7819 */ /* 0x100fe2000000121d */
[----:B------:R-:W-:Y:S01]  /*10050*/  HADD2.F32 R66, -RZ, R66.H0_H0 ;  /* 0x20000042ff427230 */ /* 0x000fe20000004100 */
[----:B------:R-:W-:Y:S02]  /*10060*/  LOP3.LUT R45, R35, 0x7fffe000, RZ, 0xc0, !PT ;  /* 0x7fffe000232d7812 */ /* 0x000fe400078ec0ff */
[----:B------:R-:W0:Y:S01]  /*10070*/  LDS.128 R32, [R207] ;  /* 0x00000000cf207984 */ /* 0x000e220000000c00 */
[----:B------:R-:W-:Y:S02]  /*10080*/  SHF.R.U32.HI R61, RZ, 0x10, R29 ;  /* 0x00000010ff3d7819 */ /* 0x000fe4000001161d */
[----:B------:R-:W-:-:S02]  /*10090*/  IADD3 R45, R44, R45, R176 ;  /* 0x0000002d2c2d7210 */ /* 0x000fc40007ffe0b0 */
[--C-:B------:R-:W-:Y:S02]  /*100a0*/  SHF.R.U64 R67, R42, 0x10, R43.reuse ;  /* 0x000000102a437819 */ /* 0x100fe4000000122b */
[----:B------:R-:W-:Y:S01]  /*100b0*/  SHF.R.U32.HI R65, RZ, 0x10, R43 ;  /* 0x00000010ff417819 */ /* 0x000fe2000001162b */
[----:B------:R-:W-:Y:S01]  /*100c0*/  IMAD R60, R45, 0x2, R16 ;  /* 0x000000022d3c7824 */ /* 0x000fe200078e0210 */
[--C-:B------:R-:W-:Y:S02]  /*100d0*/  SHF.R.U32.HI R89, RZ, 0x10, R31.reuse ;  /* 0x00000010ff597819 */ /* 0x100fe4000001161f */
[----:B------:R-:W-:Y:S02]  /*100e0*/  SHF.R.U64 R91, R30, 0x10, R31 ;  /* 0x000000101e5b7819 */ /* 0x000fe4000000121f */
[----:B------:R-:W1:Y:S01]  /*100f0*/  LDS.128 R44, [R60+0xc400] ;  /* 0x00c400003c2c7984 */ /* 0x000e620000000c00 */
[----:B0-----:R-:W-:Y:S02]  /*10100*/  HADD2.F32 R29, -RZ, R33.H0_H0 ;  /* 0x20000021ff1d7230 */ /* 0x001fe40000004100 */
[----:B------:R-:W-:-:S02]  /*10110*/  HADD2.F32 R28, -RZ, R32.H0_H0 ;  /* 0x20000020ff1c7230 */ /* 0x000fc40000004100 */
[----:B------:R-:W-:Y:S02]  /*10120*/  HADD2.F32 R33, -RZ, R33.H1_H1 ;  /* 0x30000021ff217230 */ /* 0x000fe40000004100 */
[----:B------:R-:W-:Y:S02]  /*10130*/  HADD2.F32 R30, -RZ, R34.H0_H0 ;  /* 0x20000022ff1e7230 */ /* 0x000fe40000004100 */
[--C-:B------:R-:W-:Y:S02]  /*10140*/  HADD2.F32 R31, -RZ, R35.reuse.H0_H0 ;  /* 0x20000023ff1f7230 */ /* 0x100fe40000004100 */
[----:B------:R-:W-:Y:S02]  /*10150*/  HADD2.F32 R35, -RZ, R35.H1_H1 ;  /* 0x30000023ff237230 */ /* 0x000fe40000004100 */
[----:B------:R-:W-:Y:S02]  /*10160*/  HADD2.F32 R32, -RZ, R32.H1_H1 ;  /* 0x30000020ff207230 */ /* 0x000fe40000004100 */
[----:B-1----:R-:W-:-:S02]  /*10170*/  HADD2.F32 R41, -RZ, R45.H0_H0 ;  /* 0x2000002dff297230 */ /* 0x002fc40000004100 */
[----:B------:R-:W-:Y:S02]  /*10180*/  HADD2.F32 R40, -RZ, R44.H0_H0 ;  /* 0x2000002cff287230 */ /* 0x000fe40000004100 */
[----:B------:R-:W-:Y:S02]  /*10190*/  HADD2.F32 R45, -RZ, R45.H1_H1 ;  /* 0x3000002dff2d7230 */ /* 0x000fe40000004100 */
[C---:B------:R-:W-:Y:S01]  /*101a0*/  FMUL.FTZ R88, R41.reuse, R64 ;  /* 0x0000004029587220 */ /* 0x040fe20000410000 */
[-C--:B------:R-:W-:Y:S01]  /*101b0*/  FMUL.FTZ R90, R41, R62.reuse ;  /* 0x0000003e295a7220 */ /* 0x080fe20000410000 */
[----:B------:R-:W-:Y:S02]  /*101c0*/  HADD2.F32 R41, -RZ, R84.H0_H0 ;  /* 0x20000054ff297230 */ /* 0x000fe40000004100 */
[C---:B------:R-:W-:Y:S01]  /*101d0*/  FFMA.FTZ R88, R29.reuse, R62, -R88 ;  /* 0x0000003e1d587223 */ /* 0x040fe20000010858 */
[----:B------:R-:W-:Y:S01]  /*101e0*/  FFMA.FTZ R90, R29, R64, R90 ;  /* 0x000000401d5a7223 */ /* 0x000fe2000001005a */
[----:B------:R-:W-:-:S02]  /*101f0*/  HADD2.F32 R62, -RZ, R61.H0_H0 ;  /* 0x2000003dff3e7230 */ /* 0x000fc40000004100 */
[C---:B------:R-:W-:Y:S01]  /*10200*/  FMUL.FTZ R29, R40.reuse, R83 ;  /* 0x00000053281d7220 */ /* 0x040fe20000410000 */
[-C--:B------:R-:W-:Y:S01]  /*10210*/  FMUL.FTZ R40, R40, R85.reuse ;  /* 0x0000005528287220 */ /* 0x080fe20000410000 */
[----:B------:R-:W-:Y:S02]  /*10220*/  HADD2.F32 R42, -RZ, R46.H0_H0 ;  /* 0x2000002eff2a7230 */ /* 0x000fe40000004100 */
[C---:B------:R-:W-:Y:S01]  /*10230*/  FMUL.FTZ R92, R45.reuse, R66 ;  /* 0x000000422d5c7220 */ /* 0x040fe20000410000 */
[----:B------:R-:W-:Y:S01]  /*10240*/  FFMA.FTZ R85, R28, R85, -R29 ;  /* 0x000000551c557223 */ /* 0x000fe2000001081d */
[----:B------:R-:W-:Y:S02]  /*10250*/  HADD2.F32 R43, -RZ, R47.H0_H0 ;  /* 0x2000002fff2b7230 */ /* 0x000fe40000004100 */
[-C--:B------:R-:W-:Y:S01]  /*10260*/  FMUL.FTZ R64, R45, R62.reuse ;  /* 0x0000003e2d407220 */ /* 0x080fe20000410000 */
[----:B------:R-:W-:Y:S02]  /*10270*/  HADD2.F32 R29, -RZ, R86.H0_H0 ;  /* 0x20000056ff1d7230 */ /* 0x000fe40000004100 */
[----:B------:R-:W-:Y:S01]  /*10280*/  FFMA.FTZ R45, R33, R62, -R92 ;  /* 0x0000003e212d7223 */ /* 0x000fe2000001085c */
[----:B------:R-:W-:-:S02]  /*10290*/  HADD2.F32 R84, -RZ, R84.H1_H1 ;  /* 0x30000054ff547230 */ /* 0x000fc40000004100 */
[----:B------:R-:W-:Y:S01]  /*102a0*/  FFMA.FTZ R61, R33, R66, R64 ;  /* 0x00000042213d7223 */ /* 0x000fe20000010040 */
[----:B------:R-:W-:Y:S02]  /*102b0*/  HADD2.F32 R86, -RZ, R86.H1_H1 ;  /* 0x30000056ff567230 */ /* 0x000fe40000004100 */
[----:B------:R-:W-:Y:S01]  /*102c0*/  FFMA.FTZ R83, R28, R83, R40 ;  /* 0x000000531c537223 */ /* 0x000fe20000010028 */
[----:B------:R-:W-:Y:S02]  /*102d0*/  HADD2.F32 R47, -RZ, R47.H1_H1 ;  /* 0x3000002fff2f7230 */ /* 0x000fe40000004100 */
[C---:B------:R-:W-:Y:S01]  /*102e0*/  FMUL.FTZ R33, R42.reuse, R41 ;  /* 0x000000292a217220 */ /* 0x040fe20000410000 */
[----:B------:R-:W-:Y:S01]  /*102f0*/  FMUL.FTZ R63, R42, R29 ;  /* 0x0000001d2a3f7220 */ /* 0x000fe20000410000 */
[----:B------:R-:W-:Y:S02]  /*10300*/  HADD2.F32 R40, -RZ, R65.H0_H0 ;  /* 0x20000041ff287230 */ /* 0x000fe40000004100 */
[----:B------:R-:W-:Y:S01]  /*10310*/  FMUL.FTZ R62, R43, R84 ;  /* 0x000000542b3e7220 */ /* 0x000fe20000410000 */
[----:B------:R-:W-:-:S02]  /*10320*/  HADD2.F32 R28, -RZ, R89.H0_H0 ;  /* 0x20000059ff1c7230 */ /* 0x000fc40000004100 */
[----:B------:R-:W-:Y:S01]  /*10330*/  FMUL.FTZ R43, R43, R86 ;  /* 0x000000562b2b7220 */ /* 0x000fe20000410000 */
[C---:B------:R-:W-:Y:S01]  /*10340*/  FFMA.FTZ R42, R30.reuse, R29, -R33 ;  /* 0x0000001d1e2a7223 */ /* 0x040fe20000010821 */
[----:B------:R-:W-:Y:S01]  /*10350*/  FFMA.FTZ R63, R30, R41, R63 ;  /* 0x000000291e3f7223 */ /* 0x000fe2000001003f */
[----:B------:R-:W-:Y:S02]  /*10360*/  HADD2.F32 R44, -RZ, R44.H1_H1 ;  /* 0x3000002cff2c7230 */ /* 0x000fe40000004100 */
[----:B------:R-:W-:Y:S01]  /*10370*/  FMUL.FTZ R30, R47, R40 ;  /* 0x000000282f1e7220 */ /* 0x000fe20000410000 */
[----:B------:R-:W-:Y:S02]  /*10380*/  HADD2.F32 R46, -RZ, R46.H1_H1 ;  /* 0x3000002eff2e7230 */ /* 0x000fe40000004100 */
[C---:B------:R-:W-:Y:S01]  /*10390*/  FFMA.FTZ R62, R31.reuse, R86, -R62 ;  /* 0x000000561f3e7223 */ /* 0x040fe2000001083e */
[----:B------:R-:W-:Y:S01]  /*103a0*/  FFMA.FTZ R84, R31, R84, R43 ;  /* 0x000000541f547223 */ /* 0x000fe2000001002b */
[----:B------:R-:W-:Y:S01]  /*103b0*/  FMUL.FTZ R64, R47, R28 ;  /* 0x0000001c2f407220 */ /* 0x000fe20000410000 */
[----:B------:R-:W-:-:S02]  /*103c0*/  HADD2.F32 R33, -RZ, R87.H0_H0 ;  /* 0x20000057ff217230 */ /* 0x000fc40000004100 */
[C---:B------:R-:W-:Y:S01]  /*103d0*/  FFMA.FTZ R47, R35.reuse, R28, -R30 ;  /* 0x0000001c232f7223 */ /* 0x040fe2000001081e */
[----:B------:R-:W-:Y:S02]  /*103e0*/  HADD2.F32 R41, -RZ, R67.H0_H0 ;  /* 0x20000043ff297230 */ /* 0x000fe40000004100 */
[----:B------:R-:W-:Y:S01]  /*103f0*/  FFMA.FTZ R65, R35, R40, R64 ;  /* 0x0000002823417223 */ /* 0x000fe20000010040 */
[----:B------:R-:W-:Y:S02]  /*10400*/  HADD2.F32 R29, -RZ, R93.H0_H0 ;  /* 0x2000005dff1d7230 */ /* 0x000fe40000004100 */
[----:B------:R-:W-:Y:S01]  /*10410*/  FMUL.FTZ R35, R44, R33 ;  /* 0x000000212c237220 */ /* 0x000fe20000410000 */
[----:B------:R-:W-:Y:S02]  /*10420*/  HADD2.F32 R31, -RZ, R91.H0_H0 ;  /* 0x2000005bff1f7230 */ /* 0x000fe40000004100 */
[----:B------:R-:W-:Y:S01]  /*10430*/  FMUL.FTZ R43, R46, R41 ;  /* 0x000000292e2b7220 */ /* 0x000fe20000410000 */
[----:B------:R-:W-:-:S02]  /*10440*/  HADD2.F32 R34, -RZ, R34.H1_H1 ;  /* 0x30000022ff227230 */ /* 0x000fc40000004100 */
[-C--:B------:R-:W-:Y:S01]  /*10450*/  FMUL.FTZ R44, R44, R29.reuse ;  /* 0x0000001d2c2c7220 */ /* 0x080fe20000410000 */
[----:B------:R-:W-:Y:S01]  /*10460*/  FFMA.FTZ R28, R32, R29, -R35 ;  /* 0x0000001d201c7223 */ /* 0x000fe20000010823 */
[-C--:B------:R-:W-:Y:S01]  /*10470*/  FMUL.FTZ R46, R46, R31.reuse ;  /* 0x0000001f2e2e7220 */ /* 0x080fe20000410000 */
[----:B------:R-:W-:Y:S01]  /*10480*/  F2FP.F16.F32.PACK_AB R29, R45, R88 ;  /* 0x000000582d1d723e */ /* 0x000fe200000000ff */
[----:B------:R-:W-:Y:S01]  /*10490*/  FFMA.FTZ R43, R34, R31, -R43 ;  /* 0x0000001f222b7223 */ /* 0x000fe2000001082b */
[----:B------:R-:W-:Y:S01]  /*104a0*/  FFMA.FTZ R32, R32, R33, R44 ;  /* 0x0000002120207223 */ /* 0x000fe2000001002c */
[----:B------:R-:W-:Y:S01]  /*104b0*/  FFMA.FTZ R34, R34, R41, R46 ;  /* 0x0000002922227223 */ /* 0x000fe2000001002e */
        /* <DEDUP_REMOVED lines=9> */
.L_x_1835:
[----:B------:R-:W-:Y:S05]  /*10550*/  BSYNC B2 ;  /* 0x0000000000027941 */ /* 0x000fea0003800000 */
.L_x_1834:
[----:B------:R-:W-:Y:S05]  /*10560*/  @P2 BRA `(.L_x_1831) ;  /* 0x0000000400782947 */ /* 0x000fea0003800000 */
[----:B------:R-:W-:Y:S01]  /*10570*/  LEA.HI R82, R82, R192, RZ, 0x1d ;  /* 0x000000c052527211 */ /* 0x000fe200078fe8ff */
[----:B------:R-:W-:Y:S01]  /*10580*/  HADD2.F32 R41, -RZ, R76.H1_H1 ;  /* 0x3000004cff297230 */ /* 0x000fe20000004100 */
[----:B------:R-:W-:Y:S01]  /*10590*/  SHF.R.U64 R63, R36, 0x10, R37 ;  /* 0x00000010243f7819 */ /* 0x000fe20000001225 */
[--C-:B------:R-:W-:Y:S01]  /*105a0*/  HADD2.F32 R42, -RZ, R74.reuse.H1_H1 ;  /* 0x3000004aff2a7230 */ /* 0x100fe20000004100 */
[----:B-1----:R-:W-:Y:S01]  /*105b0*/  SHF.R.S32.HI R31, RZ, 0x1f, R82 ;  /* 0x0000001fff1f7819 */ /* 0x002fe20000011452 */
[----:B------:R-:W-:Y:S01]  /*105c0*/  IMAD.SHL.U32 R29, R82, 0x8, RZ ;  /* 0x00000008521d7824 */ /* 0x000fe200078e00ff */
[----:B------:R-:W-:Y:S01]  /*105d0*/  SHF.R.U32.HI R43, RZ, 0x10, R25 ;  /* 0x00000010ff2b7819 */ /* 0x000fe20000011619 */
[----:B------:R-:W-:Y:S01]  /*105e0*/  HADD2.F32 R74, -RZ, R74.H0_H0 ;  /* 0x2000004aff4a7230 */ /* 0x000fe20000004100 */
[----:B------:R-:W-:Y:S01]  /*105f0*/  LEA.HI R31, R31, R82, RZ, 0x3 ;  /* 0x000000521f1f7211 */ /* 0x000fe200078f18ff */
[----:B------:R-:W-:Y:S01]  /*10600*/  HADD2.F32 R76, -RZ, R76.H0_H0 ;  /* 0x2000004cff4c7230 */ /* 0x000fe20000004100 */
[----:B------:R-:W-:-:S02]  /*10610*/  LOP3.LUT R28, R174, 0x38, R29, 0xf8, !PT ;  /* 0x00000038ae1c7812 */ /* 0x000fc400078ef81d */
[----:B0-----:R-:W-:Y:S01]  /*10620*/  SHF.R.U32.HI R44, RZ, 0x10, R37 ;  /* 0x00000010ff2c7819 */ /* 0x001fe20000011625 */
[----:B------:R-:W-:Y:S01]  /*10630*/  IMAD.SHL.U32 R31, R31, 0x400, RZ ;  /* 0x000004001f1f7824 */ /* 0x000fe200078e00ff */
[----:B------:R-:W-:Y:S02]  /*10640*/  LOP3.LUT R32, R28, R175, RZ, 0x3c, !PT ;  /* 0x000000af1c207212 */ /* 0x000fe400078e3cff */
[----:B------:R-:W-:Y:S01]  /*10650*/  SHF.R.U64 R65, R24, 0x10, R25 ;  /* 0x0000001018417819 */ /* 0x000fe20000001219 */
[----:B------:R-:W-:Y:S01]  /*10660*/  HADD2.F32 R44, -RZ, R44.H0_H0 ;  /* 0x2000002cff2c7230 */ /* 0x000fe20000004100 */
[----:B------:R-:W-:Y:S02]  /*10670*/  LOP3.LUT R33, R31, 0x7fffe000, RZ, 0xc0, !PT ;  /* 0x7fffe0001f217812 */ /* 0x000fe400078ec0ff */
[----:B------:R-:W0:Y:S01]  /*10680*/  LDS.128 R28, [R205] ;  /* 0x00000000cd1c7984 */ /* 0x000e220000000c00 */
[----:B------:R-:W-:Y:S02]  /*10690*/  SHF.R.U64 R61, R38, 0x10, R39 ;  /* 0x00000010263d7819 */ /* 0x000fe40000001227 */
[----:B------:R-:W-:-:S02]  /*106a0*/  IADD3 R33, R32, R33, R176 ;  /* 0x0000002120217210 */ /* 0x000fc40007ffe0b0 */
[----:B------:R-:W-:Y:S02]  /*106b0*/  SHF.R.U64 R64, R26, 0x10, R27 ;  /* 0x000000101a407819 */ /* 0x000fe4000000121b */
[----:B------:R-:W-:Y:S01]  /*106c0*/  SHF.R.U32.HI R45, RZ, 0x10, R39 ;  /* 0x00000010ff2d7819 */ /* 0x000fe20000011627 */
[----:B------:R-:W-:Y:S01]  /*106d0*/  IMAD R40, R33, 0x2, R16 ;  /* 0x0000000221287824 */ /* 0x000fe200078e0210 */
[----:B------:R-:W-:-:S04]  /*106e0*/  SHF.R.U32.HI R47, RZ, 0x10, R27 ;  /* 0x00000010ff2f7819 */ /* 0x000fc8000001161b */
[----:B------:R-:W1:Y:S01]  /*106f0*/  LDS.128 R32, [R40+0xc400] ;  /* 0x00c4000028207984 */ /* 0x000e620000000c00 */
[--C-:B0-----:R-:W-:Y:S02]  /*10700*/  HADD2.F32 R25, -RZ, R29.reuse.H0_H0 ;  /* 0x2000001dff197230 */ /* 0x101fe40000004100 */
[----:B------:R-:W-:Y:S02]  /*10710*/  HADD2.F32 R24, -RZ, R28.H0_H0 ;  /* 0x2000001cff187230 */ /* 0x000fe40000004100 */
[----:B------:R-:W-:Y:S02]  /*10720*/  HADD2.F32 R29, -RZ, R29.H1_H1 ;  /* 0x3000001dff1d7230 */ /* 0x000fe40000004100 */
[----:B------:R-:W-:Y:S02]  /*10730*/  HADD2.F32 R26, -RZ, R30.H0_H0 ;  /* 0x2000001eff1a7230 */ /* 0x000fe40000004100 */
[--C-:B------:R-:W-:Y:S02]  /*10740*/  HADD2.F32 R27, -RZ, R31.reuse.H0_H0 ;  /* 0x2000001fff1b7230 */ /* 0x100fe40000004100 */
[----:B------:R-:W-:-:S02]  /*10750*/  HADD2.F32 R31, -RZ, R31.H1_H1 ;  /* 0x3000001fff1f7230 */ /* 0x000fc40000004100 */
[----:B------:R-:W-:Y:S02]  /*10760*/  HADD2.F32 R28, -RZ, R28.H1_H1 ;  /* 0x3000001cff1c7230 */ /* 0x000fe40000004100 */
[--C-:B-1----:R-:W-:Y:S02]  /*10770*/  HADD2.F32 R36, -RZ, R33.reuse.H0_H0 ;  /* 0x20000021ff247230 */ /* 0x102fe40000004100 */
[----:B------:R-:W-:Y:S02]  /*10780*/  HADD2.F32 R37, -RZ, R33.H1_H1 ;  /* 0x30000021ff257230 */ /* 0x000fe40000004100 */
[----:B------:R-:W-:Y:S02]  /*10790*/  HADD2.F32 R33, -RZ, R32.H0_H0 ;  /* 0x20000020ff217230 */ /* 0x000fe40000004100 */
[C---:B------:R-:W-:Y:S01]  /*107a0*/  FMUL.FTZ R46, R36.reuse, R42 ;  /* 0x0000002a242e7220 */ /* 0x040fe20000410000 */
[----:B------:R-:W-:Y:S01]  /*107b0*/  FMUL.FTZ R60, R36, R41 ;  /* 0x00000029243c7220 */ /* 0x000fe20000410000 */
[----:B------:R-:W-:-:S02]  /*107c0*/  HADD2.F32 R36, -RZ, R43.H0_H0 ;  /* 0x2000002bff247230 */ /* 0x000fc40000004100 */
[----:B------:R-:W-:Y:S01]  /*107d0*/  FMUL.FTZ R62, R37, R44 ;  /* 0x0000002c253e7220 */ /* 0x000fe20000410000 */
[C---:B------:R-:W-:Y:S01]  /*107e0*/  FFMA.FTZ R46, R25.reuse, R41, -R46 ;  /* 0x00000029192e7223 */ /* 0x040fe2000001082e */
[----:B------:R-:W-:Y:S01]  /*107f0*/  FFMA.FTZ R60, R25, R42, R60 ;  /* 0x0000002a193c7223 */ /* 0x000fe2000001003c */
[----:B------:R-:W-:Y:S01]  /*10800*/  FMUL.FTZ R25, R33, R74 ;  /* 0x0000004a21197220 */ /* 0x000fe20000410000 */
[----:B------:R-:W-:Y:S01]  /*10810*/  FMUL.FTZ R42, R37, R36 ;  /* 0x00000024252a7220 */ /* 0x000fe20000410000 */
[----:B------:R-:W-:Y:S02]  /*10820*/  HADD2.F32 R38, -RZ, R34.H0_H0 ;  /* 0x20000022ff267230 */ /* 0x000fe40000004100 */
[-C--:B------:R-:W-:Y:S01]  /*10830*/  FMUL.FTZ R33, R33, R76.reuse ;  /* 0x0000004c21217220 */ /* 0x080fe20000410000 */
[----:B------:R-:W-:Y:S02]  /*10840*/  HADD2.F32 R37, -RZ, R75.H0_H0 ;  /* 0x2000004bff257230 */ /* 0x000fe40000004100 */
[----:B------:R-:W-:Y:S01]  /*10850*/  FFMA.FTZ R76, R24, R76, -R25 ;  /* 0x0000004c184c7223 */ /* 0x000fe20000010819 */
[----:B------:R-:W-:Y:S01]  /*10860*/  FFMA.FTZ R43, R29, R44, R42 ;  /* 0x0000002c1d2b7223 */ /* 0x000fe2000001002a */
[----:B------:R-:W-:-:S02]  /*10870*/  HADD2.F32 R25, -RZ, R77.H0_H0 ;  /* 0x2000004dff197230 */ /* 0x000fc40000004100 */
[----:B------:R-:W-:Y:S01]  /*10880*/  FFMA.FTZ R41, R29, R36, -R62 ;  /* 0x000000241d297223 */ /* 0x000fe2000001083e */
[----:B------:R-:W-:Y:S02]  /*10890*/  HADD2.F32 R39, -RZ, R35.H0_H0 ;  /* 0x20000023ff277230 */ /* 0x000fe40000004100 */
[----:B------:R-:W-:Y:S01]  /*108a0*/  FFMA.FTZ R74, R24, R74, R33 ;  /* 0x0000004a184a7223 */ /* 0x000fe20000010021 */
[----:B------:R-:W-:Y:S02]  /*108b0*/  HADD2.F32 R42, -RZ, R75.H1_H1 ;  /* 0x3000004bff2a7230 */ /* 0x000fe40000004100 */
[C---:B------:R-:W-:Y:S01]  /*108c0*/  FMUL.FTZ R29, R38.reuse, R37 ;  /* 0x00000025261d7220 */ /* 0x040fe20000410000 */
[----:B------:R-:W-:Y:S02]  /*108d0*/  HADD2.F32 R24, -RZ, R77.H1_H1 ;  /* 0x3000004dff187230 */ /* 0x000fe40000004100 */
[----:B------:R-:W-:Y:S01]  /*108e0*/  FMUL.FTZ R33, R38, R25 ;  /* 0x0000001926217220 */ /* 0x000fe20000410000 */
[----:B------:R-:W-:-:S02]  /*108f0*/  HADD2.F32 R35, -RZ, R35.H1_H1 ;  /* 0x30000023ff237230 */ /* 0x000fc40000004100 */
[C---:B------:R-:W-:Y:S01]  /*10900*/  FFMA.FTZ R44, R26.reuse, R25, -R29 ;  /* 0x000000191a2c7223 */ /* 0x040fe2000001081d */
[----:B------:R-:W-:Y:S02]  /*10910*/  HADD2.F32 R38, -RZ, R45.H0_H0 ;  /* 0x2000002dff267230 */ /* 0x000fe40000004100 */
[C---:B------:R-:W-:Y:S01]  /*10920*/  FMUL.FTZ R62, R39.reuse, R42 ;  /* 0x0000002a273e7220 */ /* 0x040fe20000410000 */
[----:B------:R-:W-:Y:S02]  /*10930*/  HADD2.F32 R36, -RZ, R47.H0_H0 ;  /* 0x2000002fff247230 */ /* 0x000fe40000004100 */
[-C--:B------:R-:W-:Y:S01]  /*10940*/  FMUL.FTZ R25, R39, R24.reuse ;  /* 0x0000001827197220 */ /* 0x080fe20000410000 */
[----:B------:R-:W-:Y:S01]  /*10950*/  FFMA.FTZ R39, R26, R37, R33 ;  /* 0x000000251a277223 */ /* 0x000fe20000010021 */
[----:B------:R-:W-:Y:S01]  /*10960*/  FFMA.FTZ R62, R27, R24, -R62 ;  /* 0x000000181b3e7223 */ /* 0x000fe2000001083e */
[----:B------:R-:W-:Y:S02]  /*10970*/  HADD2.F32 R32, -RZ, R32.H1_H1 ;  /* 0x30000020ff207230 */ /* 0x000fe40000004100 */
[----:B------:R-:W-:Y:S01]  /*10980*/  FMUL.FTZ R26, R35, R38 ;  /* 0x00000026231a7220 */ /* 0x000fe20000410000 */
[----:B------:R-:W-:-:S02]  /*10990*/  HADD2.F32 R34, -RZ, R34.H1_H1 ;  /* 0x30000022ff227230 */ /* 0x000fc40000004100 */
[----:B------:R-:W-:Y:S01]  /*109a0*/  FFMA.FTZ R42, R27, R42, R25 ;  /* 0x0000002a1b2a7223 */ /* 0x000fe20000010019 */
[-C--:B------:R-:W-:Y:S01]  /*109b0*/  FMUL.FTZ R24, R35, R36.reuse ;  /* 0x0000002423187220 */ /* 0x080fe20000410000 */
[----:B------:R-:W-:Y:S02]  /*109c0*/  HADD2.F32 R29, -RZ, R63.H0_H0 ;  /* 0x2000003fff1d7230 */ /* 0x000fe40000004100 */
[C---:B------:R-:W-:Y:S01]  /*109d0*/  FFMA.FTZ R47, R31.reuse, R36, -R26 ;  /* 0x000000241f2f7223 */ /* 0x040fe2000001081a */
[----:B------:R-:W-:Y:S02]  /*109e0*/  HADD2.F32 R33, -RZ, R61.H0_H0 ;  /* 0x2000003dff217230 */ /* 0x000fe40000004100 */
[----:B------:R-:W-:Y:S01]  /*109f0*/  FFMA.FTZ R61, R31, R38, R24 ;  /* 0x000000261f3d7223 */ /* 0x000fe20000010018 */
[----:B------:R-:W-:Y:S02]  /*10a00*/  HADD2.F32 R25, -RZ, R65.H0_H0 ;  /* 0x20000041ff197230 */ /* 0x000fe40000004100 */
[----:B------:R-:W-:Y:S01]  /*10a10*/  FMUL.FTZ R31, R32, R29 ;  /* 0x0000001d201f7220 */ /* 0x000fe20000410000 */
[----:B------:R-:W-:-:S02]  /*10a20*/  HADD2.F32 R27, -RZ, R64.H0_H0 ;  /* 0x20000040ff1b7230 */ /* 0x000fc40000004100 */
[----:B------:R-:W-:Y:S01]  /*10a30*/  FMUL.FTZ R45, R34, R33 ;  /* 0x00000021222d7220 */ /* 0x000fe20000410000 */
[----:B------:R-:W-:Y:S02]  /*10a40*/  HADD2.F32 R30, -RZ, R30.H1_H1 ;  /* 0x3000001eff1e7230 */ /* 0x000fe40000004100 */
[-C--:B------:R-:W-:Y:S01]  /*10a50*/  FMUL.FTZ R32, R32, R25.reuse ;  /* 0x0000001920207220 */ /* 0x080fe20000410000 */
[----:B------:R-:W-:Y:S01]  /*10a60*/  FFMA.FTZ R35, R28, R25, -R31 ;  /* 0x000000191c237223 */ /* 0x000fe2000001081f */
[-C--:B------:R-:W-:Y:S01]  /*10a70*/  FMUL.FTZ R34, R34, R27.reuse ;  /* 0x0000001b22227220 */ /* 0x080fe20000410000 */
[----:B------:R-:W-:Y:S01]  /*10a80*/  F2FP.F16.F32.PACK_AB R25, R41, R46 ;  /* 0x0000002e2919723e */ /* 0x000fe200000000ff */
[----:B------:R-:W-:Y:S01]  /*10a90*/  FFMA.FTZ R45, R30, R27, -R45 ;  /* 0x0000001b1e2d7223 */ /* 0x000fe2000001082d */
        /* <DEDUP_REMOVED lines=11> */
.L_x_1831:
[----:B------:R-:W-:Y:S05]  /*10b50*/  BSYNC B1 ;  /* 0x0000000000017941 */ /* 0x000fea0003800000 */
.L_x_1830:
[----:B------:R-:W-:-:S13]  /*10b60*/  ISETP.GE.AND P0, PT, R188, R73, PT ;  /* 0x00000049bc00720c */ /* 0x000fda0003f06270 */
[----:B------:R-:W-:Y:S05]  /*10b70*/  @P0 BRA `(.L_x_1811) ;  /* 0x0000001000940947 */ /* 0x000fea0003800000 */
[----:B01----:R-:W0:Y:S01]  /*10b80*/  LDC R32, c[0x0][0x3f4] ;  /* 0x0000fd00ff207b82 */ /* 0x003e220000000800 */
[----:B------:R-:W-:Y:S01]  /*10b90*/  BSSY B1, `(.L_x_1836) ;  /* 0x0000063000017945 */ /* 0x000fe20003800000 */
[-C--:B0-----:R-:W-:Y:S02]  /*10ba0*/  ISETP.GE.AND P0, PT, R18, R32.reuse, PT ;  /* 0x000000201200720c */ /* 0x081fe40003f06270 */
[-C--:B------:R-:W-:Y:S02]  /*10bb0*/  ISETP.GE.AND P1, PT, R165, R32.reuse, PT ;  /* 0x00000020a500720c */ /* 0x080fe40003f26270 */
[----:B------:R-:W-:-:S09]  /*10bc0*/  ISETP.GE.AND P2, PT, R166, R32, PT ;  /* 0x00000020a600720c */ /* 0x000fd20003f46270 */
[----:B------:R-:W-:Y:S05]  /*10bd0*/  @P0 BRA `(.L_x_1837) ;  /* 0x0000000400780947 */ /* 0x000fea0003800000 */
[----:B--2---:R-:W-:Y:S01]  /*10be0*/  LEA.HI R24, R32, R189, RZ, 0x1d ;  /* 0x000000bd20187211 */ /* 0x004fe200078fe8ff */
[----:B------:R-:W-:Y:S01]  /*10bf0*/  HADD2.F32 R38, -RZ, R80.H1_H1 ;  /* 0x30000050ff267230 */ /* 0x000fe20000004100 */
[----:B------:R-:W-:Y:S01]  /*10c00*/  SHF.R.U32.HI R41, RZ, 0x10, R49 ;  /* 0x00000010ff297819 */ /* 0x000fe20000011631 */
[--C-:B------:R-:W-:Y:S01]  /*10c10*/  HADD2.F32 R39, -RZ, R78.reuse.H1_H1 ;  /* 0x3000004eff277230 */ /* 0x100fe20000004100 */
[----:B------:R-:W-:Y:S01]  /*10c20*/  SHF.R.S32.HI R25, RZ, 0x1f, R24 ;  /* 0x0000001fff197819 */ /* 0x000fe20000011418 */
[----:B------:R-:W-:Y:S01]  /*10c30*/  IMAD.SHL.U32 R26, R24, 0x8, RZ ;  /* 0x00000008181a7824 */ /* 0x000fe200078e00ff */
[----:B------:R-:W-:Y:S01]  /*10c40*/  SHF.R.U32.HI R40, RZ, 0x10, R5 ;  /* 0x00000010ff287819 */ /* 0x000fe20000011605 */
[----:B------:R-:W-:Y:S01]  /*10c50*/  HADD2.F32 R78, -RZ, R78.H0_H0 ;  /* 0x2000004eff4e7230 */ /* 0x000fe20000004100 */
[----:B------:R-:W-:Y:S01]  /*10c60*/  LEA.HI R24, R25, R24, RZ, 0x3 ;  /* 0x0000001819187211 */ /* 0x000fe200078f18ff */
[----:B------:R-:W-:Y:S01]  /*10c70*/  HADD2.F32 R80, -RZ, R80.H0_H0 ;  /* 0x20000050ff507230 */ /* 0x000fe20000004100 */
[----:B------:R-:W-:Y:S01]  /*10c80*/  LOP3.LUT R25, R173, 0x38, R26, 0xf8, !PT ;  /* 0x00000038ad197812 */ /* 0x000fe200078ef81a */
[----:B------:R-:W-:Y:S01]  /*10c90*/  HADD2.F32 R40, -RZ, R40.H0_H0 ;  /* 0x20000028ff287230 */ /* 0x000fe20000004100 */
[----:B------:R-:W-:-:S02]  /*10ca0*/  SHF.L.U32 R24, R24, 0xa, RZ ;  /* 0x0000000a18187819 */ /* 0x000fc400000006ff */
[----:B------:R-:W-:Y:S02]  /*10cb0*/  LOP3.LUT R29, R25, R208, RZ, 0x3c, !PT ;  /* 0x000000d0191d7212 */ /* 0x000fe400078e3cff */
[----:B------:R-:W-:Y:S02]  /*10cc0*/  LOP3.LUT R28, R24, 0x7fffe000, RZ, 0xc0, !PT ;  /* 0x7fffe000181c7812 */ /* 0x000fe400078ec0ff */
[----:B------:R-:W0:Y:S01]  /*10cd0*/  LDS.128 R24, [R206] ;  /* 0x00000000ce187984 */ /* 0x000e220000000c00 */
[----:B------:R-:W-:Y:S02]  /*10ce0*/  SHF.R.U64 R60, R48, 0x10, R49 ;  /* 0x00000010303c7819 */ /* 0x000fe40000001231 */
[----:B------:R-:W-:Y:S02]  /*10cf0*/  IADD3 R29, R29, R28, R178 ;  /* 0x0000001c1d1d7210 */ /* 0x000fe40007ffe0b2 */
[----:B------:R-:W-:Y:S02]  /*10d00*/  SHF.R.U64 R48, R4, 0x10, R5 ;  /* 0x0000001004307819 */ /* 0x000fe40000001205 */
[----:B------:R-:W-:Y:S01]  /*10d10*/  SHF.R.U64 R49, R50, 0x10, R51 ;  /* 0x0000001032317819 */ /* 0x000fe20000001233 */
[----:B------:R-:W-:Y:S01]  /*10d20*/  IMAD R33, R29, 0x2, R16 ;  /* 0x000000021d217824 */ /* 0x000fe200078e0210 */
[----:B------:R-:W-:-:S02]  /*10d30*/  SHF.R.U64 R47, R6, 0x10, R7 ;  /* 0x00000010062f7819 */ /* 0x000fc40000001207 */
[----:B------:R-:W-:Y:S02]  /*10d40*/  SHF.R.U32.HI R50, RZ, 0x10, R51 ;  /* 0x00000010ff327819 */ /* 0x000fe40000011633 */
[----:B------:R-:W1:Y:S01]  /*10d50*/  LDS.128 R28, [R33+0xc400] ;  /* 0x00c40000211c7984 */ /* 0x000e620000000c00 */
[----:B------:R-:W-:Y:S01]  /*10d60*/  SHF.R.U32.HI R43, RZ, 0x10, R7 ;  /* 0x00000010ff2b7819 */ /* 0x000fe20000011607 */
[--C-:B0-----:R-:W-:Y:S02]  /*10d70*/  HADD2.F32 R5, -RZ, R25.reuse.H0_H0 ;  /* 0x20000019ff057230 */ /* 0x101fe40000004100 */
[----:B------:R-:W-:Y:S02]  /*10d80*/  HADD2.F32 R4, -RZ, R24.H0_H0 ;  /* 0x20000018ff047230 */ /* 0x000fe40000004100 */
[----:B------:R-:W-:Y:S02]  /*10d90*/  HADD2.F32 R25, -RZ, R25.H1_H1 ;  /* 0x30000019ff197230 */ /* 0x000fe40000004100 */
[----:B------:R-:W-:-:S02]  /*10da0*/  HADD2.F32 R6, -RZ, R26.H0_H0 ;  /* 0x2000001aff067230 */ /* 0x000fc40000004100 */
[--C-:B------:R-:W-:Y:S02]  /*10db0*/  HADD2.F32 R7, -RZ, R27.reuse.H0_H0 ;  /* 0x2000001bff077230 */ /* 0x100fe40000004100 */
[----:B------:R-:W-:Y:S02]  /*10dc0*/  HADD2.F32 R27, -RZ, R27.H1_H1 ;  /* 0x3000001bff1b7230 */ /* 0x000fe40000004100 */
[----:B------:R-:W-:Y:S02]  /*10dd0*/  HADD2.F32 R24, -RZ, R24.H1_H1 ;  /* 0x30000018ff187230 */ /* 0x000fe40000004100 */
[--C-:B-1----:R-:W-:Y:S02]  /*10de0*/  HADD2.F32 R34, -RZ, R29.reuse.H0_H0 ;  /* 0x2000001dff227230 */ /* 0x102fe40000004100 */
[----:B------:R-:W-:Y:S02]  /*10df0*/  HADD2.F32 R35, -RZ, R29.H1_H1 ;  /* 0x3000001dff237230 */ /* 0x000fe40000004100 */
[----:B------:R-:W-:-:S02]  /*10e00*/  HADD2.F32 R29, -RZ, R28.H0_H0 ;  /* 0x2000001cff1d7230 */ /* 0x000fc40000004100 */
[CC--:B------:R-:W-:Y:S01]  /*10e10*/  FMUL.FTZ R42, R34.reuse, R39.reuse ;  /* 0x00000027222a7220 */ /* 0x0c0fe20000410000 */
[-C--:B------:R-:W-:Y:S01]  /*10e20*/  FMUL.FTZ R44, R34, R38.reuse ;  /* 0x00000026222c7220 */ /* 0x080fe20000410000 */
[----:B------:R-:W-:Y:S02]  /*10e30*/  HADD2.F32 R34, -RZ, R41.H0_H0 ;  /* 0x20000029ff227230 */ /* 0x000fe40000004100 */
[C---:B------:R-:W-:Y:S01]  /*10e40*/  FFMA.FTZ R42, R5.reuse, R38, -R42 ;  /* 0x00000026052a7223 */ /* 0x040fe2000001082a */
[----:B------:R-:W-:Y:S01]  /*10e50*/  FFMA.FTZ R44, R5, R39, R44 ;  /* 0x00000027052c7223 */ /* 0x000fe2000001002c */
[----:B------:R-:W-:Y:S01]  /*10e60*/  FMUL.FTZ R5, R29, R78 ;  /* 0x0000004e1d057220 */ /* 0x000fe20000410000 */
[C---:B------:R-:W-:Y:S01]  /*10e70*/  FMUL.FTZ R38, R35.reuse, R40 ;  /* 0x0000002823267220 */ /* 0x040fe20000410000 */
[----:B------:R-:W-:Y:S01]  /*10e80*/  FMUL.FTZ R46, R35, R34 ;  /* 0x00000022232e7220 */ /* 0x000fe20000410000 */
[----:B------:R-:W-:Y:S02]  /*10e90*/  HADD2.F32 R36, -RZ, R30.H0_H0 ;  /* 0x2000001eff247230 */ /* 0x000fe40000004100 */
[----:B------:R-:W-:Y:S01]  /*10ea0*/  FMUL.FTZ R29, R29, R80 ;  /* 0x000000501d1d7220 */ /* 0x000fe20000410000 */
[----:B------:R-:W-:-:S02]  /*10eb0*/  HADD2.F32 R35, -RZ, R79.H0_H0 ;  /* 0x2000004fff237230 */ /* 0x000fc40000004100 */
[C---:B------:R-:W-:Y:S01]  /*10ec0*/  FFMA.FTZ R80, R4.reuse, R80, -R5 ;  /* 0x0000005004507223 */ /* 0x040fe20000010805 */
[C---:B------:R-:W-:Y:S01]  /*10ed0*/  FFMA.FTZ R39, R25.reuse, R34, -R38 ;  /* 0x0000002219277223 */ /* 0x040fe20000010826 */
[----:B------:R-:W-:Y:S02]  /*10ee0*/  HADD2.F32 R5, -RZ, R81.H0_H0 ;  /* 0x20000051ff057230 */ /* 0x000fe40000004100 */
[----:B------:R-:W-:Y:S01]  /*10ef0*/  FFMA.FTZ R41, R25, R40, R46 ;  /* 0x0000002819297223 */ /* 0x000fe2000001002e */
[----:B------:R-:W-:Y:S02]  /*10f00*/  HADD2.F32 R37, -RZ, R31.H0_H0 ;  /* 0x2000001fff257230 */ /* 0x000fe40000004100 */
[----:B------:R-:W-:Y:S01]  /*10f10*/  FFMA.FTZ R78, R4, R78, R29 ;  /* 0x0000004e044e7223 */ /* 0x000fe2000001001d */
[----:B------:R-:W-:Y:S02]  /*10f20*/  HADD2.F32 R38, -RZ, R79.H1_H1 ;  /* 0x3000004fff267230 */ /* 0x000fe40000004100 */
[----:B------:R-:W-:Y:S01]  /*10f30*/  FMUL.FTZ R25, R36, R35 ;  /* 0x0000002324197220 */ /* 0x000fe20000410000 */
[----:B------:R-:W-:-:S02]  /*10f40*/  HADD2.F32 R4, -RZ, R81.H1_H1 ;  /* 0x30000051ff047230 */ /* 0x000fc40000004100 */
[-C--:B------:R-:W-:Y:S01]  /*10f50*/  FMUL.FTZ R29, R36, R5.reuse ;  /* 0x00000005241d7220 */ /* 0x080fe20000410000 */
[----:B------:R-:W-:Y:S02]  /*10f60*/  HADD2.F32 R31, -RZ, R31.H1_H1 ;  /* 0x3000001fff1f7230 */ /* 0x000fe40000004100 */
[C---:B------:R-:W-:Y:S01]  /*10f70*/  FFMA.FTZ R40, R6.reuse, R5, -R25 ;  /* 0x0000000506287223 */ /* 0x040fe20000010819 */
[----:B------:R-:W-:Y:S02]  /*10f80*/  HADD2.F32 R36, -RZ, R43.H0_H0 ;  /* 0x2000002bff247230 */ /* 0x000fe40000004100 */
[C---:B------:R-:W-:Y:S01]  /*10f90*/  FMUL.FTZ R46, R37.reuse, R38 ;  /* 0x00000026252e7220 */ /* 0x040fe20000410000 */
[----:B------:R-:W-:Y:S02]  /*10fa0*/  HADD2.F32 R34, -RZ, R50.H0_H0 ;  /* 0x20000032ff227230 */ /* 0x000fe40000004100 */
[-C--:B------:R-:W-:Y:S01]  /*10fb0*/  FMUL.FTZ R5, R37, R4.reuse ;  /* 0x0000000425057220 */ /* 0x080fe20000410000 */
[----:B------:R-:W-:Y:S01]  /*10fc0*/  FFMA.FTZ R37, R6, R35, R29 ;  /* 0x0000002306257223 */ /* 0x000fe2000001001d */
[----:B------:R-:W-:Y:S01]  /*10fd0*/  FFMA.FTZ R46, R7, R4, -R46 ;  /* 0x00000004072e7223 */ /* 0x000fe2000001082e */
[----:B------:R-:W-:-:S02]  /*10fe0*/  HADD2.F32 R28, -RZ, R28.H1_H1 ;  /* 0x3000001cff1c7230 */ /* 0x000fc40000004100 */
[----:B------:R-:W-:Y:S01]  /*10ff0*/  FMUL.FTZ R6, R31, R36 ;  /* 0x000000241f067220 */ /* 0x000fe20000410000 */
[----:B------:R-:W-:Y:S02]  /*11000*/  HADD2.F32 R30, -RZ, R30.H1_H1 ;  /* 0x3000001eff1e7230 */ /* 0x000fe40000004100 */
[----:B------:R-:W-:Y:S01]  /*11010*/  FFMA.FTZ R38, R7, R38, R5 ;  /* 0x0000002607267223 */ /* 0x000fe20000010005 */
[-C--:B------:R-:W-:Y:S01]  /*11020*/  FMUL.FTZ R4, R31, R34.reuse ;  /* 0x000000221f047220 */ /* 0x080fe20000410000 */
[----:B------:R-:W-:Y:S02]  /*11030*/  HADD2.F32 R25, -RZ, R48.H0_H0 ;  /* 0x20000030ff197230 */ /* 0x000fe40000004100 */
[C---:B------:R-:W-:Y:S01]  /*11040*/  FFMA.FTZ R45, R27.reuse, R34, -R6 ;  /* 0x000000221b2d7223 */ /* 0x040fe20000010806 */
[----:B------:R-:W-:Y:S02]  /*11050*/  HADD2.F32 R29, -RZ, R47.H0_H0 ;  /* 0x2000002fff1d7230 */ /* 0x000fe40000004100 */
[----:B------:R-:W-:Y:S01]  /*11060*/  FFMA.FTZ R47, R27, R36, R4 ;  /* 0x000000241b2f7223 */ /* 0x000fe20000010004 */
[----:B------:R-:W-:-:S02]  /*11070*/  HADD2.F32 R5, -RZ, R60.H0_H0 ;  /* 0x2000003cff057230 */ /* 0x000fc40000004100 */
[----:B------:R-:W-:Y:S01]  /*11080*/  FMUL.FTZ R27, R28, R25 ;  /* 0x000000191c1b7220 */ /* 0x000fe20000410000 */
[----:B------:R-:W-:Y:S02]  /*11090*/  HADD2.F32 R7, -RZ, R49.H0_H0 ;  /* 0x20000031ff077230 */ /* 0x000fe40000004100 */
        /* <DEDUP_REMOVED lines=18> */
.L_x_1837:
[----:B------:R-:W-:Y:S05]  /*111c0*/  BSYNC B1 ;  /* 0x0000000000017941 */ /* 0x000fea0003800000 */
.L_x_1836:
[----:B------:R-:W-:Y:S04]  /*111d0*/  BSSY B1, `(.L_x_1838) ;  /* 0x0000060000017945 */ /* 0x000fe80003800000 */
[----:B------:R-:W-:Y:S05]  /*111e0*/  @P1 BRA `(.L_x_1839) ;  /* 0x0000000400781947 */ /* 0x000fea0003800000 */
[----:B0-----:R-:W-:Y:S01]  /*111f0*/  LEA.HI R4, R32, R191, RZ, 0x1d ;  /* 0x000000bf20047211 */ /* 0x001fe200078fe8ff */
[----:B------:R-:W-:Y:S01]  /*11200*/  HADD2.F32 R35, -RZ, R69.H1_H1 ;  /* 0x30000045ff237230 */ /* 0x000fe20000004100 */
[----:B------:R-:W-:Y:S01]  /*11210*/  SHF.R.U32.HI R36, RZ, 0x10, R9 ;  /* 0x00000010ff247819 */ /* 0x000fe20000011609 */
[----:B------:R-:W-:Y:S01]  /*11220*/  HADD2.F32 R34, -RZ, R71.H1_H1 ;  /* 0x30000047ff227230 */ /* 0x000fe20000004100 */
[----:B------:R-:W-:Y:S01]  /*11230*/  SHF.R.S32.HI R5, RZ, 0x1f, R4 ;  /* 0x0000001fff057819 */ /* 0x000fe20000011404 */
[----:B------:R-:W-:Y:S01]  /*11240*/  IMAD.SHL.U32 R6, R4, 0x8, RZ ;  /* 0x0000000804067824 */ /* 0x000fe200078e00ff */
[----:B------:R-:W-:Y:S01]  /*11250*/  SHF.R.U64 R47, R52, 0x10, R53 ;  /* 0x00000010342f7819 */ /* 0x000fe20000001235 */
[----:B------:R-:W-:Y:S01]  /*11260*/  HADD2.F32 R36, -RZ, R36.H0_H0 ;  /* 0x20000024ff247230 */ /* 0x000fe20000004100 */
[----:B------:R-:W-:Y:S02]  /*11270*/  LEA.HI R4, R5, R4, RZ, 0x3 ;  /* 0x0000000405047211 */ /* 0x000fe400078f18ff */
[----:B------:R-:W-:-:S02]  /*11280*/  LOP3.LUT R5, R173, 0x38, R6, 0xf8, !PT ;  /* 0x00000038ad057812 */ /* 0x000fc400078ef806 */
[----:B------:R-:W-:Y:S01]  /*11290*/  SHF.R.U64 R45, R8, 0x10, R9 ;  /* 0x00000010082d7819 */ /* 0x000fe20000001209 */
[----:B------:R-:W-:Y:S01]  /*112a0*/  IMAD.SHL.U32 R4, R4, 0x400, RZ ;  /* 0x0000040004047824 */ /* 0x000fe200078e00ff */
[----:B--2---:R-:W-:Y:S02]  /*112b0*/  LOP3.LUT R25, R5, R208, RZ, 0x3c, !PT ;  /* 0x000000d005197212 */ /* 0x004fe400078e3cff */
[----:B------:R-:W-:Y:S02]  /*112c0*/  SHF.R.U32.HI R52, RZ, 0x10, R53 ;  /* 0x00000010ff347819 */ /* 0x000fe40000011635 */
[----:B------:R-:W-:Y:S02]  /*112d0*/  LOP3.LUT R24, R4, 0x7fffe000, RZ, 0xc0, !PT ;  /* 0x7fffe00004187812 */ /* 0x000fe400078ec0ff */
[----:B------:R-:W0:Y:S01]  /*112e0*/  LDS.128 R4, [R204] ;  /* 0x00000000cc047984 */ /* 0x000e220000000c00 */
[----:B------:R-:W-:Y:S02]  /*112f0*/  SHF.R.U64 R43, R10, 0x10, R11 ;  /* 0x000000100a2b7819 */ /* 0x000fe4000000120b */
[----:B------:R-:W-:-:S02]  /*11300*/  IADD3 R25, R25, R24, R178 ;  /* 0x0000001819197210 */ /* 0x000fc40007ffe0b2 */
[--C-:B------:R-:W-:Y:S02]  /*11310*/  SHF.R.U64 R46, R54, 0x10, R55.reuse ;  /* 0x00000010362e7819 */ /* 0x100fe40000001237 */
[----:B------:R-:W-:Y:S01]  /*11320*/  SHF.R.U32.HI R54, RZ, 0x10, R55 ;  /* 0x00000010ff367819 */ /* 0x000fe20000011637 */
[----:B------:R-:W-:Y:S01]  /*11330*/  IMAD R28, R25, 0x2, R16 ;  /* 0x00000002191c7824 */ /* 0x000fe200078e0210 */
[----:B------:R-:W-:-:S04]  /*11340*/  SHF.R.U32.HI R41, RZ, 0x10, R11 ;  /* 0x00000010ff297819 */ /* 0x000fc8000001160b */
[----:B------:R-:W1:Y:S01]  /*11350*/  LDS.128 R24, [R28+0xc400] ;  /* 0x00c400001c187984 */ /* 0x000e620000000c00 */
[--C-:B0-----:R-:W-:Y:S02]  /*11360*/  HADD2.F32 R8, -RZ, R5.reuse.H0_H0 ;  /* 0x20000005ff087230 */ /* 0x101fe40000004100 */
[----:B------:R-:W-:Y:S02]  /*11370*/  HADD2.F32 R9, -RZ, R5.H1_H1 ;  /* 0x30000005ff097230 */ /* 0x000fe40000004100 */
[----:B------:R-:W-:Y:S02]  /*11380*/  HADD2.F32 R5, -RZ, R4.H0_H0 ;  /* 0x20000004ff057230 */ /* 0x000fe40000004100 */
        /* <DEDUP_REMOVED lines=12> */
[----:B------:R-:W-:Y:S02]  /*11450*/  HADD2.F32 R34, -RZ, R69.H0_H0 ;  /* 0x20000045ff227230 */ /* 0x000fe40000004100 */
[----:B------:R-:W-:Y:S01]  /*11460*/  FFMA.FTZ R39, R8, R35, R39 ;  /* 0x0000002308277223 */ /* 0x000fe20000010027 */
[----:B------:R-:W-:Y:S02]  /*11470*/  HADD2.F32 R8, -RZ, R71.H0_H0 ;  /* 0x20000047ff087230 */ /* 0x000fe40000004100 */
[-C--:B------:R-:W-:Y:S01]  /*11480*/  FMUL.FTZ R40, R30, R29.reuse ;  /* 0x0000001d1e287220 */ /* 0x080fe20000410000 */
[----:B------:R-:W-:Y:S01]  /*11490*/  FFMA.FTZ R38, R9, R29, -R38 ;  /* 0x0000001d09267223 */ /* 0x000fe20000010826 */
[----:B------:R-:W-:Y:S01]  /*114a0*/  FMUL.FTZ R30, R25, R34 ;  /* 0x00000022191e7220 */ /* 0x000fe20000410000 */
[----:B------:R-:W-:-:S02]  /*114b0*/  HADD2.F32 R31, -RZ, R26.H0_H0 ;  /* 0x2000001aff1f7230 */ /* 0x000fc40000004100 */
[-C--:B------:R-:W-:Y:S01]  /*114c0*/  FMUL.FTZ R25, R25, R8.reuse ;  /* 0x0000000819197220 */ /* 0x080fe20000410000 */
[----:B------:R-:W-:Y:S02]  /*114d0*/  HADD2.F32 R29, -RZ, R70.H0_H0 ;  /* 0x20000046ff1d7230 */ /* 0x000fe40000004100 */
[C---:B------:R-:W-:Y:S01]  /*114e0*/  FFMA.FTZ R35, R5.reuse, R8, -R30 ;  /* 0x0000000805237223 */ /* 0x040fe2000001081e */
[----:B------:R-:W-:Y:S02]  /*114f0*/  HADD2.F32 R8, -RZ, R72.H0_H0 ;  /* 0x20000048ff087230 */ /* 0x000fe40000004100 */
[----:B------:R-:W-:Y:S01]  /*11500*/  FFMA.FTZ R34, R5, R34, R25 ;  /* 0x0000002205227223 */ /* 0x000fe20000010019 */
[----:B------:R-:W-:Y:S02]  /*11510*/  HADD2.F32 R33, -RZ, R27.H0_H0 ;  /* 0x2000001bff217230 */ /* 0x000fe40000004100 */
[----:B------:R-:W-:Y:S01]  /*11520*/  FMUL.FTZ R5, R31, R29 ;  /* 0x0000001d1f057220 */ /* 0x000fe20000410000 */
[----:B------:R-:W-:-:S02]  /*11530*/  HADD2.F32 R70, -RZ, R70.H1_H1 ;  /* 0x30000046ff467230 */ /* 0x000fc40000004100 */
[----:B------:R-:W-:Y:S01]  /*11540*/  FFMA.FTZ R40, R9, R36, R40 ;  /* 0x0000002409287223 */ /* 0x000fe20000010028 */
[----:B------:R-:W-:Y:S02]  /*11550*/  HADD2.F32 R72, -RZ, R72.H1_H1 ;  /* 0x30000048ff487230 */ /* 0x000fe40000004100 */
[-C--:B------:R-:W-:Y:S01]  /*11560*/  FMUL.FTZ R9, R31, R8.reuse ;  /* 0x000000081f097220 */ /* 0x080fe20000410000 */
[----:B------:R-:W-:Y:S01]  /*11570*/  FFMA.FTZ R31, R10, R8, -R5 ;  /* 0x000000080a1f7223 */ /* 0x000fe20000010805 */
[C---:B------:R-:W-:Y:S01]  /*11580*/  FMUL.FTZ R36, R33.reuse, R70 ;  /* 0x0000004621247220 */ /* 0x040fe20000410000 */
[----:B------:R-:W-:Y:S02]  /*11590*/  HADD2.F32 R27, -RZ, R27.H1_H1 ;  /* 0x3000001bff1b7230 */ /* 0x000fe40000004100 */
[-C--:B------:R-:W-:Y:S01]  /*115a0*/  FMUL.FTZ R33, R33, R72.reuse ;  /* 0x0000004821217220 */ /* 0x080fe20000410000 */
[----:B------:R-:W-:Y:S02]  /*115b0*/  HADD2.F32 R30, -RZ, R41.H0_H0 ;  /* 0x20000029ff1e7230 */ /* 0x000fe40000004100 */
[----:B------:R-:W-:Y:S01]  /*115c0*/  FFMA.FTZ R36, R11, R72, -R36 ;  /* 0x000000480b247223 */ /* 0x000fe20000010824 */
[----:B------:R-:W-:-:S02]  /*115d0*/  HADD2.F32 R8, -RZ, R54.H0_H0 ;  /* 0x20000036ff087230 */ /* 0x000fc40000004100 */
[----:B------:R-:W-:Y:S01]  /*115e0*/  FFMA.FTZ R33, R11, R70, R33 ;  /* 0x000000460b217223 */ /* 0x000fe20000010021 */
[----:B------:R-:W-:Y:S02]  /*115f0*/  HADD2.F32 R24, -RZ, R24.H1_H1 ;  /* 0x30000018ff187230 */ /* 0x000fe40000004100 */
[C---:B------:R-:W-:Y:S01]  /*11600*/  FMUL.FTZ R42, R27.reuse, R30 ;  /* 0x0000001e1b2a7220 */ /* 0x040fe20000410000 */
[----:B------:R-:W-:Y:S02]  /*11610*/  HADD2.F32 R11, -RZ, R45.H0_H0 ;  /* 0x2000002dff0b7230 */ /* 0x000fe40000004100 */
[----:B------:R-:W-:Y:S01]  /*11620*/  FMUL.FTZ R44, R27, R8 ;  /* 0x000000081b2c7220 */ /* 0x000fe20000410000 */
[----:B------:R-:W-:Y:S02]  /*11630*/  HADD2.F32 R5, -RZ, R47.H0_H0 ;  /* 0x2000002fff057230 */ /* 0x000fe40000004100 */
[----:B------:R-:W-:Y:S01]  /*11640*/  FFMA.FTZ R10, R10, R29, R9 ;  /* 0x0000001d0a0a7223 */ /* 0x000fe20000010009 */
[----:B------:R-:W-:-:S02]  /*11650*/  HADD2.F32 R26, -RZ, R26.H1_H1 ;  /* 0x3000001aff1a7230 */ /* 0x000fc40000004100 */
[C---:B------:R-:W-:Y:S01]  /*11660*/  FFMA.FTZ R41, R7.reuse, R8, -R42 ;  /* 0x0000000807297223 */ /* 0x040fe2000001082a */
[----:B------:R-:W-:Y:S02]  /*11670*/  HADD2.F32 R25, -RZ, R43.H0_H0 ;  /* 0x2000002bff197230 */ /* 0x000fe40000004100 */
[----:B------:R-:W-:Y:S01]  /*11680*/  FFMA.FTZ R44, R7, R30, R44 ;  /* 0x0000001e072c7223 */ /* 0x000fe2000001002c */
[----:B------:R-:W-:Y:S02]  /*11690*/  HADD2.F32 R9, -RZ, R46.H0_H0 ;  /* 0x2000002eff097230 */ /* 0x000fe40000004100 */
[C---:B------:R-:W-:Y:S01]  /*116a0*/  FMUL.FTZ R7, R24.reuse, R11 ;  /* 0x0000000b18077220 */ /* 0x040fe20000410000 */
[----:B------:R-:W-:Y:S02]  /*116b0*/  HADD2.F32 R6, -RZ, R6.H1_H1 ;  /* 0x30000006ff067230 */ /* 0x000fe40000004100 */
        /* <DEDUP_REMOVED lines=17> */
.L_x_1839:
[----:B------:R-:W-:Y:S05]  /*117d0*/  BSYNC B1 ;  /* 0x0000000000017941 */ /* 0x000fea0003800000 */
.L_x_1838:
[----:B------:R-:W-:Y:S05]  /*117e0*/  @P2 BRA `(.L_x_1811) ;  /* 0x0000000400782947 */ /* 0x000fea0003800000 */
[----:B------:R-:W-:Y:S01]  /*117f0*/  LEA.HI R32, R32, R192, RZ, 0x1d ;  /* 0x000000c020207211 */ /* 0x000fe200078fe8ff */
[----:B--2---:R-:W-:Y:S01]  /*11800*/  HADD2.F32 R29, -RZ, R20.H1_H1 ;  /* 0x30000014ff1d7230 */ /* 0x004fe20000004100 */
[--C-:B------:R-:W-:Y:S01]  /*11810*/  SHF.R.U64 R40, R56, 0x10, R57.reuse ;  /* 0x0000001038287819 */ /* 0x100fe20000001239 */
[--C-:B------:R-:W-:Y:S01]  /*11820*/  HADD2.F32 R31, -RZ, R0.reuse.H1_H1 ;  /* 0x30000000ff1f7230 */ /* 0x100fe20000004100 */
[----:B01----:R-:W-:Y:S01]  /*11830*/  SHF.R.S32.HI R5, RZ, 0x1f, R32 ;  /* 0x0000001fff057819 */ /* 0x003fe20000011420 */
[----:B------:R-:W-:Y:S01]  /*11840*/  IMAD.SHL.U32 R4, R32, 0x8, RZ ;  /* 0x0000000820047824 */ /* 0x000fe200078e00ff */
[----:B------:R-:W-:Y:S01]  /*11850*/  SHF.R.U32.HI R56, RZ, 0x10, R57 ;  /* 0x00000010ff387819 */ /* 0x000fe20000011639 */
[----:B------:R-:W-:Y:S01]  /*11860*/  HADD2.F32 R30, -RZ, R0.H0_H0 ;  /* 0x20000000ff1e7230 */ /* 0x000fe20000004100 */
[----:B------:R-:W-:Y:S01]  /*11870*/  LEA.HI R32, R5, R32, RZ, 0x3 ;  /* 0x0000002005207211 */ /* 0x000fe200078f18ff */
[----:B------:R-:W-:Y:S01]  /*11880*/  HADD2.F32 R20, -RZ, R20.H0_H0 ;  /* 0x20000014ff147230 */ /* 0x000fe20000004100 */
[----:B------:R-:W-:-:S02]  /*11890*/  LOP3.LUT R5, R173, 0x38, R4, 0xf8, !PT ;  /* 0x00000038ad057812 */ /* 0x000fc400078ef804 */
[----:B------:R-:W-:Y:S01]  /*118a0*/  SHF.R.U64 R38, R12, 0x10, R13 ;  /* 0x000000100c267819 */ /* 0x000fe2000000120d */
[----:B------:R-:W-:Y:S01]  /*118b0*/  IMAD.SHL.U32 R32, R32, 0x400, RZ ;  /* 0x0000040020207824 */ /* 0x000fe200078e00ff */
[----:B------:R-:W-:Y:S02]  /*118c0*/  LOP3.LUT R9, R5, R208, RZ, 0x3c, !PT ;  /* 0x000000d005097212 */ /* 0x000fe400078e3cff */
[----:B------:R-:W0:Y:S01]  /*118d0*/  LDS.128 R4, [R202] ;  /* 0x00000000ca047984 */ /* 0x000e220000000c00 */
[----:B------:R-:W-:Y:S02]  /*118e0*/  SHF.R.U64 R37, R14, 0x10, R15 ;  /* 0x000000100e257819 */ /* 0x000fe4000000120f */
[----:B------:R-:W-:Y:S02]  /*118f0*/  LOP3.LUT R32, R32, 0x7fffe000, RZ, 0xc0, !PT ;  /* 0x7fffe00020207812 */ /* 0x000fe400078ec0ff */
[----:B------:R-:W-:Y:S02]  /*11900*/  SHF.R.U64 R39, R58, 0x10, R59 ;  /* 0x000000103a277819 */ /* 0x000fe4000000123b */
[----:B------:R-:W-:-:S02]  /*11910*/  IADD3 R9, R9, R32, R178 ;  /* 0x0000002009097210 */ /* 0x000fc40007ffe0b2 */
[----:B------:R-:W-:Y:S02]  /*11920*/  SHF.R.U32.HI R32, RZ, 0x10, R13 ;  /* 0x00000010ff207819 */ /* 0x000fe4000001160d */
[----:B------:R-:W-:Y:S02]  /*11930*/  LEA R24, R9, R16, 0x1 ;  /* 0x0000001009187211 */ /* 0x000fe400078e08ff */
[----:B------:R-:W-:Y:S01]  /*11940*/  SHF.R.U32.HI R58, RZ, 0x10, R59 ;  /* 0x00000010ff3a7819 */ /* 0x000fe2000001163b */
[----:B------:R-:W-:Y:S01]  /*11950*/  HADD2.F32 R32, -RZ, R32.H0_H0 ;  /* 0x20000020ff207230 */ /* 0x000fe20000004100 */
[----:B------:R-:W-:Y:S01]  /*11960*/  SHF.R.U32.HI R36, RZ, 0x10, R15 ;  /* 0x00000010ff247819 */ /* 0x000fe2000001160f */
[----:B------:R-:W1:Y:S01]  /*11970*/  LDS.128 R8, [R24+0xc400] ;  /* 0x00c4000018087984 */ /* 0x000e620000000c00 */
[--C-:B0-----:R-:W-:Y:S02]  /*11980*/  HADD2.F32 R13, -RZ, R5.reuse.H1_H1 ;  /* 0x30000005ff0d7230 */ /* 0x101fe40000004100 */
[----:B------:R-:W-:-:S02]  /*11990*/  HADD2.F32 R12, -RZ, R5.H0_H0 ;  /* 0x20000005ff0c7230 */ /* 0x000fc40000004100 */
[----:B------:R-:W-:Y:S02]  /*119a0*/  HADD2.F32 R5, -RZ, R4.H0_H0 ;  /* 0x20000004ff057230 */ /* 0x000fe40000004100 */
[----:B------:R-:W-:Y:S02]  /*119b0*/  HADD2.F32 R14, -RZ, R6.H0_H0 ;  /* 0x20000006ff0e7230 */ /* 0x000fe40000004100 */
[--C-:B------:R-:W-:Y:S02]  /*119c0*/  HADD2.F32 R15, -RZ, R7.reuse.H0_H0 ;  /* 0x20000007ff0f7230 */ /* 0x100fe40000004100 */
[----:B------:R-:W-:Y:S02]  /*119d0*/  HADD2.F32 R7, -RZ, R7.H1_H1 ;  /* 0x30000007ff077230 */ /* 0x000fe40000004100 */
        /* <DEDUP_REMOVED lines=11> */
[----:B------:R-:W-:-:S02]  /*11a90*/  HADD2.F32 R27, -RZ, R10.H0_H0 ;  /* 0x2000000aff1b7230 */ /* 0x000fc40000004100 */
[-C--:B------:R-:W-:Y:S01]  /*11aa0*/  FMUL.FTZ R34, R26, R25.reuse ;  /* 0x000000191a227220 */ /* 0x080fe20000410000 */
[----:B------:R-:W-:Y:S01]  /*11ab0*/  FFMA.FTZ R26, R13, R25, -R0 ;  /* 0x000000190d1a7223 */ /* 0x000fe20000010800 */
[C---:B------:R-:W-:Y:S01]  /*11ac0*/  FMUL.FTZ R0, R9.reuse, R30 ;  /* 0x0000001e09007220 */ /* 0x040fe20000410000 */
[----:B------:R-:W-:Y:S02]  /*11ad0*/  HADD2.F32 R12, -RZ, R3.H0_H0 ;  /* 0x20000003ff0c7230 */ /* 0x000fe40000004100 */
[----:B------:R-:W-:Y:S01]  /*11ae0*/  FMUL.FTZ R9, R9, R20 ;  /* 0x0000001409097220 */ /* 0x000fe20000410000 */
[----:B------:R-:W-:Y:S01]  /*11af0*/  FFMA.FTZ R34, R13, R32, R34 ;  /* 0x000000200d227223 */ /* 0x000fe20000010022 */
[C---:B------:R-:W-:Y:S01]  /*11b00*/  FFMA.FTZ R13, R5.reuse, R20, -R0 ;  /* 0x00000014050d7223 */ /* 0x040fe20000010800 */
[----:B------:R-:W-:Y:S02]  /*11b10*/  HADD2.F32 R0, -RZ, R21.H0_H0 ;  /* 0x20000015ff007230 */ /* 0x000fe40000004100 */
[----:B------:R-:W-:Y:S01]  /*11b20*/  FFMA.FTZ R30, R5, R30, R9 ;  /* 0x0000001e051e7223 */ /* 0x000fe20000010009 */
[----:B------:R-:W-:Y:S01]  /*11b30*/  FMUL.FTZ R5, R27, R12 ;  /* 0x0000000c1b057220 */ /* 0x000fe20000410000 */
[----:B------:R-:W-:-:S02]  /*11b40*/  HADD2.F32 R28, -RZ, R11.H0_H0 ;  /* 0x2000000bff1c7230 */ /* 0x000fc40000004100 */
[----:B------:R-:W-:Y:S02]  /*11b50*/  HADD2.F32 R3, -RZ, R3.H1_H1 ;  /* 0x30000003ff037230 */ /* 0x000fe40000004100 */
[-C--:B------:R-:W-:Y:S01]  /*11b60*/  FMUL.FTZ R27, R27, R0.reuse ;  /* 0x000000001b1b7220 */ /* 0x080fe20000410000 */
[----:B------:R-:W-:Y:S02]  /*11b70*/  HADD2.F32 R21, -RZ, R21.H1_H1 ;  /* 0x30000015ff157230 */ /* 0x000fe40000004100 */
[----:B------:R-:W-:Y:S01]  /*11b80*/  FFMA.FTZ R25, R14, R0, -R5 ;  /* 0x000000000e197223 */ /* 0x000fe20000010805 */
[----:B------:R-:W-:Y:S02]  /*11b90*/  HADD2.F32 R11, -RZ, R11.H1_H1 ;  /* 0x3000000bff0b7230 */ /* 0x000fe40000004100 */
[C---:B------:R-:W-:Y:S01]  /*11ba0*/  FMUL.FTZ R32, R28.reuse, R3 ;  /* 0x000000031c207220 */ /* 0x040fe20000410000 */
[----:B------:R-:W-:Y:S02]  /*11bb0*/  HADD2.F32 R20, -RZ, R36.H0_H0 ;  /* 0x20000024ff147230 */ /* 0x000fe40000004100 */
[----:B------:R-:W-:Y:S01]  /*11bc0*/  FMUL.FTZ R28, R28, R21 ;  /* 0x000000151c1c7220 */ /* 0x000fe20000410000 */
[----:B------:R-:W-:-:S02]  /*11bd0*/  HADD2.F32 R0, -RZ, R58.H0_H0 ;  /* 0x2000003aff007230 */ /* 0x000fc40000004100 */
[----:B------:R-:W-:Y:S01]  /*11be0*/  FFMA.FTZ R27, R14, R12, R27 ;  /* 0x0000000c0e1b7223 */ /* 0x000fe2000001001b */
[----:B------:R-:W-:Y:S02]  /*11bf0*/  HADD2.F32 R8, -RZ, R8.H1_H1 ;  /* 0x30000008ff087230 */ /* 0x000fe40000004100 */
[C---:B------:R-:W-:Y:S01]  /*11c00*/  FMUL.FTZ R12, R11.reuse, R20 ;  /* 0x000000140b0c7220 */ /* 0x040fe20000410000 */
[----:B------:R-:W-:Y:S02]  /*11c10*/  HADD2.F32 R10, -RZ, R10.H1_H1 ;  /* 0x3000000aff0a7230 */ /* 0x000fe40000004100 */
[----:B------:R-:W-:Y:S01]  /*11c20*/  FMUL.FTZ R14, R11, R0 ;  /* 0x000000000b0e7220 */ /* 0x000fe20000410000 */
[C---:B------:R-:W-:Y:S01]  /*11c30*/  FFMA.FTZ R28, R15.reuse, R3, R28 ;  /* 0x000000030f1c7223 */ /* 0x040fe2000001001c */
[----:B------:R-:W-:Y:S02]  /*11c40*/  HADD2.F32 R9, -RZ, R38.H0_H0 ;  /* 0x20000026ff097230 */ /* 0x000fe40000004100 */
[----:B------:R-:W-:Y:S01]  /*11c50*/  FFMA.FTZ R32, R15, R21, -R32 ;  /* 0x000000150f207223 */ /* 0x000fe20000010820 */
[----:B------:R-:W-:-:S02]  /*11c60*/  HADD2.F32 R11, -RZ, R37.H0_H0 ;  /* 0x20000025ff0b7230 */ /* 0x000fc40000004100 */
[C---:B------:R-:W-:Y:S01]  /*11c70*/  FFMA.FTZ R21, R7.reuse, R0, -R12 ;  /* 0x0000000007157223 */ /* 0x040fe2000001080c */
[----:B------:R-:W-:Y:S02]  /*11c80*/  HADD2.F32 R3, -RZ, R40.H0_H0 ;  /* 0x20000028ff037230 */ /* 0x000fe40000004100 */
[----:B------:R-:W-:Y:S01]  /*11c90*/  FFMA.FTZ R29, R7, R20, R14 ;  /* 0x00000014071d7223 */ /* 0x000fe2000001000e */
[----:B------:R-:W-:Y:S02]  /*11ca0*/  HADD2.F32 R5, -RZ, R39.H0_H0 ;  /* 0x20000027ff057230 */ /* 0x000fe40000004100 */
        /* <DEDUP_REMOVED lines=18> */
.L_x_1811:
[----:B------:R-:W-:Y:S05]  /*11dd0*/  BSYNC B0 ;  /* 0x0000000000007941 */ /* 0x000fea0003800000 */
.L_x_1789:
        /* <DEDUP_REMOVED lines=8> */
.L_x_1787:
[----:B------:R-:W-:-:S06]  /*11e60*/  ULOP3.LUT UR4, UR60, 0x1, URZ, 0xfc, !UPT ;  /* 0x000000013c047892 */ /* 0x000fcc000f8efc3f */
[----:B01-3--:R-:W-:-:S05]  /*11e70*/  IMAD.U32 R0, RZ, RZ, UR4 ;  /* 0x00000004ff007e24 */ /* 0x00bfca000f8e00ff */
[----:B------:R-:W-:-:S13]  /*11e80*/  ISETP.NE.AND P0, PT, R0, 0x3, PT ;  /* 0x000000030000780c */ /* 0x000fda0003f05270 */
[----:B------:R-:W-:Y:S05]  /*11e90*/  @!P0 BRA `(.L_x_1840) ;  /* 0x0000000000048947 */ /* 0x000fea0003800000 */
[----:B------:R-:W-:Y:S01]  /*11ea0*/  BPT.TRAP 0x1 ;  /* 0x000000040000795c */ /* 0x000fe20000300000 */
.L_x_1840:
[----:B--2-4-:R-:W-:Y:S01]  /*11eb0*/  IMAD R7, R22, 0x8, R16 ;  /* 0x0000000816077824 */ /* 0x014fe200078e0210 */
[----:B------:R-:W-:-:S04]  /*11ec0*/  SHF.L.U32 R0, R23, 0x1f, RZ ;  /* 0x0000001f17007819 */ /* 0x000fc800000006ff */
[----:B------:R0:W1:Y:S01]  /*11ed0*/  SYNCS.PHASECHK.TRANS64.TRYWAIT P2, [R7+URZ+0x2a830], R0 ;  /* 0x02a83000070075a7 */ /* 0x000062000804017f */
[----:B------:R-:W-:Y:S05]  /*11ee0*/  @!P0 BRA `(.L_x_1841) ;  /* 0x0000000000048947 */ /* 0x000fea0003800000 */
[----:B------:R-:W-:Y:S01]  /*11ef0*/  BPT.TRAP 0x1 ;  /* 0x000000040000795c */ /* 0x000fe20000300000 */
.L_x_1841:
[----:B------:R-:W2:Y:S02]  /*11f00*/  S2R R3, SR_TID.X ;  /* 0x0000000000037919 */ /* 0x000ea40000002100 */
[----:B--2---:R-:W-:-:S04]  /*11f10*/  LOP3.LUT R3, R3, 0x7f, RZ, 0xc0, !PT ;  /* 0x0000007f03037812 */ /* 0x004fc800078ec0ff */
[----:B------:R-:W-:Y:S01]  /*11f20*/  ISETP.NE.AND P1, PT, R3, RZ, PT ;  /* 0x000000ff0300720c */ /* 0x000fe20003f25270 */
[----:B-1----:R-:W-:-:S12]  /*11f30*/  @P2 BRA `(.L_x_1842) ;  /* 0x0000000000082947 */ /* 0x002fd80003800000 */
[----:B------:R-:W1:Y:S02]  /*11f40*/  SYNCS.PHASECHK.TRANS64.TRYWAIT P2, [R7+URZ+0x2a830], R0 ;  /* 0x02a83000070075a7 */ /* 0x000e64000804017f */
[----:B-1----:R-:W-:Y:S05]  /*11f50*/  @!P2 BRA `(.L_x_1843) ;  /* 0x0000016c0088a947 */ /* 0x002fea0003800000 */
.L_x_1842:
[----:B------:R-:W-:Y:S05]  /*11f60*/  WARPSYNC.ALL ;  /* 0x0000000000007948 */ /* 0x000fea0003800000 */
[----:B01----:R-:W-:Y:S01]  /*11f70*/  VIADD R0, R16, 0x18400 ;  /* 0x0001840010007836 */ /* 0x003fe20000000000 */
[----:B------:R-:W-:Y:S01]  /*11f80*/  R2UR UR4, R68 ;  /* 0x00000000440472ca */ /* 0x000fe200000e0000 */
[----:B------:R-:W-:Y:S01]  /*11f90*/  IMAD.MOV.U32 R5, RZ, RZ, 0x40000040 ;  /* 0x40000040ff057424 */ /* 0x000fe200078e00ff */
[----:B------:R-:W-:Y:S01]  /*11fa0*/  WARPGROUP.ARRIVE ;  /* 0x00000000000079c5 */ /* 0x000fe20000000000 */
[----:B------:R-:W-:Y:S01]  /*11fb0*/  UMOV UR9, 0x40000040 ;  /* 0x4000004000097882 */ /* 0x000fe20000000000 */
[----:B------:R-:W-:Y:S01]  /*11fc0*/  SHF.R.U32.HI R0, RZ, 0x4, R0 ;  /* 0x00000004ff007819 */ /* 0x000fe20000011600 */
[----:B------:R-:W-:Y:S01]  /*11fd0*/  IMAD.MOV.U32 R11, RZ, RZ, 0x40000040 ;  /* 0x40000040ff0b7424 */ /* 0x000fe200078e00ff */
[----:B------:R-:W-:Y:S01]  /*11fe0*/  R2UR UR11, R5 ;  /* 0x00000000050b72ca */ /* 0x000fe200000e0000 */
[----:B------:R-:W-:Y:S01]  /*11ff0*/  IMAD.U32 R13, RZ, RZ, UR9 ;  /* 0x00000009ff0d7e24 */ /* 0x000fe2000f8e00ff */
[----:B------:R-:W-:Y:S01]  /*12000*/  LOP3.LUT R0, R0, 0x3fff, RZ, 0xc0, !PT ;  /* 0x00003fff00007812 */ /* 0x000fe200078ec0ff */
[----:B------:R-:W-:Y:S01]  /*12010*/  UMOV UR53, 0x40000040 ;  /* 0x4000004000357882 */ /* 0x000fe20000000000 */
[----:B------:R-:W-:Y:S01]  /*12020*/  UMOV UR49, 0x40000040 ;  /* 0x4000004000317882 */ /* 0x000fe20000000000 */
[----:B------:R-:W-:Y:S01]  /*12030*/  UMOV UR45, 0x40000040 ;  /* 0x40000040002d7882 */ /* 0x000fe20000000000 */
[----:B------:R-:W-:Y:S01]  /*12040*/  LOP3.LUT R8, R0, 0x10000, RZ, 0xfc, !PT ;  /* 0x0001000000087812 */ /* 0x000fe200078efcff */
[----:B------:R-:W-:Y:S01]  /*12050*/  ULOP3.LUT UR4, UR4, 0x10000, URZ, 0xfc, !UPT ;  /* 0x0001000004047892 */ /* 0x000fe2000f8efc3f */
[----:B------:R-:W0:Y:S03]  /*12060*/  LDC R198, c[0x0][0x448] ;  /* 0x00011200ffc67b82 */ /* 0x000e260000000800 */
[----:B------:R-:W-:Y:S01]  /*12070*/  IMAD R4, R22, 0x900, R8 ;  /* 0x0000090016047824 */ /* 0x000fe200078e0208 */
[----:B------:R-:W-:-:S02]  /*12080*/  UIADD3 UR5, UR4, 0x2, URZ ;  /* 0x0000000204057890 */ /* 0x000fc4000fffe03f */
[----:B------:R-:W-:Y:S02]  /*12090*/  UMOV UR8, UR4 ;  /* 0x0000000400087c82 */ /* 0x000fe40008000000 */
[C---:B------:R-:W-:Y:S01]  /*120a0*/  R2UR UR10, R4.reuse ;  /* 0x00000000040a72ca */ /* 0x040fe200000e0000 */
[----:B------:R-:W-:Y:S01]  /*120b0*/  IMAD.U32 R12, RZ, RZ, UR8 ;  /* 0x00000008ff0c7e24 */ /* 0x000fe2000f8e00ff */
[----:B------:R-:W-:-:S04]  /*120c0*/  IADD3 R10, R4, 0x2, RZ ;  /* 0x00000002040a7810 */ /* 0x000fc80007ffe0ff */
[----:B------:R1:W-:Y:S07]  /*120d0*/  STL.64 [R1+0x38], R12 ;  /* 0x0000380c01007387 */ /* 0x0003ee0000100a00 */
[----:B------:R-:W-:Y:S01]  /*120e0*/  HGMMA.64x96x16.F32 R24, gdesc[UR8], RZ, !UPT, gsb0 ;  /* 0x01600000081879f0 */ /* 0x000fe2000c0008ff */
[----:B------:R-:W-:Y:S01]  /*120f0*/  R2UR UR10, R10 ;  /* 0x000000000a0a72ca */ /* 0x000fe200000e0000 */
[----:B------:R-:W-:Y:S01]  /*12100*/  UMOV UR8, UR5 ;  /* 0x0000000500087c82 */ /* 0x000fe20008000000 */
[----:B------:R-:W-:Y:S01]  /*12110*/  R2UR UR11, R11 ;  /* 0x000000000b0b72ca */ /* 0x000fe200000e0000 */
[----:B------:R-:W-:Y:S01]  /*12120*/  UMOV UR9, 0x40000040 ;  /* 0x4000004000097882 */ /* 0x000fe20000000000 */
[----:B------:R-:W-:Y:S01]  /*12130*/  VIADD R10, R4, 0x4 ;  /* 0x00000004040a7836 */ /* 0x000fe20000000000 */
[----:B------:R-:W-:Y:S01]  /*12140*/  UIADD3 UR5, UR4, 0x4, URZ ;  /* 0x0000000404057890 */ /* 0x000fe2000fffe03f */
[----:B------:R-:W-:-:S02]  /*12150*/  IMAD.MOV.U32 R11, RZ, RZ, 0x40000040 ;  /* 0x40000040ff0b7424 */ /* 0x000fc400078e00ff */
[----:B-1----:R-:W-:Y:S02]  /*12160*/  IMAD.U32 R12, RZ, RZ, UR8 ;  /* 0x00000008ff0c7e24 */ /* 0x002fe4000f8e00ff */
[----:B------:R-:W-:-:S05]  /*12170*/  IMAD.U32 R13, RZ, RZ, UR9 ;  /* 0x00000009ff0d7e24 */ /* 0x000fca000f8e00ff */
[----:B------:R1:W-:Y:S01]  /*12180*/  STL.64 [R1+0x30], R12 ;  /* 0x0000300c01007387 */ /* 0x0003e20000100a00 */
[----:B------:R-:W-:Y:S02]  /*12190*/  WARPGROUP.DEPBAR.LE gsb0, 0x0 ;  /* 0x00008000000079c5 */ /* 0x000fe40000010000 */
[----:B------:R-:W-:-:S06]  /*121a0*/  WARPGROUP.ARRIVE ;  /* 0x00000000000079c5 */ /* 0x000fcc0000000000 */
[----:B------:R-:W-:Y:S01]  /*121b0*/  HGMMA.64x96x16.F32 R24, gdesc[UR8], R24, gsb0 ;  /* 0x01600000081879f0 */ /* 0x000fe20008000818 */
[----:B------:R-:W-:Y:S01]  /*121c0*/  R2UR UR10, R10 ;  /* 0x000000000a0a72ca */ /* 0x000fe200000e0000 */
[----:B------:R-:W-:Y:S01]  /*121d0*/  UMOV UR8, UR5 ;  /* 0x0000000500087c82 */ /* 0x000fe20008000000 */
[----:B------:R-:W-:Y:S01]  /*121e0*/  R2UR UR11, R11 ;  /* 0x000000000b0b72ca */ /* 0x000fe200000e0000 */
[----:B------:R-:W-:Y:S01]  /*121f0*/  UMOV UR9, 0x40000040 ;  /* 0x4000004000097882 */ /* 0x000fe20000000000 */
[----:B------:R-:W-:Y:S01]  /*12200*/  VIADD R10, R4, 0x6 ;  /* 0x00000006040a7836 */ /* 0x000fe20000000000 */
[----:B------:R-:W-:Y:S01]  /*12210*/  UIADD3 UR5, UR4, 0x6, URZ ;  /* 0x0000000604057890 */ /* 0x000fe2000fffe03f */
[----:B------:R-:W-:Y:S01]  /*12220*/  IMAD.MOV.U32 R11, RZ, RZ, 0x40000040 ;  /* 0x40000040ff0b7424 */ /* 0x000fe200078e00ff */
[----:B-1----:R-:W-:Y:S01]  /*12230*/  MOV R13, UR9 ;  /* 0x00000009000d7c02 */ /* 0x002fe20008000f00 */
        /* <DEDUP_REMOVED lines=11> */
[----:B------:R-:W-:Y:S02]  /*122f0*/  IMAD.MOV.U32 R11, RZ, RZ, 0x40000040 ;  /* 0x40000040ff0b7424 */ /* 0x000fe400078e00ff */
        /* <DEDUP_REMOVED lines=24> */
[----:B------:R-:W-:Y:S01]  /*12480*/  MOV R11, 0x40000040 ;  /* 0x40000040000b7802 */ /* 0x000fe20000000f00 */
[----:B------:R-:W-:Y:S01]  /*12490*/  UIADD3 UR5, UR4, 0x404, URZ ;  /* 0x0000040404057890 */ /* 0x000fe2000fffe03f */
[----:B-1----:R-:W-:Y:S02]  /*124a0*/  IMAD.U32 R12, RZ, RZ, UR8 ;  /* 0x00000008ff0c7e24 */ /* 0x002fe4000f8e00ff */
[----:B------:R-:W-:Y:S01]  /*124b0*/  IMAD.U32 R13, RZ, RZ, UR9 ;  /* 0x00000009ff0d7e24 */ /* 0x000fe2000f8e00ff */
[----:B------:R-:W-:-:S02]  /*124c0*/  UIADD3 UR52, UR4, 0x406, URZ ;  /* 0x0000040604347890 */ /* 0x000fc4000fffe03f */
[----:B------:R-:W-:Y:S02]  /*124d0*/  UIADD3 UR48, UR4, 0x800, URZ ;  /* 0x0000080004307890 */ /* 0x000fe4000fffe03f */
[----:B------:R1:W-:Y:S04]  /*124e0*/  STL.64 [R1+0x10], R12 ;  /* 0x0000100c01007387 */ /* 0x0003e80000100a00 */
[----:B------:R-:W2:Y:S01]  /*124f0*/  LDL.LU R14, [R1+0xc] ;  /* 0x00000c00010e7983 */ /* 0x000ea20000300800 */
[----:B------:R-:W-:Y:S02]  /*12500*/  WARPGROUP.DEPBAR.LE gsb0, 0x0 ;  /* 0x00008000000079c5 */ /* 0x000fe40000010000 */
[----:B------:R-:W-:-:S06]  /*12510*/  WARPGROUP.ARRIVE ;  /* 0x00000000000079c5 */ /* 0x000fcc0000000000 */
[----:B------:R-:W-:Y:S01]  /*12520*/  HGMMA.64x96x16.F32 R24, gdesc[UR8], R24, gsb0 ;  /* 0x01600000081879f0 */ /* 0x000fe20008000818 */
[----:B------:R-:W-:Y:S01]  /*12530*/  R2UR UR10, R10 ;  /* 0x000000000a0a72ca */ /* 0x000fe200000e0000 */
[----:B------:R-:W-:Y:S01]  /*12540*/  UMOV UR8, UR5 ;  /* 0x0000000500087c82 */ /* 0x000fe20008000000 */
[----:B------:R-:W-:Y:S01]  /*12550*/  R2UR UR11, R11 ;  /* 0x000000000b0b72ca */ /* 0x000fe200000e0000 */
[----:B------:R-:W-:Y:S01]  /*12560*/  UMOV UR9, 0x40000040 ;  /* 0x4000004000097882 */ /* 0x000fe20000000000 */
[----:B------:R-:W-:Y:S02]  /*12570*/  VIADD R10, R4, 0x306 ;  /* 0x00000306040a7836 */ /* 0x000fe40000000000 */
[----:B------:R-:W-:Y:S01]  /*12580*/  IMAD.MOV.U32 R11, RZ, RZ, 0x40000040 ;  /* 0x40000040ff0b7424 */ /* 0x000fe200078e00ff */
[----:B------:R-:W-:Y:S02]  /*12590*/  UIADD3 UR44, UR4, 0x802, URZ ;  /* 0x00000802042c7890 */ /* 0x000fe4000fffe03f */
[----:B------:R-:W-:Y:S01]  /*125a0*/  UIADD3 UR40, UR4, 0x804, URZ ;  /* 0x0000080404287890 */ /* 0x000fe2000fffe03f */
[----:B------:R-:W-:-:S02]  /*125b0*/  WARPGROUP.DEPBAR.LE gsb0, 0x0 ;  /* 0x00008000000079c5 */ /* 0x000fc40000010000 */
[----:B------:R-:W-:Y:S01]  /*125c0*/  WARPGROUP.ARRIVE ;  /* 0x00000000000079c5 */ /* 0x000fe20000000000 */
[----:B------:R-:W-:Y:S01]  /*125d0*/  UMOV UR41, 0x40000040 ;  /* 0x4000004000297882 */ /* 0x000fe20000000000 */
[----:B------:R-:W-:Y:S01]  /*125e0*/  IMAD.MOV.U32 R5, RZ, RZ, 0x40000040 ;  /* 0x40000040ff057424 */ /* 0x000fe200078e00ff */
[----:B------:R-:W-:Y:S01]  /*125f0*/  UIADD3 UR36, UR4, 0x806, URZ ;  /* 0x0000080604247890 */ /* 0x000fe2000fffe03f */
[----:B------:R-:W-:Y:S02]  /*12600*/  UMOV UR37, 0x40000040 ;  /* 0x4000004000257882 */ /* 0x000fe40000000000 */
[----:B------:R-:W-:Y:S01]  /*12610*/  HGMMA.64x96x16.F32 R24, gdesc[UR8], R24, gsb0 ;  /* 0x01600000081879f0 */ /* 0x000fe20008000818 */
[----:B------:R-:W-:Y:S01]  /*12620*/  R2UR UR54, R10 ;  /* 0x000000000a3672ca */ /* 0x000fe200000e0000 */
[----:B-1----:R-:W-:Y:S01]  /*12630*/  IMAD.U32 R12, RZ, RZ, UR8 ;  /* 0x00000008ff0c7e24 */ /* 0x002fe2000f8e00ff */
[----:B------:R-:W-:Y:S01]  /*12640*/  R2UR UR55, R11 ;  /* 0x000000000b3772ca */ /* 0x000fe200000e0000 */
[----:B------:R-:W-:Y:S01]  /*12650*/  VIADD R10, R4, 0x600 ;  /* 0x00000600040a7836 */ /* 0x000fe20000000000 */
[----:B------:R-:W-:Y:S01]  /*12660*/  R2UR UR39, R5 ;  /* 0x00000000052772ca */ /* 0x000fe200000e0000 */
[----:B------:R-:W-:Y:S01]  /*12670*/  IMAD.MOV.U32 R11, RZ, RZ, 0x40000040 ;  /* 0x40000040ff0b7424 */ /* 0x000fe200078e00ff */
[----:B0-----:R-:W-:Y:S01]  /*12680*/  ISETP.NE.AND P2, PT, R198, 0x1, PT ;  /* 0x00000001c600780c */ /* 0x001fe20003f45270 */
[----:B------:R-:W-:Y:S01]  /*12690*/  IMAD.U32 R13, RZ, RZ, UR9 ;  /* 0x00000009ff0d7e24 */ /* 0x000fe2000f8e00ff */
[----:B------:R-:W-:Y:S01]  /*126a0*/  R2UR UR50, R10 ;  /* 0x000000000a3272ca */ /* 0x000fe200000e0000 */
[----:B------:R-:W-:Y:S01]  /*126b0*/  IMAD.IADD R0, R181, 0x1, R177 ;  /* 0x00000001b5007824 */ /* 0x000fe200078e02b1 */
[----:B------:R-:W-:Y:S01]  /*126c0*/  ULDC UR4, c[0x0][0x9dc] ;  /* 0x0002770000047ab9 */ /* 0x000fe20000000800 */
[----:B------:R-:W-:-:S02]  /*126d0*/  WARPGROUP.DEPBAR.LE gsb0, 0x0 ;  /* 0x00008000000079c5 */ /* 0x000fc40000010000 */
[----:B------:R-:W-:Y:S01]  /*126e0*/  WARPGROUP.ARRIVE ;  /* 0x00000000000079c5 */ /* 0x000fe20000000000 */
[----:B------:R-:W-:-:S05]  /*126f0*/  R2UR UR51, R11 ;  /* 0x000000000b3372ca */ /* 0x000fca00000e0000 */
[----:B------:R-:W0:Y:S01]  /*12700*/  @P2 LDC R3, c[0x0][0x44c] ;  /* 0x00011300ff032b82 */ /* 0x000e220000000800 */
[----:B------:R-:W-:Y:S01]  /*12710*/  HGMMA.64x96x16.F32 R24, gdesc[UR52], R24, gsb0 ;  /* 0x01600000341879f0 */ /* 0x000fe20008000818 */
[----:B------:R-:W-:Y:S01]  /*12720*/  IMAD.MOV.U32 R11, RZ, RZ, 0x40000040 ;  /* 0x40000040ff0b7424 */ /* 0x000fe200078e00ff */
[----:B------:R-:W-:-:S04]  /*12730*/  IADD3 R10, R4, 0x602, RZ ;  /* 0x00000602040a7810 */ /* 0x000fc80007ffe0ff */
[----:B------:R-:W-:Y:S02]  /*12740*/  R2UR UR46, R10 ;  /* 0x000000000a2e72ca */ /* 0x000fe400000e0000 */
[----:B------:R-:W-:Y:S01]  /*12750*/  R2UR UR47, R11 ;  /* 0x000000000b2f72ca */ /* 0x000fe200000e0000 */
[----:B------:R-:W-:Y:S02]  /*12760*/  WARPGROUP.DEPBAR.LE gsb0, 0x0 ;  /* 0x00008000000079c5 */ /* 0x000fe40000010000 */
[----:B------:R-:W-:-:S06]  /*12770*/  WARPGROUP.ARRIVE ;  /* 0x00000000000079c5 */ /* 0x000fcc0000000000 */
[----:B------:R-:W-:Y:S01]  /*12780*/  HGMMA.64x96x16.F32 R24, gdesc[UR48], R24, gsb0 ;  /* 0x01600000301879f0 */ /* 0x000fe20008000818 */
[----:B------:R-:W-:Y:S02]  /*12790*/  VIADD R10, R4, 0x604 ;  /* 0x00000604040a7836 */ /* 0x000fe40000000000 */
[----:B------:R-:W-:-:S03]  /*127a0*/  IMAD.MOV.U32 R11, RZ, RZ, 0x40000040 ;  /* 0x40000040ff0b7424 */ /* 0x000fc600078e00ff */
[----:B------:R-:W-:Y:S02]  /*127b0*/  R2UR UR42, R10 ;  /* 0x000000000a2a72ca */ /* 0x000fe400000e0000 */
[----:B------:R-:W-:Y:S01]  /*127c0*/  R2UR UR43, R11 ;  /* 0x000000000b2b72ca */ /* 0x000fe200000e0000 */
[----:B------:R-:W-:Y:S02]  /*127d0*/  WARPGROUP.DEPBAR.LE gsb0, 0x0 ;  /* 0x00008000000079c5 */ /* 0x000fe40000010000 */
[----:B------:R-:W-:-:S06]  /*127e0*/  WARPGROUP.ARRIVE ;  /* 0x00000000000079c5 */ /* 0x000fcc0000000000 */
[----:B------:R-:W-:Y:S01]  /*127f0*/  HGMMA.64x96x16.F32 R24, gdesc[UR44], R24, gsb0 ;  /* 0x016000002c1879f0 */ /* 0x000fe20008000818 */
[----:B------:R-:W-:-:S05]  /*12800*/  VIADD R4, R4, 0x606 ;  /* 0x0000060604047836 */ /* 0x000fca0000000000 */
[----:B------:R-:W-:Y:S01]  /*12810*/  R2UR UR38, R4 ;  /* 0x00000000042672ca */ /* 0x000fe200000e0000 */
[----:B------:R1:W-:Y:S01]  /*12820*/  STL.64 [R1], R12 ;  /* 0x0000000c01007387 */ /* 0x0003e20000100a00 */
[----:B------:R-:W3:Y:S08]  /*12830*/  @P2 LDC R4, c[0x0][0x450] ;  /* 0x00011400ff042b82 */ /* 0x000ef00000000800 */
[----:B-1----:R-:W1:Y:S01]  /*12840*/  LDC.64 R12, c[0x0][0x9e0] ;  /* 0x00027800ff0c7b82 */ /* 0x002e620000000a00 */
[----:B------:R-:W-:-:S02]  /*12850*/  WARPGROUP.DEPBAR.LE gsb0, 0x0 ;  /* 0x00008000000079c5 */ /* 0x000fc40000010000 */
[----:B------:R-:W-:-:S06]  /*12860*/  WARPGROUP.ARRIVE ;  /* 0x00000000000079c5 */ /* 0x000fcc0000000000 */
[----:B------:R-:W-:Y:S01]  /*12870*/  HGMMA.64x96x16.F32 R24, gdesc[UR40], R24, gsb0 ;  /* 0x01600000281879f0 */ /* 0x000fe20008000818 */
[----:B0-----:R-:W-:Y:S01]  /*12880*/  @P2 IMAD.HI.U32 R3, R0, R3, RZ ;  /* 0x0000000300032227 */ /* 0x001fe200078e00ff */
[----:B--2---:R-:W-:Y:S02]  /*12890*/  LOP3.LUT R14, R14, 0xffdfffff, RZ, 0xc0, !PT ;  /* 0xffdfffff0e0e7812 */ /* 0x004fe400078ec0ff */
[----:B------:R-:W-:Y:S02]  /*128a0*/  MOV R5, R0 ;  /* 0x0000000000057202 */ /* 0x000fe40000000f00 */
[----:B------:R-:W-:Y:S02]  /*128b0*/  @P2 LOP3.LUT R14, R14, 0x200000, RZ, 0xfc, !PT ;  /* 0x002000000e0e2812 */ /* 0x000fe400078efcff */
[----:B---3--:R-:W-:Y:S02]  /*128c0*/  @P2 SHF.R.U32.HI R5, RZ, R4, R3 ;  /* 0x00000004ff052219 */ /* 0x008fe40000011603 */
[----:B-1----:R-:W-:-:S02]  /*128d0*/  ISETP.GE.AND P2, PT, R13, 0x1, PT ;  /* 0x000000010d00780c */ /* 0x002fc40003f46270 */
[----:B------:R-:W-:Y:S01]  /*128e0*/  LOP3.LUT R14, R14, 0xffefffff, RZ, 0xc0, !PT ;  /* 0xffefffff0e0e7812 */ /* 0x000fe200078ec0ff */
[----:B------:R-:W-:Y:S02]  /*128f0*/  WARPGROUP.DEPBAR.LE gsb0, 0x0 ;  /* 0x00008000000079c5 */ /* 0x000fe40000010000 */
[----:B------:R-:W-:-:S06]  /*12900*/  WARPGROUP.ARRIVE ;  /* 0x00000000000079c5 */ /* 0x000fcc0000000000 */
[----:B------:R-:W-:Y:S01]  /*12910*/  HGMMA.64x96x16.F32 R24, gdesc[UR36], R24, gsb0 ;  /* 0x01600000241879f0 */ /* 0x000fe20008000818 */
[----:B------:R-:W-:Y:S01]  /*12920*/  @!P1 VIADD R0, R7, 0x2a840 ;  /* 0x0002a84007009836 */ /* 0x000fe20000000000 */
[----:B------:R-:W-:Y:S01]  /*12930*/  @P2 LOP3.LUT R14, R14, 0x100000, RZ, 0xfc, !PT ;  /* 0x001000000e0e2812 */ /* 0x000fe200078efcff */
[----:B------:R-:W0:Y:S01]  /*12940*/  SHFL.IDX PT, R6, R5, RZ, 0x1c1f ;  /* 0x001c1fff05067589 */ /* 0x000e2200000e0000 */
[----:B------:R-:W-:Y:S02]  /*12950*/  IMAD.MOV.U32 R7, RZ, RZ, -0x60 ;  /* 0xffffffa0ff077424 */ /* 0x000fe400078e00ff */
[----:B------:R-:W-:Y:S01]  /*12960*/  @!P1 PRMT R0, RZ, 0x654, R0 ;  /* 0x00000654ff009816 */ /* 0x000fe20000000000 */
[----:B------:R1:W-:Y:S01]  /*12970*/  STL [R1+0xc], R14 ;  /* 0x00000c0e01007387 */ /* 0x0003e20000100800 */
[----:B------:R-:W-:Y:S02]  /*12980*/  IMAD R7, R2, R7, 0x61 ;  /* 0x0000006102077424 */ /* 0x000fe400078e0207 */
[----:B------:R-:W-:-:S02]  /*12990*/  IMAD.U32 R9, RZ, RZ, UR4 ;  /* 0x00000004ff097e24 */ /* 0x000fc4000f8e00ff */
[----:B------:R-:W-:-:S05]  /*129a0*/  IMAD R4, R180, -0x2, R7 ;  /* 0xfffffffeb4047824 */ /* 0x000fca00078e0207 */
[--C-:B------:R-:W-:Y:S01]  /*129b0*/  IADD3 R11, -R163, R4, R164.reuse ;  /* 0x00000004a30b7210 */ /* 0x100fe20007ffe1a4 */
[----:B------:R-:W-:Y:S01]  /*129c0*/  VIADD R76, R4, 0xffffffff ;  /* 0xffffffff044c7836 */ /* 0x000fe20000000000 */
[----:B------:R-:W-:Y:S01]  /*129d0*/  IADD3 R21, R7, -0x1, RZ ;  /* 0xffffffff07157810 */ /* 0x000fe20007ffe0ff */
[----:B------:R-:W-:Y:S02]  /*129e0*/  WARPGROUP.DEPBAR.LE gsb0, 0x0 ;  /* 0x00008000000079c5 */ /* 0x000fe40000010000 */
[----:B------:R2:W-:Y:S02]  /*129f0*/  @!P1 SYNCS.ARRIVE.TRANS64.RED.A1T0 RZ, [R0+URZ], RZ ;  /* 0x000000ff00ff99a7 */ /* 0x0005e4000810043f */
[----:B--2---:R-:W-:-:S04]  /*12a00*/  IMAD R0, R2, -0x60, R164 ;  /* 0xffffffa002007824 */ /* 0x004fc800078e02a4 */
[----:B------:R-:W-:Y:S01]  /*12a10*/  VIADD R3, R0, 0x60 ;  /* 0x0000006000037836 */ /* 0x000fe20000000000 */
[----:B------:R-:W-:-:S03]  /*12a20*/  LOP3.LUT R0, RZ, R9, RZ, 0x33, !PT ;  /* 0x00000009ff007212 */ /* 0x000fc600078e33ff */
[----:B------:R-:W-:Y:S02]  /*12a30*/  IMAD R96, R180, -0x2, R3 ;  /* 0xfffffffeb4607824 */ /* 0x000fe400078e0203 */
[C---:B------:R-:W-:Y:S02]  /*12a40*/  IMAD.IADD R15, R11.reuse, 0x1, R0 ;  /* 0x000000010b0f7824 */ /* 0x040fe400078e0200 */
[----:B------:R-:W-:Y:S02]  /*12a50*/  IMAD.IADD R11, R11, 0x1, R12 ;  /* 0x000000010b0b7824 */ /* 0x000fe400078e020c */
[----:B0-----:R-:W-:-:S03]  /*12a60*/  IMAD.IADD R3, R15, 0x1, R6 ;  /* 0x000000010f037824 */ /* 0x001fc600078e0206 */
[----:B------:R-:W-:Y:S01]  /*12a70*/  VIADDMNMX R74, R6, R11, R96, PT ;  /* 0x0000000b064a7246 */ /* 0x000fe20003800160 */
[----:B-1----:R-:W-:Y:S06]  /*12a80*/  @!P2 BRA `(.L_x_1844) ;  /* 0x00000000004ca947 */ /* 0x002fec0003800000 */
        /* <DEDUP_REMOVED lines=11> */
.L_x_1846:
[----:B------:R-:W-:-:S13]  /*12b40*/  ISETP.NE.AND P2, PT, R13, 0x1, PT ;  /* 0x000000010d00780c */ /* 0x000fda0003f45270 */
[----:B------:R-:W0:Y:S02]  /*12b50*/  @P2 LDC.64 R6, c[0x0][0x9e8] ;  /* 0x00027a00ff062b82 */ /* 0x000e240000000a00 */
[----:B0-----:R-:W-:-:S05]  /*12b60*/  @P2 IMAD.HI.U32 R4, R0, R6, RZ ;  /* 0x0000000600042227 */ /* 0x001fca00078e00ff */
[----:B------:R-:W-:-:S07]  /*12b70*/  @P2 SHF.R.U32.HI R0, RZ, R7, R4 ;  /* 0x00000007ff002219 */ /* 0x000fce0000011604 */
.L_x_1847:
[----:B------:R-:W-:Y:S05]  /*12b80*/  BSYNC B0 ;  /* 0x0000000000007941 */ /* 0x000fea0003800000 */
.L_x_1845:
[----:B------:R-:W-:-:S05]  /*12b90*/  IMAD R0, R0, R13, R76 ;  /* 0x0000000d00007224 */ /* 0x000fca00078e024c */
[----:B------:R-:W-:Y:S02]  /*12ba0*/  VIMNMX R3, R3, R0, !PT ;  /* 0x0000000003037248 */ /* 0x000fe40007fe0100 */
[----:B------:R-:W-:-:S07]  /*12bb0*/  VIADDMNMX R74, R0, R13, R74, PT ;  /* 0x0000000d004a7246 */ /* 0x000fce000380014a */
.L_x_1844:
[C---:B------:R-:W-:Y:S02]  /*12bc0*/  ISETP.GE.AND P2, PT, R21.reuse, 0x2, PT ;  /* 0x000000021500780c */ /* 0x040fe40003f46270 */
[----:B------:R-:W-:Y:S02]  /*12bd0*/  ISETP.GE.AND P6, PT, R21, 0x9, PT ;  /* 0x000000091500780c */ /* 0x000fe40003fc6270 */
[----:B------:R-:W-:Y:S02]  /*12be0*/  ISETP.GT.AND P3, PT, R3, 0x1, !P2 ;  /* 0x000000010300780c */ /* 0x000fe40005764270 */
[----:B------:R-:W-:Y:S02]  /*12bf0*/  ISETP.GE.AND P4, PT, R21, 0xa, PT ;  /* 0x0000000a1500780c */ /* 0x000fe40003f86270 */
[----:B------:R-:W-:Y:S02]  /*12c00*/  ISETP.LT.OR P3, PT, R74, 0x2, P3 ;  /* 0x000000024a00780c */ /* 0x000fe40001f61670 */
[----:B------:R-:W-:-:S02]  /*12c10*/  P2R R7, PR, RZ, 0x10 ;  /* 0x00000010ff077803 */ /* 0x000fc40000000000 */
[----:B------:R-:W-:Y:S02]  /*12c20*/  FSEL R102, R25, -INF , !P3 ;  /* 0xff80000019667808 */ /* 0x000fe40005800000 */
[----:B------:R-:W-:-:S04]  /*12c30*/  ISETP.GT.AND P3, PT, R3, 0x8, !P6 ;  /* 0x000000080300780c */ /* 0x000fc80007764270 */
[----:B------:R-:W-:-:S04]  /*12c40*/  ISETP.LT.OR P3, PT, R74, 0x9, P3 ;  /* 0x000000094a00780c */ /* 0x000fc80001f61670 */
        /* <DEDUP_REMOVED lines=10> */
[----:B------:R-:W-:Y:S01]  /*12cf0*/  ISETP.GT.AND P3, PT, R3, 0x11, !P4 ;  /* 0x000000110300780c */ /* 0x000fe20006764270 */
[----:B------:R-:W0:Y:S01]  /*12d00*/  SHFL.IDX PT, R32, R5, 0x1, 0x1c1f ;  /* 0x003c1f0005207f89 */ /* 0x000e2200000e0000 */
        /* <DEDUP_REMOVED lines=11> */
[C---:B------:R-:W-:Y:S01]  /*12dc0*/  ISETP.LT.OR P3, PT, R74.reuse, 0x1a, P3 ;  /* 0x0000001a4a00780c */ /* 0x040fe20001f61670 */
[----:B0-----:R-:W-:Y:S01]  /*12dd0*/  IMAD.IADD R25, R15, 0x1, R32 ;  /* 0x000000010f197824 */ /* 0x001fe200078e0220 */
        /* <DEDUP_REMOVED lines=29> */
[C---:B------:R-:W-:Y:S02]  /*12fb0*/  ISETP.LT.OR P3, PT, R74.reuse, 0x32, P3 ;  /* 0x000000324a00780c */ /* 0x040fe40001f61670 */
        /* <DEDUP_REMOVED lines=40> */
[----:B------:R-:W-:-:S02]  /*13240*/  VIADDMNMX R96, R32, R11, R96, PT ;  /* 0x0000000b20607246 */ /* 0x000fc40003800160 */
        /* <DEDUP_REMOVED lines=27> */
.L_x_1850:
[----:B------:R-:W-:-:S13]  /*13400*/  ISETP.NE.AND P5, PT, R13, 0x1, PT ;  /* 0x000000010d00780c */ /* 0x000fda0003fa5270 */
[----:B------:R-:W0:Y:S02]  /*13410*/  @P5 LDC.64 R32, c[0x0][0x9e8] ;  /* 0x00027a00ff205b82 */ /* 0x000e240000000a00 */
[----:B0-----:R-:W-:-:S05]  /*13420*/  @P5 IMAD.HI.U32 R32, R3, R32, RZ ;  /* 0x0000002003205227 */ /* 0x001fca00078e00ff */
[----:B------:R-:W-:-:S07]  /*13430*/  @P5 SHF.R.U32.HI R3, RZ, R33, R32 ;  /* 0x00000021ff035219 */ /* 0x000fce0000011620 */
.L_x_1851:
[----:B------:R-:W-:Y:S05]  /*13440*/  BSYNC B0 ;  /* 0x0000000000007941 */ /* 0x000fea0003800000 */
.L_x_1849:
[----:B------:R-:W-:-:S05]  /*13450*/  IMAD R32, R3, R13, R76 ;  /* 0x0000000d03207224 */ /* 0x000fca00078e024c */
[----:B------:R-:W-:Y:S02]  /*13460*/  VIMNMX R25, R25, R32, !PT ;  /* 0x0000002019197248 */ /* 0x000fe40007fe0100 */
[----:B------:R-:W-:-:S07]  /*13470*/  VIADDMNMX R96, R32, R13, R96, PT ;  /* 0x0000000d20607246 */ /* 0x000fce0003800160 */
.L_x_1848:
[C---:B------:R-:W-:Y:S01]  /*13480*/  ISETP.GT.AND P2, PT, R25.reuse, 0x1, !P2 ;  /* 0x000000011900780c */ /* 0x040fe20005744270 */
[----:B------:R-:W-:Y:S01]  /*13490*/  ULDC UR4, c[0x0][0x988] ;  /* 0x0002620000047ab9 */ /* 0x000fe20000000800 */
[----:B------:R-:W-:Y:S02]  /*134a0*/  ISETP.GT.AND P6, PT, R25, 0x8, !P6 ;  /* 0x000000081900780c */ /* 0x000fe400077c4270 */
[C---:B------:R-:W-:Y:S02]  /*134b0*/  ISETP.LT.OR P2, PT, R96.reuse, 0x2, P2 ;  /* 0x000000026000780c */ /* 0x040fe40001741670 */
[----:B------:R-:W-:Y:S02]  /*134c0*/  ISETP.LT.OR P6, PT, R96, 0x9, P6 ;  /* 0x000000096000780c */ /* 0x000fe400037c1670 */
[----:B------:R-:W-:Y:S02]  /*134d0*/  FSEL R32, R27, -INF , !P2 ;  /* 0xff8000001b207808 */ /* 0x000fe40005000000 */
[----:B------:R-:W-:Y:S01]  /*134e0*/  ISETP.NE.AND P2, PT, R7, RZ, PT ;  /* 0x000000ff0700720c */ /* 0x000fe20003f45270 */
[----:B------:R-:W-:Y:S01]  /*134f0*/  IMAD.U32 R7, RZ, RZ, UR4 ;  /* 0x00000004ff077e24 */ /* 0x000fe2000f8e00ff */
[----:B------:R-:W-:-:S02]  /*13500*/  FSEL R30, R30, -INF , !P6 ;  /* 0xff8000001e1e7808 */ /* 0x000fc40007000000 */
[----:B------:R-:W-:Y:S02]  /*13510*/  ISETP.GT.AND P2, PT, R25, 0x9, !P2 ;  /* 0x000000091900780c */ /* 0x000fe40005744270 */
[----:B------:R-:W-:Y:S02]  /*13520*/  ISETP.NE.AND P6, PT, R36, RZ, PT ;  /* 0x000000ff2400720c */ /* 0x000fe40003fc5270 */
[----:B------:R-:W-:Y:S02]  /*13530*/  ISETP.LT.OR P2, PT, R96, 0xa, P2 ;  /* 0x0000000a6000780c */ /* 0x000fe40001741670 */
[----:B------:R-:W-:Y:S02]  /*13540*/  FMNMX.FTZ R3, R156, R102, !PT ;  /* 0x000000669c037209 */ /* 0x000fe40007810000 */
[----:B------:R-:W-:Y:S02]  /*13550*/  FSEL R36, R31, -INF , !P2 ;  /* 0xff8000001f247808 */ /* 0x000fe40005000000 */
[----:B------:R-:W-:-:S02]  /*13560*/  ISETP.NE.AND P2, PT, R29, RZ, PT ;  /* 0x000000ff1d00720c */ /* 0x000fc40003f45270 */
[----:B------:R-:W-:Y:S02]  /*13570*/  ISETP.NE.AND P5, PT, R37, RZ, PT ;  /* 0x000000ff2500720c */ /* 0x000fe40003fa5270 */
[----:B------:R-:W-:Y:S02]  /*13580*/  ISETP.GT.AND P2, PT, R25, 0x10, !P2 ;  /* 0x000000101900780c */ /* 0x000fe40005744270 */
[----:B------:R-:W-:Y:S02]  /*13590*/  FMNMX.FTZ R3, R100, R3, !PT ;  /* 0x0000000364037209 */ /* 0x000fe40007810000 */
[----:B------:R-:W-:Y:S02]  /*135a0*/  ISETP.LT.OR P2, PT, R96, 0x11, P2 ;  /* 0x000000116000780c */ /* 0x000fe40001741670 */
[----:B------:R-:W-:Y:S02]  /*135b0*/  FMNMX.FTZ R3, R98, R3, !PT ;  /* 0x0000000362037209 */ /* 0x000fe40007810000 */
        /* <DEDUP_REMOVED lines=20> */
[----:B------:R-:W-:Y:S02]  /*13700*/  ISETP.GT.AND P2, PT, R25, 0x20, !P5 ;  /* 0x000000201900780c */ /* 0x000fe40006f44270 */
[----:B------:R-:W-:Y:S02]  /*13710*/  ISETP.NE.AND P5, PT, R78, RZ, PT ;  /* 0x000000ff4e00720c */ /* 0x000fe40003fa5270 */
        /* <DEDUP_REMOVED lines=23> */
[----:B------:R-:W-:Y:S01]  /*13890*/  FSEL R80, R47, -INF , !P2 ;  /* 0xff8000002f507808 */ /* 0x000fe20005000000 */
[----:B------:R-:W-:Y:S01]  /*138a0*/  IMAD.MOV.U32 R47, RZ, RZ, R177 ;  /* 0x000000ffff2f7224 */ /* 0x000fe200078e00b1 */
[----:B------:R-:W-:Y:S02]  /*138b0*/  ISETP.NE.AND P2, PT, R45, RZ, PT ;  /* 0x000000ff2d00720c */ /* 0x000fe40003f45270 */
[----:B------:R-:W-:Y:S02]  /*138c0*/  FMNMX.FTZ R3, R68, R3, !PT ;  /* 0x0000000344037209 */ /* 0x000fe40007810000 */
[----:B------:R-:W-:-:S02]  /*138d0*/  ISETP.GT.AND P2, PT, R25, 0x30, !P2 ;  /* 0x000000301900780c */ /* 0x000fc40005744270 */
[----:B------:R-:W-:Y:S02]  /*138e0*/  FMNMX.FTZ R5, R24, R3, !PT ;  /* 0x0000000318057209 */ /* 0x000fe40007810000 */
[----:B------:R-:W-:Y:S02]  /*138f0*/  ISETP.LT.OR P2, PT, R96, 0x31, P2 ;  /* 0x000000316000780c */ /* 0x000fe40001741670 */
[----:B------:R-:W-:Y:S01]  /*13900*/  ISETP.NE.AND P6, PT, R57, RZ, PT ;  /* 0x000000ff3900720c */ /* 0x000fe20003fc5270 */
[----:B------:R-:W0:Y:S01]  /*13910*/  SHFL.BFLY PT, R104, R5, 0x2, 0x1f ;  /* 0x0c401f0005687f89 */ /* 0x000e2200000e0000 */
[----:B------:R-:W-:Y:S02]  /*13920*/  FSEL R50, R50, -INF , !P2 ;  /* 0xff80000032327808 */ /* 0x000fe40005000000 */
[----:B------:R-:W-:Y:S02]  /*13930*/  ISETP.NE.AND P2, PT, R81, RZ, PT ;  /* 0x000000ff5100720c */ /* 0x000fe40003f45270 */
[----:B------:R-:W-:-:S02]  /*13940*/  ISETP.GT.AND P4, PT, R25, RZ, !P4 ;  /* 0x000000ff1900720c */ /* 0x000fc40006784270 */
[----:B------:R-:W-:Y:S02]  /*13950*/  ISETP.GT.AND P2, PT, R25, 0x31, !P2 ;  /* 0x000000311900780c */ /* 0x000fe40005744270 */
[C---:B------:R-:W-:Y:S02]  /*13960*/  ISETP.LT.OR P4, PT, R96.reuse, 0x1, P4 ;  /* 0x000000016000780c */ /* 0x040fe40002781670 */
[----:B------:R-:W-:Y:S02]  /*13970*/  ISETP.LT.OR P2, PT, R96, 0x32, P2 ;  /* 0x000000326000780c */ /* 0x000fe40001741670 */
[----:B------:R-:W-:Y:S02]  /*13980*/  FSEL R26, R26, -INF , !P4 ;  /* 0xff8000001a1a7808 */ /* 0x000fe40006000000 */
[----:B------:R-:W-:Y:S02]  /*13990*/  FSEL R82, R51, -INF , !P2 ;  /* 0xff80000033527808 */ /* 0x000fe40005000000 */
[----:B------:R-:W-:-:S02]  /*139a0*/  ISETP.NE.AND P2, PT, R49, RZ, PT ;  /* 0x000000ff3100720c */ /* 0x000fc40003f45270 */
[C---:B------:R-:W-:Y:S02]  /*139b0*/  ISETP.GT.AND P3, PT, R25.reuse, 0x58, !P3 ;  /* 0x000000581900780c */ /* 0x040fe40005f64270 */
[----:B------:R-:W-:Y:S02]  /*139c0*/  ISETP.GT.AND P2, PT, R25, 0x38, !P2 ;  /* 0x000000381900780c */ /* 0x000fe40005744270 */
[C---:B------:R-:W-:Y:S02]  /*139d0*/  ISETP.LT.OR P3, PT, R96.reuse, 0x59, P3 ;  /* 0x000000596000780c */ /* 0x040fe40001f61670 */
[----:B------:R-:W-:Y:S02]  /*139e0*/  ISETP.LT.OR P2, PT, R96, 0x39, P2 ;  /* 0x000000396000780c */ /* 0x000fe40001741670 */
[----:B0-----:R-:W-:Y:S02]  /*139f0*/  FMNMX.FTZ R104, R5, R104, !PT ;  /* 0x0000006805687209 */ /* 0x001fe40007810000 */
[----:B------:R-:W-:-:S02]  /*13a00*/  FSEL R54, R54, -INF , !P2 ;  /* 0xff80000036367808 */ /* 0x000fc40005000000 */
[----:B------:R-:W-:Y:S01]  /*13a10*/  ISETP.NE.AND P2, PT, R83, RZ, PT ;  /* 0x000000ff5300720c */ /* 0x000fe20003f45270 */
[----:B------:R-:W0:Y:S01]  /*13a20*/  SHFL.BFLY PT, R3, R104, 0x1, 0x1f ;  /* 0x0c201f0068037f89 */ /* 0x000e2200000e0000 */
[----:B------:R-:W-:Y:S02]  /*13a30*/  FMNMX.FTZ R5, R26, R32, !PT ;  /* 0x000000201a057209 */ /* 0x000fe40007810000 */
[----:B------:R-:W-:Y:S02]  /*13a40*/  ISETP.GT.AND P2, PT, R25, 0x39, !P2 ;  /* 0x000000391900780c */ /* 0x000fe40005744270 */
[----:B------:R-:W-:Y:S02]  /*13a50*/  FMNMX.FTZ R5, R30, R5, !PT ;  /* 0x000000051e057209 */ /* 0x000fe40007810000 */
[----:B------:R-:W-:Y:S02]  /*13a60*/  ISETP.LT.OR P2, PT, R96, 0x3a, P2 ;  /* 0x0000003a6000780c */ /* 0x000fe40001741670 */
[----:B------:R-:W-:-:S02]  /*13a70*/  FMNMX.FTZ R5, R36, R5, !PT ;  /* 0x0000000524057209 */ /* 0x000fc40007810000 */
[----:B------:R-:W-:Y:S02]  /*13a80*/  FSEL R84, R55, -INF , !P2 ;  /* 0xff80000037547808 */ /* 0x000fe40005000000 */
[----:B------:R-:W-:Y:S02]  /*13a90*/  ISETP.NE.AND P2, PT, R53, RZ, PT ;  /* 0x000000ff3500720c */ /* 0x000fe40003f45270 */
[----:B------:R-:W-:Y:S02]  /*13aa0*/  FSEL R70, R70, -INF , !P3 ;  /* 0xff80000046467808 */ /* 0x000fe40005800000 */
[----:B------:R-:W-:-:S04]  /*13ab0*/  ISETP.GT.AND P2, PT, R25, 0x40, !P2 ;  /* 0x000000401900780c */ /* 0x000fc80005744270 */
[----:B------:R-:W-:Y:S02]  /*13ac0*/  ISETP.LT.OR P2, PT, R96, 0x41, P2 ;  /* 0x000000416000780c */ /* 0x000fe40001741670 */
[----:B0-----:R-:W-:Y:S02]  /*13ad0*/  FMNMX.FTZ R3, R104, R3, !PT ;  /* 0x0000000368037209 */ /* 0x001fe40007810000 */
[----:B------:R-:W-:Y:S02]  /*13ae0*/  FSEL R58, R58, -INF , !P2 ;  /* 0xff8000003a3a7808 */ /* 0x000fe40005000000 */
[----:B------:R-:W-:Y:S01]  /*13af0*/  ISETP.NE.AND P2, PT, R85, RZ, PT ;  /* 0x000000ff5500720c */ /* 0x000fe20003f45270 */
[----:B------:R-:W-:-:S03]  /*13b00*/  FMUL.FTZ R11, R3, R7 ;  /* 0x00000007030b7220 */ /* 0x000fc60000410000 */
[----:B------:R-:W-:-:S04]  /*13b10*/  ISETP.GT.AND P2, PT, R25, 0x41, !P2 ;  /* 0x000000411900780c */ /* 0x000fc80005744270 */
[----:B------:R-:W-:-:S04]  /*13b20*/  ISETP.LT.OR P2, PT, R96, 0x42, P2 ;  /* 0x000000426000780c */ /* 0x000fc80001741670 */
[----:B------:R-:W-:Y:S02]  /*13b30*/  FSEL R86, R59, -INF , !P2 ;  /* 0xff8000003b567808 */ /* 0x000fe40005000000 */
[----:B------:R-:W-:Y:S02]  /*13b40*/  ISETP.GT.AND P2, PT, R25, 0x48, !P6 ;  /* 0x000000481900780c */ /* 0x000fe40007744270 */
[----:B------:R-:W-:Y:S02]  /*13b50*/  ISETP.NE.AND P6, PT, R87, RZ, PT ;  /* 0x000000ff5700720c */ /* 0x000fe40003fc5270 */
[----:B------:R-:W-:-:S04]  /*13b60*/  ISETP.LT.OR P2, PT, R96, 0x49, P2 ;  /* 0x000000496000780c */ /* 0x000fc80001741670 */
[----:B------:R-:W-:Y:S02]  /*13b70*/  FSEL R62, R62, -INF , !P2 ;  /* 0xff8000003e3e7808 */ /* 0x000fe40005000000 */
[----:B------:R-:W-:Y:S02]  /*13b80*/  ISETP.GT.AND P2, PT, R25, 0x49, !P5 ;  /* 0x000000491900780c */ /* 0x000fe40006f44270 */
[----:B------:R-:W-:Y:S02]  /*13b90*/  ISETP.NE.AND P5, PT, R61, RZ, PT ;  /* 0x000000ff3d00720c */ /* 0x000fe40003fa5270 */
[----:B------:R-:W-:-:S04]  /*13ba0*/  ISETP.LT.OR P2, PT, R96, 0x4a, P2 ;  /* 0x0000004a6000780c */ /* 0x000fc80001741670 */
[----:B------:R-:W-:Y:S02]  /*13bb0*/  FSEL R88, R63, -INF , !P2 ;  /* 0xff8000003f587808 */ /* 0x000fe40005000000 */
[----:B------:R-:W-:-:S04]  /*13bc0*/  FSETP.NEU.FTZ.AND P2, PT, R3, -INF , PT ;  /* 0xff8000000300780b */ /* 0x000fc80003f5d000 */
[----:B------:R-:W-:Y:S02]  /*13bd0*/  FSEL R41, R11, RZ, P2 ;  /* 0x000000ff0b297208 */ /* 0x000fe40001000000 */
[----:B------:R-:W-:Y:S02]  /*13be0*/  FMNMX.FTZ R11, R34, R5, !PT ;  /* 0x00000005220b7209 */ /* 0x000fe40007810000 */
[----:B------:R-:W-:Y:S01]  /*13bf0*/  ISETP.GT.AND P2, PT, R25, 0x50, !P5 ;  /* 0x000000501900780c */ /* 0x000fe20006f44270 */
[--C-:B------:R-:W-:Y:S01]  /*13c00*/  FFMA.FTZ R29, R40, R7, -R41.reuse ;  /* 0x00000007281d7223 */ /* 0x100fe20000010829 */
[----:B------:R-:W-:Y:S01]  /*13c10*/  FMNMX.FTZ R11, R74, R11, !PT ;  /* 0x0000000b4a0b7209 */ /* 0x000fe20007810000 */
[-CC-:B------:R-:W-:Y:S01]  /*13c20*/  FFMA.FTZ R72, R72, R7.reuse, -R41.reuse ;  /* 0x0000000748487223 */ /* 0x180fe20000010829 */
[----:B------:R-:W-:Y:S01]  /*13c30*/  ISETP.NE.AND P5, PT, R21, RZ, PT ;  /* 0x000000ff1500720c */ /* 0x000fe20003fa5270 */
[--C-:B------:R-:W-:Y:S01]  /*13c40*/  FFMA.FTZ R37, R4, R7, -R41.reuse ;  /* 0x0000000704257223 */ /* 0x100fe20000010829 */
[----:B------:R-:W-:Y:S01]  /*13c50*/  FMNMX.FTZ R11, R38, R11, !PT ;  /* 0x0000000b260b7209 */ /* 0x000fe20007810000 */
[-CC-:B------:R-:W-:Y:S01]  /*13c60*/  FFMA.FTZ R156, R156, R7.reuse, -R41.reuse ;  /* 0x000000079c9c7223 */ /* 0x180fe20000010829 */
[----:B------:R-:W-:Y:S01]  /*13c70*/  ISETP.LT.OR P2, PT, R96, 0x51, P2 ;  /* 0x000000516000780c */ /* 0x000fe20001741670 */
[--C-:B------:R-:W-:Y:S01]  /*13c80*/  FFMA.FTZ R102, R102, R7, -R41.reuse ;  /* 0x0000000766667223 */ /* 0x100fe20000010829 */
[----:B------:R-:W-:Y:S01]  /*13c90*/  FMNMX.FTZ R11, R76, R11, !PT ;  /* 0x0000000b4c0b7209 */ /* 0x000fe20007810000 */
[--C-:B------:R-:W-:Y:S01]  /*13ca0*/  FFMA.FTZ R158, R100, R7, -R41.reuse ;  /* 0x00000007649e7223 */ /* 0x100fe20000010829 */
[----:B------:R-:W-:Y:S01]  /*13cb0*/  FSEL R66, R66, -INF , !P2 ;  /* 0xff80000042427808 */ /* 0x000fe20005000000 */
[----:B------:R-:W-:Y:S01]  /*13cc0*/  MUFU.EX2 R156, R156 ;  /* 0x0000009c009c7308 */ /* 0x000fe20000000800 */
[----:B------:R-:W-:Y:S01]  /*13cd0*/  FMNMX.FTZ R15, R42, R11, !PT ;  /* 0x0000000b2a0f7209 */ /* 0x000fe20007810000 */
[-CC-:B------:R-:W-:Y:S01]  /*13ce0*/  FFMA.FTZ R98, R98, R7.reuse, -R41.reuse ;  /* 0x0000000762627223 */ /* 0x180fe20000010829 */
[C---:B------:R-:W-:Y:S01]  /*13cf0*/  ISETP.GT.AND P2, PT, R25.reuse, 0x51, !P6 ;  /* 0x000000511900780c */ /* 0x040fe20007744270 */
[--C-:B------:R-:W-:Y:S01]  /*13d00*/  FFMA.FTZ R152, R94, R7, -R41.reuse ;  /* 0x000000075e987223 */ /* 0x100fe20000010829 */
[----:B------:R-:W-:Y:S01]  /*13d10*/  FMNMX.FTZ R15, R78, R15, !PT ;  /* 0x0000000f4e0f7209 */ /* 0x000fe20007810000 */
[--C-:B------:R-:W-:Y:S01]  /*13d20*/  FFMA.FTZ R92, R92, R7, -R41.reuse ;  /* 0x000000075c5c7223 */ /* 0x100fe20000010829 */
[----:B------:R-:W-:Y:S01]  /*13d30*/  ISETP.LT.OR P2, PT, R96, 0x52, P2 ;  /* 0x000000526000780c */ /* 0x000fe20001741670 */
[----:B------:R-:W0:Y:S01]  /*13d40*/  MUFU.EX2 R5, R102 ;  /* 0x0000006600057308 */ /* 0x000e220000000800 */
[----:B------:R-:W-:Y:S01]  /*13d50*/  FMNMX.FTZ R15, R46, R15, !PT ;  /* 0x0000000f2e0f7209 */ /* 0x000fe20007810000 */
[-CC-:B------:R-:W-:Y:S01]  /*13d60*/  FFMA.FTZ R154, R90, R7.reuse, -R41.reuse ;  /* 0x000000075a9a7223 */ /* 0x180fe20000010829 */
[----:B------:R-:W-:Y:S01]  /*13d70*/  ISETP.GT.AND P4, PT, R25, 0x59, !P5 ;  /* 0x000000591900780c */ /* 0x000fe20006f84270 */
[--C-:B------:R-:W-:Y:S01]  /*13d80*/  FFMA.FTZ R28, R28, R7, -R41.reuse ;  /* 0x000000071c1c7223 */ /* 0x100fe20000010829 */
[----:B------:R-:W-:Y:S01]  /*13d90*/  FMNMX.FTZ R15, R80, R15, !PT ;  /* 0x0000000f500f7209 */ /* 0x000fe20007810000 */
[--C-:B------:R-:W-:Y:S01]  /*13da0*/  FFMA.FTZ R150, R44, R7, -R41.reuse ;  /* 0x000000072c967223 */ /* 0x100fe20000010829 */
[----:B------:R-:W-:Y:S01]  /*13db0*/  FSEL R40, R67, -INF , !P2 ;  /* 0xff80000043287808 */ /* 0x000fe20005000000 */
[----:B------:R1:W-:Y:S01]  /*13dc0*/  MUFU.EX2 R25, R29 ;  /* 0x0000001d00197308 */ /* 0x0003e20000000800 */
[----:B------:R-:W-:Y:S01]  /*13dd0*/  FMNMX.FTZ R21, R50, R15, !PT ;  /* 0x0000000f32157209 */ /* 0x000fe20007810000 */
[-CC-:B------:R-:W-:Y:S01]  /*13de0*/  FFMA.FTZ R144, R48, R7.reuse, -R41.reuse ;  /* 0x0000000730907223 */ /* 0x180fe20000010829 */
[----:B------:R-:W-:Y:S01]  /*13df0*/  ISETP.LT.OR P4, PT, R96, 0x5a, P4 ;  /* 0x0000005a6000780c */ /* 0x000fe20002781670 */
[--C-:B------:R-:W-:Y:S01]  /*13e00*/  FFMA.FTZ R146, R52, R7, -R41.reuse ;  /* 0x0000000734927223 */ /* 0x100fe20000010829 */
[----:B------:R-:W-:Y:S01]  /*13e10*/  FMNMX.FTZ R21, R82, R21, !PT ;  /* 0x0000001552157209 */ /* 0x000fe20007810000 */
[-CC-:B------:R-:W-:Y:S01]  /*13e20*/  FFMA.FTZ R31, R14, R7.reuse, -R41.reuse ;  /* 0x000000070e1f7223 */ /* 0x180fe20000010829 */
[-CC-:B------:R-:W-:Y:S01]  /*13e30*/  FFMA.FTZ R140, R56, R7.reuse, -R41.reuse ;  /* 0x00000007388c7223 */ /* 0x180fe20000010829 */
[--C-:B------:R-:W-:Y:S01]  /*13e40*/  FFMA.FTZ R142, R60, R7, -R41.reuse ;  /* 0x000000073c8e7223 */ /* 0x100fe20000010829 */
[----:B------:R-:W-:Y:S01]  /*13e50*/  FMNMX.FTZ R21, R54, R21, !PT ;  /* 0x0000001536157209 */ /* 0x000fe20007810000 */
[-CC-:B-1----:R-:W-:Y:S01]  /*13e60*/  FFMA.FTZ R29, R20, R7.reuse, -R41.reuse ;  /* 0x00000007141d7223 */ /* 0x182fe20000010829 */
[-CC-:B------:R-:W-:Y:S01]  /*13e70*/  FFMA.FTZ R35, R6, R7.reuse, -R41.reuse ;  /* 0x0000000706237223 */ /* 0x180fe20000010829 */
[--C-:B------:R-:W-:Y:S01]  /*13e80*/  FFMA.FTZ R136, R64, R7, -R41.reuse ;  /* 0x0000000740887223 */ /* 0x100fe20000010829 */
[----:B------:R-:W-:Y:S01]  /*13e90*/  FMNMX.FTZ R21, R84, R21, !PT ;  /* 0x0000001554157209 */ /* 0x000fe20007810000 */
[----:B------:R-:W-:Y:S01]  /*13ea0*/  FFMA.FTZ R138, R68, R7, -R41 ;  /* 0x00000007448a7223 */ /* 0x000fe20000010829 */
[----:B------:R-:W1:Y:S01]  /*13eb0*/  MUFU.EX2 R158, R158 ;  /* 0x0000009e009e7308 */ /* 0x000e620000000800 */
[----:B0-----:R-:W-:Y:S01]  /*13ec0*/  FADD.FTZ R43, R156, R5 ;  /* 0x000000059c2b7221 */ /* 0x001fe20000010000 */
[----:B------:R-:W-:-:S02]  /*13ed0*/  FMNMX.FTZ R27, R58, R21, !PT ;  /* 0x000000153a1b7209 */ /* 0x000fc40007810000 */
[----:B------:R-:W-:Y:S02]  /*13ee0*/  ISETP.NE.AND P5, PT, R198, 0x1, PT ;  /* 0x00000001c600780c */ /* 0x000fe40003fa5270 */
[----:B------:R-:W-:Y:S02]  /*13ef0*/  FMNMX.FTZ R27, R86, R27, !PT ;  /* 0x0000001b561b7209 */ /* 0x000fe40007810000 */
[----:B------:R0:W-:Y:S01]  /*13f00*/  MUFU.EX2 R21, R72 ;  /* 0x0000004800157308 */ /* 0x0001e20000000800 */
[----:B------:R-:W-:Y:S02]  /*13f10*/  F2FP.F16.F32.PACK_AB R156, R5, R156 ;  /* 0x0000009c059c723e */ /* 0x000fe400000000ff */
[----:B------:R-:W-:-:S04]  /*13f20*/  FMNMX.FTZ R27, R62, R27, !PT ;  /* 0x0000001b3e1b7209 */ /* 0x000fc80007810000 */
[----:B------:R-:W-:Y:S01]  /*13f30*/  FMNMX.FTZ R27, R88, R27, !PT ;  /* 0x0000001b581b7209 */ /* 0x000fe20007810000 */
[----:B------:R-:W2:Y:S01]  /*13f40*/  MUFU.EX2 R11, R98 ;  /* 0x00000062000b7308 */ /* 0x000ea20000000800 */
[----:B0-----:R-:W-:Y:S01]  /*13f50*/  FSEL R72, R71, -INF , !P4 ;  /* 0xff80000047487808 */ /* 0x001fe20006000000 */
[----:B------:R-:W0:Y:S01]  /*13f60*/  @P5 LDC R49, c[0x0][0x450] ;  /* 0x00011400ff315b82 */ /* 0x000e220000000800 */
[----:B------:R-:W-:-:S04]  /*13f70*/  FMNMX.FTZ R27, R66, R27, !PT ;  /* 0x0000001b421b7209 */ /* 0x000fc80007810000 */
[----:B------:R-:W-:Y:S01]  /*13f80*/  FMNMX.FTZ R27, R40, R27, !PT ;  /* 0x0000001b281b7209 */ /* 0x000fe20007810000 */
[----:B------:R-:W3:Y:S03]  /*13f90*/  MUFU.EX2 R152, R152 ;  /* 0x0000009800987308 */ /* 0x000ee60000000800 */
[----:B------:R-:W-:-:S04]  /*13fa0*/  FMNMX.FTZ R27, R70, R27, !PT ;  /* 0x0000001b461b7209 */ /* 0x000fc80007810000 */
[----:B------:R-:W-:Y:S01]  /*13fb0*/  FMNMX.FTZ R33, R72, R27, !PT ;  /* 0x0000001b48217209 */ /* 0x000fe20007810000 */
[-CC-:B------:R-:W-:Y:S01]  /*13fc0*/  FFMA.FTZ R27, R0, R7.reuse, -R41.reuse ;  /* 0x00000007001b7223 */ /* 0x180fe20000010829 */
[----:B------:R-:W4:Y:S03]  /*13fd0*/  MUFU.EX2 R15, R92 ;  /* 0x0000005c000f7308 */ /* 0x000f260000000800 */
[----:B------:R-:W1:Y:S05]  /*13fe0*/  SHFL.BFLY PT, R0, R33, 0x2, 0x1f ;  /* 0x0c401f0021007f89 */ /* 0x000e6a00000e0000 */
[----:B------:R-:W4:Y:S08]  /*13ff0*/  MUFU.EX2 R154, R154 ;  /* 0x0000009a009a7308 */ /* 0x000f300000000800 */
[----:B------:R-:W-:Y:S08]  /*14000*/  MUFU.EX2 R28, R28 ;  /* 0x0000001c001c7308 */ /* 0x000ff00000000800 */
[----:B------:R-:W-:Y:S01]  /*14010*/  MUFU.EX2 R150, R150 ;  /* 0x0000009600967308 */ /* 0x000fe20000000800 */
[----:B-1----:R-:W-:Y:S01]  /*14020*/  FMNMX.FTZ R0, R33, R0, !PT ;  /* 0x0000000021007209 */ /* 0x002fe20007810000 */
[----:B------:R-:W-:-:S02]  /*14030*/  FFMA.FTZ R33, R10, R7, -R41 ;  /* 0x000000070a217223 */ /* 0x000fc40000010829 */
[----:B------:R-:W1:Y:S02]  /*14040*/  @P5 LDC R10, c[0x0][0x44c] ;  /* 0x00011300ff0a5b82 */ /* 0x000e640000000800 */
[----:B------:R-:W2:Y:S02]  /*14050*/  SHFL.BFLY PT, R39, R0, 0x1, 0x1f ;  /* 0x0c201f0000277f89 */ /* 0x000ea400000e0000 */
[----:B------:R-:W-:Y:S08]  /*14060*/  MUFU.EX2 R27, R27 ;  /* 0x0000001b001b7308 */ /* 0x000ff00000000800 */
[----:B------:R-:W-:Y:S08]  /*14070*/  MUFU.EX2 R144, R144 ;  /* 0x0000009000907308 */ /* 0x000ff00000000800 */
[----:B------:R-:W-:Y:S01]  /*14080*/  MUFU.EX2 R29, R29 ;  /* 0x0000001d001d7308 */ /* 0x000fe20000000800 */
[----:B-1----:R-:W-:Y:S01]  /*14090*/  @P5 IMAD.HI.U32 R10, R177, R10, RZ ;  /* 0x0000000ab10a5227 */ /* 0x002fe200078e00ff */
[----:B--2---:R-:W-:-:S03]  /*140a0*/  FMNMX.FTZ R4, R0, R39, !PT ;  /* 0x0000002700047209 */ /* 0x004fc60007810000 */
[----:B------:R-:W-:-:S03]  /*140b0*/  FFMA.FTZ R39, R24, R7, -R41 ;  /* 0x0000000718277223 */ /* 0x000fc60000010829 */
[----:B------:R-:W-:Y:S01]  /*140c0*/  MUFU.EX2 R146, R146 ;  /* 0x0000009200927308 */ /* 0x000fe20000000800 */
[----:B0-----:R-:W-:Y:S01]  /*140d0*/  @P5 SHF.R.U32.HI R47, RZ, R49, R10 ;  /* 0x00000031ff2f5219 */ /* 0x001fe2000001160a */
[C---:B------:R-:W-:Y:S01]  /*140e0*/  FMUL.FTZ R0, R4.reuse, R7 ;  /* 0x0000000704007220 */ /* 0x040fe20000410000 */
[----:B------:R-:W-:Y:S02]  /*140f0*/  FSETP.NEU.FTZ.AND P2, PT, R4, -INF , PT ;  /* 0xff8000000400780b */ /* 0x000fe40003f5d000 */
[----:B------:R-:W-:Y:S01]  /*14100*/  ISETP.GE.AND P5, PT, R13, 0x1, PT ;  /* 0x000000010d00780c */ /* 0x000fe20003fa6270 */
[----:B------:R-:W-:Y:S01]  /*14110*/  IMAD.IADD R47, R148, 0x1, R47 ;  /* 0x00000001942f7824 */ /* 0x000fe200078e022f */
[----:B------:R-:W-:Y:S01]  /*14120*/  FSEL R41, R0, RZ, P2 ;  /* 0x000000ff00297208 */ /* 0x000fe20001000000 */
[----:B------:R-:W-:Y:S01]  /*14130*/  FADD.FTZ R0, R158, R43 ;  /* 0x0000002b9e007221 */ /* 0x000fe20000010000 */
[----:B------:R-:W-:Y:S01]  /*14140*/  MUFU.EX2 R31, R31 ;  /* 0x0000001f001f7308 */ /* 0x000fe20000000800 */
[----:B------:R-:W-:Y:S01]  /*14150*/  F2FP.F16.F32.PACK_AB R158, R11, R158 ;  /* 0x0000009e0b9e723e */ /* 0x000fe200000000ff */
[----:B------:R-:W-:-:S02]  /*14160*/  IMAD.IADD R12, R47, 0x1, R12 ;  /* 0x000000012f0c7824 */ /* 0x000fc400078e020c */
[-CC-:B------:R-:W-:Y:S01]  /*14170*/  FFMA.FTZ R157, R26, R7.reuse, -R41.reuse ;  /* 0x000000071a9d7223 */ /* 0x180fe20000010829 */
[-CC-:B------:R-:W-:Y:S01]  /*14180*/  FFMA.FTZ R32, R32, R7.reuse, -R41.reuse ;  /* 0x0000000720207223 */ /* 0x180fe20000010829 */
[-CC-:B------:R-:W-:Y:S01]  /*14190*/  FFMA.FTZ R30, R30, R7.reuse, -R41.reuse ;  /* 0x000000071e1e7223 */ /* 0x180fe20000010829 */
        /* <DEDUP_REMOVED lines=8> */
[----:B---3--:R-:W-:Y:S01]  /*14220*/  FADD.FTZ R0, R152, R43 ;  /* 0x0000002b98007221 */ /* 0x008fe20000010000 */
[-CC-:B------:R-:W-:Y:S01]  /*14230*/  FFMA.FTZ R78, R78, R7.reuse, -R41.reuse ;  /* 0x000000074e4e7223 */ /* 0x180fe20000010829 */
[-CC-:B------:R-:W-:Y:S01]  /*14240*/  FFMA.FTZ R46, R46, R7.reuse, -R41.reuse ;  /* 0x000000072e2e7223 */ /* 0x180fe20000010829 */
[----:B------:R-:W0:Y:S01]  /*14250*/  MUFU.EX2 R32, R32 ;  /* 0x0000002000207308 */ /* 0x000e220000000800 */
[----:B----4-:R-:W-:Y:S01]  /*14260*/  FADD.FTZ R45, R15, R0 ;  /* 0x000000000f2d7221 */ /* 0x010fe20000010000 */
[-CC-:B------:R-:W-:Y:S01]  /*14270*/  FFMA.FTZ R80, R80, R7.reuse, -R41.reuse ;  /* 0x0000000750507223 */ /* 0x180fe20000010829 */
[-CC-:B------:R-:W-:Y:S01]  /*14280*/  FFMA.FTZ R50, R50, R7.reuse, -R41.reuse ;  /* 0x0000000732327223 */ /* 0x180fe20000010829 */
[-C--:B------:R-:W-:Y:S01]  /*14290*/  FFMA.FTZ R82, R82, R7.reuse, -R41 ;  /* 0x0000000752527223 */ /* 0x080fe20000010829 */
[----:B------:R-:W-:Y:S01]  /*142a0*/  FADD.FTZ R6, R154, R45 ;  /* 0x0000002d9a067221 */ /* 0x000fe20000010000 */
[-CC-:B------:R-:W-:Y:S01]  /*142b0*/  FFMA.FTZ R54, R54, R7.reuse, -R41.reuse ;  /* 0x0000000736367223 */ /* 0x180fe20000010829 */
[-CC-:B------:R-:W-:Y:S01]  /*142c0*/  FFMA.FTZ R84, R84, R7.reuse, -R41.reuse ;  /* 0x0000000754547223 */ /* 0x180fe20000010829 */
[----:B------:R-:W1:Y:S01]  /*142d0*/  MUFU.EX2 R30, R30 ;  /* 0x0000001e001e7308 */ /* 0x000e620000000800 */
[----:B------:R-:W-:Y:S01]  /*142e0*/  FADD.FTZ R6, R21, R6 ;  /* 0x0000000615067221 */ /* 0x000fe20000010000 */
        /* <DEDUP_REMOVED lines=11> */
[----:B------:R-:W-:Y:S01]  /*143a0*/  FFMA.FTZ R41, R72, R7, -R41 ;  /* 0x0000000748297223 */ /* 0x000fe20000010829 */
[----:B------:R-:W-:Y:S01]  /*143b0*/  FADD.FTZ R6, R150, R45 ;  /* 0x0000002d96067221 */ /* 0x000fe20000010000 */
[----:B------:R-:W-:Y:S01]  /*143c0*/  F2FP.F16.F32.PACK_AB R152, R15, R152 ;  /* 0x000000980f98723e */ /* 0x000fe200000000ff */
[----:B------:R-:W0:Y:S01]  /*143d0*/  MUFU.EX2 R34, R34 ;  /* 0x0000002200227308 */ /* 0x000e220000000800 */
[----:B-1----:R-:W-:Y:S01]  /*143e0*/  FADD.FTZ R0, R30, R43 ;  /* 0x0000002b1e007221 */ /* 0x002fe20000010000 */
[----:B------:R-:W-:Y:S01]  /*143f0*/  FADD.FTZ R45, R27, R6 ;  /* 0x000000061b2d7221 */ /* 0x000fe20000010000 */
[----:B------:R-:W-:-:S02]  /*14400*/  F2FP.F16.F32.PACK_AB R154, R21, R154 ;  /* 0x0000009a159a723e */ /* 0x000fc400000000ff */
[----:B------:R-:W-:Y:S01]  /*14410*/  F2FP.F16.F32.PACK_AB R148, R28, R25 ;  /* 0x000000191c94723e */ /* 0x000fe200000000ff */
[----:B------:R-:W-:Y:S01]  /*14420*/  FADD.FTZ R6, R144, R45 ;  /* 0x0000002d90067221 */ /* 0x000fe20000010000 */
[----:B------:R-:W-:Y:S01]  /*14430*/  F2FP.F16.F32.PACK_AB R150, R27, R150 ;  /* 0x000000961b96723e */ /* 0x000fe200000000ff */
[----:B------:R-:W1:Y:S01]  /*14440*/  MUFU.EX2 R153, R74 ;  /* 0x0000004a00997308 */ /* 0x000e620000000800 */
[----:B--2---:R-:W-:Y:S01]  /*14450*/  FADD.FTZ R43, R159, R0 ;  /* 0x000000009f2b7221 */ /* 0x004fe20000010000 */
[C---:B------:R-:W-:Y:S01]  /*14460*/  FADD.FTZ R45, R29.reuse, R6 ;  /* 0x000000061d2d7221 */ /* 0x040fe20000010000 */
[----:B------:R-:W-:Y:S02]  /*14470*/  F2FP.F16.F32.PACK_AB R144, R29, R144 ;  /* 0x000000901d90723e */ /* 0x000fe400000000ff */
[----:B------:R-:W-:Y:S01]  /*14480*/  F2FP.F16.F32.PACK_AB R157, R32, R157 ;  /* 0x0000009d209d723e */ /* 0x000fe200000000ff */
[----:B------:R-:W-:Y:S01]  /*14490*/  FADD.FTZ R6, R146, R45 ;  /* 0x0000002d92067221 */ /* 0x000fe20000010000 */
[C---:B------:R-:W-:Y:S01]  /*144a0*/  F2FP.F16.F32.PACK_AB R146, R31.reuse, R146 ;  /* 0x000000921f92723e */ /* 0x040fe200000000ff */
[----:B------:R-:W2:Y:S01]  /*144b0*/  MUFU.EX2 R38, R38 ;  /* 0x0000002600267308 */ /* 0x000ea20000000800 */
[----:B0-----:R-:W-:Y:S01]  /*144c0*/  FADD.FTZ R0, R34, R43 ;  /* 0x0000002b22007221 */ /* 0x001fe20000010000 */
[----:B------:R-:W-:Y:S01]  /*144d0*/  FADD.FTZ R45, R31, R6 ;  /* 0x000000061f2d7221 */ /* 0x000fe20000010000 */
[----:B------:R-:W-:-:S02]  /*144e0*/  F2FP.F16.F32.PACK_AB R159, R159, R30 ;  /* 0x0000001e9f9f723e */ /* 0x000fc400000000ff */
[----:B------:R-:W-:-:S03]  /*144f0*/  IADD3 R10, R2, -0x2, RZ ;  /* 0xfffffffe020a7810 */ /* 0x000fc60007ffe0ff */
        /* <DEDUP_REMOVED lines=38> */
[----:B------:R-:W0:Y:S01]  /*14760*/  MUFU.EX2 R35, R35 ;  /* 0x0000002300237308 */ /* 0x000e220000000800 */
[----:B-1----:R-:W-:-:S07]  /*14770*/  FADD.FTZ R6, R142, R11 ;  /* 0x0000000b8e067221 */ /* 0x002fce0000010000 */
[----:B-----5:R-:W1:Y:S01]  /*14780*/  MUFU.EX2 R143, R88 ;  /* 0x00000058008f7308 */ /* 0x020e620000000800 */
        /* <DEDUP_REMOVED lines=20> */
[----:B-1----:R-:W-:Y:S01]  /*148d0*/  FADD.FTZ R0, R70, R5 ;  /* 0x0000000546007221 */ /* 0x002fe20000010000 */
[C---:B--2---:R-:W-:Y:S01]  /*148e0*/  FADD.FTZ R6, R39.reuse, R6 ;  /* 0x0000000627067221 */ /* 0x044fe20000010000 */
[----:B------:R-:W-:Y:S02]  /*148f0*/  F2FP.F16.F32.PACK_AB R138, R39, R138 ;  /* 0x0000008a278a723e */ /* 0x000fe400000000ff */
[C---:B0-----:R-:W-:Y:S01]  /*14900*/  FADD.FTZ R5, R41.reuse, R0 ;  /* 0x0000000029057221 */ /* 0x041fe20000010000 */
[----:B------:R-:W-:Y:S01]  /*14910*/  F2FP.F16.F32.PACK_AB R139, R41, R70 ;  /* 0x00000046298b723e */ /* 0x000fe200000000ff */
[----:B------:R-:W-:Y:S06]  /*14920*/  @!P5 BRA `(.L_x_1852) ;  /* 0x000000000048d947 */ /* 0x000fec0003800000 */
        /* <DEDUP_REMOVED lines=11> */
.L_x_1854:
[----:B------:R-:W-:-:S13]  /*149e0*/  ISETP.NE.AND P2, PT, R13, 0x1, PT ;  /* 0x000000010d00780c */ /* 0x000fda0003f45270 */
[----:B------:R-:W0:Y:S02]  /*149f0*/  @P2 LDC.64 R14, c[0x0][0x9e8] ;  /* 0x00027a00ff0e2b82 */ /* 0x000e240000000a00 */
[----:B0-----:R-:W-:-:S05]  /*14a00*/  @P2 IMAD.HI.U32 R2, R0, R14, RZ ;  /* 0x0000000e00022227 */ /* 0x001fca00078e00ff */
[----:B------:R-:W-:-:S07]  /*14a10*/  @P2 SHF.R.U32.HI R0, RZ, R15, R2 ;  /* 0x0000000fff002219 */ /* 0x000fce0000011602 */
.L_x_1855:
[----:B------:R-:W-:Y:S05]  /*14a20*/  BSYNC B0 ;  /* 0x0000000000007941 */ /* 0x000fea0003800000 */
.L_x_1853:
[----:B------:R-:W-:-:S05]  /*14a30*/  IMAD R13, R0, R13, R13 ;  /* 0x0000000d000d7224 */ /* 0x000fca00078e020d */
[----:B------:R-:W-:-:S07]  /*14a40*/  VIMNMX R12, R12, R13, PT ;  /* 0x0000000d0c0c7248 */ /* 0x000fce0003fe0100 */
.L_x_1852:
[----:B------:R-:W-:Y:S01]  /*14a50*/  IMAD.HI R12, R12, 0x2aaaaaab, RZ ;  /* 0x2aaaaaab0c0c7827 */ /* 0x000fe200078e02ff */
[----:B------:R-:W-:Y:S01]  /*14a60*/  ULDC UR46, c[0x0][0x9e4] ;  /* 0x00027900002e7ab9 */ /* 0x000fe20000000800 */
[----:B------:R-:W-:Y:S01]  /*14a70*/  ULDC UR39, c[0x0][0x9e4] ;  /* 0x0002790000277ab9 */ /* 0x000fe20000000800 */
[----:B------:R-:W-:Y:S01]  /*14a80*/  ULDC UR47, c[0x0][0x9dc] ;  /* 0x00027700002f7ab9 */ /* 0x000fe20000000800 */
[----:B------:R-:W-:Y:S01]  /*14a90*/  ULDC UR51, c[0x0][0x9dc] ;  /* 0x0002770000337ab9 */ /* 0x000fe20000000800 */
[----:B------:R-:W-:Y:S01]  /*14aa0*/  SHF.R.U32.HI R11, RZ, 0x1f, R12 ;  /* 0x0000001fff0b7819 */ /* 0x000fe2000001160c */
[----:B------:R-:W-:Y:S01]  /*14ab0*/  ULDC UR38, c[0x0][0x988] ;  /* 0x0002620000267ab9 */ /* 0x000fe20000000800 */
[----:B------:R-:W-:Y:S01]  /*14ac0*/  ULDC UR43, c[0x0][0x988] ;  /* 0x00026200002b7ab9 */ /* 0x000fe20000000800 */
[----:B------:R-:W-:Y:S01]  /*14ad0*/  ULDC UR42, c[0x0][0x988] ;  /* 0x00026200002a7ab9 */ /* 0x000fe20000000800 */
[----:B------:R-:W-:Y:S01]  /*14ae0*/  LEA.HI.SX32 R12, R12, R11, 0x1c ;  /* 0x0000000b0c0c7211 */ /* 0x000fe200078fe2ff */
[----:B------:R-:W-:Y:S01]  /*14af0*/  ULDC UR54, c[0x0][0x9e0] ;  /* 0x0002780000367ab9 */ /* 0x000fe20000000800 */
[----:B------:R-:W-:Y:S01]  /*14b00*/  ULDC UR50, c[0x0][0x9e0] ;  /* 0x0002780000327ab9 */ /* 0x000fe20000000800 */
[----:B------:R-:W-:Y:S01]  /*14b10*/  BSSY B0, `(.L_x_1856) ;  /* 0x000033d000007945 */ /* 0x000fe20003800000 */
[----:B------:R-:W-:Y:S01]  /*14b20*/  VIMNMX R11, R179, R12, !PT ;  /* 0x0000000cb30b7248 */ /* 0x000fe20007fe0100 */
[----:B------:R-:W-:Y:S01]  /*14b30*/  IMAD.MOV.U32 R2, RZ, RZ, 0x3f800000 ;  /* 0x3f800000ff027424 */ /* 0x000fe200078e00ff */
[----:B------:R-:W-:Y:S01]  /*14b40*/  CS2R R86, SRZ ;  /* 0x0000000000567805 */ /* 0x000fe2000001ff00 */
[----:B------:R-:W-:Y:S01]  /*14b50*/  IMAD.MOV.U32 R0, RZ, RZ, 0x3f800000 ;  /* 0x3f800000ff007424 */ /* 0x000fe200078e00ff */
[----:B------:R-:W-:-:S02]  /*14b60*/  ISETP.GE.AND P2, PT, R10, R11, PT ;  /* 0x0000000b0a00720c */ /* 0x000fc40003f46270 */
        /* <DEDUP_REMOVED lines=31> */
[----:B------:R-:W-:Y:S06]  /*14d60*/  @!P2 BRA `(.L_x_1857) ;  /* 0x00000030005ca947 */ /* 0x000fec0003800000 */
[----:B------:R-:W-:Y:S01]  /*14d70*/  BSSY B1, `(.L_x_1858) ;  /* 0x0000312000017945 */ /* 0x000fe20003800000 */
[----:B------:R-:W-:Y:S01]  /*14d80*/  IMAD.MOV.U32 R2, RZ, RZ, 0x3f800000 ;  /* 0x3f800000ff027424 */ /* 0x000fe200078e00ff */
[----:B------:R-:W-:-:S07]  /*14d90*/  MOV R87, RZ ;  /* 0x000000ff00577202 */ /* 0x000fce0000000f00 */
.L_x_1877:
[----:B------:R-:W-:-:S05]  /*14da0*/  VIADD R20, R22, 0x1 ;  /* 0x0000000116147836 */ /* 0x000fca0000000000 */
[----:B------:R-:W-:-:S04]  /*14db0*/  ISETP.NE.AND P2, PT, R20, 0x2, PT ;  /* 0x000000021400780c */ /* 0x000fc80003f45270 */
[----:B------:R-:W-:Y:S02]  /*14dc0*/  SEL R12, RZ, 0x1, P2 ;  /* 0x00000001ff0c7807 */ /* 0x000fe40001000000 */
[----:B------:R-:W-:Y:S02]  /*14dd0*/  SEL R20, R20, RZ, P2 ;  /* 0x000000ff14147207 */ /* 0x000fe40001000000 */
[----:B------:R-:W-:Y:S01]  /*14de0*/  LOP3.LUT R21, R23, R12, RZ, 0x3c, !PT ;  /* 0x0000000c17157212 */ /* 0x000fe200078e3cff */
[----:B------:R-:W-:Y:S06]  /*14df0*/  @!P0 BRA `(.L_x_1859) ;  /* 0x0000000000048947 */ /* 0x000fec0003800000 */
[----:B------:R-:W-:Y:S01]  /*14e00*/  BPT.TRAP 0x1 ;  /* 0x000000040000795c */ /* 0x000fe20000300000 */
.L_x_1859:
[----:B------:R-:W-:Y:S01]  /*14e10*/  IMAD R7, R20, 0x8, R16 ;  /* 0x0000000814077824 */ /* 0x000fe200078e0210 */
[----:B------:R-:W-:-:S04]  /*14e20*/  SHF.L.U32 R14, R21, 0x1f, RZ ;  /* 0x0000001f150e7819 */ /* 0x000fc800000006ff */
[----:B------:R0:W1:Y:S01]  /*14e30*/  SYNCS.PHASECHK.TRANS64.TRYWAIT P2, [R7+URZ+0x2a830], R14 ;  /* 0x02a8300e070075a7 */ /* 0x000062000804017f */
[----:B------:R-:W-:Y:S05]  /*14e40*/  @!P0 BRA `(.L_x_1860) ;  /* 0x0000000000048947 */ /* 0x000fea0003800000 */
[----:B------:R-:W-:Y:S01]  /*14e50*/  BPT.TRAP 0x1 ;  /* 0x000000040000795c */ /* 0x000fe20000300000 */
.L_x_1860:
[----:B------:R-:W-:Y:S01]  /*14e60*/  BSSY B2, `(.L_x_1861) ;  /* 0x0000006000027945 */ /* 0x000fe20003800000 */
[----:B------:R-:W-:Y:S02]  /*14e70*/  IMAD R12, R20, 0x900, R8 ;  /* 0x00000900140c7824 */ /* 0x000fe400078e0208 */
[----:B------:R-:W-:Y:S01]  /*14e80*/  IMAD.MOV.U32 R13, RZ, RZ, 0x40000040 ;  /* 0x40000040ff0d7424 */ /* 0x000fe200078e00ff */
[----:B-1----:R-:W-:Y:S06]  /*14e90*/  @P2 BRA `(.L_x_1862) ;  /* 0x0000000000082947 */ /* 0x002fec0003800000 */
[----:B------:R-:W1:Y:S02]  /*14ea0*/  SYNCS.PHASECHK.TRANS64.TRYWAIT P2, [R7+URZ+0x2a830], R14 ;  /* 0x02a8300e070075a7 */ /* 0x000e64000804017f */
[----:B-1----:R-:W-:Y:S05]  /*14eb0*/  @!P2 BRA `(.L_x_1863) ;  /* 0x0000013c00c4a947 */ /* 0x002fea0003800000 */
.L_x_1862:
[----:B------:R-:W-:Y:S05]  /*14ec0*/  BSYNC B2 ;  /* 0x0000000000027941 */ /* 0x000fea0003800000 */
.L_x_1861:
[----:B------:R-:W2:Y:S04]  /*14ed0*/  LDL.64 R88, [R1+0x38] ;  /* 0x0000380001587983 */ /* 0x000ea80000100a00 */
[----:B------:R-:W3:Y:S04]  /*14ee0*/  LDL.64 R220, [R1+0x30] ;  /* 0x0000300001dc7983 */ /* 0x000ee80000100a00 */
[----:B------:R-:W4:Y:S01]  /*14ef0*/  LDL.64 R218, [R1+0x28] ;  /* 0x0000280001da7983 */ /* 0x000f220000100a00 */
[----:B------:R-:W-:-:S03]  /*14f00*/  R2UR UR6, R12 ;  /* 0x000000000c0672ca */ /* 0x000fc600000e0000 */
[----:B------:R-:W5:Y:S01]  /*14f10*/  LDL.64 R216, [R1+0x20] ;  /* 0x0000200001d87983 */ /* 0x000f620000100a00 */
[----:B------:R-:W-:Y:S01]  /*14f20*/  R2UR UR7, R13 ;  /* 0x000000000d0772ca */ /* 0x000fe200000e0000 */
[----:B01----:R-:W-:Y:S02]  /*14f30*/  VIADD R14, R12, 0x2 ;  /* 0x000000020c0e7836 */ /* 0x003fe40000000000 */
[----:B------:R-:W-:Y:S01]  /*14f40*/  IMAD.MOV.U32 R15, RZ, RZ, 0x40000040 ;  /* 0x40000040ff0f7424 */ /* 0x000fe200078e00ff */
[----:B------:R-:W5:Y:S04]  /*14f50*/  LDL.64 R214, [R1+0x18] ;  /* 0x0000180001d67983 */ /* 0x000f680000100a00 */
[----:B------:R-:W5:Y:S04]  /*14f60*/  LDL.64 R212, [R1+0x10] ;  /* 0x0000100001d47983 */ /* 0x000f680000100a00 */
[----:B------:R-:W5:Y:S01]  /*14f70*/  LDL.64 R210, [R1] ;  /* 0x0000000001d27983 */ /* 0x000f620000100a00 */
[----:B--2---:R-:W-:-:S02]  /*14f80*/  R2UR UR4, R88 ;  /* 0x00000000580472ca */ /* 0x004fc400000e0000 */
[----:B------:R-:W-:Y:S02]  /*14f90*/  R2UR UR5, R89 ;  /* 0x00000000590572ca */ /* 0x000fe400000e0000 */
[----:B------:R-:W-:-:S11]  /*14fa0*/  WARPGROUP.ARRIVE ;  /* 0x00000000000079c5 */ /* 0x000fd60000000000 */
[----:B------:R-:W-:Y:S01]  /*14fb0*/  HGMMA.64x96x16.F32 R88, gdesc[UR4], RZ, !UPT, gsb0 ;  /* 0x01600000045879f0 */ /* 0x000fe2000c0008ff */
[----:B------:R-:W-:Y:S02]  /*14fc0*/  R2UR UR6, R14 ;  /* 0x000000000e0672ca */ /* 0x000fe400000e0000 */
[----:B------:R-:W-:Y:S02]  /*14fd0*/  R2UR UR7, R15 ;  /* 0x000000000f0772ca */ /* 0x000fe400000e0000 */
[----:B---3--:R-:W-:Y:S02]  /*14fe0*/  R2UR UR4, R220 ;  /* 0x00000000dc0472ca */ /* 0x008fe400000e0000 */
[----:B------:R-:W-:Y:S01]  /*14ff0*/  R2UR UR5, R221 ;  /* 0x00000000dd0572ca */ /* 0x000fe200000e0000 */
[----:B------:R-:W-:Y:S01]  /*15000*/  VIADD R14, R12, 0x4 ;  /* 0x000000040c0e7836 */ /* 0x000fe20000000000 */
[----:B------:R-:W-:Y:S01]  /*15010*/  MOV R15, 0x40000040 ;  /* 0x40000040000f7802 */ /* 0x000fe20000000f00 */
[----:B------:R-:W-:-:S02]  /*15020*/  WARPGROUP.DEPBAR.LE gsb0, 0x0 ;  /* 0x00008000000079c5 */ /* 0x000fc40000010000 */
[----:B------:R-:W-:-:S08]  /*15030*/  WARPGROUP.ARRIVE ;  /* 0x00000000000079c5 */ /* 0x000fd00000000000 */
[----:B------:R-:W-:Y:S01]  /*15040*/  HGMMA.64x96x16.F32 R88, gdesc[UR4], R88, gsb0 ;  /* 0x01600000045879f0 */ /* 0x000fe20008000858 */
[----:B------:R-:W-:Y:S02]  /*15050*/  R2UR UR6, R14 ;  /* 0x000000000e0672ca */ /* 0x000fe400000e0000 */
[----:B------:R-:W-:Y:S02]  /*15060*/  R2UR UR7, R15 ;  /* 0x000000000f0772ca */ /* 0x000fe400000e0000 */
[----:B----4-:R-:W-:Y:S02]  /*15070*/  R2UR UR4, R218 ;  /* 0x00000000da0472ca */ /* 0x010fe400000e0000 */
[----:B------:R-:W-:Y:S01]  /*15080*/  R2UR UR5, R219 ;  /* 0x00000000db0572ca */ /* 0x000fe200000e0000 */
[----:B------:R-:W-:Y:S02]  /*15090*/  VIADD R14, R12, 0x6 ;  /* 0x000000060c0e7836 */ /* 0x000fe40000000000 */
[----:B------:R-:W-:Y:S01]  /*150a0*/  IMAD.MOV.U32 R15, RZ, RZ, 0x40000040 ;  /* 0x40000040ff0f7424 */ /* 0x000fe200078e00ff */
[----:B------:R-:W-:-:S02]  /*150b0*/  WARPGROUP.DEPBAR.LE gsb0, 0x0 ;  /* 0x00008000000079c5 */ /* 0x000fc40000010000 */
[----:B------:R-:W-:-:S07]  /*150c0*/  WARPGROUP.ARRIVE ;  /* 0x00000000000079c5 */ /* 0x000fce0000000000 */
[----:B------:R-:W-:Y:S01]  /*150d0*/  HGMMA.64x96x16.F32 R88, gdesc[UR4], R88, gsb0 ;  /* 0x01600000045879f0 */ /* 0x000fe20008000858 */
[----:B------:R-:W-:Y:S02]  /*150e0*/  R2UR UR6, R14 ;  /* 0x000000000e0672ca */ /* 0x000fe400000e0000 */
[----:B------:R-:W-:Y:S02]  /*150f0*/  R2UR UR7, R15 ;  /* 0x000000000f0772ca */ /* 0x000fe400000e0000 */
[----:B-----5:R-:W-:Y:S02]  /*15100*/  R2UR UR4, R216 ;  /* 0x00000000d80472ca */ /* 0x020fe400000e0000 */
        /* <DEDUP_REMOVED lines=8> */
[----:B------:R-:W-:Y:S02]  /*15190*/  R2UR UR4, R214 ;  /* 0x00000000d60472ca */ /* 0x000fe400000e0000 */
        /* <DEDUP_REMOVED lines=10> */
[----:B------:R-:W-:Y:S01]  /*15240*/  IMAD.MOV.U32 R15, RZ, RZ, 0x40000040 ;  /* 0x40000040ff0f7424 */ /* 0x000fe200078e00ff */
[----:B------:R-:W-:Y:S01]  /*15250*/  IADD3 R14, R12, 0x304, RZ ;  /* 0x000003040c0e7810 */ /* 0x000fe20007ffe0ff */
[----:B------:R-:W-:-:S02]  /*15260*/  WARPGROUP.DEPBAR.LE gsb0, 0x0 ;  /* 0x00008000000079c5 */ /* 0x000fc40000010000 */
[----:B------:R-:W-:-:S08]  /*15270*/  WARPGROUP.ARRIVE ;  /* 0x00000000000079c5 */ /* 0x000fd00000000000 */
        /* <DEDUP_REMOVED lines=11> */
[----:B------:R-:W-:Y:S01]  /*15330*/  R2UR UR7, R15 ;  /* 0x000000000f0772ca */ /* 0x000fe200000e0000 */
[----:B------:R-:W-:Y:S01]  /*15340*/  UMOV UR4, UR52 ;  /* 0x0000003400047c82 */ /* 0x000fe20008000000 */
[----:B------:R-:W-:Y:S01]  /*15350*/  UMOV UR5, UR53 ;  /* 0x0000003500057c82 */ /* 0x000fe20008000000 */
[----:B------:R-:W-:Y:S02]  /*15360*/  VIADD R14, R12, 0x600 ;  /* 0x000006000c0e7836 */ /* 0x000fe40000000000 */
[----:B------:R-:W-:Y:S01]  /*15370*/  IMAD.MOV.U32 R15, RZ, RZ, 0x40000040 ;  /* 0x40000040ff0f7424 */ /* 0x000fe200078e00ff */
[----:B------:R-:W-:Y:S02]  /*15380*/  WARPGROUP.DEPBAR.LE gsb0, 0x0 ;  /* 0x00008000000079c5 */ /* 0x000fe40000010000 */
[----:B------:R-:W-:-:S06]  /*15390*/  WARPGROUP.ARRIVE ;  /* 0x00000000000079c5 */ /* 0x000fcc0000000000 */
[----:B------:R-:W-:Y:S01]  /*153a0*/  HGMMA.64x96x16.F32 R88, gdesc[UR4], R88, gsb0 ;  /* 0x01600000045879f0 */ /* 0x000fe20008000858 */
[----:B------:R-:W-:Y:S02]  /*153b0*/  R2UR UR6, R14 ;  /* 0x000000000e0672ca */ /* 0x000fe400000e0000 */
[----:B------:R-:W-:Y:S01]  /*153c0*/  R2UR UR7, R15 ;  /* 0x000000000f0772ca */ /* 0x000fe200000e0000 */
[----:B------:R-:W-:Y:S01]  /*153d0*/  UMOV UR4, UR48 ;  /* 0x0000003000047c82 */ /* 0x000fe20008000000 */
[----:B------:R-:W-:Y:S01]  /*153e0*/  UMOV UR5, UR49 ;  /* 0x0000003100057c82 */ /* 0x000fe20008000000 */
[----:B------:R-:W-:Y:S01]  /*153f0*/  VIADD R14, R12, 0x602 ;  /* 0x000006020c0e7836 */ /* 0x000fe20000000000 */
[----:B------:R-:W-:Y:S01]  /*15400*/  MOV R15, 0x40000040 ;  /* 0x40000040000f7802 */ /* 0x000fe20000000f00 */
[----:B------:R-:W-:Y:S02]  /*15410*/  WARPGROUP.DEPBAR.LE gsb0, 0x0 ;  /* 0x00008000000079c5 */ /* 0x000fe40000010000 */
[----:B------:R-:W-:-:S06]  /*15420*/  WARPGROUP.ARRIVE ;  /* 0x00000000000079c5 */ /* 0x000fcc0000000000 */
        /* <DEDUP_REMOVED lines=23> */
[----:B------:R-:W-:Y:S02]  /*155a0*/  WARPGROUP.DEPBAR.LE gsb0, 0x0 ;  /* 0x00008000000079c5 */ /* 0x000fe40000010000 */
[----:B------:R-:W-:-:S08]  /*155b0*/  WARPGROUP.ARRIVE ;  /* 0x00000000000079c5 */ /* 0x000fd00000000000 */
[----:B------:R-:W-:Y:S01]  /*155c0*/  HGMMA.64x96x16.F32 R88, gdesc[UR4], R88, gsb0 ;  /* 0x01600000045879f0 */ /* 0x000fe20008000858 */
        /* <DEDUP_REMOVED lines=65> */
[----:B------:R-:W-:Y:S05]  /*159e0*/  @!P0 BRA `(.L_x_1864) ;  /* 0x0000000000048947 */ /* 0x000fea0003800000 */
[----:B------:R-:W-:Y:S01]  /*159f0*/  BPT.TRAP 0x1 ;  /* 0x000000040000795c */ /* 0x000fe20000300000 */
.L_x_1864:
[----:B------:R-:W-:Y:S01]  /*15a00*/  SHF.L.U32 R9, R23, 0x1f, RZ ;  /* 0x0000001f17097819 */ /* 0x000fe200000006ff */
[----:B------:R-:W-:-:S04]  /*15a10*/  IMAD R14, R22, 0x8, R16 ;  /* 0x00000008160e7824 */ /* 0x000fc800078e0210 */
[----:B------:R0:W1:Y:S01]  /*15a20*/  SYNCS.PHASECHK.TRANS64.TRYWAIT P2, [R14+URZ+0x2a850], R9 ;  /* 0x02a850090e0075a7 */ /* 0x000062000804017f */
[----:B------:R-:W-:Y:S05]  /*15a30*/  @!P0 BRA `(.L_x_1865) ;  /* 0x0000000000048947 */ /* 0x000fea0003800000 */
[----:B------:R-:W-:Y:S01]  /*15a40*/  BPT.TRAP 0x1 ;  /* 0x000000040000795c */ /* 0x000fe20000300000 */
.L_x_1865:
[----:B------:R-:W-:Y:S01]  /*15a50*/  VIADD R0, R16, 0x400 ;  /* 0x0000040010007836 */ /* 0x000fe20000000000 */
[----:B------:R-:W-:Y:S04]  /*15a60*/  BSSY B2, `(.L_x_1866) ;  /* 0x0000008000027945 */ /* 0x000fe80003800000 */
[----:B------:R-:W-:-:S04]  /*15a70*/  SHF.R.U32.HI R0, RZ, 0x4, R0 ;  /* 0x00000004ff007819 */ /* 0x000fc80000011600 */
[----:B------:R-:W-:-:S04]  /*15a80*/  LOP3.LUT R0, R0, 0x3fff, RZ, 0xc0, !PT ;  /* 0x00003fff00007812 */ /* 0x000fc800078ec0ff */
[----:B------:R-:W-:-:S05]  /*15a90*/  LOP3.LUT R13, R0, 0x3000000, RZ, 0xfc, !PT ;  /* 0x03000000000d7812 */ /* 0x000fca00078efcff */
[----:B------:R-:W-:Y:S01]  /*15aa0*/  IMAD R0, R22, 0x600, R13 ;  /* 0x0000060016007824 */ /* 0x000fe200078e020d */
[----:B-1----:R-:W-:Y:S06]  /*15ab0*/  @P2 BRA `(.L_x_1867) ;  /* 0x0000000000082947 */ /* 0x002fec0003800000 */
[----:B------:R-:W1:Y:S02]  /*15ac0*/  SYNCS.PHASECHK.TRANS64.TRYWAIT P2, [R14+URZ+0x2a850], R9 ;  /* 0x02a850090e0075a7 */ /* 0x000e64000804017f */
[----:B-1----:R-:W-:Y:S05]  /*15ad0*/  @!P2 BRA `(.L_x_1868) ;  /* 0x0000013000d0a947 */ /* 0x002fea0003800000 */
.L_x_1867:
[----:B------:R-:W-:Y:S05]  /*15ae0*/  BSYNC B2 ;  /* 0x0000000000027941 */ /* 0x000fea0003800000 */
.L_x_1866:
[----:B------:R-:W-:Y:S01]  /*15af0*/  IMAD.MOV.U32 R13, RZ, RZ, 0x40000040 ;  /* 0x40000040ff0d7424 */ /* 0x000fe200078e00ff */
[----:B------:R-:W-:Y:S01]  /*15b00*/  MOV R12, R0 ;  /* 0x00000000000c7202 */ /* 0x000fe20000000f00 */
[----:B------:R-:W2:Y:S01]  /*15b10*/  LDL R200, [R1+0xc] ;  /* 0x00000c0001c87983 */ /* 0x000ea20000100800 */
[----:B------:R-:W-:Y:S01]  /*15b20*/  WARPGROUP.ARRIVE ;  /* 0x00000000000079c5 */ /* 0x000fe20000000000 */
[----:B------:R-:W-:Y:S01]  /*15b30*/  ISETP.NE.AND P3, PT, R198, 0x1, PT ;  /* 0x00000001c600780c */ /* 0x000fe20003f65270 */
[----:B------:R-:W-:Y:S01]  /*15b40*/  IMAD.IADD R15, R181, 0x1, R177 ;  /* 0x00000001b50f7824 */ /* 0x000fe200078e02b1 */
[----:B------:R-:W-:Y:S01]  /*15b50*/  R2UR UR6, R12 ;  /* 0x000000000c0672ca */ /* 0x000fe200000e0000 */
[----:B------:R-:W-:Y:S01]  /*15b60*/  VIADD R12, R0, 0x80 ;  /* 0x00000080000c7836 */ /* 0x000fe20000000000 */
[----:B------:R-:W-:Y:S01]  /*15b70*/  R2UR UR7, R13 ;  /* 0x000000000d0772ca */ /* 0x000fe200000e0000 */
[----:B------:R-:W-:Y:S02]  /*15b80*/  IMAD.MOV.U32 R13, RZ, RZ, 0x40000040 ;  /* 0x40000040ff0d7424 */ /* 0x000fe400078e00ff */
[----:B------:R-:W-:-:S05]  /*15b90*/  @!P1 VIADD R7, R7, 0x2a840 ;  /* 0x0002a84007079836 */ /* 0x000fca0000000000 */
[----:B------:R-:W-:Y:S01]  /*15ba0*/  @!P1 PRMT R7, RZ, 0x654, R7 ;  /* 0x00000654ff079816 */ /* 0x000fe20000000007 */
[----:B01----:R-:W0:Y:S04]  /*15bb0*/  @P3 LDC R9, c[0x0][0x450] ;  /* 0x00011400ff093b82 */ /* 0x003e280000000800 */
[----:B------:R-:W-:Y:S01]  /*15bc0*/  HGMMA.64x128x16.F32 R24, R156, gdesc[UR4].tnspB, R24, gsb0 ;  /* 0x41e000049c187df0 */ /* 0x000fe20008000818 */
[----:B------:R-:W-:Y:S01]  /*15bd0*/  R2UR UR6, R12 ;  /* 0x000000000c0672ca */ /* 0x000fe200000e0000 */
[----:B------:R-:W-:Y:S01]  /*15be0*/  VIADD R12, R0, 0x100 ;  /* 0x00000100000c7836 */ /* 0x000fe20000000000 */
[----:B------:R-:W-:Y:S01]  /*15bf0*/  R2UR UR7, R13 ;  /* 0x000000000d0772ca */ /* 0x000fe200000e0000 */
[----:B------:R-:W-:Y:S01]  /*15c00*/  IMAD.MOV.U32 R13, RZ, RZ, 0x40000040 ;  /* 0x40000040ff0d7424 */ /* 0x000fe200078e00ff */
[----:B------:R-:W-:-:S02]  /*15c10*/  WARPGROUP.DEPBAR.LE gsb0, 0x0 ;  /* 0x00008000000079c5 */ /* 0x000fc40000010000 */
[----:B------:R-:W-:-:S09]  /*15c20*/  WARPGROUP.ARRIVE ;  /* 0x00000000000079c5 */ /* 0x000fd20000000000 */
[----:B------:R-:W-:Y:S01]  /*15c30*/  HGMMA.64x128x16.F32 R24, R152, gdesc[UR4].tnspB, R24, gsb0 ;  /* 0x41e0000498187df0 */ /* 0x000fe20008000818 */
[----:B------:R-:W-:Y:S01]  /*15c40*/  R2UR UR6, R12 ;  /* 0x000000000c0672ca */ /* 0x000fe200000e0000 */
[----:B------:R-:W-:Y:S01]  /*15c50*/  VIADD R12, R0, 0x180 ;  /* 0x00000180000c7836 */ /* 0x000fe20000000000 */
[----:B------:R-:W-:Y:S02]  /*15c60*/  R2UR UR7, R13 ;  /* 0x000000000d0772ca */ /* 0x000fe400000e0000 */
[----:B------:R-:W-:Y:S02]  /*15c70*/  MOV R13, 0x40000040 ;  /* 0x40000040000d7802 */ /* 0x000fe40000000f00 */
[----:B--2---:R-:W-:Y:S01]  /*15c80*/  LOP3.LUT P2, RZ, R200, 0x100000, RZ, 0xc0, !PT ;  /* 0x00100000c8ff7812 */ /* 0x004fe2000784c0ff */
        /* <DEDUP_REMOVED lines=14> */
[----:B------:R-:W1:Y:S02]  /*15d70*/  @P3 LDC R0, c[0x0][0x44c] ;  /* 0x00011300ff003b82 */ /* 0x000e640000000800 */
[----:B-1----:R-:W-:-:S05]  /*15d80*/  @P3 IMAD.HI.U32 R0, R15, R0, RZ ;  /* 0x000000000f003227 */ /* 0x002fca00078e00ff */
[----:B0-----:R-:W-:-:S05]  /*15d90*/  @P3 SHF.R.U32.HI R15, RZ, R9, R0 ;  /* 0x00000009ff0f3219 */ /* 0x001fca0000011600 */
[----:B------:R-:W0:Y:S01]  /*15da0*/  SHFL.IDX PT, R2, R15, RZ, 0x1c1f ;  /* 0x001c1fff0f027589 */ /* 0x000e2200000e0000 */
[----:B------:R-:W-:Y:S02]  /*15db0*/  WARPGROUP.DEPBAR.LE gsb0, 0x0 ;  /* 0x00008000000079c5 */ /* 0x000fe40000010000 */
[----:B------:R-:W-:-:S06]  /*15dc0*/  WARPGROUP.ARRIVE ;  /* 0x00000000000079c5 */ /* 0x000fcc0000000000 */
[----:B------:R-:W-:Y:S01]  /*15dd0*/  HGMMA.64x128x16.F32 R24, R140, gdesc[UR4].tnspB, R24, gsb0 ;  /* 0x41e000048c187df0 */ /* 0x000fe20008000818 */
[----:B------:R-:W-:Y:S02]  /*15de0*/  R2UR UR6, R12 ;  /* 0x000000000c0672ca */ /* 0x000fe400000e0000 */
[----:B------:R-:W-:Y:S01]  /*15df0*/  R2UR UR7, R13 ;  /* 0x000000000d0772ca */ /* 0x000fe200000e0000 */
[----:B------:R-:W-:Y:S02]  /*15e00*/  WARPGROUP.DEPBAR.LE gsb0, 0x0 ;  /* 0x00008000000079c5 */ /* 0x000fe40000010000 */
[----:B------:R-:W-:Y:S01]  /*15e10*/  WARPGROUP.ARRIVE ;  /* 0x00000000000079c5 */ /* 0x000fe20000000000 */
[----:B------:R-:W-:-:S09]  /*15e20*/  IMAD R140, R10, -0x60, RZ ;  /* 0xffffffa00a8c7824 */ /* 0x000fd200078e02ff */
[----:B------:R-:W-:Y:S01]  /*15e30*/  HGMMA.64x128x16.F32 R24, R136, gdesc[UR4].tnspB, R24, gsb0 ;  /* 0x41e0000488187df0 */ /* 0x000fe20008000818 */
[----:B------:R-:W-:-:S05]  /*15e40*/  IADD3 R9, R140, 0x1, RZ ;  /* 0x000000018c097810 */ /* 0x000fca0007ffe0ff */
[----:B------:R-:W-:Y:S02]  /*15e50*/  IMAD R0, R180, -0x2, R9 ;  /* 0xfffffffeb4007824 */ /* 0x000fe400078e0209 */
[----:B------:R-:W-:-:S05]  /*15e60*/  IMAD.U32 R9, RZ, RZ, UR47 ;  /* 0x0000002fff097e24 */ /* 0x000fca000f8e00ff */
[----:B------:R-:W-:Y:S01]  /*15e70*/  LOP3.LUT R12, RZ, R9, RZ, 0x33, !PT ;  /* 0x00000009ff0c7212 */ /* 0x000fe200078e33ff */
[----:B------:R-:W-:Y:S02]  /*15e80*/  WARPGROUP.DEPBAR.LE gsb0, 0x0 ;  /* 0x00008000000079c5 */ /* 0x000fe40000010000 */
[----:B------:R1:W-:Y:S02]  /*15e90*/  @!P1 SYNCS.ARRIVE.TRANS64.RED.A1T0 RZ, [R7+URZ], RZ ;  /* 0x000000ff07ff99a7 */ /* 0x0003e4000810043f */
[----:B-1----:R-:W-:Y:S01]  /*15ea0*/  IADD3 R7, -R163, R0, R164 ;  /* 0x00000000a3077210 */ /* 0x002fe20007ffe1a4 */
[----:B------:R-:W-:-:S04]  /*15eb0*/  VIADD R0, R0, 0xffffffff ;  /* 0xffffffff00007836 */ /* 0x000fc80000000000 */
[----:B------:R-:W-:Y:S02]  /*15ec0*/  VIADD R23, R7, UR54 ;  /* 0x0000003607177c36 */ /* 0x000fe40008000000 */
[----:B------:R-:W-:Y:S02]  /*15ed0*/  IMAD.IADD R7, R12, 0x1, R7 ;  /* 0x000000010c077824 */ /* 0x000fe400078e0207 */
[--C-:B0-----:R-:W-:Y:S02]  /*15ee0*/  IMAD.IADD R139, R23, 0x1, R2.reuse ;  /* 0x00000001178b7824 */ /* 0x101fe400078e0202 */
[----:B------:R-:W-:Y:S01]  /*15ef0*/  IMAD.IADD R137, R7, 0x1, R2 ;  /* 0x0000000107897824 */ /* 0x000fe200078e0202 */
[----:B------:R-:W-:Y:S06]  /*15f00*/  @!P2 BRA `(.L_x_1869) ;  /* 0x000000000054a947 */ /* 0x000fec0003800000 */
[----:B------:R-:W-:Y:S01]  /*15f10*/  IADD3 R141, -R163, R164, R2 ;  /* 0x000000a4a38d7210 */ /* 0x000fe20007ffe102 */
[----:B------:R-:W-:Y:S03]  /*15f20*/  BSSY B2, `(.L_x_1870) ;  /* 0x0000010000027945 */ /* 0x000fe60003800000 */
[----:B------:R-:W-:-:S13]  /*15f30*/  ISETP.GT.AND P2, PT, R141, -0x1, PT ;  /* 0xffffffff8d00780c */ /* 0x000fda0003f44270 */
[----:B------:R-:W-:Y:S05]  /*15f40*/  @P2 BRA `(.L_x_1871) ;  /* 0x0000000000202947 */ /* 0x000fea0003800000 */
[----:B------:R-:W-:Y:S02]  /*15f50*/  MOV R22, UR46 ;  /* 0x0000002e00167c02 */ /* 0x000fe40008000f00 */
[----:B------:R-:W-:Y:S02]  /*15f60*/  LOP3.LUT R141, RZ, R141, RZ, 0x33, !PT ;  /* 0x0000008dff8d7212 */ /* 0x000fe400078e33ff */
[----:B------:R-:W-:-:S13]  /*15f70*/  ISETP.NE.AND P2, PT, R22, 0x1, PT ;  /* 0x000000011600780c */ /* 0x000fda0003f45270 */
[----:B------:R-:W0:Y:S02]  /*15f80*/  @P2 LDC.64 R12, c[0x0][0x9e8] ;  /* 0x00027a00ff0c2b82 */ /* 0x000e240000000a00 */
[----:B0-----:R-:W-:-:S05]  /*15f90*/  @P2 IMAD.HI.U32 R12, R141, R12, RZ ;  /* 0x0000000c8d0c2227 */ /* 0x001fca00078e00ff */
[----:B------:R-:W-:-:S04]  /*15fa0*/  @P2 SHF.R.U32.HI R141, RZ, R13, R12 ;  /* 0x0000000dff8d2219 */ /* 0x000fc8000001160c */
[----:B------:R-:W-:Y:S01]  /*15fb0*/  LOP3.LUT R141, RZ, R141, RZ, 0x33, !PT ;  /* 0x0000008dff8d7212 */ /* 0x000fe200078e33ff */
[----:B------:R-:W-:Y:S06]  /*15fc0*/  BRA `(.L_x_1872) ;  /* 0x0000000000147947 */ /* 0x000fec0003800000 */
.L_x_1871:
[----:B------:R-:W-:-:S05]  /*15fd0*/  IMAD.U32 R22, RZ, RZ, UR46 ;  /* 0x0000002eff167e24 */ /* 0x000fca000f8e00ff */
[----:B------:R-:W-:-:S13]  /*15fe0*/  ISETP.NE.AND P2, PT, R22, 0x1, PT ;  /* 0x000000011600780c */ /* 0x000fda0003f45270 */
[----:B------:R-:W0:Y:S02]  /*15ff0*/  @P2 LDC.64 R12, c[0x0][0x9e8] ;  /* 0x00027a00ff0c2b82 */ /* 0x000e240000000a00 */
[----:B0-----:R-:W-:-:S05]  /*16000*/  @P2 IMAD.HI.U32 R12, R141, R12, RZ ;  /* 0x0000000c8d0c2227 */ /* 0x001fca00078e00ff */
[----:B------:R-:W-:-:S07]  /*16010*/  @P2 SHF.R.U32.HI R141, RZ, R13, R12 ;  /* 0x0000000dff8d2219 */ /* 0x000fce000001160c */
.L_x_1872:
[----:B------:R-:W-:Y:S05]  /*16020*/  BSYNC B2 ;  /* 0x0000000000027941 */ /* 0x000fea0003800000 */
.L_x_1870:
[----:B------:R-:W-:-:S05]  /*16030*/  IMAD R2, R141, R22, R0 ;  /* 0x000000168d027224 */ /* 0x000fca00078e0200 */
[----:B------:R-:W-:Y:S02]  /*16040*/  VIADDMNMX R139, R2, R22, R139, PT ;  /* 0x00000016028b7246 */ /* 0x000fe4000380018b */
[----:B------:R-:W-:-:S07]  /*16050*/  VIMNMX R137, R137, R2, !PT ;  /* 0x0000000289897248 */ /* 0x000fce0007fe0100 */
.L_x_1869:
        /* <DEDUP_REMOVED lines=12> */
[--C-:B0-----:R-:W-:Y:S01]  /*16120*/  IMAD.IADD R23, R23, 0x1, R12.reuse ;  /* 0x0000000117177824 */ /* 0x101fe200078e020c */
[----:B------:R-:W-:Y:S01]  /*16130*/  ISETP.GE.AND P5, PT, R140, 0x11, PT ;  /* 0x000000118c00780c */ /* 0x000fe20003fa6270 */
[----:B------:R-:W-:Y:S01]  /*16140*/  IMAD.IADD R89, R7, 0x1, R12 ;  /* 0x0000000107597824 */ /* 0x000fe200078e020c */
        /* <DEDUP_REMOVED lines=104> */
[----:B------:R-:W-:-:S13]  /*167d0*/  LOP3.LUT P6, RZ, R200, 0x100000, RZ, 0xc0, !PT ;  /* 0x00100000c8ff7812 */ /* 0x000fda00078cc0ff */
        /* <DEDUP_REMOVED lines=13> */
.L_x_1875:
[----:B------:R-:W-:-:S05]  /*168b0*/  IMAD.U32 R15, RZ, RZ, UR46 ;  /* 0x0000002eff0f7e24 */ /* 0x000fca000f8e00ff */
[----:B------:R-:W-:-:S13]  /*168c0*/  ISETP.NE.AND P6, PT, R15, 0x1, PT ;  /* 0x000000010f00780c */ /* 0x000fda0003fc5270 */
[----:B------:R-:W0:Y:S02]  /*168d0*/  @P6 LDC.64 R12, c[0x0][0x9e8] ;  /* 0x00027a00ff0c6b82 */ /* 0x000e240000000a00 */
[----:B0-----:R-:W-:-:S05]  /*168e0*/  @P6 IMAD.HI.U32 R12, R7, R12, RZ ;  /* 0x0000000c070c6227 */ /* 0x001fca00078e00ff */
[----:B------:R-:W-:-:S07]  /*168f0*/  @P6 SHF.R.U32.HI R7, RZ, R13, R12 ;  /* 0x0000000dff076219 */ /* 0x000fce000001160c */
.L_x_1876:
[----:B------:R-:W-:Y:S05]  /*16900*/  BSYNC B2 ;  /* 0x0000000000027941 */ /* 0x000fea0003800000 */
.L_x_1874:
[----:B------:R-:W-:-:S05]  /*16910*/  IMAD R0, R7, R15, R0 ;  /* 0x0000000f07007224 */ /* 0x000fca00078e0200 */
[----:B------:R-:W-:Y:S02]  /*16920*/  VIADDMNMX R23, R0, R15, R23, PT ;  /* 0x0000000f00177246 */ /* 0x000fe40003800117 */
[----:B------:R-:W-:-:S07]  /*16930*/  VIMNMX R89, R89, R0, !PT ;  /* 0x0000000059597248 */ /* 0x000fce0007fe0100 */
.L_x_1873:
[C---:B------:R-:W-:Y:S02]  /*16940*/  ISETP.GT.AND P2, PT, R89.reuse, 0x1, !P2 ;  /* 0x000000015900780c */ /* 0x040fe40005744270 */
[----:B------:R-:W-:Y:S02]  /*16950*/  ISETP.GT.AND P3, PT, R89, 0x8, !P3 ;  /* 0x000000085900780c */ /* 0x000fe40005f64270 */
        /* <DEDUP_REMOVED lines=66> */
[----:B------:R-:W-:Y:S02]  /*16d80*/  ISETP.LT.OR P2, PT, R23, 0x31, P2 ;  /* 0x000000311700780c */ /* 0x000fe40001741670 */
[----:B------:R-:W-:Y:S01]  /*16d90*/  ISETP.NE.AND P3, PT, R157, RZ, PT ;  /* 0x000000ff9d00720c */ /* 0x000fe20003f65270 */
[----:B------:R-:W0:Y:S01]  /*16da0*/  SHFL.BFLY PT, R7, R0, 0x2, 0x1f ;  /* 0x0c401f0000077f89 */ /* 0x000e2200000e0000 */
        /* <DEDUP_REMOVED lines=13> */
[----:B0-----:R-:W-:Y:S01]  /*16e80*/  FMNMX.FTZ R15, R0, R7, !PT ;  /* 0x00000007000f7209 */ /* 0x001fe20007810000 */
[----:B------:R-:W-:Y:S01]  /*16e90*/  IMAD.U32 R7, RZ, RZ, UR43 ;  /* 0x0000002bff077e24 */ /* 0x000fe2000f8e00ff */
[----:B------:R-:W-:-:S02]  /*16ea0*/  FSEL R118, R118, -INF , !P2 ;  /* 0xff80000076767808 */ /* 0x000fc40005000000 */
[----:B------:R-:W-:Y:S01]  /*16eb0*/  ISETP.NE.AND P2, PT, R153, RZ, PT ;  /* 0x000000ff9900720c */ /* 0x000fe20003f45270 */
[----:B------:R-:W0:Y:S01]  /*16ec0*/  SHFL.BFLY PT, R106, R15, 0x1, 0x1f ;  /* 0x0c201f000f6a7f89 */ /* 0x000e2200000e0000 */
[----:B------:R-:W-:Y:S02]  /*16ed0*/  ISETP.LT.OR P5, PT, R23, 0x59, P5 ;  /* 0x000000591700780c */ /* 0x000fe40002fa1670 */
[----:B------:R-:W-:Y:S02]  /*16ee0*/  ISETP.GT.AND P2, PT, R89, 0x39, !P2 ;  /* 0x000000395900780c */ /* 0x000fe40005744270 */
[----:B------:R-:W-:Y:S02]  /*16ef0*/  FSEL R134, R134, -INF , !P5 ;  /* 0xff80000086867808 */ /* 0x000fe40006800000 */
[----:B------:R-:W-:Y:S02]  /*16f00*/  ISETP.LT.OR P2, PT, R23, 0x3a, P2 ;  /* 0x0000003a1700780c */ /* 0x000fe40001741670 */
[----:B------:R-:W-:-:S02]  /*16f10*/  @!P1 IADD3 R14, R14, 0x2a860, RZ ;  /* 0x0002a8600e0e9810 */ /* 0x000fc40007ffe0ff */
[----:B------:R-:W-:Y:S02]  /*16f20*/  FSEL R218, R119, -INF , !P2 ;  /* 0xff80000077da7808 */ /* 0x000fe40005000000 */
[----:B------:R-:W-:-:S04]  /*16f30*/  ISETP.NE.AND P2, PT, R117, RZ, PT ;  /* 0x000000ff7500720c */ /* 0x000fc80003f45270 */
        /* <DEDUP_REMOVED lines=24> */
[----:B------:R-:W-:-:S02]  /*170c0*/  FSEL R101, R90, -INF , !P2 ;  /* 0xff8000005a657808 */ /* 0x000fc40005000000 */
[----:B------:R-:W-:Y:S02]  /*170d0*/  FSETP.NEU.FTZ.AND P2, PT, R106, -INF , PT ;  /* 0xff8000006a00780b */ /* 0x000fe40003f5d000 */
        /* <DEDUP_REMOVED lines=11> */
[----:B------:R-:W-:Y:S01]  /*17190*/  MUFU.EX2 R15, R92 ;  /* 0x0000005c000f7308 */ /* 0x000fe20000000800 */
[--C-:B------:R-:W-:Y:S01]  /*171a0*/  FFMA.FTZ R138, R138, R7, -R103.reuse ;  /* 0x000000078a8a7223 */ /* 0x100fe20000010867 */
[----:B------:R-:W-:Y:S01]  /*171b0*/  FMNMX.FTZ R91, R98, R91, !PT ;  /* 0x0000005b625b7209 */ /* 0x000fe20007810000 */
[-CC-:B------:R-:W-:Y:S01]  /*171c0*/  FFMA.FTZ R142, R142, R7.reuse, -R103.reuse ;  /* 0x000000078e8e7223 */ /* 0x180fe20000010867 */
[-CC-:B------:R-:W-:Y:S01]  /*171d0*/  FFMA.FTZ R108, R108, R7.reuse, -R103.reuse ;  /* 0x000000076c6c7223 */ /* 0x180fe20000010867 */
[--C-:B------:R-:W-:Y:S01]  /*171e0*/  FFMA.FTZ R13, R88, R7, -R103.reuse ;  /* 0x00000007580d7223 */ /* 0x100fe20000010867 */
[----:B------:R-:W-:Y:S01]  /*171f0*/  FMNMX.FTZ R91, R158, R91, !PT ;  /* 0x0000005b9e5b7209 */ /* 0x000fe20007810000 */
[-CC-:B------:R-:W-:Y:S01]  /*17200*/  FFMA.FTZ R23, R146, R7.reuse, -R103.reuse ;  /* 0x0000000792177223 */ /* 0x180fe20000010867 */
[----:B------:R0:W-:Y:S01]  /*17210*/  MUFU.EX2 R92, R136 ;  /* 0x00000088005c7308 */ /* 0x0001e20000000800 */
        /* <DEDUP_REMOVED lines=8> */
[----:B0-----:R-:W-:Y:S01]  /*172a0*/  FSEL R136, R135, -INF , !P3 ;  /* 0xff80000087887808 */ /* 0x001fe20005800000 */
[----:B------:R-:W-:Y:S01]  /*172b0*/  FFMA.FTZ R140, R140, R7, -R103 ;  /* 0x000000078c8c7223 */ /* 0x000fe20000010867 */
[----:B------:R-:W-:-:S04]  /*172c0*/  FMNMX.FTZ R93, R210, R93, !PT ;  /* 0x0000005dd25d7209 */ /* 0x000fc80007810000 */
[----:B------:R-:W-:Y:S01]  /*172d0*/  FMNMX.FTZ R93, R212, R93, !PT ;  /* 0x0000005dd45d7209 */ /* 0x000fe20007810000 */
[----:B------:R0:W-:Y:S03]  /*172e0*/  MUFU.EX2 R96, R138 ;  /* 0x0000008a00607308 */ /* 0x0001e60000000800 */
[----:B------:R-:W-:-:S04]  /*172f0*/  FMNMX.FTZ R93, R110, R93, !PT ;  /* 0x0000005d6e5d7209 */ /* 0x000fc80007810000 */
[----:B------:R-:W-:Y:S01]  /*17300*/  FMNMX.FTZ R95, R214, R93, !PT ;  /* 0x0000005dd65f7209 */ /* 0x000fe20007810000 */
[----:B------:R1:W-:Y:S01]  /*17310*/  MUFU.EX2 R89, R108 ;  /* 0x0000006c00597308 */ /* 0x0003e20000000800 */
[----:B0-----:R-:W-:Y:S02]  /*17320*/  FFMA.FTZ R138, R132, R7, -R103 ;  /* 0x00000007848a7223 */ /* 0x001fe40000010867 */
[----:B------:R-:W-:-:S04]  /*17330*/  FMNMX.FTZ R95, R114, R95, !PT ;  /* 0x0000005f725f7209 */ /* 0x000fc80007810000 */
[----:B------:R-:W-:Y:S01]  /*17340*/  FMNMX.FTZ R95, R216, R95, !PT ;  /* 0x0000005fd85f7209 */ /* 0x000fe20007810000 */
[----:B------:R-:W0:Y:S01]  /*17350*/  MUFU.EX2 R93, R100 ;  /* 0x00000064005d7308 */ /* 0x000e220000000800 */
[----:B-1----:R-:W-:Y:S02]  /*17360*/  FFMA.FTZ R108, R150, R7, -R103 ;  /* 0x00000007966c7223 */ /* 0x002fe40000010867 */
[----:B------:R-:W-:-:S04]  /*17370*/  FMNMX.FTZ R95, R118, R95, !PT ;  /* 0x0000005f765f7209 */ /* 0x000fc80007810000 */
[----:B------:R-:W-:Y:S01]  /*17380*/  FMNMX.FTZ R97, R218, R95, !PT ;  /* 0x0000005fda617209 */ /* 0x000fe20007810000 */
[----:B------:R1:W-:Y:S03]  /*17390*/  MUFU.EX2 R100, R142 ;  /* 0x0000008e00647308 */ /* 0x0003e60000000800 */
[----:B------:R-:W-:-:S04]  /*173a0*/  FMNMX.FTZ R97, R122, R97, !PT ;  /* 0x000000617a617209 */ /* 0x000fc80007810000 */
[----:B------:R-:W-:Y:S01]  /*173b0*/  FMNMX.FTZ R97, R220, R97, !PT ;  /* 0x00000061dc617209 */ /* 0x000fe20007810000 */
[----:B------:R2:W3:Y:S01]  /*173c0*/  MUFU.EX2 R95, R104 ;  /* 0x00000068005f7308 */ /* 0x0004e20000000800 */
[----:B-1----:R-:W-:Y:S02]  /*173d0*/  FFMA.FTZ R142, R124, R7, -R103 ;  /* 0x000000077c8e7223 */ /* 0x002fe40000010867 */
[----:B------:R-:W-:-:S04]  /*173e0*/  FMNMX.FTZ R97, R126, R97, !PT ;  /* 0x000000617e617209 */ /* 0x000fc80007810000 */
[----:B------:R-:W-:Y:S01]  /*173f0*/  FMNMX.FTZ R97, R222, R97, !PT ;  /* 0x00000061de617209 */ /* 0x000fe20007810000 */
[----:B------:R-:W-:Y:S01]  /*17400*/  MUFU.EX2 R13, R13 ;  /* 0x0000000d000d7308 */ /* 0x000fe20000000800 */
[-CC-:B--2---:R-:W-:Y:S01]  /*17410*/  FFMA.FTZ R104, R144, R7.reuse, -R103.reuse ;  /* 0x0000000790687223 */ /* 0x184fe20000010867 */
[--C-:B------:R-:W-:Y:S01]  /*17420*/  FFMA.FTZ R144, R112, R7, -R103.reuse ;  /* 0x0000000770907223 */ /* 0x100fe20000010867 */
[----:B------:R-:W-:Y:S01]  /*17430*/  FMNMX.FTZ R97, R130, R97, !PT ;  /* 0x0000006182617209 */ /* 0x000fe20007810000 */
[----:B------:R-:W-:Y:S01]  /*17440*/  FFMA.FTZ R112, R154, R7, -R103 ;  /* 0x000000079a707223 */ /* 0x000fe20000010867 */
[----:B0-----:R-:W-:Y:S02]  /*17450*/  F2FP.F16.F32.PACK_AB R154, R96, R93 ;  /* 0x0000005d609a723e */ /* 0x001fe400000000ff */
[----:B------:R-:W-:Y:S01]  /*17460*/  FMNMX.FTZ R97, R228, R97, !PT ;  /* 0x00000061e4617209 */ /* 0x000fe20007810000 */
[----:B------:R-:W-:Y:S03]  /*17470*/  MUFU.EX2 R88, R88 ;  /* 0x0000005800587308 */ /* 0x000fe60000000800 */
[----:B------:R-:W-:-:S04]  /*17480*/  FMNMX.FTZ R97, R134, R97, !PT ;  /* 0x0000006186617209 */ /* 0x000fc80007810000 */
[----:B------:R-:W-:Y:S01]  /*17490*/  FMNMX.FTZ R0, R136, R97, !PT ;  /* 0x0000006188007209 */ /* 0x000fe20007810000 */
[----:B------:R-:W-:Y:S01]  /*174a0*/  FFMA.FTZ R97, R148, R7, -R103 ;  /* 0x0000000794617223 */ /* 0x000fe20000010867 */
[----:B------:R-:W-:Y:S01]  /*174b0*/  MUFU.EX2 R22, R22 ;  /* 0x0000001600167308 */ /* 0x000fe20000000800 */
[----:B---3--:R-:W-:Y:S02]  /*174c0*/  F2FP.F16.F32.PACK_AB R148, R100, R95 ;  /* 0x0000005f6494723e */ /* 0x008fe400000000ff */
[----:B------:R-:W0:Y:S05]  /*174d0*/  SHFL.BFLY PT, R105, R0, 0x2, 0x1f ;  /* 0x0c401f0000697f89 */ /* 0x000e2a00000e0000 */
[----:B------:R-:W1:Y:S08]  /*174e0*/  MUFU.EX2 R104, R104 ;  /* 0x0000006800687308 */ /* 0x000e700000000800 */
[----:B------:R-:W-:Y:S08]  /*174f0*/  MUFU.EX2 R144, R144 ;  /* 0x0000009000907308 */ /* 0x000ff00000000800 */
[----:B------:R-:W-:Y:S01]  /*17500*/  MUFU.EX2 R23, R23 ;  /* 0x0000001700177308 */ /* 0x000fe20000000800 */
[----:B-1----:R-:W-:-:S02]  /*17510*/  F2FP.F16.F32.PACK_AB R150, R104, R89 ;  /* 0x000000596896723e */ /* 0x002fc400000000ff */
[----:B0-----:R-:W-:Y:S01]  /*17520*/  FMNMX.FTZ R90, R0, R105, !PT ;  /* 0x00000069005a7209 */ /* 0x001fe20007810000 */
[----:B------:R-:W-:Y:S01]  /*17530*/  FFMA.FTZ R105, R152, R7, -R103 ;  /* 0x0000000798697223 */ /* 0x000fe20000010867 */
[----:B------:R-:W-:Y:S02]  /*17540*/  FSEL R0, R106, RZ, P2 ;  /* 0x000000ff6a007208 */ /* 0x000fe40001000000 */
[----:B------:R-:W-:Y:S01]  /*17550*/  F2FP.F16.F32.PACK_AB R152, R92, R91 ;  /* 0x0000005b5c98723e */ /* 0x000fe200000000ff */
[----:B------:R-:W0:Y:S01]  /*17560*/  SHFL.BFLY PT, R109, R90, 0x1, 0x1f ;  /* 0x0c201f005a6d7f89 */ /* 0x000e2200000e0000 */
[----:B------:R-:W-:Y:S01]  /*17570*/  MUFU.EX2 R146, R146 ;  /* 0x0000009200927308 */ /* 0x000fe20000000800 */
[----:B------:R-:W-:-:S04]  /*17580*/  FADD.FTZ R0, -R0, R3 ;  /* 0x0000000300007221 */ /* 0x000fc80000010100 */
[----:B------:R-:W-:-:S03]  /*17590*/  FMUL.FTZ R0, R0, R7 ;  /* 0x0000000700007220 */ /* 0x000fc60000410000 */
[----:B------:R-:W-:Y:S08]  /*175a0*/  MUFU.EX2 R97, R97 ;  /* 0x0000006100617308 */ /* 0x000ff00000000800 */
[----:B------:R-:W1:Y:S01]  /*175b0*/  MUFU.EX2 R0, R0 ;  /* 0x0000000000007308 */ /* 0x000e620000000800 */
[----:B0-----:R-:W-:-:S07]  /*175c0*/  FMNMX.FTZ R90, R90, R109, !PT ;  /* 0x0000006d5a5a7209 */ /* 0x001fce0007810000 */
[----:B------:R-:W-:Y:S01]  /*175d0*/  MUFU.EX2 R99, R99 ;  /* 0x0000006300637308 */ /* 0x000fe20000000800 */
[----:B------:R-:W-:Y:S02]  /*175e0*/  @!P1 PRMT R109, RZ, 0x654, R14 ;  /* 0x00000654ff6d9816 */ /* 0x000fe4000000000e */
[C---:B------:R-:W-:Y:S01]  /*175f0*/  FSETP.NEU.FTZ.AND P2, PT, R90.reuse, -INF , PT ;  /* 0xff8000005a00780b */ /* 0x040fe20003f5d000 */
[----:B------:R-:W-:Y:S01]  /*17600*/  FMUL.FTZ R103, R90, R7 ;  /* 0x000000075a677220 */ /* 0x000fe20000410000 */
[----:B------:R0:W-:Y:S03]  /*17610*/  @!P1 SYNCS.ARRIVE.TRANS64.RED.A1T0 RZ, [R109+URZ], RZ ;  /* 0x000000ff6dff99a7 */ /* 0x0001e6000810043f */
[----:B------:R-:W-:Y:S01]  /*17620*/  MUFU.EX2 R108, R108 ;  /* 0x0000006c006c7308 */ /* 0x000fe20000000800 */
[----:B------:R-:W-:-:S05]  /*17630*/  FSEL R103, R103, RZ, P2 ;  /* 0x000000ff67677208 */ /* 0x000fca0001000000 */
[-CC-:B------:R-:W-:Y:S01]  /*17640*/  FFMA.FTZ R157, R101, R7.reuse, -R103.reuse ;  /* 0x00000007659d7223 */ /* 0x180fe20000010867 */
[----:B------:R-:W-:Y:S01]  /*17650*/  FSEL R101, R90, RZ, P2 ;  /* 0x000000ff5a657208 */ /* 0x000fe20001000000 */
[-CC-:B------:R-:W-:Y:S01]  /*17660*/  FFMA.FTZ R12, R12, R7.reuse, -R103.reuse ;  /* 0x000000070c0c7223 */ /* 0x180fe20000010867 */
[-CC-:B------:R-:W-:Y:S01]  /*17670*/  FFMA.FTZ R159, R94, R7.reuse, -R103.reuse ;  /* 0x000000075e9f7223 */ /* 0x180fe20000010867 */
[-CC-:B------:R-:W-:Y:S01]  /*17680*/  FFMA.FTZ R94, R156, R7.reuse, -R103.reuse ;  /* 0x000000079c5e7223 */ /* 0x180fe20000010867 */
[-C--:B------:R-:W-:Y:S01]  /*17690*/  FFMA.FTZ R153, R98, R7.reuse, -R103 ;  /* 0x0000000762997223 */ /* 0x080fe20000010867 */
[----:B------:R-:W-:Y:S01]  /*176a0*/  FADD.FTZ R2, -R101, R4 ;  /* 0x0000000465027221 */ /* 0x000fe20000010100 */
[----:B------:R-:W-:Y:S01]  /*176b0*/  MUFU.EX2 R157, R157 ;  /* 0x0000009d009d7308 */ /* 0x000fe20000000800 */
[----:B-1----:R-:W-:Y:S01]  /*176c0*/  FFMA.FTZ R101, R0, R6, R13 ;  /* 0x0000000600657223 */ /* 0x002fe2000001000d */
[-CC-:B------:R-:W-:Y:S01]  /*176d0*/  FFMA.FTZ R98, R158, R7.reuse, -R103.reuse ;  /* 0x000000079e627223 */ /* 0x180fe20000010867 */
[-C--:B------:R-:W-:Y:S01]  /*176e0*/  FMUL.FTZ R2, R2, R7.reuse ;  /* 0x0000000702027220 */ /* 0x080fe20000410000 */
[-C--:B------:R-:W-:Y:S01]  /*176f0*/  FFMA.FTZ R155, R102, R7.reuse, -R103 ;  /* 0x00000007669b7223 */ /* 0x080fe20000010867 */
[----:B------:R-:W-:Y:S01]  /*17700*/  FADD.FTZ R6, R88, R101 ;  /* 0x0000006558067221 */ /* 0x000fe20000010000 */
[-CC-:B------:R-:W-:Y:S01]  /*17710*/  FFMA.FTZ R102, R200, R7.reuse, -R103.reuse ;  /* 0x00000007c8667223 */ /* 0x180fe20000010867 */
[-CC-:B------:R-:W-:Y:S01]  /*17720*/  FFMA.FTZ R149, R210, R7.reuse, -R103.reuse ;  /* 0x00000007d2957223 */ /* 0x180fe20000010867 */
[----:B------:R-:W-:Y:S01]  /*17730*/  MUFU.EX2 R12, R12 ;  /* 0x0000000c000c7308 */ /* 0x000fe20000000800 */
[----:B------:R-:W-:Y:S01]  /*17740*/  FADD.FTZ R101, R15, R6 ;  /* 0x000000060f657221 */ /* 0x000fe20000010000 */
        /* <DEDUP_REMOVED lines=22> */
[----:B-1----:R-:W-:Y:S01]  /*178b0*/  FFMA.FTZ R5, R2, R5, R157 ;  /* 0x0000000502057223 */ /* 0x002fe2000001009d */
[----:B------:R-:W-:Y:S01]  /*178c0*/  FADD.FTZ R101, R95, R118 ;  /* 0x000000765f657221 */ /* 0x000fe20000010000 */
[C---:B------:R-:W-:Y:S01]  /*178d0*/  ISETP.GT.AND P2, PT, R10.reuse, R11, PT ;  /* 0x0000000b0a00720c */ /* 0x040fe20003f44270 */
[----:B------:R-:W-:Y:S02]  /*178e0*/  VIADD R10, R10, 0xffffffff ;  /* 0xffffffff0a0a7836 */ /* 0x000fe40000000000 */
[----:B------:R-:W-:Y:S01]  /*178f0*/  FADD.FTZ R6, R12, R5 ;  /* 0x000000050c067221 */ /* 0x000fe20000010000 */
[----:B------:R-:W-:Y:S01]  /*17900*/  FADD.FTZ R118, R100, R101 ;  /* 0x0000006564767221 */ /* 0x000fe20000010000 */
[----:B------:R-:W-:Y:S01]  /*17910*/  F2FP.F16.F32.PACK_AB R156, R88, R13 ;  /* 0x0000000d589c723e */ /* 0x000fe200000000ff */
[----:B------:R-:W1:Y:S01]  /*17920*/  MUFU.EX2 R153, R153 ;  /* 0x0000009900997308 */ /* 0x000e620000000800 */
[----:B--2---:R-:W-:Y:S01]  /*17930*/  FADD.FTZ R5, R159, R6 ;  /* 0x000000069f057221 */ /* 0x004fe20000010000 */
[----:B------:R-:W-:Y:S01]  /*17940*/  FADD.FTZ R101, R89, R118 ;  /* 0x0000007659657221 */ /* 0x000fe20000010000 */
[-CC-:B------:R-:W-:Y:S01]  /*17950*/  FFMA.FTZ R118, R222, R7.reuse, -R103.reuse ;  /* 0x00000007de767223 */ /* 0x180fe20000010867 */
[----:B------:R-:W-:Y:S01]  /*17960*/  FFMA.FTZ R103, R136, R7, -R103 ;  /* 0x0000000788677223 */ /* 0x000fe20000010867 */
[----:B------:R-:W-:Y:S01]  /*17970*/  F2FP.F16.F32.PACK_AB R157, R12, R157 ;  /* 0x0000009d0c9d723e */ /* 0x000fe200000000ff */
[----:B------:R-:W-:-:S02]  /*17980*/  FADD.FTZ R101, R104, R101 ;  /* 0x0000006568657221 */ /* 0x000fc40000010000 */
[----:B------:R-:W2:Y:S01]  /*17990*/  MUFU.EX2 R98, R98 ;  /* 0x0000006200627308 */ /* 0x000ea20000000800 */
[----:B---3--:R-:W-:Y:S01]  /*179a0*/  FADD.FTZ R6, R94, R5 ;  /* 0x000000055e067221 */ /* 0x008fe20000010000 */
[----:B------:R-:W-:Y:S01]  /*179b0*/  FADD.FTZ R120, R144, R101 ;  /* 0x0000006590787221 */ /* 0x000fe20000010000 */
[C---:B------:R-:W-:Y:S02]  /*179c0*/  F2FP.F16.F32.PACK_AB R144, R23.reuse, R144 ;  /* 0x000000901790723e */ /* 0x040fe400000000ff */
[----:B------:R-:W-:Y:S01]  /*179d0*/  F2FP.F16.F32.PACK_AB R159, R94, R159 ;  /* 0x0000009f5e9f723e */ /* 0x000fe200000000ff */
[----:B------:R-:W-:Y:S01]  /*179e0*/  FADD.FTZ R101, R23, R120 ;  /* 0x0000007817657221 */ /* 0x000fe20000010000 */
[----:B------:R-:W-:Y:S01]  /*179f0*/  IMAD.MOV.U32 R23, RZ, RZ, R21 ;  /* 0x000000ffff177224 */ /* 0x000fe200078e0015 */
[----:B------:R-:W3:Y:S01]  /*17a00*/  MUFU.EX2 R155, R155 ;  /* 0x0000009b009b7308 */ /* 0x000ee20000000800 */
[----:B-1----:R-:W-:Y:S01]  /*17a10*/  FADD.FTZ R5, R153, R6 ;  /* 0x0000000699057221 */ /* 0x002fe20000010000 */
[----:B------:R-:W-:Y:S01]  /*17a20*/  FADD.FTZ R120, R146, R101 ;  /* 0x0000006592787221 */ /* 0x000fe20000010000 */
[----:B------:R-:W-:-:S03]  /*17a30*/  F2FP.F16.F32.PACK_AB R146, R97, R146 ;  /* 0x000000926192723e */ /* 0x000fc600000000ff */
[----:B------:R-:W-:Y:S02]  /*17a40*/  FADD.FTZ R120, R97, R120 ;  /* 0x0000007861787221 */ /* 0x000fe40000010000 */
[----:B------:R-:W1:Y:S01]  /*17a50*/  MUFU.EX2 R102, R102 ;  /* 0x0000006600667308 */ /* 0x000e620000000800 */
[C---:B--2---:R-:W-:Y:S01]  /*17a60*/  FADD.FTZ R6, R98.reuse, R5 ;  /* 0x0000000562067221 */ /* 0x044fe20000010000 */
[----:B------:R-:W-:Y:S01]  /*17a70*/  FADD.FTZ R101, R99, R120 ;  /* 0x0000007863657221 */ /* 0x000fe20000010000 */
[----:B------:R-:W-:-:S03]  /*17a80*/  F2FP.F16.F32.PACK_AB R153, R98, R153 ;  /* 0x000000996299723e */ /* 0x000fc600000000ff */
[----:B------:R-:W-:Y:S02]  /*17a90*/  FADD.FTZ R101, R108, R101 ;  /* 0x000000656c657221 */ /* 0x000fe40000010000 */
        /* <DEDUP_REMOVED lines=14> */
[----:B------:R-:W-:Y:S01]  /*17b80*/  F2FP.F16.F32.PACK_AB R151, R4, R151 ;  /* 0x000000970497723e */ /* 0x000fe200000000ff */
[----:B------:R-:W-:-:S05]  /*17b90*/  IMAD.MOV.U32 R4, RZ, RZ, R90 ;  /* 0x000000ffff047224 */ /* 0x000fca00078e005a */
        /* <DEDUP_REMOVED lines=15> */
[----:B------:R-:W2:Y:S01]  /*17c90*/  MUFU.EX2 R105, R105 ;  /* 0x0000006900697308 */ /* 0x000ea20000000800 */
[----:B---3--:R-:W-:-:S07]  /*17ca0*/  FADD.FTZ R22, R142, R101 ;  /* 0x000000658e167221 */ /* 0x008fce0000010000 */
[----:B------:R-:W3:Y:S01]  /*17cb0*/  MUFU.EX2 R118, R118 ;  /* 0x0000007600767308 */ /* 0x000ee20000000800 */
[----:B-1----:R-:W-:-:S07]  /*17cc0*/  FADD.FTZ R5, R143, R6 ;  /* 0x000000068f057221 */ /* 0x002fce0000010000 */
[----:B------:R-:W1:Y:S01]  /*17cd0*/  MUFU.EX2 R107, R107 ;  /* 0x0000006b006b7308 */ /* 0x000e620000000800 */
[C---:B--2---:R-:W-:Y:S01]  /*17ce0*/  FADD.FTZ R22, R105.reuse, R22 ;  /* 0x0000001669167221 */ /* 0x044fe20000010000 */
[----:B------:R-:W-:-:S06]  /*17cf0*/  F2FP.F16.F32.PACK_AB R142, R105, R142 ;  /* 0x0000008e698e723e */ /* 0x000fcc00000000ff */
[----:B------:R-:W2:Y:S01]  /*17d00*/  MUFU.EX2 R130, R130 ;  /* 0x0000008200827308 */ /* 0x000ea20000000800 */
[C---:B---3--:R-:W-:Y:S01]  /*17d10*/  FADD.FTZ R5, R118.reuse, R5 ;  /* 0x0000000576057221 */ /* 0x048fe20000010000 */
        /* <DEDUP_REMOVED lines=11> */
[----:B------:R1:W4:Y:S01]  /*17dd0*/  MUFU.EX2 R3, R140 ;  /* 0x0000008c00037308 */ /* 0x0003220000000800 */
[----:B--2---:R-:W-:-:S07]  /*17de0*/  FADD.FTZ R22, R138, R13 ;  /* 0x0000000d8a167221 */ /* 0x004fce0000010000 */
[----:B------:R-:W2:Y:S01]  /*17df0*/  MUFU.EX2 R103, R103 ;  /* 0x0000006700677308 */ /* 0x000ea20000000800 */
[----:B---3--:R-:W-:Y:S01]  /*17e00*/  FADD.FTZ R5, R134, R5 ;  /* 0x0000000586057221 */ /* 0x008fe20000010000 */
[----:B-1----:R-:W-:Y:S01]  /*17e10*/  F2FP.F16.F32.PACK_AB R140, R108, R99 ;  /* 0x000000636c8c723e */ /* 0x002fe200000000ff */
[C---:B----4-:R-:W-:Y:S01]  /*17e20*/  FADD.FTZ R6, R3.reuse, R22 ;  /* 0x0000001603067221 */ /* 0x050fe20000010000 */
[----:B------:R-:W-:Y:S01]  /*17e30*/  F2FP.F16.F32.PACK_AB R138, R3, R138 ;  /* 0x0000008a038a723e */ /* 0x000fe200000000ff */
[----:B------:R-:W-:Y:S02]  /*17e40*/  IMAD.MOV.U32 R22, RZ, RZ, R20 ;  /* 0x000000ffff167224 */ /* 0x000fe400078e0014 */
[----:B------:R-:W-:Y:S02]  /*17e50*/  IMAD.MOV.U32 R3, RZ, RZ, R106 ;  /* 0x000000ffff037224 */ /* 0x000fe400078e006a */
[C---:B--2---:R-:W-:Y:S01]  /*17e60*/  FADD.FTZ R5, R103.reuse, R5 ;  /* 0x0000000567057221 */ /* 0x044fe20000010000 */
[----:B------:R-:W-:Y:S01]  /*17e70*/  F2FP.F16.F32.PACK_AB R139, R103, R134 ;  /* 0x00000086678b723e */ /* 0x000fe200000000ff */
[----:B0-----:R-:W-:Y:S06]  /*17e80*/  @P2 BRA `(.L_x_1877) ;  /* 0xffffffcc00c42947 */ /* 0x001fec000383ffff */
[----:B------:R-:W-:Y:S05]  /*17e90*/  BSYNC B1 ;  /* 0x0000000000017941 */ /* 0x000fea0003800000 */
.L_x_1858:
[----:B------:R-:W-:Y:S01]  /*17ea0*/  IMAD.MOV.U32 R4, RZ, RZ, R90 ;  /* 0x000000ffff047224 */ /* 0x000fe200078e005a */
[----:B------:R-:W-:Y:S01]  /*17eb0*/  MOV R3, R106 ;  /* 0x0000006a00037202 */ /* 0x000fe20000000f00 */
[----:B------:R-:W-:Y:S02]  /*17ec0*/  IMAD.MOV.U32 R22, RZ, RZ, R20 ;  /* 0x000000ffff167224 */ /* 0x000fe400078e0014 */
[----:B------:R-:W-:-:S07]  /*17ed0*/  IMAD.MOV.U32 R23, RZ, RZ, R21 ;  /* 0x000000ffff177224 */ /* 0x000fce00078e0015 */
.L_x_1857:
[----:B------:R-:W-:Y:S05]  /*17ee0*/  BSYNC B0 ;  /* 0x0000000000007941 */ /* 0x000fea0003800000 */
.L_x_1856:
        /* <DEDUP_REMOVED lines=11> */
[----:B------:R-:W-:-:S06]  /*17fa0*/  IMAD.IADD R11, R12, 0x1, -R9 ;  /* 0x000000010c0b7824 */ /* 0x000fcc00078e0a09 */
[----:B------:R-:W-:Y:S05]  /*17fb0*/  @!P2 BRA `(.L_x_1878) ;  /* 0x000000000048a947 */ /* 0x000fea0003800000 */
[----:B------:R-:W-:Y:S01]  /*17fc0*/  IMAD.MOV.U32 R9, RZ, RZ, R12 ;  /* 0x000000ffff097224 */ /* 0x000fe200078e000c */
[----:B------:R-:W-:Y:S04]  /*17fd0*/  BSSY B0, `(.L_x_1879) ;  /* 0x000000e000007945 */ /* 0x000fe80003800000 */
        /* <DEDUP_REMOVED lines=9> */
.L_x_1880:
[----:B------:R-:W-:-:S13]  /*18070*/  ISETP.NE.AND P2, PT, R20, 0x1, PT ;  /* 0x000000011400780c */ /* 0x000fda0003f45270 */
[----:B------:R-:W0:Y:S02]  /*18080*/  @P2 LDC.64 R12, c[0x0][0x9e8] ;  /* 0x00027a00ff0c2b82 */ /* 0x000e240000000a00 */
[----:B0-----:R-:W-:-:S05]  /*18090*/  @P2 IMAD.HI.U32 R12, R9, R12, RZ ;  /* 0x0000000c090c2227 */ /* 0x001fca00078e00ff */
[----:B------:R-:W-:-:S07]  /*180a0*/  @P2 SHF.R.U32.HI R9, RZ, R13, R12 ;  /* 0x0000000dff092219 */ /* 0x000fce000001160c */
.L_x_1881:
[----:B------:R-:W-:Y:S05]  /*180b0*/  BSYNC B0 ;  /* 0x0000000000007941 */ /* 0x000fea0003800000 */
.L_x_1879:
[----:B------:R-:W-:-:S05]  /*180c0*/  IMAD R12, R9, R20, RZ ;  /* 0x00000014090c7224 */ /* 0x000fca00078e02ff */
[----:B------:R-:W-:-:S07]  /*180d0*/  VIMNMX R11, R11, R12, !PT ;  /* 0x0000000c0b0b7248 */ /* 0x000fce0007fe0100 */
.L_x_1878:
[----:B------:R-:W-:Y:S01]  /*180e0*/  IADD3 R11, R11, 0x5f, RZ ;  /* 0x0000005f0b0b7810 */ /* 0x000fe20007ffe0ff */
[----:B------:R-:W-:Y:S04]  /*180f0*/  BSSY B0, `(.L_x_1882) ;  /* 0x0000204000007945 */ /* 0x000fe80003800000 */
[----:B------:R-:W-:-:S05]  /*18100*/  IMAD.HI R11, R11, 0x2aaaaaab, RZ ;  /* 0x2aaaaaab0b0b7827 */ /* 0x000fca00078e02ff */
[----:B------:R-:W-:-:S04]  /*18110*/  SHF.R.U32.HI R12, RZ, 0x1f, R11 ;  /* 0x0000001fff0c7819 */ /* 0x000fc8000001160b */
[----:B------:R-:W-:-:S04]  /*18120*/  LEA.HI.SX32 R12, R11, R12, 0x1c ;  /* 0x0000000c0b0c7211 */ /* 0x000fc800078fe2ff */
[----:B------:R-:W-:-:S04]  /*18130*/  VIMNMX R14, R179, R12, !PT ;  /* 0x0000000cb30e7248 */ /* 0x000fc80007fe0100 */
[----:B------:R-:W-:-:S13]  /*18140*/  ISETP.GE.AND P2, PT, R10, R14, PT ;  /* 0x0000000e0a00720c */ /* 0x000fda0003f46270 */
[----:B------:R-:W-:Y:S05]  /*18150*/  @!P2 BRA `(.L_x_1883) ;  /* 0x0000001c00f4a947 */ /* 0x000fea0003800000 */
[----:B------:R-:W-:Y:S01]  /*18160*/  BSSY B1, `(.L_x_1883) ;  /* 0x00001fc000017945 */ /* 0x000fe20003800000 */
[----:B------:R-:W-:Y:S02]  /*18170*/  IMAD.MOV.U32 R9, RZ, RZ, R4 ;  /* 0x000000ffff097224 */ /* 0x000fe400078e0004 */
[----:B------:R-:W-:Y:S02]  /*18180*/  IMAD.MOV.U32 R21, RZ, RZ, R3 ;  /* 0x000000ffff157224 */ /* 0x000fe400078e0003 */
[----:B------:R-:W-:Y:S02]  /*18190*/  IMAD.MOV.U32 R15, RZ, RZ, R10 ;  /* 0x000000ffff0f7224 */ /* 0x000fe400078e000a */
[----:B------:R-:W-:Y:S02]  /*181a0*/  IMAD.MOV.U32 R198, RZ, RZ, R23 ;  /* 0x000000ffffc67224 */ /* 0x000fe400078e0017 */
[----:B------:R-:W-:-:S07]  /*181b0*/  IMAD.MOV.U32 R200, RZ, RZ, R22 ;  /* 0x000000ffffc87224 */ /* 0x000fce00078e0016 */
.L_x_1894:
[----:B------:R-:W-:-:S05]  /*181c0*/  VIADD R22, R200, 0x1 ;  /* 0x00000001c8167836 */ /* 0x000fca0000000000 */
[----:B------:R-:W-:-:S04]  /*181d0*/  ISETP.NE.AND P2, PT, R22, 0x2, PT ;  /* 0x000000021600780c */ /* 0x000fc80003f45270 */
[----:B------:R-:W-:Y:S02]  /*181e0*/  SEL R23, RZ, 0x1, P2 ;  /* 0x00000001ff177807 */ /* 0x000fe40001000000 */
[----:B------:R-:W-:Y:S02]  /*181f0*/  SEL R22, R22, RZ, P2 ;  /* 0x000000ff16167207 */ /* 0x000fe40001000000 */
[----:B------:R-:W-:Y:S01]  /*18200*/  LOP3.LUT R23, R198, R23, RZ, 0x3c, !PT ;  /* 0x00000017c6177212 */ /* 0x000fe200078e3cff */
[----:B------:R-:W-:Y:S06]  /*18210*/  @!P0 BRA `(.L_x_1884) ;  /* 0x0000000000048947 */ /* 0x000fec0003800000 */
[----:B------:R-:W-:Y:S01]  /*18220*/  BPT.TRAP 0x1 ;  /* 0x000000040000795c */ /* 0x000fe20000300000 */
.L_x_1884:
[----:B------:R-:W-:Y:S02]  /*18230*/  LEA R3, R22, R16, 0x3 ;  /* 0x0000001016037211 */ /* 0x000fe400078e18ff */
[----:B------:R-:W-:-:S04]  /*18240*/  SHF.L.U32 R4, R23, 0x1f, RZ ;  /* 0x0000001f17047819 */ /* 0x000fc800000006ff */
[----:B------:R0:W1:Y:S01]  /*18250*/  SYNCS.PHASECHK.TRANS64.TRYWAIT P2, [R3+URZ+0x2a830], R4 ;  /* 0x02a83004030075a7 */ /* 0x000062000804017f */
[----:B------:R-:W-:Y:S05]  /*18260*/  @!P0 BRA `(.L_x_1885) ;  /* 0x0000000000048947 */ /* 0x000fea0003800000 */
[----:B------:R-:W-:Y:S01]  /*18270*/  BPT.TRAP 0x1 ;  /* 0x000000040000795c */ /* 0x000fe20000300000 */
.L_x_1885:
[----:B------:R-:W-:Y:S01]  /*18280*/  BSSY B2, `(.L_x_1886) ;  /* 0x0000006000027945 */ /* 0x000fe20003800000 */
[----:B------:R-:W-:Y:S02]  /*18290*/  IMAD R10, R22, 0x900, R8 ;  /* 0x00000900160a7824 */ /* 0x000fe400078e0208 */
[----:B------:R-:W-:Y:S01]  /*182a0*/  IMAD.MOV.U32 R11, RZ, RZ, 0x40000040 ;  /* 0x40000040ff0b7424 */ /* 0x000fe200078e00ff */
[----:B-1----:R-:W-:Y:S06]  /*182b0*/  @P2 BRA `(.L_x_1887) ;  /* 0x0000000000082947 */ /* 0x002fec0003800000 */
[----:B------:R-:W1:Y:S02]  /*182c0*/  SYNCS.PHASECHK.TRANS64.TRYWAIT P2, [R3+URZ+0x2a830], R4 ;  /* 0x02a83004030075a7 */ /* 0x000e64000804017f */
[----:B-1----:R-:W-:Y:S05]  /*182d0*/  @!P2 BRA `(.L_x_1888) ;  /* 0x0000010800e4a947 */ /* 0x002fea0003800000 */
.L_x_1887:
[----:B------:R-:W-:Y:S05]  /*182e0*/  BSYNC B2 ;  /* 0x0000000000027941 */ /* 0x000fea0003800000 */
.L_x_1886:
[----:B------:R-:W2:Y:S04]  /*182f0*/  LDL.64 R88, [R1+0x38] ;  /* 0x0000380001587983 */ /* 0x000ea80000100a00 */
[----:B------:R-:W3:Y:S04]  /*18300*/  LDL.64 R220, [R1+0x30] ;  /* 0x0000300001dc7983 */ /* 0x000ee80000100a00 */
[----:B------:R-:W4:Y:S01]  /*18310*/  LDL.64 R218, [R1+0x28] ;  /* 0x0000280001da7983 */ /* 0x000f220000100a00 */
[----:B------:R-:W-:-:S03]  /*18320*/  R2UR UR6, R10 ;  /* 0x000000000a0672ca */ /* 0x000fc600000e0000 */
[----:B------:R-:W5:Y:S01]  /*18330*/  LDL.64 R216, [R1+0x20] ;  /* 0x0000200001d87983 */ /* 0x000f620000100a00 */
[----:B------:R-:W-:Y:S01]  /*18340*/  R2UR UR7, R11 ;  /* 0x000000000b0772ca */ /* 0x000fe200000e0000 */
[----:B------:R-:W-:Y:S02]  /*18350*/  VIADD R12, R10, 0x2 ;  /* 0x000000020a0c7836 */ /* 0x000fe40000000000 */
        /* <DEDUP_REMOVED lines=19> */
[----:B----4-:R-:W-:Y:S02]  /*18490*/  R2UR UR4, R218 ;  /* 0x00000000da0472ca */ /* 0x010fe400000e0000 */
        /* <DEDUP_REMOVED lines=152> */
.L_x_1889:
[----:B01----:R-:W-:Y:S01]  /*18e20*/  SHF.L.U32 R3, R198, 0x1f, RZ ;  /* 0x0000001fc6037819 */ /* 0x003fe200000006ff */
[----:B------:R-:W-:-:S04]  /*18e30*/  IMAD R198, R200, 0x8, R16 ;  /* 0x00000008c8c67824 */ /* 0x000fc800078e0210 */
[----:B------:R0:W1:Y:S01]  /*18e40*/  SYNCS.PHASECHK.TRANS64.TRYWAIT P2, [R198+URZ+0x2a850], R3 ;  /* 0x02a85003c60075a7 */ /* 0x000062000804017f */
[----:B------:R-:W-:Y:S05]  /*18e50*/  @!P0 BRA `(.L_x_1890) ;  /* 0x0000000000048947 */ /* 0x000fea0003800000 */
[----:B------:R-:W-:Y:S01]  /*18e60*/  BPT.TRAP 0x1 ;  /* 0x000000040000795c */ /* 0x000fe20000300000 */
.L_x_1890:
[----:B------:R-:W-:Y:S04]  /*18e70*/  BSSY B2, `(.L_x_1891) ;  /* 0x0000004000027945 */ /* 0x000fe80003800000 */
[----:B-1----:R-:W-:Y:S05]  /*18e80*/  @P2 BRA `(.L_x_1892) ;  /* 0x0000000000082947 */ /* 0x002fea0003800000 */
[----:B------:R-:W1:Y:S02]  /*18e90*/  SYNCS.PHASECHK.TRANS64.TRYWAIT P2, [R198+URZ+0x2a850], R3 ;  /* 0x02a85003c60075a7 */ /* 0x000e64000804017f */
[----:B-1----:R-:W-:Y:S05]  /*18ea0*/  @!P2 BRA `(.L_x_1893) ;  /* 0x000001000004a947 */ /* 0x002fea0003800000 */
.L_x_1892:
[----:B------:R-:W-:Y:S05]  /*18eb0*/  BSYNC B2 ;  /* 0x0000000000027941 */ /* 0x000fea0003800000 */
.L_x_1891:
[----:B------:R-:W-:Y:S01]  /*18ec0*/  VIADD R0, R16, 0x400 ;  /* 0x0000040010007836 */ /* 0x000fe20000000000 */
[----:B------:R-:W-:Y:S01]  /*18ed0*/  WARPGROUP.ARRIVE ;  /* 0x00000000000079c5 */ /* 0x000fe20000000000 */
[----:B01----:R-:W-:Y:S01]  /*18ee0*/  MOV R3, 0x40000040 ;  /* 0x4000004000037802 */ /* 0x003fe20000000f00 */
[----:B------:R-:W-:Y:S01]  /*18ef0*/  IMAD.MOV.U32 R13, RZ, RZ, 0x40000040 ;  /* 0x40000040ff0d7424 */ /* 0x000fe200078e00ff */
[----:B------:R-:W-:Y:S01]  /*18f00*/  FMNMX.FTZ R4, R90, R9, !PT ;  /* 0x000000095a047209 */ /* 0x000fe20007810000 */
[----:B------:R-:W-:Y:S01]  /*18f10*/  @!P1 VIADD R198, R198, 0x2a860 ;  /* 0x0002a860c6c69836 */ /* 0x000fe20000000000 */
[----:B------:R-:W-:Y:S02]  /*18f20*/  SHF.R.U32.HI R0, RZ, 0x4, R0 ;  /* 0x00000004ff007819 */ /* 0x000fe40000011600 */
[----:B------:R-:W-:Y:S02]  /*18f30*/  ISETP.GT.AND P2, PT, R15, R14, PT ;  /* 0x0000000e0f00720c */ /* 0x000fe40003f44270 */
[----:B------:R-:W-:-:S02]  /*18f40*/  LOP3.LUT R0, R0, 0x3fff, RZ, 0xc0, !PT ;  /* 0x00003fff00007812 */ /* 0x000fc400078ec0ff */
[----:B------:R-:W-:Y:S02]  /*18f50*/  @!P1 PRMT R198, RZ, 0x654, R198 ;  /* 0x00000654ffc69816 */ /* 0x000fe400000000c6 */
[----:B------:R-:W-:Y:S02]  /*18f60*/  LOP3.LUT R11, R0, 0x3000000, RZ, 0xfc, !PT ;  /* 0x03000000000b7812 */ /* 0x000fe400078efcff */
[----:B------:R-:W-:-:S03]  /*18f70*/  FMNMX.FTZ R0, R88, R21, !PT ;  /* 0x0000001558007209 */ /* 0x000fc60007810000 */
[----:B------:R-:W-:Y:S01]  /*18f80*/  IMAD R10, R200, 0x600, R11 ;  /* 0x00000600c80a7824 */ /* 0x000fe200078e020b */
[----:B------:R-:W-:Y:S01]  /*18f90*/  FMNMX.FTZ R7, R89, R0, !PT ;  /* 0x0000000059077209 */ /* 0x000fe20007810000 */
[----:B------:R-:W-:Y:S02]  /*18fa0*/  IMAD.MOV.U32 R11, RZ, RZ, 0x40000040 ;  /* 0x40000040ff0b7424 */ /* 0x000fe400078e00ff */
[C---:B------:R-:W-:Y:S01]  /*18fb0*/  VIADD R2, R10.reuse, 0x80 ;  /* 0x000000800a027836 */ /* 0x040fe20000000000 */
[----:B------:R-:W-:Y:S01]  /*18fc0*/  R2UR UR6, R10 ;  /* 0x000000000a0672ca */ /* 0x000fe200000e0000 */
[----:B------:R-:W-:Y:S01]  /*18fd0*/  IMAD.MOV.U32 R200, RZ, RZ, R22 ;  /* 0x000000ffffc87224 */ /* 0x000fe200078e0016 */
[----:B------:R-:W-:Y:S02]  /*18fe0*/  R2UR UR7, R11 ;  /* 0x000000000b0772ca */ /* 0x000fe400000e0000 */
[----:B------:R-:W-:-:S11]  /*18ff0*/  FMNMX.FTZ R0, R92, R7, !PT ;  /* 0x000000075c007209 */ /* 0x000fd60007810000 */
[----:B------:R-:W-:Y:S01]  /*19000*/  HGMMA.64x128x16.F32 R24, R156, gdesc[UR4].tnspB, R24, gsb0 ;  /* 0x41e000049c187df0 */ /* 0x000fe20008000818 */
[----:B------:R-:W-:Y:S01]  /*19010*/  R2UR UR6, R2 ;  /* 0x00000000020672ca */ /* 0x000fe200000e0000 */
[----:B------:R-:W-:Y:S01]  /*19020*/  VIADD R2, R10, 0x100 ;  /* 0x000001000a027836 */ /* 0x000fe20000000000 */
[----:B------:R-:W-:Y:S02]  /*19030*/  R2UR UR7, R3 ;  /* 0x00000000030772ca */ /* 0x000fe400000e0000 */
        /* <DEDUP_REMOVED lines=19> */
[----:B------:R-:W-:Y:S01]  /*19170*/  FMNMX.FTZ R0, R132, R3, !PT ;  /* 0x0000000384007209 */ /* 0x000fe20007810000 */
[----:B------:R-:W-:-:S03]  /*19180*/  IMAD.MOV.U32 R3, RZ, RZ, 0x40000040 ;  /* 0x40000040ff037424 */ /* 0x000fc600078e00ff */
[----:B------:R-:W-:-:S05]  /*19190*/  FMNMX.FTZ R0, R133, R0, !PT ;  /* 0x0000000085007209 */ /* 0x000fca0007810000 */
[----:B------:R-:W0:Y:S02]  /*191a0*/  SHFL.BFLY PT, R7, R0, 0x2, 0x1f ;  /* 0x0c401f0000077f89 */ /* 0x000e2400000e0000 */
[----:B0-----:R-:W-:Y:S01]  /*191b0*/  FMNMX.FTZ R11, R0, R7, !PT ;  /* 0x00000007000b7209 */ /* 0x001fe20007810000 */
[----:B------:R-:W-:Y:S01]  /*191c0*/  IMAD.U32 R7, RZ, RZ, UR42 ;  /* 0x0000002aff077e24 */ /* 0x000fe2000f8e00ff */
[----:B------:R-:W-:Y:S02]  /*191d0*/  WARPGROUP.DEPBAR.LE gsb0, 0x0 ;  /* 0x00008000000079c5 */ /* 0x000fe40000010000 */
[----:B------:R-:W-:-:S06]  /*191e0*/  WARPGROUP.ARRIVE ;  /* 0x00000000000079c5 */ /* 0x000fcc0000000000 */
[----:B------:R-:W-:Y:S01]  /*191f0*/  HGMMA.64x128x16.F32 R24, R152, gdesc[UR4].tnspB, R24, gsb0 ;  /* 0x41e0000498187df0 */ /* 0x000fe20008000818 */
[----:B------:R-:W-:Y:S02]  /*19200*/  R2UR UR6, R2 ;  /* 0x00000000020672ca */ /* 0x000fe400000e0000 */
[----:B------:R-:W-:Y:S01]  /*19210*/  R2UR UR7, R3 ;  /* 0x00000000030772ca */ /* 0x000fe200000e0000 */
[----:B------:R-:W0:Y:S02]  /*19220*/  SHFL.BFLY PT, R2, R11, 0x1, 0x1f ;  /* 0x0c201f000b027f89 */ /* 0x000e2400000e0000 */
[----:B0-----:R-:W-:Y:S02]  /*19230*/  FMNMX.FTZ R3, R11, R2, !PT ;  /* 0x000000020b037209 */ /* 0x001fe40007810000 */
[----:B------:R-:W-:-:S03]  /*19240*/  FMNMX.FTZ R11, R91, R4, !PT ;  /* 0x000000045b0b7209 */ /* 0x000fc60007810000 */
[----:B------:R-:W-:Y:S01]  /*19250*/  FADD.FTZ R2, -R3, R21 ;  /* 0x0000001503027221 */ /* 0x000fe20000010100 */
[----:B------:R-:W-:-:S03]  /*19260*/  FMNMX.FTZ R4, R94, R11, !PT ;  /* 0x0000000b5e047209 */ /* 0x000fc60007810000 */
[-C--:B------:R-:W-:Y:S01]  /*19270*/  FMUL.FTZ R12, R2, R7.reuse ;  /* 0x00000007020c7220 */ /* 0x080fe20000410000 */
[----:B------:R-:W-:Y:S01]  /*19280*/  FMNMX.FTZ R11, R95, R4, !PT ;  /* 0x000000045f0b7209 */ /* 0x000fe20007810000 */
[----:B------:R-:W-:Y:S02]  /*19290*/  FMUL.FTZ R2, R3, R7 ;  /* 0x0000000703027220 */ /* 0x000fe40000410000 */
[----:B------:R0:W-:Y:S01]  /*192a0*/  MUFU.EX2 R0, R12 ;  /* 0x0000000c00007308 */ /* 0x0001e20000000800 */
        /* <DEDUP_REMOVED lines=8> */
[----:B0-----:R-:W-:Y:S01]  /*19330*/  VIADD R12, R10, 0x180 ;  /* 0x000001800a0c7836 */ /* 0x001fe20000000000 */
[----:B------:R-:W-:Y:S01]  /*19340*/  FMNMX.FTZ R4, R102, R11, !PT ;  /* 0x0000000b66047209 */ /* 0x000fe20007810000 */
[-CC-:B------:R-:W-:Y:S01]  /*19350*/  FFMA.FTZ R101, R113, R7.reuse, -R2.reuse ;  /* 0x0000000771657223 */ /* 0x180fe20000010802 */
[-CC-:B------:R-:W-:Y:S01]  /*19360*/  FFMA.FTZ R105, R105, R7.reuse, -R2.reuse ;  /* 0x0000000769697223 */ /* 0x180fe20000010802 */
[-CC-:B------:R-:W-:Y:S01]  /*19370*/  FFMA.FTZ R88, R120, R7.reuse, -R2.reuse ;  /* 0x0000000778587223 */ /* 0x180fe20000010802 */
[----:B------:R-:W-:Y:S01]  /*19380*/  FMNMX.FTZ R11, R103, R4, !PT ;  /* 0x00000004670b7209 */ /* 0x000fe20007810000 */
[-CC-:B------:R-:W-:Y:S01]  /*19390*/  FFMA.FTZ R113, R121, R7.reuse, -R2.reuse ;  /* 0x0000000779717223 */ /* 0x180fe20000010802 */
[-CC-:B------:R-:W-:Y:S01]  /*193a0*/  FFMA.FTZ R92, R124, R7.reuse, -R2.reuse ;  /* 0x000000077c5c7223 */ /* 0x180fe20000010802 */
[----:B------:R-:W-:Y:S01]  /*193b0*/  FFMA.FTZ R133, R133, R7, -R2 ;  /* 0x0000000785857223 */ /* 0x000fe20000010802 */
[----:B------:R-:W-:Y:S01]  /*193c0*/  FMNMX.FTZ R4, R106, R11, !PT ;  /* 0x0000000b6a047209 */ /* 0x000fe20007810000 */
[----:B------:R-:W0:Y:S03]  /*193d0*/  MUFU.EX2 R21, R21 ;  /* 0x0000001500157308 */ /* 0x000e260000000800 */
[----:B------:R-:W-:-:S04]  /*193e0*/  FMNMX.FTZ R11, R107, R4, !PT ;  /* 0x000000046b0b7209 */ /* 0x000fc80007810000 */
[----:B------:R-:W-:Y:S01]  /*193f0*/  FMNMX.FTZ R4, R110, R11, !PT ;  /* 0x0000000b6e047209 */ /* 0x000fe20007810000 */
[----:B------:R-:W1:Y:S03]  /*19400*/  MUFU.EX2 R156, R156 ;  /* 0x0000009c009c7308 */ /* 0x000e660000000800 */
[----:B------:R-:W-:-:S04]  /*19410*/  FMNMX.FTZ R11, R111, R4, !PT ;  /* 0x000000046f0b7209 */ /* 0x000fc80007810000 */
[----:B------:R-:W-:Y:S01]  /*19420*/  FMNMX.FTZ R4, R114, R11, !PT ;  /* 0x0000000b72047209 */ /* 0x000fe20007810000 */
[----:B------:R-:W2:Y:S03]  /*19430*/  MUFU.EX2 R158, R158 ;  /* 0x0000009e009e7308 */ /* 0x000ea60000000800 */
[----:B------:R-:W-:-:S04]  /*19440*/  FMNMX.FTZ R11, R115, R4, !PT ;  /* 0x00000004730b7209 */ /* 0x000fc80007810000 */
[----:B------:R-:W-:Y:S01]  /*19450*/  FMNMX.FTZ R4, R118, R11, !PT ;  /* 0x0000000b76047209 */ /* 0x000fe20007810000 */
[----:B------:R-:W3:Y:S03]  /*19460*/  MUFU.EX2 R89, R89 ;  /* 0x0000005900597308 */ /* 0x000ee60000000800 */
        /* <DEDUP_REMOVED lines=12> */
[----:B------:R-:W-:-:S05]  /*19530*/  FMNMX.FTZ R4, R135, R4, !PT ;  /* 0x0000000487047209 */ /* 0x000fca0007810000 */
[----:B------:R-:W4:Y:S01]  /*19540*/  SHFL.BFLY PT, R11, R4, 0x2, 0x1f ;  /* 0x0c401f00040b7f89 */ /* 0x000f2200000e0000 */
[----:B------:R-:W-:Y:S08]  /*19550*/  MUFU.EX2 R88, R88 ;  /* 0x0000005800587308 */ /* 0x000ff00000000800 */
[----:B------:R-:W-:Y:S08]  /*19560*/  MUFU.EX2 R113, R113 ;  /* 0x0000007100717308 */ /* 0x000ff00000000800 */
[----:B------:R-:W-:Y:S01]  /*19570*/  MUFU.EX2 R92, R92 ;  /* 0x0000005c005c7308 */ /* 0x000fe20000000800 */
[----:B------:R-:W-:-:S02]  /*19580*/  WARPGROUP.DEPBAR.LE gsb0, 0x0 ;  /* 0x00008000000079c5 */ /* 0x000fc40000010000 */
[----:B------:R-:W-:Y:S01]  /*19590*/  WARPGROUP.ARRIVE ;  /* 0x00000000000079c5 */ /* 0x000fe20000000000 */
[-CC-:B------:R-:W-:Y:S01]  /*195a0*/  FFMA.FTZ R152, R96, R7.reuse, -R2.reuse ;  /* 0x0000000760987223 */ /* 0x180fe20000010802 */
[-CC-:B------:R-:W-:Y:S01]  /*195b0*/  FFMA.FTZ R154, R100, R7.reuse, -R2.reuse ;  /* 0x00000007649a7223 */ /* 0x180fe20000010802 */
[----:B------:R-:W-:Y:S01]  /*195c0*/  FFMA.FTZ R96, R132, R7, -R2 ;  /* 0x0000000784607223 */ /* 0x000fe20000010802 */
[----:B----4-:R-:W-:Y:S02]  /*195d0*/  FMNMX.FTZ R11, R4, R11, !PT ;  /* 0x0000000b040b7209 */ /* 0x010fe40007810000 */
[----:B------:R-:W-:Y:S01]  /*195e0*/  HGMMA.64x128x16.F32 R24, R148, gdesc[UR4].tnspB, R24, gsb0 ;  /* 0x41e0000494187df0 */ /* 0x000fe20008000818 */
[----:B------:R-:W-:Y:S01]  /*195f0*/  R2UR UR6, R12 ;  /* 0x000000000c0672ca */ /* 0x000fe200000e0000 */
[C---:B------:R-:W-:Y:S01]  /*19600*/  VIADD R12, R10.reuse, 0x200 ;  /* 0x000002000a0c7836 */ /* 0x040fe20000000000 */
[----:B------:R-:W-:Y:S01]  /*19610*/  R2UR UR7, R13 ;  /* 0x000000000d0772ca */ /* 0x000fe200000e0000 */
[----:B------:R-:W4:Y:S01]  /*19620*/  SHFL.BFLY PT, R4, R11, 0x1, 0x1f ;  /* 0x0c201f000b047f89 */ /* 0x000f2200000e0000 */
[----:B------:R-:W-:Y:S01]  /*19630*/  MOV R13, 0x40000040 ;  /* 0x40000040000d7802 */ /* 0x000fe20000000f00 */
[----:B------:R-:W-:Y:S01]  /*19640*/  VIADD R10, R10, 0x280 ;  /* 0x000002800a0a7836 */ /* 0x000fe20000000000 */
[----:B------:R-:W-:Y:S08]  /*19650*/  MUFU.EX2 R152, R152 ;  /* 0x0000009800987308 */ /* 0x000ff00000000800 */
[----:B------:R-:W-:Y:S08]  /*19660*/  MUFU.EX2 R154, R154 ;  /* 0x0000009a009a7308 */ /* 0x000ff00000000800 */
[----:B------:R-:W-:Y:S01]  /*19670*/  MUFU.EX2 R96, R96 ;  /* 0x0000006000607308 */ /* 0x000fe20000000800 */
[----:B----4-:R-:W-:Y:S01]  /*19680*/  FMNMX.FTZ R4, R11, R4, !PT ;  /* 0x000000040b047209 */ /* 0x010fe20007810000 */
[----:B------:R-:W-:-:S04]  /*19690*/  IMAD.MOV.U32 R11, RZ, RZ, 0x40000040 ;  /* 0x40000040ff0b7424 */ /* 0x000fc800078e00ff */
[----:B------:R-:W-:-:S04]  /*196a0*/  FMUL.FTZ R100, R4, R7 ;  /* 0x0000000704647220 */ /* 0x000fc80000410000 */
[-CC-:B------:R-:W-:Y:S01]  /*196b0*/  FFMA.FTZ R157, R90, R7.reuse, -R100.reuse ;  /* 0x000000075a9d7223 */ /* 0x180fe20000010864 */
[-CC-:B------:R-:W-:Y:S01]  /*196c0*/  FFMA.FTZ R90, R91, R7.reuse, -R100.reuse ;  /* 0x000000075b5a7223 */ /* 0x180fe20000010864 */
[-CC-:B------:R-:W-:Y:S01]  /*196d0*/  FFMA.FTZ R159, R94, R7.reuse, -R100.reuse ;  /* 0x000000075e9f7223 */ /* 0x180fe20000010864 */
[-CC-:B------:R-:W-:Y:S01]  /*196e0*/  FFMA.FTZ R94, R95, R7.reuse, -R100.reuse ;  /* 0x000000075f5e7223 */ /* 0x180fe20000010864 */
[-CC-:B------:R-:W-:Y:S01]  /*196f0*/  FFMA.FTZ R153, R98, R7.reuse, -R100.reuse ;  /* 0x0000000762997223 */ /* 0x180fe20000010864 */
[-CC-:B------:R-:W-:Y:S01]  /*19700*/  FFMA.FTZ R98, R99, R7.reuse, -R100.reuse ;  /* 0x0000000763627223 */ /* 0x180fe20000010864 */
[----:B------:R-:W-:Y:S01]  /*19710*/  MUFU.EX2 R157, R157 ;  /* 0x0000009d009d7308 */ /* 0x000fe20000000800 */
[----:B0-----:R-:W-:Y:S01]  /*19720*/  FFMA.FTZ R95, R0, R6, R21 ;  /* 0x00000006005f7223 */ /* 0x001fe20000010015 */
[-CC-:B------:R-:W-:Y:S01]  /*19730*/  FFMA.FTZ R155, R102, R7.reuse, -R100.reuse ;  /* 0x00000007669b7223 */ /* 0x180fe20000010864 */
[-CC-:B------:R-:W-:Y:S01]  /*19740*/  FFMA.FTZ R102, R103, R7.reuse, -R100.reuse ;  /* 0x0000000767667223 */ /* 0x180fe20000010864 */
[-CC-:B------:R-:W-:Y:S01]  /*19750*/  FFMA.FTZ R115, R115, R7.reuse, -R100.reuse ;  /* 0x0000000773737223 */ /* 0x180fe20000010864 */
[C---:B-1----:R-:W-:Y:S01]  /*19760*/  FADD.FTZ R95, R156.reuse, R95 ;  /* 0x0000005f9c5f7221 */ /* 0x042fe20000010000 */
[--C-:B------:R-:W-:Y:S01]  /*19770*/  FFMA.FTZ R6, R119, R7, -R100.reuse ;  /* 0x0000000777067223 */ /* 0x100fe20000010864 */
[----:B------:R-:W-:Y:S01]  /*19780*/  F2FP.F16.F32.PACK_AB R156, R156, R21 ;  /* 0x000000159c9c723e */ /* 0x000fe200000000ff */
        /* <DEDUP_REMOVED lines=18> */
[-CC-:B------:R-:W-:Y:S01]  /*198b0*/  FFMA.FTZ R151, R110, R7.reuse, -R100.reuse ;  /* 0x000000076e977223 */ /* 0x180fe20000010864 */
[----:B--2---:R-:W-:Y:S01]  /*198c0*/  FADD.FTZ R110, R158, R95 ;  /* 0x0000005f9e6e7221 */ /* 0x004fe20000010000 */
[-C--:B------:R-:W-:Y:S01]  /*198d0*/  FFMA.FTZ R149, R106, R7.reuse, -R100 ;  /* 0x000000076a957223 */ /* 0x080fe20000010864 */
[----:B------:R-:W-:Y:S01]  /*198e0*/  HGMMA.64x128x16.F32 R24, R144, gdesc[UR4].tnspB, R24, gsb0 ;  /* 0x41e0000490187df0 */ /* 0x000fe20008000818 */
[----:B------:R-:W-:Y:S01]  /*198f0*/  R2UR UR6, R12 ;  /* 0x000000000c0672ca */ /* 0x000fe200000e0000 */
[-CC-:B------:R-:W-:Y:S01]  /*19900*/  FFMA.FTZ R12, R128, R7.reuse, -R2.reuse ;  /* 0x00000007800c7223 */ /* 0x180fe20000010802 */
[----:B------:R-:W-:Y:S01]  /*19910*/  R2UR UR7, R13 ;  /* 0x000000000d0772ca */ /* 0x000fe200000e0000 */
[-C--:B------:R-:W-:Y:S01]  /*19920*/  FFMA.FTZ R13, R125, R7.reuse, -R2 ;  /* 0x000000077d0d7223 */ /* 0x080fe20000010802 */
[-CC-:B------:R-:W-:Y:S01]  /*19930*/  FFMA.FTZ R104, R107, R7.reuse, -R100.reuse ;  /* 0x000000076b687223 */ /* 0x180fe20000010864 */
[----:B------:R-:W-:Y:S01]  /*19940*/  MUFU.EX2 R148, R148 ;  /* 0x0000009400947308 */ /* 0x000fe20000000800 */
[----:B------:R-:W-:Y:S01]  /*19950*/  FFMA.FTZ R106, R111, R7, -R100 ;  /* 0x000000076f6a7223 */ /* 0x000fe20000010864 */
[----:B---3--:R-:W-:-:S06]  /*19960*/  F2FP.F16.F32.PACK_AB R158, R89, R158 ;  /* 0x0000009e599e723e */ /* 0x008fcc00000000ff */
        /* <DEDUP_REMOVED lines=12> */
[-CC-:B------:R-:W-:Y:S01]  /*19a30*/  FFMA.FTZ R146, R116, R7.reuse, -R2.reuse ;  /* 0x0000000774927223 */ /* 0x180fe20000010802 */
[----:B------:R-:W-:Y:S01]  /*19a40*/  FFMA.FTZ R117, R129, R7, -R2 ;  /* 0x0000000781757223 */ /* 0x000fe20000010802 */
[----:B------:R-:W-:Y:S01]  /*19a50*/  HGMMA.64x128x16.F32 R24, R140, gdesc[UR4].tnspB, R24, gsb0 ;  /* 0x41e000048c187df0 */ /* 0x000fe20008000818 */
[----:B------:R-:W-:Y:S01]  /*19a60*/  R2UR UR6, R10 ;  /* 0x000000000a0672ca */ /* 0x000fe200000e0000 */
[----:B------:R-:W-:Y:S01]  /*19a70*/  FADD.FTZ R2, -R4, R9 ;  /* 0x0000000904027221 */ /* 0x000fe20000010100 */
[----:B------:R-:W-:Y:S01]  /*19a80*/  R2UR UR7, R11 ;  /* 0x000000000b0772ca */ /* 0x000fe200000e0000 */
[----:B------:R-:W-:-:S02]  /*19a90*/  @!P1 IMAD R11, R22, 0x8, R16 ;  /* 0x00000008160b9824 */ /* 0x000fc400078e0210 */
[-CC-:B------:R-:W-:Y:S01]  /*19aa0*/  FFMA.FTZ R10, R114, R7.reuse, -R100.reuse ;  /* 0x00000007720a7223 */ /* 0x180fe20000010864 */
[-C--:B------:R-:W-:Y:S01]  /*19ab0*/  FMUL.FTZ R2, R2, R7.reuse ;  /* 0x0000000702027220 */ /* 0x080fe20000410000 */
[----:B------:R-:W-:Y:S01]  /*19ac0*/  MUFU.EX2 R145, R145 ;  /* 0x0000009100917308 */ /* 0x000fe20000000800 */
[----:B------:R-:W-:Y:S02]  /*19ad0*/  @!P1 VIADD R11, R11, 0x2a840 ;  /* 0x0002a8400b0b9836 */ /* 0x000fe40000000000 */
[----:B------:R-:W-:-:S03]  /*19ae0*/  FFMA.FTZ R147, R118, R7, -R100 ;  /* 0x0000000776937223 */ /* 0x000fc60000010864 */
[----:B------:R-:W-:Y:S02]  /*19af0*/  @!P1 PRMT R91, RZ, 0x654, R11 ;  /* 0x00000654ff5b9816 */ /* 0x000fe4000000000b */
[----:B------:R-:W0:Y:S08]  /*19b00*/  MUFU.EX2 R2, R2 ;  /* 0x0000000200027308 */ /* 0x000e300000000800 */
[----:B------:R-:W-:Y:S08]  /*19b10*/  MUFU.EX2 R144, R144 ;  /* 0x0000009000907308 */ /* 0x000ff00000000800 */
[----:B------:R-:W-:Y:S01]  /*19b20*/  MUFU.EX2 R10, R10 ;  /* 0x0000000a000a7308 */ /* 0x000fe20000000800 */
[----:B0-----:R-:W-:Y:S01]  /*19b30*/  FFMA.FTZ R5, R2, R5, R157 ;  /* 0x0000000502057223 */ /* 0x001fe2000001009d */
[----:B------:R-:W-:-:S03]  /*19b40*/  F2FP.F16.F32.PACK_AB R157, R90, R157 ;  /* 0x0000009d5a9d723e */ /* 0x000fc600000000ff */
[----:B------:R-:W-:-:S03]  /*19b50*/  FADD.FTZ R108, R90, R5 ;  /* 0x000000055a6c7221 */ /* 0x000fc60000010000 */
[----:B------:R-:W-:Y:S01]  /*19b60*/  MUFU.EX2 R11, R115 ;  /* 0x00000073000b7308 */ /* 0x000fe20000000800 */
[----:B------:R-:W-:Y:S01]  /*19b70*/  FADD.FTZ R5, R159, R108 ;  /* 0x0000006c9f057221 */ /* 0x000fe20000010000 */
[----:B------:R-:W-:Y:S01]  /*19b80*/  FFMA.FTZ R108, R123, R7, -R100 ;  /* 0x000000077b6c7223 */ /* 0x000fe20000010864 */
[----:B------:R-:W-:-:S05]  /*19b90*/  F2FP.F16.F32.PACK_AB R159, R94, R159 ;  /* 0x0000009f5e9f723e */ /* 0x000fca00000000ff */
        /* <DEDUP_REMOVED lines=9> */
[-CC-:B------:R-:W-:Y:S01]  /*19c30*/  FFMA.FTZ R143, R126, R7.reuse, -R100.reuse ;  /* 0x000000077e8f7223 */ /* 0x180fe20000010864 */
[----:B------:R-:W-:Y:S01]  /*19c40*/  FFMA.FTZ R100, R135, R7, -R100 ;  /* 0x0000000787647223 */ /* 0x000fe20000010864 */
[----:B------:R-:W-:Y:S02]  /*19c50*/  F2FP.F16.F32.PACK_AB R140, R113, R88 ;  /* 0x00000058718c723e */ /* 0x000fe400000000ff */
[----:B------:R-:W-:Y:S01]  /*19c60*/  HGMMA.64x128x16.F32 R24, R136, gdesc[UR4].tnspB, R24, gsb0 ;  /* 0x41e0000488187df0 */ /* 0x000fe20008000818 */
[----:B------:R-:W1:Y:S01]  /*19c70*/  MUFU.EX2 R141, R141 ;  /* 0x0000008d008d7308 */ /* 0x000e620000000800 */
[----:B------:R-:W-:-:S07]  /*19c80*/  F2FP.F16.F32.PACK_AB R142, R13, R92 ;  /* 0x0000005c0d8e723e */ /* 0x000fce00000000ff */
[----:B------:R-:W2:Y:S08]  /*19c90*/  MUFU.EX2 R143, R143 ;  /* 0x0000008f008f7308 */ /* 0x000eb00000000800 */
[----:B------:R-:W-:Y:S01]  /*19ca0*/  MUFU.EX2 R100, R100 ;  /* 0x0000006400647308 */ /* 0x000fe20000000800 */
[----:B------:R-:W-:Y:S02]  /*19cb0*/  WARPGROUP.DEPBAR.LE gsb0, 0x0 ;  /* 0x00008000000079c5 */ /* 0x000fe40000010000 */
[----:B------:R3:W-:Y:S05]  /*19cc0*/  @!P1 SYNCS.ARRIVE.TRANS64.RED.A1T0 RZ, [R91+URZ], RZ ;  /* 0x000000ff5bff99a7 */ /* 0x0007ea000810043f */
[----:B------:R-:W4:Y:S01]  /*19cd0*/  MUFU.EX2 R137, R130 ;  /* 0x0000008200897308 */ /* 0x000f220000000800 */
[----:B0-----:R-:W-:-:S02]  /*19ce0*/  F2FP.F16.F32.PACK_AB R138, R9, R96 ;  /* 0x00000060098a723e */ /* 0x001fc400000000ff */
[----:B------:R-:W-:Y:S01]  /*19cf0*/  F2FP.F16.F32.PACK_AB R136, R117, R12 ;  /* 0x0000000c7588723e */ /* 0x000fe200000000ff */
[----:B---3--:R-:W-:Y:S01]  /*19d00*/  FADD.FTZ R91, R89, R110 ;  /* 0x0000006e595b7221 */ /* 0x008fe20000010000 */
[----:B------:R-:W-:-:S03]  /*19d10*/  FADD.FTZ R110, R94, R5 ;  /* 0x000000055e6e7221 */ /* 0x000fc60000010000 */
[----:B------:R-:W0:Y:S01]  /*19d20*/  MUFU.EX2 R139, R134 ;  /* 0x00000086008b7308 */ /* 0x000e220000000800 */
[----:B------:R3:W-:Y:S01]  /*19d30*/  @!P1 SYNCS.ARRIVE.TRANS64.RED.A1T0 RZ, [R198+URZ], RZ ;  /* 0x000000ffc6ff99a7 */ /* 0x0007e2000810043f */
        /* <DEDUP_REMOVED lines=26> */
[----:B------:R-:W-:Y:S01]  /*19ee0*/  VIADD R10, R15, 0xffffffff ;  /* 0xffffffff0f0a7836 */ /* 0x000fe20000000000 */
[----:B------:R-:W-:Y:S01]  /*19ef0*/  F2FP.F16.F32.PACK_AB R151, R106, R151 ;  /* 0x000000976a97723e */ /* 0x000fe200000000ff */
[----:B------:R-:W-:Y:S01]  /*19f00*/  FADD.FTZ R5, R101, R90 ;  /* 0x0000005a65057221 */ /* 0x000fe20000010000 */
[----:B------:R-:W-:Y:S01]  /*19f10*/  FADD.FTZ R94, R11, R94 ;  /* 0x0000005e0b5e7221 */ /* 0x000fe20000010000 */
[----:B------:R-:W-:Y:S01]  /*19f20*/  F2FP.F16.F32.PACK_AB R144, R101, R144 ;  /* 0x000000906590723e */ /* 0x000fe200000000ff */
[----:B------:R-:W-:-:S02]  /*19f30*/  IMAD.MOV.U32 R15, RZ, RZ, R10 ;  /* 0x000000ffff0f7224 */ /* 0x000fc400078e000a */
[----:B------:R-:W-:Y:S01]  /*19f40*/  FADD.FTZ R90, R146, R5 ;  /* 0x00000005925a7221 */ /* 0x000fe20000010000 */
[----:B------:R-:W-:Y:S01]  /*19f50*/  FADD.FTZ R5, R147, R94 ;  /* 0x0000005e93057221 */ /* 0x000fe20000010000 */
[C---:B------:R-:W-:Y:S02]  /*19f60*/  F2FP.F16.F32.PACK_AB R147, R6.reuse, R147 ;  /* 0x000000930693723e */ /* 0x040fe400000000ff */
[C---:B------:R-:W-:Y:S01]  /*19f70*/  FADD.FTZ R21, R109.reuse, R90 ;  /* 0x0000005a6d157221 */ /* 0x040fe20000010000 */
[----:B------:R-:W-:Y:S01]  /*19f80*/  FADD.FTZ R90, R6, R5 ;  /* 0x00000005065a7221 */ /* 0x000fe20000010000 */
[----:B------:R-:W-:Y:S02]  /*19f90*/  F2FP.F16.F32.PACK_AB R146, R109, R146 ;  /* 0x000000926d92723e */ /* 0x000fe400000000ff */
[----:B------:R-:W-:Y:S01]  /*19fa0*/  FADD.FTZ R94, R88, R21 ;  /* 0x00000015585e7221 */ /* 0x000fe20000010000 */
[----:B-1----:R-:W-:Y:S01]  /*19fb0*/  FADD.FTZ R5, R141, R90 ;  /* 0x0000005a8d057221 */ /* 0x002fe20000010000 */
[----:B------:R-:W-:-:S02]  /*19fc0*/  F2FP.F16.F32.PACK_AB R141, R108, R141 ;  /* 0x0000008d6c8d723e */ /* 0x000fc400000000ff */
[----:B------:R-:W-:Y:S01]  /*19fd0*/  FADD.FTZ R21, R113, R94 ;  /* 0x0000005e71157221 */ /* 0x000fe20000010000 */
[----:B------:R-:W-:Y:S01]  /*19fe0*/  FADD.FTZ R90, R108, R5 ;  /* 0x000000056c5a7221 */ /* 0x000fe20000010000 */
[----:B---3--:R-:W-:Y:S02]  /*19ff0*/  MOV R198, R23 ;  /* 0x0000001700c67202 */ /* 0x008fe40000000f00 */
[----:B------:R-:W-:Y:S01]  /*1a000*/  FADD.FTZ R94, R92, R21 ;  /* 0x000000155c5e7221 */ /* 0x000fe20000010000 */
[----:B--2---:R-:W-:Y:S01]  /*1a010*/  FADD.FTZ R90, R143, R90 ;  /* 0x0000005a8f5a7221 */ /* 0x004fe20000010000 */
[----:B------:R-:W-:Y:S01]  /*1a020*/  F2FP.F16.F32.PACK_AB R143, R127, R143 ;  /* 0x0000008f7f8f723e */ /* 0x000fe200000000ff */
[----:B------:R-:W-:Y:S02]  /*1a030*/  IMAD.MOV.U32 R21, RZ, RZ, R3 ;  /* 0x000000ffff157224 */ /* 0x000fe400078e0003 */
[----:B------:R-:W-:Y:S01]  /*1a040*/  FADD.FTZ R5, R13, R94 ;  /* 0x0000005e0d057221 */ /* 0x000fe20000010000 */
[----:B------:R-:W-:-:S03]  /*1a050*/  FADD.FTZ R90, R127, R90 ;  /* 0x0000005a7f5a7221 */ /* 0x000fc60000010000 */
[----:B------:R-:W-:Y:S01]  /*1a060*/  FADD.FTZ R6, R12, R5 ;  /* 0x000000050c067221 */ /* 0x000fe20000010000 */
[----:B----4-:R-:W-:Y:S01]  /*1a070*/  FADD.FTZ R90, R137, R90 ;  /* 0x0000005a895a7221 */ /* 0x010fe20000010000 */
[----:B------:R-:W-:Y:S02]  /*1a080*/  F2FP.F16.F32.PACK_AB R137, R131, R137 ;  /* 0x000000898389723e */ /* 0x000fe400000000ff */
[----:B------:R-:W-:Y:S01]  /*1a090*/  FADD.FTZ R5, R117, R6 ;  /* 0x0000000675057221 */ /* 0x000fe20000010000 */
[----:B------:R-:W-:-:S03]  /*1a0a0*/  FADD.FTZ R90, R131, R90 ;  /* 0x0000005a835a7221 */ /* 0x000fc60000010000 */
[----:B------:R-:W-:Y:S01]  /*1a0b0*/  FADD.FTZ R6, R96, R5 ;  /* 0x0000000560067221 */ /* 0x000fe20000010000 */
[----:B0-----:R-:W-:Y:S01]  /*1a0c0*/  FADD.FTZ R90, R139, R90 ;  /* 0x0000005a8b5a7221 */ /* 0x001fe20000010000 */
[C---:B------:R-:W-:Y:S02]  /*1a0d0*/  F2FP.F16.F32.PACK_AB R139, R100.reuse, R139 ;  /* 0x0000008b648b723e */ /* 0x040fe400000000ff */
[----:B------:R-:W-:Y:S01]  /*1a0e0*/  FADD.FTZ R6, R9, R6 ;  /* 0x0000000609067221 */ /* 0x000fe20000010000 */
[----:B------:R-:W-:Y:S01]  /*1a0f0*/  FADD.FTZ R5, R100, R90 ;  /* 0x0000005a64057221 */ /* 0x000fe20000010000 */
[----:B------:R-:W-:Y:S01]  /*1a100*/  IMAD.MOV.U32 R9, RZ, RZ, R4 ;  /* 0x000000ffff097224 */ /* 0x000fe200078e0004 */
[----:B------:R-:W-:Y:S06]  /*1a110*/  @P2 BRA `(.L_x_1894) ;  /* 0xffffffe000282947 */ /* 0x000fec000383ffff */
[----:B------:R-:W-:Y:S05]  /*1a120*/  BSYNC B1 ;  /* 0x0000000000017941 */ /* 0x000fea0003800000 */
.L_x_1883:
[----:B------:R-:W-:Y:S05]  /*1a130*/  BSYNC B0 ;  /* 0x0000000000007941 */ /* 0x000fea0003800000 */
.L_x_1882:
[----:B------:R-:W-:Y:S01]  /*1a140*/  ISETP.GE.AND P2, PT, R10, R179, PT ;  /* 0x000000b30a00720c */ /* 0x000fe20003f46270 */
[----:B------:R-:W-:-:S12]  /*1a150*/  BSSY B0, `(.L_x_1895) ;  /* 0x0000315000007945 */ /* 0x000fd80003800000 */
[----:B------:R-:W-:Y:S05]  /*1a160*/  @!P2 BRA `(.L_x_1896) ;  /* 0x00000030004ca947 */ /* 0x000fea0003800000 */
[----:B------:R-:W-:Y:S01]  /*1a170*/  IMAD.MOV.U32 R9, RZ, RZ, R4 ;  /* 0x000000ffff097224 */ /* 0x000fe200078e0004 */
[----:B------:R-:W-:Y:S01]  /*1a180*/  MOV R21, R23 ;  /* 0x0000001700157202 */ /* 0x000fe20000000f00 */
[----:B------:R-:W-:Y:S02]  /*1a190*/  IMAD.MOV.U32 R11, RZ, RZ, R3 ;  /* 0x000000ffff0b7224 */ /* 0x000fe400078e0003 */
[----:B------:R-:W-:-:S07]  /*1a1a0*/  IMAD.MOV.U32 R198, RZ, RZ, R22 ;  /* 0x000000ffffc67224 */ /* 0x000fce00078e0016 */
.L_x_1915:
[----:B------:R-:W-:-:S05]  /*1a1b0*/  VIADD R4, R198, 0x1 ;  /* 0x00000001c6047836 */ /* 0x000fca0000000000 */
[----:B------:R-:W-:-:S04]  /*1a1c0*/  ISETP.NE.AND P2, PT, R4, 0x2, PT ;  /* 0x000000020400780c */ /* 0x000fc80003f45270 */
[----:B------:R-:W-:Y:S02]  /*1a1d0*/  SEL R4, R4, RZ, P2 ;  /* 0x000000ff04047207 */ /* 0x000fe40001000000 */
[----:B------:R-:W-:-:S03]  /*1a1e0*/  SEL R12, RZ, 0x1, P2 ;  /* 0x00000001ff0c7807 */ /* 0x000fc60001000000 */
[----:B------:R-:W-:Y:S01]  /*1a1f0*/  IMAD.MOV.U32 R22, RZ, RZ, R4 ;  /* 0x000000ffff167224 */ /* 0x000fe200078e0004 */
[----:B------:R-:W-:Y:S01]  /*1a200*/  LOP3.LUT R23, R21, R12, RZ, 0x3c, !PT ;  /* 0x0000000c15177212 */ /* 0x000fe200078e3cff */
[----:B------:R-:W-:Y:S06]  /*1a210*/  @!P0 BRA `(.L_x_1897) ;  /* 0x0000000000048947 */ /* 0x000fec0003800000 */
[----:B------:R-:W-:Y:S01]  /*1a220*/  BPT.TRAP 0x1 ;  /* 0x000000040000795c */ /* 0x000fe20000300000 */
.L_x_1897:
[----:B------:R-:W-:Y:S01]  /*1a230*/  IMAD R3, R22, 0x8, R16 ;  /* 0x0000000816037824 */ /* 0x000fe200078e0210 */
[----:B------:R-:W-:-:S04]  /*1a240*/  SHF.L.U32 R14, R23, 0x1f, RZ ;  /* 0x0000001f170e7819 */ /* 0x000fc800000006ff */
[----:B------:R0:W1:Y:S01]  /*1a250*/  SYNCS.PHASECHK.TRANS64.TRYWAIT P2, [R3+URZ+0x2a830], R14 ;  /* 0x02a8300e030075a7 */ /* 0x000062000804017f */
[----:B------:R-:W-:Y:S05]  /*1a260*/  @!P0 BRA `(.L_x_1898) ;  /* 0x0000000000048947 */ /* 0x000fea0003800000 */
[----:B------:R-:W-:Y:S01]  /*1a270*/  BPT.TRAP 0x1 ;  /* 0x000000040000795c */ /* 0x000fe20000300000 */
.L_x_1898:
[----:B------:R-:W-:Y:S01]  /*1a280*/  BSSY B1, `(.L_x_1899) ;  /* 0x0000006000017945 */ /* 0x000fe20003800000 */
[----:B------:R-:W-:Y:S02]  /*1a290*/  IMAD R12, R22, 0x900, R8 ;  /* 0x00000900160c7824 */ /* 0x000fe400078e0208 */
[----:B------:R-:W-:Y:S01]  /*1a2a0*/  IMAD.MOV.U32 R13, RZ, RZ, 0x40000040 ;  /* 0x40000040ff0d7424 */ /* 0x000fe200078e00ff */
[----:B-1----:R-:W-:Y:S06]  /*1a2b0*/  @P2 BRA `(.L_x_1900) ;  /* 0x0000000000082947 */ /* 0x002fec0003800000 */
[----:B------:R-:W1:Y:S02]  /*1a2c0*/  SYNCS.PHASECHK.TRANS64.TRYWAIT P2, [R3+URZ+0x2a830], R14 ;  /* 0x02a8300e030075a7 */ /* 0x000e64000804017f */
[----:B-1----:R-:W-:Y:S05]  /*1a2d0*/  @!P2 BRA `(.L_x_1901) ;  /* 0x000000ec000ca947 */ /* 0x002fea0003800000 */
.L_x_1900:
[----:B------:R-:W-:Y:S05]  /*1a2e0*/  BSYNC B1 ;  /* 0x0000000000017941 */ /* 0x000fea0003800000 */
.L_x_1899:
[----:B------:R-:W2:Y:S04]  /*1a2f0*/  LDL.64 R88, [R1+0x38] ;  /* 0x0000380001587983 */ /* 0x000ea80000100a00 */
[----:B------:R-:W3:Y:S04]  /*1a300*/  LDL.64 R220, [R1+0x30] ;  /* 0x0000300001dc7983 */ /* 0x000ee80000100a00 */
[----:B------:R-:W4:Y:S01]  /*1a310*/  LDL.64 R218, [R1+0x28] ;  /* 0x0000280001da7983 */ /* 0x000f220000100a00 */
[----:B------:R-:W-:-:S03]  /*1a320*/  R2UR UR6, R12 ;  /* 0x000000000c0672ca */ /* 0x000fc600000e0000 */
[----:B------:R-:W5:Y:S01]  /*1a330*/  LDL.64 R216, [R1+0x20] ;  /* 0x0000200001d87983 */ /* 0x000f620000100a00 */
[----:B------:R-:W-:Y:S01]  /*1a340*/  R2UR UR7, R13 ;  /* 0x000000000d0772ca */ /* 0x000fe200000e0000 */
[----:B01----:R-:W-:Y:S01]  /*1a350*/  VIADD R14, R12, 0x2 ;  /* 0x000000020c0e7836 */ /* 0x003fe20000000000 */
[----:B------:R-:W-:Y:S01]  /*1a360*/  MOV R15, 0x40000040 ;  /* 0x40000040000f7802 */ /* 0x000fe20000000f00 */
        /* <DEDUP_REMOVED lines=171> */
.L_x_1902:
[----:B------:R-:W-:Y:S02]  /*1ae20*/  SHF.L.U32 R3, R21, 0x1f, RZ ;  /* 0x0000001f15037819 */ /* 0x000fe400000006ff */
[----:B------:R-:W-:-:S04]  /*1ae30*/  LEA R12, R198, R16, 0x3 ;  /* 0x00000010c60c7211 */ /* 0x000fc800078e18ff */
[----:B------:R0:W1:Y:S01]  /*1ae40*/  SYNCS.PHASECHK.TRANS64.TRYWAIT P2, [R12+URZ+0x2a850], R3 ;  /* 0x02a850030c0075a7 */ /* 0x000062000804017f */
[----:B------:R-:W-:Y:S05]  /*1ae50*/  @!P0 BRA `(.L_x_1903) ;  /* 0x0000000000048947 */ /* 0x000fea0003800000 */
[----:B------:R-:W-:Y:S01]  /*1ae60*/  BPT.TRAP 0x1 ;  /* 0x000000040000795c */ /* 0x000fe20000300000 */
.L_x_1903:
        /* <DEDUP_REMOVED lines=9> */
.L_x_1905:
[----:B------:R-:W-:Y:S05]  /*1af00*/  BSYNC B1 ;  /* 0x0000000000017941 */ /* 0x000fea0003800000 */
.L_x_1904:
[----:B------:R-:W-:Y:S01]  /*1af10*/  IMAD.MOV.U32 R2, RZ, RZ, R0 ;  /* 0x000000ffff027224 */ /* 0x000fe200078e0000 */
[----:B------:R-:W-:Y:S01]  /*1af20*/  WARPGROUP.ARRIVE ;  /* 0x00000000000079c5 */ /* 0x000fe20000000000 */
[----:B01----:R-:W-:Y:S01]  /*1af30*/  IMAD.MOV.U32 R3, RZ, RZ, 0x40000040 ;  /* 0x40000040ff037424 */ /* 0x003fe200078e00ff */
[----:B------:R-:W-:Y:S01]  /*1af40*/  ISETP.NE.AND P2, PT, R203, 0x1, PT ;  /* 0x00000001cb00780c */ /* 0x000fe20003f45270 */
[----:B------:R-:W-:Y:S01]  /*1af50*/  ULOP3.LUT UR4, URZ, UR51, URZ, 0x33, !UPT ;  /* 0x000000333f047292 */ /* 0x000fe2000f8e333f */
[----:B------:R-:W-:Y:S01]  /*1af60*/  R2UR UR6, R2 ;  /* 0x00000000020672ca */ /* 0x000fe200000e0000 */
[----:B------:R-:W-:Y:S01]  /*1af70*/  VIADD R2, R0, 0x80 ;  /* 0x0000008000027836 */ /* 0x000fe20000000000 */
[----:B------:R-:W-:Y:S01]  /*1af80*/  R2UR UR7, R3 ;  /* 0x00000000030772ca */ /* 0x000fe200000e0000 */
[----:B------:R-:W-:Y:S01]  /*1af90*/  IMAD.MOV.U32 R3, RZ, RZ, 0x40000040 ;  /* 0x40000040ff037424 */ /* 0x000fe200078e00ff */
[----:B------:R-:W-:-:S11]  /*1afa0*/  IADD3 R15, R181, R177, RZ ;  /* 0x000000b1b50f7210 */ /* 0x000fd60007ffe0ff */
        /* <DEDUP_REMOVED lines=26> */
[----:B------:R-:W0:Y:S01]  /*1b150*/  @P2 LDC R0, c[0x0][0x44c] ;  /* 0x00011300ff002b82 */ /* 0x000e220000000800 */
[----:B------:R-:W-:Y:S02]  /*1b160*/  WARPGROUP.DEPBAR.LE gsb0, 0x0 ;  /* 0x00008000000079c5 */ /* 0x000fe40000010000 */
[----:B------:R-:W-:-:S08]  /*1b170*/  WARPGROUP.ARRIVE ;  /* 0x00000000000079c5 */ /* 0x000fd00000000000 */
[----:B------:R-:W-:Y:S01]  /*1b180*/  HGMMA.64x128x16.F32 R24, R140, gdesc[UR4].tnspB, R24, gsb0 ;  /* 0x41e000048c187df0 */ /* 0x000fe20008000818 */
[----:B------:R-:W-:Y:S01]  /*1b190*/  R2UR UR6, R2 ;  /* 0x00000000020672ca */ /* 0x000fe200000e0000 */
[----:B0-----:R-:W-:Y:S01]  /*1b1a0*/  @P2 IMAD.HI.U32 R2, R15, R0, RZ ;  /* 0x000000000f022227 */ /* 0x001fe200078e00ff */
[----:B------:R-:W-:Y:S02]  /*1b1b0*/  R2UR UR7, R3 ;  /* 0x00000000030772ca */ /* 0x000fe400000e0000 */
[----:B------:R-:W0:Y:S01]  /*1b1c0*/  @P2 LDC R3, c[0x0][0x450] ;  /* 0x00011400ff032b82 */ /* 0x000e220000000800 */
[----:B------:R-:W-:-:S04]  /*1b1d0*/  @!P1 IMAD R0, R4, 0x8, R16 ;  /* 0x0000000804009824 */ /* 0x000fc800078e0210 */
[----:B------:R-:W-:-:S05]  /*1b1e0*/  @!P1 VIADD R0, R0, 0x2a840 ;  /* 0x0002a84000009836 */ /* 0x000fca0000000000 */
[----:B------:R-:W-:Y:S02]  /*1b1f0*/  @!P1 PRMT R0, RZ, 0x654, R0 ;  /* 0x00000654ff009816 */ /* 0x000fe40000000000 */
[----:B0-----:R-:W-:Y:S02]  /*1b200*/  @P2 SHF.R.U32.HI R15, RZ, R3, R2 ;  /* 0x00000003ff0f2219 */ /* 0x001fe40000011602 */
[----:B------:R-:W-:-:S03]  /*1b210*/  ISETP.GE.AND P2, PT, R20, 0x1, PT ;  /* 0x000000011400780c */ /* 0x000fc60003f46270 */
[----:B------:R-:W0:Y:S01]  /*1b220*/  SHFL.IDX PT, R2, R15, RZ, 0x1c1f ;  /* 0x001c1fff0f027589 */ /* 0x000e2200000e0000 */
[----:B------:R-:W-:Y:S02]  /*1b230*/  WARPGROUP.DEPBAR.LE gsb0, 0x0 ;  /* 0x00008000000079c5 */ /* 0x000fe40000010000 */
[----:B------:R-:W-:Y:S01]  /*1b240*/  WARPGROUP.ARRIVE ;  /* 0x00000000000079c5 */ /* 0x000fe20000000000 */
[----:B------:R-:W-:-:S04]  /*1b250*/  IMAD R140, R10, -0x60, RZ ;  /* 0xffffffa00a8c7824 */ /* 0x000fc800078e02ff */
[----:B------:R-:W-:Y:S01]  /*1b260*/  VIADD R3, R140, 0x1 ;  /* 0x000000018c037836 */ /* 0x000fe20000000000 */
[----:B------:R-:W-:Y:S03]  /*1b270*/  HGMMA.64x128x16.F32 R24, R136, gdesc[UR4].tnspB, R24, gsb0 ;  /* 0x41e0000488187df0 */ /* 0x000fe60008000818 */
[----:B------:R-:W-:-:S04]  /*1b280*/  IMAD R3, R180, -0x2, R3 ;  /* 0xfffffffeb4037824 */ /* 0x000fc800078e0203 */
[----:B------:R-:W-:Y:S01]  /*1b290*/  VIADD R7, R3, 0xffffffff ;  /* 0xffffffff03077836 */ /* 0x000fe20000000000 */
[----:B------:R-:W-:-:S05]  /*1b2a0*/  IADD3 R13, -R163, R3, R164 ;  /* 0x00000003a30d7210 */ /* 0x000fca0007ffe1a4 */
[C---:B------:R-:W-:Y:S02]  /*1b2b0*/  VIADD R21, R13.reuse, UR50 ;  /* 0x000000320d157c36 */ /* 0x040fe40008000000 */
[----:B------:R-:W-:Y:S01]  /*1b2c0*/  VIADD R13, R13, UR4 ;  /* 0x000000040d0d7c36 */ /* 0x000fe20008000000 */
[----:B------:R-:W-:Y:S02]  /*1b2d0*/  WARPGROUP.DEPBAR.LE gsb0, 0x0 ;  /* 0x00008000000079c5 */ /* 0x000fe40000010000 */
[----:B------:R1:W-:Y:S01]  /*1b2e0*/  @!P1 SYNCS.ARRIVE.TRANS64.RED.A1T0 RZ, [R0+URZ], RZ ;  /* 0x000000ff00ff99a7 */ /* 0x0003e2000810043f */
[----:B0-----:R-:W-:Y:S01]  /*1b2f0*/  IADD3 R139, R21, R2, RZ ;  /* 0x00000002158b7210 */ /* 0x001fe20007ffe0ff */
[----:B------:R-:W-:Y:S01]  /*1b300*/  IMAD.IADD R137, R13, 0x1, R2 ;  /* 0x000000010d897824 */ /* 0x000fe200078e0202 */
[----:B------:R-:W-:Y:S06]  /*1b310*/  @!P2 BRA `(.L_x_1907) ;  /* 0x000000000054a947 */ /* 0x000fec0003800000 */
[----:B-1----:R-:W-:Y:S01]  /*1b320*/  IADD3 R0, -R163, R164, R2 ;  /* 0x000000a4a3007210 */ /* 0x002fe20007ffe102 */
        /* <DEDUP_REMOVED lines=11> */
.L_x_1909:
[----:B------:R-:W-:-:S05]  /*1b3e0*/  IMAD.U32 R4, RZ, RZ, UR39 ;  /* 0x00000027ff047e24 */ /* 0x000fca000f8e00ff */
[----:B------:R-:W-:-:S13]  /*1b3f0*/  ISETP.NE.AND P2, PT, R4, 0x1, PT ;  /* 0x000000010400780c */ /* 0x000fda0003f45270 */
[----:B------:R-:W0:Y:S02]  /*1b400*/  @P2 LDC.64 R2, c[0x0][0x9e8] ;  /* 0x00027a00ff022b82 */ /* 0x000e240000000a00 */
[----:B0-----:R-:W-:-:S05]  /*1b410*/  @P2 IMAD.HI.U32 R2, R0, R2, RZ ;  /* 0x0000000200022227 */ /* 0x001fca00078e00ff */
[----:B------:R-:W-:-:S07]  /*1b420*/  @P2 SHF.R.U32.HI R0, RZ, R3, R2 ;  /* 0x00000003ff002219 */ /* 0x000fce0000011602 */
.L_x_1910:
[----:B------:R-:W-:Y:S05]  /*1b430*/  BSYNC B1 ;  /* 0x0000000000017941 */ /* 0x000fea0003800000 */
.L_x_1908:
[----:B------:R-:W-:-:S05]  /*1b440*/  IMAD R0, R0, R4, R7 ;  /* 0x0000000400007224 */ /* 0x000fca00078e0207 */
[----:B------:R-:W-:Y:S02]  /*1b450*/  VIADDMNMX R139, R0, R4, R139, PT ;  /* 0x00000004008b7246 */ /* 0x000fe4000380018b */
[----:B------:R-:W-:-:S07]  /*1b460*/  VIMNMX R137, R137, R0, !PT ;  /* 0x0000000089897248 */ /* 0x000fce0007fe0100 */
.L_x_1907:
[C---:B------:R-:W-:Y:S01]  /*1b470*/  ISETP.GE.AND P2, PT, R140.reuse, 0x2, PT ;  /* 0x000000028c00780c */ /* 0x040fe20003f46270 */
[----:B------:R-:W0:Y:S01]  /*1b480*/  SHFL.IDX PT, R2, R15, 0x1, 0x1c1f ;  /* 0x003c1f000f027f89 */ /* 0x000e2200000e0000 */
[C---:B------:R-:W-:Y:S02]  /*1b490*/  ISETP.GE.AND P5, PT, R140.reuse, 0xa, PT ;  /* 0x0000000a8c00780c */ /* 0x040fe40003fa6270 */
[----:B------:R-:W-:Y:S02]  /*1b4a0*/  ISETP.GT.AND P3, PT, R137, 0x1, !P2 ;  /* 0x000000018900780c */ /* 0x000fe40005764270 */
[----:B------:R-:W-:Y:S02]  /*1b4b0*/  P2R R143, PR, RZ, 0x20 ;  /* 0x00000020ff8f7803 */ /* 0x000fe40000000000 */
[----:B------:R-:W-:Y:S02]  /*1b4c0*/  ISETP.LT.OR P4, PT, R139, 0x2, P3 ;  /* 0x000000028b00780c */ /* 0x000fe40001f81670 */
[----:B------:R-:W-:-:S02]  /*1b4d0*/  ISETP.GE.AND P3, PT, R140, 0x9, PT ;  /* 0x000000098c00780c */ /* 0x000fc40003f66270 */
[----:B-1----:R-:W-:Y:S02]  /*1b4e0*/  FSEL R0, R89, -INF , !P4 ;  /* 0xff80000059007808 */ /* 0x002fe40006000000 */
[----:B------:R-:W-:-:S04]  /*1b4f0*/  ISETP.GT.AND P4, PT, R137, 0x8, !P3 ;  /* 0x000000088900780c */ /* 0x000fc80005f84270 */
[----:B------:R-:W-:-:S04]  /*1b500*/  ISETP.LT.OR P4, PT, R139, 0x9, P4 ;  /* 0x000000098b00780c */ /* 0x000fc80002781670 */
[----:B------:R-:W-:Y:S02]  /*1b510*/  FSEL R92, R92, -INF , !P4 ;  /* 0xff8000005c5c7808 */ /* 0x000fe40006000000 */
[----:B------:R-:W-:Y:S01]  /*1b520*/  ISETP.GT.AND P4, PT, R137, 0x9, !P5 ;  /* 0x000000098900780c */ /* 0x000fe20006f84270 */
[--C-:B0-----:R-:W-:Y:S01]  /*1b530*/  IMAD.IADD R21, R21, 0x1, R2.reuse ;  /* 0x0000000115157824 */ /* 0x101fe200078e0202 */
[----:B------:R-:W-:Y:S01]  /*1b540*/  ISETP.GE.AND P5, PT, R140, 0x11, PT ;  /* 0x000000118c00780c */ /* 0x000fe20003fa6270 */
[----:B------:R-:W-:Y:S01]  /*1b550*/  IMAD.IADD R13, R13, 0x1, R2 ;  /* 0x000000010d0d7824 */ /* 0x000fe200078e0202 */
        /* <DEDUP_REMOVED lines=118> */
.L_x_1913:
[----:B------:R-:W-:-:S04]  /*1bcc0*/  MOV R154, UR39 ;  /* 0x00000027009a7c02 */ /* 0x000fc80008000f00 */
[----:B------:R-:W-:-:S13]  /*1bcd0*/  ISETP.NE.AND P6, PT, R154, 0x1, PT ;  /* 0x000000019a00780c */ /* 0x000fda0003fc5270 */
[----:B------:R-:W0:Y:S02]  /*1bce0*/  @P6 LDC.64 R2, c[0x0][0x9e8] ;  /* 0x00027a00ff026b82 */ /* 0x000e240000000a00 */
[----:B0-----:R-:W-:-:S05]  /*1bcf0*/  @P6 IMAD.HI.U32 R2, R15, R2, RZ ;  /* 0x000000020f026227 */ /* 0x001fca00078e00ff */
[----:B------:R-:W-:-:S07]  /*1bd00*/  @P6 SHF.R.U32.HI R15, RZ, R3, R2 ;  /* 0x00000003ff0f6219 */ /* 0x000fce0000011602 */
.L_x_1914:
[----:B------:R-:W-:Y:S05]  /*1bd10*/  BSYNC B1 ;  /* 0x0000000000017941 */ /* 0x000fea0003800000 */
.L_x_1912:
[----:B------:R-:W-:-:S05]  /*1bd20*/  IMAD R2, R15, R154, R7 ;  /* 0x0000009a0f027224 */ /* 0x000fca00078e0207 */
[----:B------:R-:W-:Y:S02]  /*1bd30*/  VIADDMNMX R21, R2, R154, R21, PT ;  /* 0x0000009a02157246 */ /* 0x000fe40003800115 */
[----:B------:R-:W-:-:S07]  /*1bd40*/  VIMNMX R13, R13, R2, !PT ;  /* 0x000000020d0d7248 */ /* 0x000fce0007fe0100 */
.L_x_1911:
[C---:B------:R-:W-:Y:S01]  /*1bd50*/  ISETP.GT.AND P2, PT, R13.reuse, 0x1, !P2 ;  /* 0x000000010d00780c */ /* 0x040fe20005744270 */
[----:B------:R-:W-:Y:S01]  /*1bd60*/  IMAD.U32 R7, RZ, RZ, UR38 ;  /* 0x00000026ff077e24 */ /* 0x000fe2000f8e00ff */
[----:B------:R-:W-:Y:S01]  /*1bd70*/  ISETP.GT.AND P3, PT, R13, 0x8, !P3 ;  /* 0x000000080d00780c */ /* 0x000fe20005f64270 */
[----:B------:R-:W-:Y:S01]  /*1bd80*/  @!P1 VIADD R12, R12, 0x2a860 ;  /* 0x0002a8600c0c9836 */ /* 0x000fe20000000000 */
        /* <DEDUP_REMOVED lines=82> */
[----:B0-----:R-:W-:-:S02]  /*1c2b0*/  FMNMX.FTZ R89, R15, R220, !PT ;  /* 0x000000dc0f597209 */ /* 0x001fc40007810000 */
[----:B------:R-:W-:Y:S02]  /*1c2c0*/  FSEL R118, R118, -INF , !P2 ;  /* 0xff80000076767808 */ /* 0x000fe40005000000 */
[----:B------:R-:W-:Y:S01]  /*1c2d0*/  ISETP.NE.AND P2, PT, R151, RZ, PT ;  /* 0x000000ff9700720c */ /* 0x000fe20003f45270 */
        /* <DEDUP_REMOVED lines=40> */
[----:B------:R-:W-:Y:S01]  /*1c560*/  FSEL R108, R135, -INF , !P3 ;  /* 0xff800000876c7808 */ /* 0x000fe20005800000 */
        /* <DEDUP_REMOVED lines=20> */
[--C-:B0-----:R-:W-:Y:S01]  /*1c6b0*/  FFMA.FTZ R92, R100, R7, -R101.reuse ;  /* 0x00000007645c7223 */ /* 0x101fe20000010865 */
[----:B------:R-:W-:Y:S01]  /*1c6c0*/  FMNMX.FTZ R93, R106, R93, !PT ;  /* 0x0000005d6a5d7209 */ /* 0x000fe20007810000 */
[-CC-:B------:R-:W-:Y:S01]  /*1c6d0*/  FFMA.FTZ R100, R142, R7.reuse, -R101.reuse ;  /* 0x000000078e647223 */ /* 0x180fe20000010865 */
[-CC-:B------:R-:W-:Y:S01]  /*1c6e0*/  FFMA.FTZ R142, R124, R7.reuse, -R101.reuse ;  /* 0x000000077c8e7223 */ /* 0x180fe20000010865 */
[----:B------:R-:W-:Y:S01]  /*1c6f0*/  FFMA.FTZ R140, R140, R7, -R101 ;  /* 0x000000078c8c7223 */ /* 0x000fe20000010865 */
[----:B------:R-:W-:-:S02]  /*1c700*/  FMNMX.FTZ R93, R198, R93, !PT ;  /* 0x0000005dc65d7209 */ /* 0x000fc40007810000 */
[----:B------:R-:W-:Y:S01]  /*1c710*/  MUFU.EX2 R15, R15 ;  /* 0x0000000f000f7308 */ /* 0x000fe20000000800 */
[--C-:B-1----:R-:W-:Y:S01]  /*1c720*/  FFMA.FTZ R96, R138, R7, -R101.reuse ;  /* 0x000000078a607223 */ /* 0x102fe20000010865 */
[----:B------:R-:W-:Y:S01]  /*1c730*/  FMNMX.FTZ R93, R110, R93, !PT ;  /* 0x0000005d6e5d7209 */ /* 0x000fe20007810000 */
[----:B------:R-:W-:-:S03]  /*1c740*/  FFMA.FTZ R138, R132, R7, -R101 ;  /* 0x00000007848a7223 */ /* 0x000fc60000010865 */
[----:B------:R-:W-:Y:S02]  /*1c750*/  FMNMX.FTZ R93, R200, R93, !PT ;  /* 0x0000005dc85d7209 */ /* 0x000fe40007810000 */
[----:B------:R-:W-:Y:S02]  /*1c760*/  MUFU.EX2 R88, R88 ;  /* 0x0000005800587308 */ /* 0x000fe40000000800 */
[----:B------:R-:W-:-:S04]  /*1c770*/  FMNMX.FTZ R93, R114, R93, !PT ;  /* 0x0000005d725d7209 */ /* 0x000fc80007810000 */
[----:B------:R-:W-:Y:S02]  /*1c780*/  FMNMX.FTZ R95, R210, R93, !PT ;  /* 0x0000005dd25f7209 */ /* 0x000fe40007810000 */
[----:B------:R0:W-:Y:S02]  /*1c790*/  MUFU.EX2 R93, R136 ;  /* 0x00000088005d7308 */ /* 0x0001e40000000800 */
[----:B------:R-:W-:-:S04]  /*1c7a0*/  FMNMX.FTZ R95, R118, R95, !PT ;  /* 0x0000005f765f7209 */ /* 0x000fc80007810000 */
[----:B------:R-:W-:Y:S02]  /*1c7b0*/  FMNMX.FTZ R97, R212, R95, !PT ;  /* 0x0000005fd4617209 */ /* 0x000fe40007810000 */
[----:B------:R1:W-:Y:S01]  /*1c7c0*/  MUFU.EX2 R95, R104 ;  /* 0x00000068005f7308 */ /* 0x0003e20000000800 */
[----:B0-----:R-:W-:Y:S01]  /*1c7d0*/  FFMA.FTZ R136, R128, R7, -R101 ;  /* 0x0000000780887223 */ /* 0x001fe20000010865 */
[----:B------:R-:W-:-:S04]  /*1c7e0*/  FMNMX.FTZ R97, R122, R97, !PT ;  /* 0x000000617a617209 */ /* 0x000fc80007810000 */
[----:B------:R-:W-:Y:S02]  /*1c7f0*/  FMNMX.FTZ R97, R214, R97, !PT ;  /* 0x00000061d6617209 */ /* 0x000fe40007810000 */
[----:B------:R-:W-:Y:S01]  /*1c800*/  MUFU.EX2 R90, R90 ;  /* 0x0000005a005a7308 */ /* 0x000fe20000000800 */
[----:B-1----:R-:W-:Y:S01]  /*1c810*/  FFMA.FTZ R104, R148, R7, -R101 ;  /* 0x0000000794687223 */ /* 0x002fe20000010865 */
[----:B------:R-:W-:-:S04]  /*1c820*/  FMNMX.FTZ R97, R126, R97, !PT ;  /* 0x000000617e617209 */ /* 0x000fc80007810000 */
[----:B------:R-:W-:Y:S02]  /*1c830*/  FMNMX.FTZ R97, R216, R97, !PT ;  /* 0x00000061d8617209 */ /* 0x000fe40007810000 */
[----:B------:R-:W0:Y:S02]  /*1c840*/  MUFU.EX2 R14, R14 ;  /* 0x0000000e000e7308 */ /* 0x000e240000000800 */
[----:B------:R-:W-:-:S04]  /*1c850*/  FMNMX.FTZ R97, R130, R97, !PT ;  /* 0x0000006182617209 */ /* 0x000fc80007810000 */
[----:B------:R-:W-:Y:S02]  /*1c860*/  FMNMX.FTZ R97, R218, R97, !PT ;  /* 0x00000061da617209 */ /* 0x000fe40007810000 */
[----:B------:R-:W-:Y:S02]  /*1c870*/  MUFU.EX2 R92, R92 ;  /* 0x0000005c005c7308 */ /* 0x000fe40000000800 */
[----:B------:R-:W-:-:S04]  /*1c880*/  FMNMX.FTZ R97, R134, R97, !PT ;  /* 0x0000006186617209 */ /* 0x000fc80007810000 */
[----:B------:R-:W-:Y:S01]  /*1c890*/  FMNMX.FTZ R0, R108, R97, !PT ;  /* 0x000000616c007209 */ /* 0x000fe20007810000 */
[----:B------:R-:W-:Y:S01]  /*1c8a0*/  FFMA.FTZ R97, R116, R7, -R101 ;  /* 0x0000000774617223 */ /* 0x000fe20000010865 */
[----:B------:R-:W1:Y:S01]  /*1c8b0*/  MUFU.EX2 R96, R96 ;  /* 0x0000006000607308 */ /* 0x000e620000000800 */
[----:B0-----:R-:W-:Y:S02]  /*1c8c0*/  F2FP.F16.F32.PACK_AB R152, R14, R91 ;  /* 0x0000005b0e98723e */ /* 0x001fe400000000ff */
[----:B------:R-:W0:Y:S05]  /*1c8d0*/  SHFL.BFLY PT, R103, R0, 0x2, 0x1f ;  /* 0x0c401f0000677f89 */ /* 0x000e2a00000e0000 */
[----:B------:R-:W2:Y:S08]  /*1c8e0*/  MUFU.EX2 R100, R100 ;  /* 0x0000006400647308 */ /* 0x000eb00000000800 */
[----:B------:R-:W-:Y:S01]  /*1c8f0*/  MUFU.EX2 R21, R21 ;  /* 0x0000001500157308 */ /* 0x000fe20000000800 */
[----:B-1----:R-:W-:-:S07]  /*1c900*/  F2FP.F16.F32.PACK_AB R148, R96, R95 ;  /* 0x0000005f6094723e */ /* 0x002fce00000000ff */
[----:B------:R-:W-:Y:S01]  /*1c910*/  MUFU.EX2 R144, R144 ;  /* 0x0000009000907308 */ /* 0x000fe20000000800 */
[----:B0-----:R-:W-:Y:S01]  /*1c920*/  FMNMX.FTZ R4, R0, R103, !PT ;  /* 0x0000006700047209 */ /* 0x001fe20007810000 */
[----:B------:R-:W-:Y:S01]  /*1c930*/  FFMA.FTZ R103, R150, R7, -R101 ;  /* 0x0000000796677223 */ /* 0x000fe20000010865 */
[----:B------:R-:W-:Y:S02]  /*1c940*/  FSEL R0, R3, RZ, P2 ;  /* 0x000000ff03007208 */ /* 0x000fe40001000000 */
[----:B--2---:R-:W-:Y:S01]  /*1c950*/  F2FP.F16.F32.PACK_AB R150, R100, R13 ;  /* 0x0000000d6496723e */ /* 0x004fe200000000ff */
[----:B------:R-:W0:Y:S02]  /*1c960*/  SHFL.BFLY PT, R107, R4, 0x1, 0x1f ;  /* 0x0c201f00046b7f89 */ /* 0x000e2400000e0000 */
        /* <DEDUP_REMOVED lines=45> */
[----:B------:R-:W-:Y:S01]  /*1cc40*/  FADD.FTZ R118, R92, R9 ;  /* 0x000000095c767221 */ /* 0x000fe20000010000 */
[-CC-:B------:R-:W-:Y:S01]  /*1cc50*/  FFMA.FTZ R216, R216, R7.reuse, -R101.reuse ;  /* 0x00000007d8d87223 */ /* 0x180fe20000010865 */
[-CC-:B------:R-:W-:Y:S01]  /*1cc60*/  FFMA.FTZ R130, R130, R7.reuse, -R101.reuse ;  /* 0x0000000782827223 */ /* 0x180fe20000010865 */
[-CC-:B------:R-:W-:Y:S01]  /*1cc70*/  FFMA.FTZ R218, R218, R7.reuse, -R101.reuse ;  /* 0x00000007dada7223 */ /* 0x180fe20000010865 */
[----:B------:R-:W-:Y:S01]  /*1cc80*/  FADD.FTZ R118, R93, R118 ;  /* 0x000000765d767221 */ /* 0x000fe20000010000 */
[-CC-:B------:R-:W-:Y:S01]  /*1cc90*/  FFMA.FTZ R134, R134, R7.reuse, -R101.reuse ;  /* 0x0000000786867223 */ /* 0x180fe20000010865 */
[----:B------:R-:W-:Y:S01]  /*1cca0*/  FFMA.FTZ R101, R108, R7, -R101 ;  /* 0x000000076c657223 */ /* 0x000fe20000010865 */
[----:B------:R-:W3:Y:S01]  /*1ccb0*/  MUFU.EX2 R94, R94 ;  /* 0x0000005e005e7308 */ /* 0x000ee20000000800 */
[----:B-1----:R-:W-:Y:S01]  /*1ccc0*/  FFMA.FTZ R5, R2, R5, R157 ;  /* 0x0000000502057223 */ /* 0x002fe2000001009d */
[----:B------:R-:W-:Y:S01]  /*1ccd0*/  FADD.FTZ R9, R95, R118 ;  /* 0x000000765f097221 */ /* 0x000fe20000010000 */
[C---:B------:R-:W-:Y:S01]  /*1cce0*/  ISETP.GT.AND P2, PT, R10.reuse, R179, PT ;  /* 0x000000b30a00720c */ /* 0x040fe20003f44270 */
[----:B------:R-:W-:-:S02]  /*1ccf0*/  VIADD R10, R10, 0xffffffff ;  /* 0xffffffff0a0a7836 */ /* 0x000fc40000000000 */
[----:B------:R-:W-:Y:S01]  /*1cd00*/  FADD.FTZ R6, R112, R5 ;  /* 0x0000000570067221 */ /* 0x000fe20000010000 */
[----:B------:R-:W-:Y:S01]  /*1cd10*/  FADD.FTZ R118, R96, R9 ;  /* 0x0000000960767221 */ /* 0x000fe20000010000 */
[----:B------:R-:W-:Y:S01]  /*1cd20*/  F2FP.F16.F32.PACK_AB R156, R88, R15 ;  /* 0x0000000f589c723e */ /* 0x000fe200000000ff */
[----:B------:R-:W1:Y:S01]  /*1cd30*/  MUFU.EX2 R153, R153 ;  /* 0x0000009900997308 */ /* 0x000e620000000800 */
[----:B--2---:R-:W-:Y:S01]  /*1cd40*/  FADD.FTZ R5, R159, R6 ;  /* 0x000000069f057221 */ /* 0x004fe20000010000 */
[----:B------:R-:W-:Y:S01]  /*1cd50*/  FADD.FTZ R9, R13, R118 ;  /* 0x000000760d097221 */ /* 0x000fe20000010000 */
[----:B------:R-:W-:Y:S01]  /*1cd60*/  F2FP.F16.F32.PACK_AB R158, R90, R89 ;  /* 0x000000595a9e723e */ /* 0x000fe200000000ff */
[----:B------:R-:W-:Y:S01]  /*1cd70*/  IMAD.MOV.U32 R198, RZ, RZ, R22 ;  /* 0x000000ffffc67224 */ /* 0x000fe200078e0016 */
[----:B------:R-:W-:Y:S01]  /*1cd80*/  F2FP.F16.F32.PACK_AB R154, R93, R92 ;  /* 0x0000005c5d9a723e */ /* 0x000fe200000000ff */
[----:B------:R-:W-:Y:S01]  /*1cd90*/  FADD.FTZ R118, R100, R9 ;  /* 0x0000000964767221 */ /* 0x000fe20000010000 */
[----:B------:R-:W-:Y:S01]  /*1cda0*/  F2FP.F16.F32.PACK_AB R157, R112, R157 ;  /* 0x0000009d709d723e */ /* 0x000fe200000000ff */
[----:B------:R-:W2:Y:S01]  /*1cdb0*/  MUFU.EX2 R98, R98 ;  /* 0x0000006200627308 */ /* 0x000ea20000000800 */
[C---:B---3--:R-:W-:Y:S01]  /*1cdc0*/  FADD.FTZ R6, R94.reuse, R5 ;  /* 0x000000055e067221 */ /* 0x048fe20000010000 */
[----:B------:R-:W-:Y:S01]  /*1cdd0*/  FADD.FTZ R9, R21, R118 ;  /* 0x0000007615097221 */ /* 0x000fe20000010000 */
[----:B------:R-:W-:-:S03]  /*1cde0*/  F2FP.F16.F32.PACK_AB R159, R94, R159 ;  /* 0x0000009f5e9f723e */ /* 0x000fc600000000ff */
[C---:B------:R-:W-:Y:S01]  /*1cdf0*/  FADD.FTZ R118, R144.reuse, R9 ;  /* 0x0000000990767221 */ /* 0x040fe20000010000 */
[----:B------:R-:W-:Y:S01]  /*1ce00*/  F2FP.F16.F32.PACK_AB R144, R144, R21 ;  /* 0x000000159090723e */ /* 0x000fe200000000ff */
[----:B------:R-:W3:Y:S01]  /*1ce10*/  MUFU.EX2 R155, R155 ;  /* 0x0000009b009b7308 */ /* 0x000ee20000000800 */
[----:B-1----:R-:W-:Y:S01]  /*1ce20*/  FADD.FTZ R5, R153, R6 ;  /* 0x0000000699057221 */ /* 0x002fe20000010000 */
[----:B------:R-:W-:Y:S01]  /*1ce30*/  FADD.FTZ R9, R97, R118 ;  /* 0x0000007661097221 */ /* 0x000fe20000010000 */
[----:B------:R-:W-:-:S03]  /*1ce40*/  IMAD.MOV.U32 R21, RZ, RZ, R23 ;  /* 0x000000ffff157224 */ /* 0x000fc600078e0017 */
[C---:B------:R-:W-:Y:S01]  /*1ce50*/  FADD.FTZ R118, R146.reuse, R9 ;  /* 0x0000000992767221 */ /* 0x040fe20000010000 */
[----:B------:R-:W-:Y:S01]  /*1ce60*/  F2FP.F16.F32.PACK_AB R146, R146, R97 ;  /* 0x000000619292723e */ /* 0x000fe200000000ff */
        /* <DEDUP_REMOVED lines=56> */
[----:B--2---:R-:W-:Y:S01]  /*1d1f0*/  FADD.FTZ R14, R138, R9 ;  /* 0x000000098a0e7221 */ /* 0x004fe20000010000 */
[----:B------:R-:W-:-:S06]  /*1d200*/  MOV R9, R4 ;  /* 0x0000000400097202 */ /* 0x000fcc0000000f00 */
[----:B------:R-:W2:Y:S01]  /*1d210*/  MUFU.EX2 R101, R101 ;  /* 0x0000006500657308 */ /* 0x000ea20000000800 */
[----:B---3--:R-:W-:Y:S01]  /*1d220*/  FADD.FTZ R5, R134, R5 ;  /* 0x0000000586057221 */ /* 0x008fe20000010000 */
[----:B-1----:R-:W-:Y:S01]  /*1d230*/  F2FP.F16.F32.PACK_AB R140, R104, R99 ;  /* 0x00000063688c723e */ /* 0x002fe200000000ff */
[C---:B----4-:R-:W-:Y:S01]  /*1d240*/  FADD.FTZ R6, R11.reuse, R14 ;  /* 0x0000000e0b067221 */ /* 0x050fe20000010000 */
[----:B------:R-:W-:Y:S01]  /*1d250*/  F2FP.F16.F32.PACK_AB R138, R11, R138 ;  /* 0x0000008a0b8a723e */ /* 0x000fe200000000ff */
[----:B------:R-:W-:Y:S02]  /*1d260*/  IMAD.MOV.U32 R11, RZ, RZ, R3 ;  /* 0x000000ffff0b7224 */ /* 0x000fe400078e0003 */
[C---:B--2---:R-:W-:Y:S01]  /*1d270*/  FADD.FTZ R5, R101.reuse, R5 ;  /* 0x0000000565057221 */ /* 0x044fe20000010000 */
[----:B------:R-:W-:Y:S01]  /*1d280*/  F2FP.F16.F32.PACK_AB R139, R101, R134 ;  /* 0x00000086658b723e */ /* 0x000fe200000000ff */
[----:B0-----:R-:W-:Y:S06]  /*1d290*/  @P2 BRA `(.L_x_1915) ;  /* 0xffffffcc00c42947 */ /* 0x001fec000383ffff */
.L_x_1896:
[----:B------:R-:W-:Y:S05]  /*1d2a0*/  BSYNC B0 ;  /* 0x0000000000007941 */ /* 0x000fea0003800000 */
.L_x_1895:
        /* <DEDUP_REMOVED lines=67> */
.L_x_1916:
[----:B------:R-:W-:Y:S01]  /*1d6e0*/  IMAD R13, R22, 0x8, R16 ;  /* 0x00000008160d7824 */ /* 0x000fe200078e0210 */
[----:B------:R-:W-:-:S04]  /*1d6f0*/  SHF.L.U32 R0, R23, 0x1f, RZ ;  /* 0x0000001f17007819 */ /* 0x000fc800000006ff */
[----:B------:R0:W1:Y:S01]  /*1d700*/  SYNCS.PHASECHK.TRANS64.TRYWAIT P2, [R13+URZ+0x2a850], R0 ;  /* 0x02a850000d0075a7 */ /* 0x000062000804017f */
[----:B------:R-:W-:Y:S05]  /*1d710*/  @!P0 BRA `(.L_x_1917) ;  /* 0x0000000000048947 */ /* 0x000fea0003800000 */
[----:B------:R-:W-:Y:S01]  /*1d720*/  BPT.TRAP 0x1 ;  /* 0x000000040000795c */ /* 0x000fe20000300000 */
.L_x_1917:
        /* <DEDUP_REMOVED lines=9> */
.L_x_1919:
[----:B------:R-:W-:Y:S05]  /*1d7c0*/  BSYNC B0 ;  /* 0x0000000000007941 */ /* 0x000fea0003800000 */
.L_x_1918:
[----:B------:R-:W-:Y:S01]  /*1d7d0*/  IMAD.MOV.U32 R9, RZ, RZ, 0x40000040 ;  /* 0x40000040ff097424 */ /* 0x000fe200078e00ff */
[C---:B------:R-:W-:Y:S01]  /*1d7e0*/  R2UR UR6, R8.reuse ;  /* 0x00000000080672ca */ /* 0x040fe200000e0000 */
[----:B------:R-:W-:Y:S01]  /*1d7f0*/  WARPGROUP.ARRIVE ;  /* 0x00000000000079c5 */ /* 0x000fe20000000000 */
[----:B------:R-:W-:Y:S01]  /*1d800*/  VIADD R10, R8, 0x80 ;  /* 0x00000080080a7836 */ /* 0x000fe20000000000 */
[----:B01----:R-:W0:Y:S01]  /*1d810*/  SHFL.BFLY PT, R0, R5, 0x2, 0x1f ;  /* 0x0c401f0005007f89 */ /* 0x003e2200000e0000 */
[----:B------:R-:W-:Y:S01]  /*1d820*/  R2UR UR7, R9 ;  /* 0x00000000090772ca */ /* 0x000fe200000e0000 */
[----:B------:R-:W-:Y:S01]  /*1d830*/  IMAD.MOV.U32 R11, RZ, RZ, 0x40000040 ;  /* 0x40000040ff0b7424 */ /* 0x000fe200078e00ff */
[----:B------:R-:W-:Y:S01]  /*1d840*/  IADD3 R22, R22, 0x1, RZ ;  /* 0x0000000116167810 */ /* 0x000fe20007ffe0ff */
[----:B------:R-:W-:Y:S02]  /*1d850*/  IMAD.MOV.U32 R9, RZ, RZ, 0x40000040 ;  /* 0x40000040ff097424 */ /* 0x000fe400078e00ff */
[----:B------:R-:W-:Y:S01]  /*1d860*/  IMAD.MOV.U32 R20, RZ, RZ, -0x800000 ;  /* 0xff800000ff147424 */ /* 0x000fe200078e00ff */
[----:B------:R-:W-:Y:S01]  /*1d870*/  ISETP.NE.AND P2, PT, R22, 0x2, PT ;  /* 0x000000021600780c */ /* 0x000fe20003f45270 */
[----:B------:R-:W-:-:S03]  /*1d880*/  VIADD R187, R187, 0x1 ;  /* 0x00000001bbbb7836 */ /* 0x000fc60000000000 */
[----:B------:R-:W-:-:S03]  /*1d890*/  SEL R22, R22, RZ, P2 ;  /* 0x000000ff16167207 */ /* 0x000fc60001000000 */
[----:B------:R-:W-:Y:S01]  /*1d8a0*/  HGMMA.64x128x16.F32 R24, R156, gdesc[UR4].tnspB, R24, gsb0 ;  /* 0x41e000049c187df0 */ /* 0x000fe20008000818 */
[----:B------:R-:W-:Y:S01]  /*1d8b0*/  R2UR UR6, R10 ;  /* 0x000000000a0672ca */ /* 0x000fe200000e0000 */
[----:B------:R-:W-:Y:S01]  /*1d8c0*/  VIADD R10, R8, 0x100 ;  /* 0x00000100080a7836 */ /* 0x000fe20000000000 */
[----:B------:R-:W-:Y:S02]  /*1d8d0*/  R2UR UR7, R11 ;  /* 0x000000000b0772ca */ /* 0x000fe400000e0000 */
[----:B------:R-:W-:Y:S01]  /*1d8e0*/  MOV R11, 0x40000040 ;  /* 0x40000040000b7802 */ /* 0x000fe20000000f00 */
[----:B0-----:R-:W-:Y:S01]  /*1d8f0*/  FADD.FTZ R2, R0, R5 ;  /* 0x0000000500027221 */ /* 0x001fe20000010000 */
[----:B------:R-:W-:Y:S01]  /*1d900*/  IMAD.MOV.U32 R5, RZ, RZ, RZ ;  /* 0x000000ffff057224 */ /* 0x000fe200078e00ff */
        /* <DEDUP_REMOVED lines=19> */
[----:B------:R-:W-:Y:S02]  /*1da40*/  R2UR UR7, R11 ;  /* 0x000000000b0772ca */ /* 0x000fe400000e0000 */
[----:B------:R-:W0:Y:S02]  /*1da50*/  SHFL.BFLY PT, R11, R2, 0x1, 0x1f ;  /* 0x0c201f00020b7f89 */ /* 0x000e2400000e0000 */
[----:B0-----:R-:W-:Y:S01]  /*1da60*/  FADD.FTZ R14, R2, R11 ;  /* 0x0000000b020e7221 */ /* 0x001fe20000010000 */
[----:B------:R-:W-:-:S04]  /*1da70*/  @!P1 VIADD R11, R13, 0x2a860 ;  /* 0x0002a8600d0b9836 */ /* 0x000fc80000000000 */
[----:B------:R-:W-:Y:S02]  /*1da80*/  FSETP.NE.FTZ.AND P3, PT, R14, RZ, PT ;  /* 0x000000ff0e00720b */ /* 0x000fe40003f75000 */
[----:B------:R-:W-:-:S11]  /*1da90*/  @!P1 PRMT R11, RZ, 0x654, R11 ;  /* 0x00000654ff0b9816 */ /* 0x000fd6000000000b */
[----:B------:R-:W0:Y:S01]  /*1daa0*/  @P3 MUFU.LG2 R10, R14 ;  /* 0x0000000e000a3308 */ /* 0x000e220000000c00 */
[----:B------:R-:W-:Y:S01]  /*1dab0*/  @P3 FMUL.FTZ R16, R7, 0.69314718246459960938 ;  /* 0x3f31721807103820 */ /* 0x000fe20000410000 */
[----:B------:R-:W-:Y:S02]  /*1dac0*/  WARPGROUP.DEPBAR.LE gsb0, 0x0 ;  /* 0x00008000000079c5 */ /* 0x000fe40000010000 */
[----:B------:R-:W-:-:S06]  /*1dad0*/  WARPGROUP.ARRIVE ;  /* 0x00000000000079c5 */ /* 0x000fcc0000000000 */
[----:B------:R-:W-:Y:S01]  /*1dae0*/  HGMMA.64x128x16.F32 R24, R140, gdesc[UR4].tnspB, R24, gsb0 ;  /* 0x41e000048c187df0 */ /* 0x000fe20008000818 */
[----:B------:R-:W-:Y:S01]  /*1daf0*/  R2UR UR6, R8 ;  /* 0x00000000080672ca */ /* 0x000fe200000e0000 */
[----:B------:R-:W-:Y:S01]  /*1db00*/  IMAD.MOV.U32 R8, RZ, RZ, RZ ;  /* 0x000000ffff087224 */ /* 0x000fe200078e00ff */
[----:B------:R-:W-:Y:S02]  /*1db10*/  R2UR UR7, R9 ;  /* 0x00000000090772ca */ /* 0x000fe400000e0000 */
[----:B------:R-:W1:Y:S03]  /*1db20*/  SHFL.BFLY PT, R9, R6, 0x2, 0x1f ;  /* 0x0c401f0006097f89 */ /* 0x000e6600000e0000 */
[----:B------:R-:W-:Y:S01]  /*1db30*/  @P3 MUFU.RCP R8, R14 ;  /* 0x0000000e00083308 */ /* 0x000fe20000001000 */
[----:B-1----:R-:W-:-:S05]  /*1db40*/  FADD.FTZ R9, R9, R6 ;  /* 0x0000000609097221 */ /* 0x002fca0000010000 */
[----:B------:R-:W1:Y:S02]  /*1db50*/  SHFL.BFLY PT, R0, R9, 0x1, 0x1f ;  /* 0x0c201f0009007f89 */ /* 0x000e6400000e0000 */
[----:B-1----:R-:W-:Y:S01]  /*1db60*/  FADD.FTZ R12, R9, R0 ;  /* 0x00000000090c7221 */ /* 0x002fe20000010000 */
[----:B------:R-:W-:Y:S01]  /*1db70*/  SEL R0, RZ, 0x1, P2 ;  /* 0x00000001ff007807 */ /* 0x000fe20001000000 */
[----:B0-----:R-:W-:-:S03]  /*1db80*/  @P3 FMUL.FTZ R9, R10, 0.69314718246459960938 ;  /* 0x3f3172180a093820 */ /* 0x001fc60000410000 */
[----:B------:R-:W-:Y:S01]  /*1db90*/  FSETP.NE.FTZ.AND P0, PT, R12, RZ, PT ;  /* 0x000000ff0c00720b */ /* 0x000fe20003f15000 */
[----:B------:R-:W-:Y:S01]  /*1dba0*/  @P3 FFMA.FTZ R20, R16, R4, R9 ;  /* 0x0000000410143223 */ /* 0x000fe20000010009 */
[----:B------:R-:W-:Y:S01]  /*1dbb0*/  LOP3.LUT R23, R23, R0, RZ, 0x3c, !PT ;  /* 0x0000000017177212 */ /* 0x000fe200078e3cff */
[----:B------:R-:W-:-:S10]  /*1dbc0*/  IMAD.MOV.U32 R0, RZ, RZ, -0x800000 ;  /* 0xff800000ff007424 */ /* 0x000fd400078e00ff */
[----:B------:R-:W0:Y:S01]  /*1dbd0*/  @P0 MUFU.LG2 R6, R12 ;  /* 0x0000000c00060308 */ /* 0x000e220000000c00 */
[----:B------:R-:W-:-:S07]  /*1dbe0*/  @P0 FMUL.FTZ R2, R7, 0.69314718246459960938 ;  /* 0x3f31721807020820 */ /* 0x000fce0000410000 */
        /* <DEDUP_REMOVED lines=8> */
[----:B------:R0:W-:Y:S01]  /*1dc70*/  @!P1 SYNCS.ARRIVE.TRANS64.RED.A1T0 RZ, [R11+URZ], RZ ;  /* 0x000000ff0bff99a7 */ /* 0x0001e2000810043f */
[-C--:B-1----:R-:W-:Y:S01]  /*1dc80*/  FMUL.FTZ R21, R36, R5.reuse ;  /* 0x0000000524157220 */ /* 0x082fe20000410000 */
        /* <DEDUP_REMOVED lines=62> */
[----:B0-----:R-:W-:-:S07]  /*1e070*/  FMUL.FTZ R87, R87, R8 ;  /* 0x0000000857577220 */ /* 0x001fce0000410000 */
.L_x_1781:
        /* <DEDUP_REMOVED lines=10> */
[----:B------:R-:W-:Y:S01]  /*1e120*/  ULDC.64 UR4, c[0x0][0xc00] ;  /* 0x0003000000047ab9 */ /* 0x000fe20000000a00 */
[----:B------:R-:W-:Y:S01]  /*1e130*/  F2FP.F16.F32.PACK_AB R35, R35, R70 ;  /* 0x000000462323723e */ /* 0x000fe200000000ff */
[----:B------:R-:W-:Y:S01]  /*1e140*/  ULDC.64 UR6, c[0x0][0x208] ;  /* 0x0000820000067ab9 */ /* 0x000fe20000000a00 */
[----:B------:R-:W-:Y:S02]  /*1e150*/  F2FP.F16.F32.PACK_AB R36, R73, R36 ;  /* 0x000000244924723e */ /* 0x000fe400000000ff */
[----:B------:R-:W-:Y:S02]  /*1e160*/  F2FP.F16.F32.PACK_AB R37, R37, R74 ;  /* 0x0000004a2525723e */ /* 0x000fe400000000ff */
[----:B------:R-:W-:Y:S02]  /*1e170*/  F2FP.F16.F32.PACK_AB R39, R39, R78 ;  /* 0x0000004e2727723e */ /* 0x000fe400000000ff */
[----:B------:R-:W-:-:S02]  /*1e180*/  MOV R2, R16 ;  /* 0x0000001000027202 */ /* 0x000fc40000000f00 */
[----:B--2---:R-:W-:-:S03]  /*1e190*/  MOV R3, R5 ;  /* 0x0000000500037202 */ /* 0x004fc60000000f00 */
[----:B------:R-:W-:-:S03]  /*1e1a0*/  IMAD.WIDE R4, R225, 0x2, R2 ;  /* 0x00000002e1047825 */ /* 0x000fc600078e0202 */
[C---:B------:R-:W-:Y:S02]  /*1e1b0*/  IADD3 R101, P3, R4.reuse, 0x4000, RZ ;  /* 0x0000400004657810 */ /* 0x040fe40007f7e0ff */
[C---:B------:R-:W-:Y:S02]  /*1e1c0*/  LOP3.LUT R15, R4.reuse, 0x380, RZ, 0xc0, !PT ;  /* 0x00000380040f7812 */ /* 0x040fe400078ec0ff */
[----:B------:R-:W-:Y:S02]  /*1e1d0*/  IADD3 R79, P4, R4, 0x60, RZ ;  /* 0x00000060044f7810 */ /* 0x000fe40007f9e0ff */
[----:B------:R-:W-:Y:S02]  /*1e1e0*/  LOP3.LUT R14, R101, 0x380, RZ, 0xc0, !PT ;  /* 0x00000380650e7812 */ /* 0x000fe400078ec0ff */
[----:B------:R-:W-:Y:S01]  /*1e1f0*/  SHF.R.U64 R15, R15, 0x3, RZ ;  /* 0x000000030f0f7819 */ /* 0x000fe200000012ff */
[----:B------:R-:W-:Y:S01]  /*1e200*/  IMAD.X R13, RZ, RZ, R5, P4 ;  /* 0x000000ffff0d7224 */ /* 0x000fe200020e0605 */
[----:B------:R-:W-:-:S02]  /*1e210*/  LOP3.LUT R12, R79, 0x380, RZ, 0xc0, !PT ;  /* 0x000003804f0c7812 */ /* 0x000fc400078ec0ff */
[----:B------:R-:W-:Y:S01]  /*1e220*/  SHF.R.U64 R14, R14, 0x3, RZ ;  /* 0x000000030e0e7819 */ /* 0x000fe200000012ff */
[----:B------:R-:W-:Y:S01]  /*1e230*/  BAR.SYNC.DEFER_BLOCKING 0x1, 0x100 ;  /* 0x0044000000007b1d */ /* 0x000fe20000010000 */
[C---:B------:R-:W-:Y:S02]  /*1e240*/  IADD3 R71, P6, R4.reuse, 0x20, RZ ;  /* 0x0000002004477810 */ /* 0x040fe40007fde0ff */
[C---:B------:R-:W-:Y:S02]  /*1e250*/  IADD3 R75, P5, R4.reuse, 0x40, RZ ;  /* 0x00000040044b7810 */ /* 0x040fe40007fbe0ff */
[C---:B------:R-:W-:Y:S01]  /*1e260*/  IADD3 R103, P2, R4.reuse, 0x4020, RZ ;  /* 0x0000402004677810 */ /* 0x040fe20007f5e0ff */
[--C-:B------:R-:W-:Y:S01]  /*1e270*/  IMAD.X R9, RZ, RZ, R5.reuse, P6 ;  /* 0x000000ffff097224 */ /* 0x100fe200030e0605 */
        /* <DEDUP_REMOVED lines=8> */
[----:B------:R-:W-:-:S02]  /*1e300*/  LOP3.LUT R14, R14, R101, RZ, 0x3c, !PT ;  /* 0x000000650e0e7212 */ /* 0x000fc400078e3cff */
[----:B------:R-:W-:Y:S02]  /*1e310*/  LOP3.LUT R12, R12, R79, RZ, 0x3c, !PT ;  /* 0x0000004f0c0c7212 */ /* 0x000fe400078e3cff */
[----:B------:R-:W-:Y:S02]  /*1e320*/  MOV R79, R14 ;  /* 0x0000000e004f7202 */ /* 0x000fe40000000f00 */
[----:B------:R-:W-:Y:S02]  /*1e330*/  F2FP.F16.F32.PACK_AB R15, R55, R54 ;  /* 0x00000036370f723e */ /* 0x000fe400000000ff */
[----:B------:R-:W-:Y:S01]  /*1e340*/  IADD3.X R33, RZ, R5, RZ, P0, !PT ;  /* 0x00000005ff217210 */ /* 0x000fe200007fe4ff */
[----:B------:R-:W2:Y:S01]  /*1e350*/  LDC R55, c[0x0][0xbe8] ;  /* 0x0002fa00ff377b82 */ /* 0x000ea20000000800 */
[----:B------:R-:W-:Y:S02]  /*1e360*/  ISETP.NE.U32.AND P0, PT, RZ, UR4, PT ;  /* 0x00000004ff007c0c */ /* 0x000fe4000bf05070 */
[----:B------:R-:W-:-:S02]  /*1e370*/  LOP3.LUT R8, R71, 0x380, RZ, 0xc0, !PT ;  /* 0x0000038047087812 */ /* 0x000fc400078ec0ff */
[----:B------:R-:W-:Y:S02]  /*1e380*/  MOV R94, R4 ;  /* 0x00000004005e7202 */ /* 0x000fe40000000f00 */
[----:B------:R-:W-:Y:S01]  /*1e390*/  ISETP.NE.AND.EX P0, PT, RZ, UR5, PT, P0 ;  /* 0x00000005ff007c0c */ /* 0x000fe2000bf05300 */
[----:B------:R-:W-:Y:S01]  /*1e3a0*/  ULDC.64 UR4, c[0x0][0xc08] ;  /* 0x0003020000047ab9 */ /* 0x000fe20000000a00 */
[----:B------:R-:W-:Y:S02]  /*1e3b0*/  LOP3.LUT R10, R75, 0x380, RZ, 0xc0, !PT ;  /* 0x000003804b0a7812 */ /* 0x000fe400078ec0ff */
[----:B------:R-:W-:Y:S02]  /*1e3c0*/  F2FP.F16.F32.PACK_AB R5, R32, R99 ;  /* 0x000000632005723e */ /* 0x000fe400000000ff */
[----:B------:R-:W-:Y:S02]  /*1e3d0*/  LOP3.LUT R32, R105, 0x380, RZ, 0xc0, !PT ;  /* 0x0000038069207812 */ /* 0x000fe400078ec0ff */
[----:B-1----:R-:W-:-:S02]  /*1e3e0*/  LOP3.LUT R24, R103, 0x380, RZ, 0xc0, !PT ;  /* 0x0000038067187812 */ /* 0x002fc400078ec0ff */
[----:B------:R-:W-:Y:S02]  /*1e3f0*/  LOP3.LUT R38, R107, 0x380, RZ, 0xc0, !PT ;  /* 0x000003806b267812 */ /* 0x000fe400078ec0ff */
[----:B------:R-:W-:Y:S02]  /*1e400*/  ISETP.NE.U32.AND P2, PT, RZ, UR4, PT ;  /* 0x00000004ff007c0c */ /* 0x000fe4000bf45070 */
[----:B------:R-:W-:Y:S02]  /*1e410*/  SHF.R.U64 R8, R8, 0x3, RZ ;  /* 0x0000000308087819 */ /* 0x000fe400000012ff */
[----:B------:R-:W-:Y:S02]  /*1e420*/  SHF.R.U64 R10, R10, 0x3, RZ ;  /* 0x000000030a0a7819 */ /* 0x000fe400000012ff */
[----:B------:R-:W-:Y:S02]  /*1e430*/  F2FP.F16.F32.PACK_AB R4, R7, R6 ;  /* 0x000000060704723e */ /* 0x000fe400000000ff */
[----:B------:R-:W-:-:S02]  /*1e440*/  F2FP.F16.F32.PACK_AB R6, R91, R28 ;  /* 0x0000001c5b06723e */ /* 0x000fc400000000ff */
[----:B------:R-:W-:Y:S02]  /*1e450*/  SHF.R.U64 R32, R32, 0x3, RZ ;  /* 0x0000000320207819 */ /* 0x000fe400000012ff */
[----:B------:R-:W-:Y:S02]  /*1e460*/  F2FP.F16.F32.PACK_AB R7, R30, R97 ;  /* 0x000000611e07723e */ /* 0x000fe400000000ff */
[----:B------:R-:W-:Y:S02]  /*1e470*/  SHF.R.U64 R24, R24, 0x3, RZ ;  /* 0x0000000318187819 */ /* 0x000fe400000012ff */
[----:B------:R-:W-:Y:S01]  /*1e480*/  SHF.R.U64 R38, R38, 0x3, RZ ;  /* 0x0000000326267819 */ /* 0x000fe200000012ff */
[----:B------:R1:W-:Y:S01]  /*1e490*/  STSM.16.M88.4 [R94], R4 ;  /* 0x000000045e007844 */ /* 0x0003e20000000200 */
[----:B------:R-:W-:Y:S02]  /*1e4a0*/  ISETP.NE.AND.EX P2, PT, RZ, UR5, PT, P2 ;  /* 0x00000005ff007c0c */ /* 0x000fe4000bf45320 */
[----:B------:R-:W-:-:S02]  /*1e4b0*/  LOP3.LUT R8, R8, R71, RZ, 0x3c, !PT ;  /* 0x0000004708087212 */ /* 0x000fc400078e3cff */
[----:B------:R-:W-:Y:S02]  /*1e4c0*/  LOP3.LUT R10, R10, R75, RZ, 0x3c, !PT ;  /* 0x0000004b0a0a7212 */ /* 0x000fe400078e3cff */
[----:B------:R-:W-:Y:S02]  /*1e4d0*/  LOP3.LUT R30, R32, R105, RZ, 0x3c, !PT ;  /* 0x00000069201e7212 */ /* 0x000fe400078e3cff */
[----:B------:R-:W-:Y:S02]  /*1e4e0*/  LOP3.LUT R28, R24, R103, RZ, 0x3c, !PT ;  /* 0x00000067181c7212 */ /* 0x000fe400078e3cff */
[----:B------:R-:W-:Y:S02]  /*1e4f0*/  LOP3.LUT R32, R38, R107, RZ, 0x3c, !PT ;  /* 0x0000006b26207212 */ /* 0x000fe400078e3cff */
[----:B------:R-:W-:Y:S02]  /*1e500*/  MOV R38, R8 ;  /* 0x0000000800267202 */ /* 0x000fe40000000f00 */
[----:B------:R-:W-:-:S02]  /*1e510*/  MOV R92, R10 ;  /* 0x0000000a005c7202 */ /* 0x000fc40000000f00 */
[----:B-1----:R-:W-:Y:S02]  /*1e520*/  F2FP.F16.F32.PACK_AB R4, R88, R89 ;  /* 0x000000595804723e */ /* 0x002fe400000000ff */
[----:B------:R-:W-:Y:S02]  /*1e530*/  F2FP.F16.F32.PACK_AB R5, R72, R95 ;  /* 0x0000005f4805723e */ /* 0x000fe400000000ff */
[----:B------:R-:W-:Y:S02]  /*1e540*/  F2FP.F16.F32.PACK_AB R6, R90, R21 ;  /* 0x000000155a06723e */ /* 0x000fe400000000ff */
[----:B------:R-:W-:Y:S02]  /*1e550*/  F2FP.F16.F32.PACK_AB R7, R34, R93 ;  /* 0x0000005d2207723e */ /* 0x000fe400000000ff */
[----:B------:R-:W-:Y:S02]  /*1e560*/  MOV R91, R12 ;  /* 0x0000000c005b7202 */ /* 0x000fe40000000f00 */
[----:B------:R-:W-:Y:S01]  /*1e570*/  F2FP.F16.F32.PACK_AB R8, R41, R40 ;  /* 0x000000282908723e */ /* 0x000fe200000000ff */
[----:B------:R-:W-:Y:S01]  /*1e580*/  STSM.16.M88.4 [R38], R4 ;  /* 0x0000000426007844 */ /* 0x000fe20000000200 */
[----:B------:R-:W-:Y:S01]  /*1e590*/  F2FP.F16.F32.PACK_AB R9, R43, R42 ;  /* 0x0000002a2b09723e */ /* 0x000fe200000000ff */
[----:B------:R-:W1:Y:S01]  /*1e5a0*/  LDC.64 R40, c[0x0][0xc00] ;  /* 0x00030000ff287b82 */ /* 0x000e620000000a00 */
[----:B------:R-:W-:-:S02]  /*1e5b0*/  F2FP.F16.F32.PACK_AB R10, R45, R44 ;  /* 0x0000002c2d0a723e */ /* 0x000fc400000000ff */
[----:B------:R-:W-:Y:S02]  /*1e5c0*/  F2FP.F16.F32.PACK_AB R11, R47, R46 ;  /* 0x0000002e2f0b723e */ /* 0x000fe400000000ff */
[----:B------:R-:W-:Y:S02]  /*1e5d0*/  MOV R75, R28 ;  /* 0x0000001c004b7202 */ /* 0x000fe40000000f00 */
[----:B------:R-:W-:Y:S01]  /*1e5e0*/  MOV R71, R30 ;  /* 0x0000001e00477202 */ /* 0x000fe20000000f00 */
[----:B------:R3:W-:Y:S01]  /*1e5f0*/  STSM.16.M88.4 [R92], R8 ;  /* 0x000000085c007844 */ /* 0x0007e20000000200 */
[----:B------:R-:W-:Y:S02]  /*1e600*/  F2FP.F16.F32.PACK_AB R12, R49, R48 ;  /* 0x00000030310c723e */ /* 0x000fe400000000ff */
[----:B------:R-:W-:Y:S02]  /*1e610*/  F2FP.F16.F32.PACK_AB R14, R53, R52 ;  /* 0x00000034350e723e */ /* 0x000fe400000000ff */
[----:B--2---:R-:W-:Y:S01]  /*1e620*/  ISETP.NE.AND P1, PT, R55, 0x1, PT ;  /* 0x000000013700780c */ /* 0x004fe20003f25270 */
[----:B------:R-:W-:Y:S01]  /*1e630*/  ULDC UR4, c[0x0][0xa88] ;  /* 0x0002a20000047ab9 */ /* 0x000fe20000000800 */
[----:B------:R-:W-:Y:S01]  /*1e640*/  F2FP.F16.F32.PACK_AB R13, R51, R50 ;  /* 0x00000032330d723e */ /* 0x000fe200000000ff */
[----:B------:R-:W-:Y:S01]  /*1e650*/  IMAD.MOV.U32 R48, RZ, RZ, RZ ;  /* 0x000000ffff307224 */ /* 0x000fe200078e00ff */
[----:B------:R-:W-:-:S02]  /*1e660*/  MOV R24, R32 ;  /* 0x0000002000187202 */ /* 0x000fc40000000f00 */
[----:B------:R-:W-:Y:S01]  /*1e670*/  F2FP.F16.F32.PACK_AB R28, R57, R56 ;  /* 0x00000038391c723e */ /* 0x000fe200000000ff */
[----:B------:R2:W-:Y:S01]  /*1e680*/  STSM.16.M88.4 [R91], R12 ;  /* 0x0000000c5b007844 */ /* 0x0005e20000000200 */
[----:B------:R-:W-:Y:S02]  /*1e690*/  F2FP.F16.F32.PACK_AB R29, R59, R58 ;  /* 0x0000003a3b1d723e */ /* 0x000fe400000000ff */
[----:B------:R-:W-:Y:S01]  /*1e6a0*/  F2FP.F16.F32.PACK_AB R30, R61, R60 ;  /* 0x0000003c3d1e723e */ /* 0x000fe200000000ff */
[----:B---3--:R-:W3:Y:S01]  /*1e6b0*/  @P2 LDC.64 R8, c[0x0][0xc08] ;  /* 0x00030200ff082b82 */ /* 0x008ee20000000a00 */
[----:B------:R-:W-:Y:S01]  /*1e6c0*/  F2FP.F16.F32.PACK_AB R31, R63, R62 ;  /* 0x0000003e3f1f723e */ /* 0x000fe200000000ff */
[----:B-1----:R-:W-:Y:S01]  /*1e6d0*/  IMAD.WIDE R40, R186, 0x4, R40 ;  /* 0x00000004ba287825 */ /* 0x002fe200078e0228 */
[----:B------:R-:W-:Y:S02]  /*1e6e0*/  F2FP.F16.F32.PACK_AB R32, R65, R64 ;  /* 0x000000404120723e */ /* 0x000fe400000000ff */
[----:B------:R-:W-:Y:S01]  /*1e6f0*/  F2FP.F16.F32.PACK_AB R33, R67, R66 ;  /* 0x000000424321723e */ /* 0x000fe200000000ff */
[----:B------:R-:W-:Y:S01]  /*1e700*/  STSM.16.M88.4 [R79], R28 ;  /* 0x0000001c4f007844 */ /* 0x000fe20000000200 */
[----:B------:R-:W-:Y:S01]  /*1e710*/  F2FP.F16.F32.PACK_AB R34, R69, R68 ;  /* 0x000000444522723e */ /* 0x000fe200000000ff */
[----:B------:R-:W1:Y:S01]  /*1e720*/  @P1 LDC R10, c[0x0][0xbec] ;  /* 0x0002fb00ff0a1b82 */ /* 0x000e620000000800 */
[----:B------:R-:W-:-:S02]  /*1e730*/  F2FP.F16.F32.PACK_AB R38, R77, R76 ;  /* 0x0000004c4d26723e */ /* 0x000fc400000000ff */
[----:B------:R-:W-:Y:S01]  /*1e740*/  F2FP.F16.F32.PACK_AB R4, R81, R80 ;  /* 0x000000505104723e */ /* 0x000fe200000000ff */
[----:B------:R-:W-:Y:S01]  /*1e750*/  STSM.16.M88.4 [R75], R32 ;  /* 0x000000204b007844 */ /* 0x000fe20000000200 */
[----:B------:R-:W-:Y:S02]  /*1e760*/  F2FP.F16.F32.PACK_AB R5, R83, R82 ;  /* 0x000000525305723e */ /* 0x000fe400000000ff */
[----:B------:R-:W-:Y:S01]  /*1e770*/  F2FP.F16.F32.PACK_AB R6, R85, R84 ;  /* 0x000000545506723e */ /* 0x000fe200000000ff */
[----:B------:R-:W-:Y:S01]  /*1e780*/  STSM.16.M88.4 [R71], R36 ;  /* 0x0000002447007844 */ /* 0x000fe20000000200 */
[----:B------:R-:W-:Y:S01]  /*1e790*/  F2FP.F16.F32.PACK_AB R7, R87, R86 ;  /* 0x000000565707723e */ /* 0x000fe200000000ff */
[----:B--2---:R-:W2:Y:S04]  /*1e7a0*/  @P1 LDC R13, c[0x0][0xbf0] ;  /* 0x0002fc00ff0d1b82 */ /* 0x004ea80000000800 */
[----:B------:R4:W-:Y:S04]  /*1e7b0*/  STSM.16.M88.4 [R24], R4 ;  /* 0x0000000418007844 */ /* 0x0009e80000000200 */
[----:B------:R-:W-:Y:S01]  /*1e7c0*/  BAR.SYNC.DEFER_BLOCKING 0x1, 0x100 ;  /* 0x0044000000007b1d */ /* 0x000fe20000010000 */
[----:B----4-:R-:W-:-:S02]  /*1e7d0*/  IMAD.U32 R6, RZ, RZ, UR4 ;  /* 0x00000004ff067e24 */ /* 0x010fc4000f8e00ff */
[----:B---3--:R-:W-:-:S03]  /*1e7e0*/  @P2 IMAD.WIDE R4, R186, 0x4, R8 ;  /* 0x00000004ba042825 */ /* 0x008fc600078e0208 */
[----:B------:R3:W5:Y:S04]  /*1e7f0*/  @P0 LDG.E R48, desc[UR6][R40.64] ;  /* 0x0000000628300981 */ /* 0x000768000c1e1900 */
[----:B------:R3:W5:Y:S01]  /*1e800*/  @P2 LDG.E R6, desc[UR6][R4.64] ;  /* 0x0000000604062981 */ /* 0x000762000c1e1900 */
[----:B------:R-:W-:Y:S05]  /*1e810*/  @P2 BRA `(.L_x_1923) ;  /* 0x0000000000142947 */ /* 0x000fea0003800000 */
[----:B------:R-:W-:Y:S05]  /*1e820*/  @!P0 BRA `(.L_x_1923) ;  /* 0x0000000000108947 */ /* 0x000fea0003800000 */
[----:B------:R-:W-:Y:S02]  /*1e830*/  ULDC.64 UR4, c[0x0][0x208] ;  /* 0x0000820000047ab9 */ /* 0x000fe40000000a00 */
[----:B---3--:R-:W3:Y:S04]  /*1e840*/  LDG.E R5, desc[UR4][R40.64] ;  /* 0x0000000428057981 */ /* 0x008ee8000c1e1900 */
[----:B-----5:R-:W3:Y:S02]  /*1e850*/  LDG.E R6, desc[UR4][R40.64+0x4] ;  /* 0x0000040428067981 */ /* 0x020ee4000c1e1900 */
[----:B---3--:R-:W-:-:S07]  /*1e860*/  IMAD.IADD R6, R6, 0x1, -R5 ;  /* 0x0000000106067824 */ /* 0x008fce00078e0a05 */
.L_x_1923:
[----:B------:R-:W-:Y:S01]  /*1e870*/  SHF.R.S32.HI R54, RZ, 0x1f, R185 ;  /* 0x0000001fff367819 */ /* 0x000fe200000114b9 */
[----:B------:R-:W-:Y:S01]  /*1e880*/  IMAD.IADD R15, R181, 0x1, R177 ;  /* 0x00000001b50f7824 */ /* 0x000fe200078e02b1 */
[----:B------:R-:W-:Y:S01]  /*1e890*/  ULDC.64 UR4, c[0x0][0xb90] ;  /* 0x0002e40000047ab9 */ /* 0x000fe20000000a00 */
[----:B-----5:R-:W-:Y:S01]  /*1e8a0*/  SHF.R.S32.HI R49, RZ, 0x1f, R48 ;  /* 0x0000001fff317819 */ /* 0x020fe20000011430 */
[----:B------:R-:W-:Y:S01]  /*1e8b0*/  IMAD R9, R190, 0x40, R182 ;  /* 0x00000040be097824 */ /* 0x000fe200078e02b6 */
[----:B------:R-:W-:Y:S01]  /*1e8c0*/  SEL R57, R186, RZ, !P0 ;  /* 0x000000ffba397207 */ /* 0x000fe20004000000 */
[----:B---3--:R-:W-:Y:S01]  /*1e8d0*/  IMAD R4, R54, UR4, RZ ;  /* 0x0000000436047c24 */ /* 0x008fe2000f8e02ff */
[----:B------:R-:W-:Y:S01]  /*1e8e0*/  ULDC.64 UR6, c[0x0][0x208] ;  /* 0x0000820000067ab9 */ /* 0x000fe20000000a00 */
[----:B-1----:R-:W-:Y:S01]  /*1e8f0*/  @P1 IMAD.HI.U32 R8, R15, R10, RZ ;  /* 0x0000000a0f081227 */ /* 0x002fe200078e00ff */
[----:B------:R-:W-:-:S03]  /*1e900*/  SHF.R.S32.HI R10, RZ, 0x1f, R186 ;  /* 0x0000001fff0a7819 */ /* 0x000fc600000114ba */
[C---:B------:R-:W-:Y:S01]  /*1e910*/  IMAD R11, R185.reuse, UR5, R4 ;  /* 0x00000005b90b7c24 */ /* 0x040fe2000f8e0204 */
[----:B------:R-:W-:Y:S01]  /*1e920*/  SEL R24, R10, RZ, !P0 ;  /* 0x000000ff0a187207 */ /* 0x000fe20004000000 */
[----:B------:R-:W-:Y:S01]  /*1e930*/  IMAD.WIDE.U32 R4, R185, UR4, R48 ;  /* 0x00000004b9047c25 */ /* 0x000fe2000f8e0030 */
[----:B------:R-:W-:-:S03]  /*1e940*/  ULDC.64 UR4, c[0x0][0xb98] ;  /* 0x0002e60000047ab9 */ /* 0x000fc60000000a00 */
[----:B------:R-:W-:Y:S01]  /*1e950*/  IMAD.MOV.U32 R7, RZ, RZ, R15 ;  /* 0x000000ffff077224 */ /* 0x000fe200078e000f */
[----:B--2---:R-:W-:Y:S01]  /*1e960*/  @P1 SHF.R.U32.HI R7, RZ, R13, R8 ;  /* 0x0000000dff071219 */ /* 0x004fe20000011608 */
[----:B------:R-:W-:Y:S01]  /*1e970*/  IMAD.WIDE R2, R9, 0x2, R2 ;  /* 0x0000000209027825 */ /* 0x000fe200078e0202 */
[----:B------:R-:W-:Y:S02]  /*1e980*/  IADD3 R5, R5, R11, RZ ;  /* 0x0000000b05057210 */ /* 0x000fe40007ffe0ff */
[--C-:B------:R-:W-:Y:S01]  /*1e990*/  SHF.R.S32.HI R11, RZ, 0x1f, R7.reuse ;  /* 0x0000001fff0b7819 */ /* 0x100fe20000011407 */
[----:B------:R-:W-:Y:S01]  /*1e9a0*/  IMAD.MOV R10, RZ, RZ, -R7 ;  /* 0x000000ffff0a7224 */ /* 0x000fe200078e0a07 */
[C---:B------:R-:W-:Y:S01]  /*1e9b0*/  IADD3 R13, P3, R2.reuse, 0x2000, RZ ;  /* 0x00002000020d7810 */ /* 0x040fe20007f7e0ff */
[----:B------:R-:W-:Y:S01]  /*1e9c0*/  IMAD.WIDE.U32 R4, R57, UR4, R4 ;  /* 0x0000000439047c25 */ /* 0x000fe2000f8e0004 */
[----:B------:R-:W-:Y:S02]  /*1e9d0*/  IADD3 R33, P6, R2, 0x4000, RZ ;  /* 0x0000400002217810 */ /* 0x000fe40007fde0ff */
[----:B------:R-:W-:Y:S01]  /*1e9e0*/  LOP3.LUT R12, R13, 0x380, RZ, 0xc0, !PT ;  /* 0x000003800d0c7812 */ /* 0x000fe200078ec0ff */
[----:B------:R-:W-:Y:S01]  /*1e9f0*/  IMAD R8, R24, UR4, RZ ;  /* 0x0000000418087c24 */ /* 0x000fe2000f8e02ff */
[----:B------:R-:W-:Y:S01]  /*1ea00*/  IADD3 R4, P2, R7, R4, RZ ;  /* 0x0000000407047210 */ /* 0x000fe20007f5e0ff */
[----:B------:R-:W-:Y:S01]  /*1ea10*/  IMAD R9, R55, R10, R15 ;  /* 0x0000000a37097224 */ /* 0x000fe200078e020f */
[----:B------:R-:W-:Y:S01]  /*1ea20*/  IADD3 R15, P0, R2, 0x1000, RZ ;  /* 0x00001000020f7810 */ /* 0x000fe20007f1e0ff */
[----:B------:R-:W-:Y:S01]  /*1ea30*/  IMAD R8, R57, UR5, R8 ;  /* 0x0000000539087c24 */ /* 0x000fe2000f8e0208 */
[----:B------:R-:W-:Y:S01]  /*1ea40*/  ULDC.64 UR4, c[0x0][0xb88] ;  /* 0x0002e20000047ab9 */ /* 0x000fe20000000a00 */
[----:B------:R-:W-:Y:S01]  /*1ea50*/  IMAD.IADD R14, R224, 0x1, R177 ;  /* 0x00000001e00e7824 */ /* 0x000fe200078e02b1 */
[----:B------:R-:W-:Y:S01]  /*1ea60*/  SHF.R.S32.HI R7, RZ, 0x1f, R9 ;  /* 0x0000001fff077819 */ /* 0x000fe20000011409 */
[----:B------:R-:W-:Y:S01]  /*1ea70*/  IMAD R59, R6, R55, RZ ;  /* 0x00000037063b7224 */ /* 0x000fe200078e02ff */
[----:B------:R-:W-:-:S02]  /*1ea80*/  IADD3.X R5, R11, R5, R8, P2, !PT ;  /* 0x000000050b057210 */ /* 0x000fc400017fe408 */
[----:B------:R-:W-:Y:S01]  /*1ea90*/  IADD3 R29, P2, R2, 0x3000, RZ ;  /* 0x00003000021d7810 */ /* 0x000fe20007f5e0ff */
[----:B------:R-:W-:Y:S01]  /*1eaa0*/  IMAD R10, R7, UR4, RZ ;  /* 0x00000004070a7c24 */ /* 0x000fe2000f8e02ff */
[----:B------:R-:W-:Y:S01]  /*1eab0*/  SHF.R.U64 R12, R12, 0x3, RZ ;  /* 0x000000030c0c7819 */ /* 0x000fe200000012ff */
[----:B------:R-:W-:Y:S01]  /*1eac0*/  IMAD.WIDE.U32 R4, R9, UR4, R4 ;  /* 0x0000000409047c25 */ /* 0x000fe2000f8e0004 */
[----:B------:R-:W-:Y:S02]  /*1ead0*/  LOP3.LUT R28, R29, 0x380, RZ, 0xc0, !PT ;  /* 0x000003801d1c7812 */ /* 0x000fe400078ec0ff */
[----:B------:R-:W-:Y:S01]  /*1eae0*/  LOP3.LUT R12, R12, R13, RZ, 0x3c, !PT ;  /* 0x0000000d0c0c7212 */ /* 0x000fe200078e3cff */
[----:B------:R-:W-:Y:S01]  /*1eaf0*/  IMAD R7, R9, UR5, R10 ;  /* 0x0000000509077c24 */ /* 0x000fe2000f8e020a */
[----:B------:R-:W-:Y:S01]  /*1eb00*/  ULDC.64 UR4, c[0x0][0xb50] ;  /* 0x0002d40000047ab9 */ /* 0x000fe20000000a00 */
[----:B------:R-:W-:Y:S01]  /*1eb10*/  SHF.R.U64 R28, R28, 0x3, RZ ;  /* 0x000000031c1c7819 */ /* 0x000fe200000012ff */
[----:B------:R-:W-:Y:S01]  /*1eb20*/  IMAD.X R9, RZ, RZ, R3, P0 ;  /* 0x000000ffff097224 */ /* 0x000fe200000e0603 */
[----:B------:R-:W-:Y:S01]  /*1eb30*/  LEA R10, P4, R4, UR4, 0x2 ;  /* 0x00000004040a7c11 */ /* 0x000fe2000f8810ff */
[----:B------:R-:W-:Y:S01]  /*1eb40*/  IMAD.IADD R5, R5, 0x1, R7 ;  /* 0x0000000105057824 */ /* 0x000fe200078e0207 */
[----:B------:R-:W-:Y:S01]  /*1eb50*/  LOP3.LUT P0, RZ, R201, 0x3, RZ, 0xc0, !PT ;  /* 0x00000003c9ff7812 */ /* 0x000fe2000780c0ff */
[----:B------:R-:W-:Y:S01]  /*1eb60*/  IMAD.X R13, RZ, RZ, R3, P3 ;  /* 0x000000ffff0d7224 */ /* 0x000fe200018e0603 */
[----:B------:R-:W-:Y:S01]  /*1eb70*/  LOP3.LUT R28, R28, R29, RZ, 0x3c, !PT ;  /* 0x0000001d1c1c7212 */ /* 0x000fe200078e3cff */
[----:B------:R-:W-:Y:S01]  /*1eb80*/  SHFL.IDX PT, R50, R10, RZ, 0x1c1f ;  /* 0x001c1fff0a327589 */ /* 0x000fe200000e0000 */
[----:B------:R-:W-:Y:S01]  /*1eb90*/  LEA.HI.X R11, R4, UR5, R5, 0x2, P4 ;  /* 0x00000005040b7c11 */ /* 0x000fe2000a0f1405 */
[C---:B------:R-:W-:Y:S01]  /*1eba0*/  VIADD R4, R14.reuse, 0x8 ;  /* 0x000000080e047836 */ /* 0x040fe20000000000 */
[----:B------:R-:W-:Y:S01]  /*1ebb0*/  IADD3.X R29, RZ, R3, RZ, P2, !PT ;  /* 0x00000003ff1d7210 */ /* 0x000fe200017fe4ff */
[----:B------:R-:W-:Y:S01]  /*1ebc0*/  SHFL.IDX PT, R52, R10, 0x1, 0x1c1f ;  /* 0x003c1f000a347f89 */ /* 0x000fe200000e0000 */
[-C--:B------:R-:W-:Y:S01]  /*1ebd0*/  ISETP.GE.OR P2, PT, R14, R59.reuse, P0 ;  /* 0x0000003b0e00720c */ /* 0x080fe20000746670 */
[----:B------:R-:W-:Y:S01]  /*1ebe0*/  ULDC.64 UR4, c[0x0][0xaa0] ;  /* 0x0002a80000047ab9 */ /* 0x000fe20000000a00 */
[----:B------:R-:W-:Y:S01]  /*1ebf0*/  IADD3 R5, P3, R2, 0x7000, RZ ;  /* 0x0000700002057810 */ /* 0x000fe20007f7e0ff */
[----:B------:R-:W1:Y:S01]  /*1ec00*/  SHFL.IDX PT, R51, R11, RZ, 0x1c1f ;  /* 0x001c1fff0b337589 */ /* 0x000e6200000e0000 */
[----:B------:R-:W-:-:S02]  /*1ec10*/  ISETP.GE.OR P0, PT, R4, R59, P0 ;  /* 0x0000003b0400720c */ /* 0x000fc40000706670 */
[C---:B------:R-:W-:Y:S01]  /*1ec20*/  IADD3 R37, P5, R2.reuse, 0x5000, RZ ;  /* 0x0000500002257810 */ /* 0x040fe20007fbe0ff */
[----:B------:R-:W2:Y:S01]  /*1ec30*/  SHFL.IDX PT, R53, R11, 0x1, 0x1c1f ;  /* 0x003c1f000b357f89 */ /* 0x000ea200000e0000 */
[C---:B------:R-:W-:Y:S02]  /*1ec40*/  IADD3 R41, P4, R2.reuse, 0x6000, RZ ;  /* 0x0000600002297810 */ /* 0x040fe40007f9e0ff */
[----:B------:R-:W-:Y:S01]  /*1ec50*/  LOP3.LUT R7, R2, 0x380, RZ, 0xc0, !PT ;  /* 0x0000038002077812 */ /* 0x000fe200078ec0ff */
[----:B------:R-:W-:Y:S01]  /*1ec60*/  IMAD R21, R49, UR4, RZ ;  /* 0x0000000431157c24 */ /* 0x000fe2000f8e02ff */
[----:B------:R-:W-:Y:S01]  /*1ec70*/  LOP3.LUT R4, R5, 0x380, RZ, 0xc0, !PT ;  /* 0x0000038005047812 */ /* 0x000fe200078ec0ff */
[----:B------:R-:W3:Y:S01]  /*1ec80*/  @P1 LDC R49, c[0x0][0xbf0] ;  /* 0x0002fc00ff311b82 */ /* 0x000ee20000000800 */
[----:B------:R-:W-:Y:S01]  /*1ec90*/  LOP3.LUT R32, R33, 0x380, RZ, 0xc0, !PT ;  /* 0x0000038021207812 */ /* 0x000fe200078ec0ff */
[----:B------:R-:W-:Y:S01]  /*1eca0*/  IMAD.X R45, RZ, RZ, R3, P3 ;  /* 0x000000ffff2d7224 */ /* 0x000fe200018e0603 */
[----:B------:R-:W-:-:S02]  /*1ecb0*/  LOP3.LUT R36, R37, 0x380, RZ, 0xc0, !PT ;  /* 0x0000038025247812 */ /* 0x000fc400078ec0ff */
[----:B------:R-:W-:Y:S02]  /*1ecc0*/  LOP3.LUT R40, R41, 0x380, RZ, 0xc0, !PT ;  /* 0x0000038029287812 */ /* 0x000fe400078ec0ff */
[----:B------:R-:W-:Y:S02]  /*1ecd0*/  SHF.R.U64 R7, R7, 0x3, RZ ;  /* 0x0000000307077819 */ /* 0x000fe400000012ff */
[----:B------:R-:W-:Y:S02]  /*1ece0*/  SHF.R.U64 R4, R4, 0x3, RZ ;  /* 0x0000000304047819 */ /* 0x000fe400000012ff */
[----:B------:R-:W-:Y:S02]  /*1ecf0*/  SHF.R.U64 R32, R32, 0x3, RZ ;  /* 0x0000000320207819 */ /* 0x000fe400000012ff */
[----:B------:R-:W-:Y:S01]  /*1ed00*/  SHF.R.U64 R36, R36, 0x3, RZ ;  /* 0x0000000324247819 */ /* 0x000fe200000012ff */
[----:B-1----:R1:W-:Y:S01]  /*1ed10*/  @!P2 ST.E desc[UR6][R50.64], R0 ;  /* 0x000000003200a985 */ /* 0x0023e2000c101906 */
[----:B------:R-:W-:-:S02]  /*1ed20*/  SHF.R.U64 R40, R40, 0x3, RZ ;  /* 0x0000000328287819 */ /* 0x000fc400000012ff */
[----:B------:R-:W-:Y:S01]  /*1ed30*/  LOP3.LUT R2, R7, R2, RZ, 0x3c, !PT ;  /* 0x0000000207027212 */ /* 0x000fe200078e3cff */
[----:B--2---:R2:W-:Y:S01]  /*1ed40*/  @!P0 ST.E desc[UR6][R52.64], R20 ;  /* 0x0000001434008985 */ /* 0x0045e2000c101906 */
[----:B------:R-:W-:Y:S01]  /*1ed50*/  LOP3.LUT R32, R32, R33, RZ, 0x3c, !PT ;  /* 0x0000002120207212 */ /* 0x000fe200078e3cff */
[--C-:B------:R-:W-:Y:S01]  /*1ed60*/  IMAD.X R33, RZ, RZ, R3.reuse, P6 ;  /* 0x000000ffff217224 */ /* 0x100fe200030e0603 */
[----:B------:R-:W-:Y:S01]  /*1ed70*/  LOP3.LUT R36, R36, R37, RZ, 0x3c, !PT ;  /* 0x0000002524247212 */ /* 0x000fe200078e3cff */
[--C-:B------:R-:W-:Y:S01]  /*1ed80*/  IMAD.X R37, RZ, RZ, R3.reuse, P5 ;  /* 0x000000ffff257224 */ /* 0x100fe200028e0603 */
[----:B------:R-:W-:Y:S01]  /*1ed90*/  LOP3.LUT R40, R40, R41, RZ, 0x3c, !PT ;  /* 0x0000002928287212 */ /* 0x000fe200078e3cff */
[----:B------:R-:W-:Y:S01]  /*1eda0*/  IMAD.X R41, RZ, RZ, R3, P4 ;  /* 0x000000ffff297224 */ /* 0x000fe200020e0603 */
[----:B------:R-:W-:Y:S01]  /*1edb0*/  LOP3.LUT R44, R4, R5, RZ, 0x3c, !PT ;  /* 0x00000005042c7212 */ /* 0x000fe200078e3cff */
[----:B-1----:R-:W1:Y:S01]  /*1edc0*/  @P1 LDC R51, c[0x0][0xbec] ;  /* 0x0002fb00ff331b82 */ /* 0x002e620000000800 */
[----:B------:R4:W5:Y:S01]  /*1edd0*/  LD.E.128 R4, desc[UR6][R2.64] ;  /* 0x0000000602047980 */ /* 0x000962000c101d00 */
[----:B------:R-:W-:Y:S01]  /*1ede0*/  IMAD R0, R184, 0x20, R190 ;  /* 0x00000020b8007824 */ /* 0x000fe200078e02be */
[----:B------:R-:W-:Y:S01]  /*1edf0*/  LOP3.LUT R8, R15, 0x380, RZ, 0xc0, !PT ;  /* 0x000003800f087812 */ /* 0x000fe200078ec0ff */
[----:B------:R-:W-:Y:S01]  /*1ee00*/  IMAD R21, R48, UR5, R21 ;  /* 0x0000000530157c24 */ /* 0x000fe2000f8e0215 */
[----:B------:R-:W5:Y:S02]  /*1ee10*/  LD.E.128 R28, desc[UR6][R28.64] ;  /* 0x000000061c1c7980 */ /* 0x000f64000c101d00 */
[----:B------:R-:W-:-:S02]  /*1ee20*/  SHF.R.U64 R8, R8, 0x3, RZ ;  /* 0x0000000308087819 */ /* 0x000fc400000012ff */
[----:B------:R-:W5:Y:S01]  /*1ee30*/  LD.E.128 R32, desc[UR6][R32.64] ;  /* 0x0000000620207980 */ /* 0x000f62000c101d00 */
[----:B----4-:R-:W-:Y:S01]  /*1ee40*/  IMAD.WIDE.U32 R2, R48, UR4, RZ ;  /* 0x0000000430027c25 */ /* 0x010fe2000f8e00ff */
[----:B------:R-:W-:Y:S01]  /*1ee50*/  ULDC.64 UR4, c[0x0][0xae8] ;  /* 0x0002ba0000047ab9 */ /* 0x000fe20000000a00 */
[----:B------:R-:W-:Y:S01]  /*1ee60*/  IADD3 R48, R177, R0, RZ ;  /* 0x00000000b1307210 */ /* 0x000fe20007ffe0ff */
[----:B------:R-:W5:Y:S01]  /*1ee70*/  LD.E.128 R36, desc[UR6][R36.64] ;  /* 0x0000000624247980 */ /* 0x000f62000c101d00 */
[----:B------:R-:W-:Y:S01]  /*1ee80*/  IMAD.IADD R3, R3, 0x1, R21 ;  /* 0x0000000103037824 */ /* 0x000fe200078e0215 */
[----:B------:R-:W-:Y:S01]  /*1ee90*/  LOP3.LUT R8, R8, R15, RZ, 0x3c, !PT ;  /* 0x0000000f08087212 */ /* 0x000fe200078e3cff */
[----:B--2---:R-:W-:Y:S01]  /*1eea0*/  IMAD R20, R54, UR4, RZ ;  /* 0x0000000436147c24 */ /* 0x004fe2000f8e02ff */
[----:B------:R-:W5:Y:S01]  /*1eeb0*/  LD.E.128 R12, desc[UR6][R12.64] ;  /* 0x000000060c0c7980 */ /* 0x000f62000c101d00 */
[----:B------:R-:W-:-:S03]  /*1eec0*/  IMAD.WIDE.U32 R2, R185, UR4, R2 ;  /* 0x00000004b9027c25 */ /* 0x000fc6000f8e0002 */
[----:B------:R-:W5:Y:S01]  /*1eed0*/  LD.E.128 R8, desc[UR6][R8.64] ;  /* 0x0000000608087980 */ /* 0x000f62000c101d00 */
[----:B------:R-:W-:Y:S01]  /*1eee0*/  IMAD R21, R185, UR5, R20 ;  /* 0x00000005b9157c24 */ /* 0x000fe2000f8e0214 */
[----:B------:R-:W-:Y:S01]  /*1eef0*/  ULDC.64 UR4, c[0x0][0xaf0] ;  /* 0x0002bc0000047ab9 */ /* 0x000fe20000000a00 */
[----:B-1----:R-:W-:Y:S01]  /*1ef00*/  @P1 IMAD.HI.U32 R0, R48, R51, RZ ;  /* 0x0000003330001227 */ /* 0x002fe200078e00ff */
[----:B------:R-:W5:Y:S03]  /*1ef10*/  LD.E.128 R40, desc[UR6][R40.64] ;  /* 0x0000000628287980 */ /* 0x000f66000c101d00 */
[----:B------:R-:W-:Y:S01]  /*1ef20*/  IMAD.IADD R3, R3, 0x1, R21 ;  /* 0x0000000103037824 */ /* 0x000fe200078e0215 */
[----:B------:R-:W5:Y:S01]  /*1ef30*/  LD.E.128 R44, desc[UR6][R44.64] ;  /* 0x000000062c2c7980 */ /* 0x000f62000c101d00 */
[----:B------:R-:W-:Y:S01]  /*1ef40*/  IMAD.MOV.U32 R21, RZ, RZ, R48 ;  /* 0x000000ffff157224 */ /* 0x000fe200078e0030 */
[----:B---3--:R-:W-:Y:S01]  /*1ef50*/  @P1 SHF.R.U32.HI R21, RZ, R49, R0 ;  /* 0x00000031ff151219 */ /* 0x008fe20000011600 */
[----:B------:R-:W-:Y:S01]  /*1ef60*/  IMAD R20, R24, UR4, RZ ;  /* 0x0000000418147c24 */ /* 0x000fe2000f8e02ff */
[----:B------:R-:W-:Y:S01]  /*1ef70*/  @!PT LDS RZ, [RZ] ;  /* 0x00000000fffff984 */ /* 0x000fe20000000800 */
[----:B------:R-:W-:Y:S01]  /*1ef80*/  @!PT LDS RZ, [RZ] ;  /* 0x00000000fffff984 */ /* 0x000fe20000000800 */
[----:B------:R-:W-:Y:S01]  /*1ef90*/  @!PT LDS RZ, [RZ] ;  /* 0x00000000fffff984 */ /* 0x000fe20000000800 */
[----:B------:R-:W-:Y:S01]  /*1efa0*/  @!PT LDS RZ, [RZ] ;  /* 0x00000000fffff984 */ /* 0x000fe20000000800 */
[----:B------:R1:W-:Y:S06]  /*1efb0*/  MEMBAR.ALL.CTA ;  /* 0x0000000000007992 */ /* 0x0003ec0000008000 */
[----:B-1----:R-:W1:Y:S01]  /*1efc0*/  FENCE.VIEW.ASYNC.S ;  /* 0x00000000000073c6 */ /* 0x002e620000000000 */
        /* <DEDUP_REMOVED lines=13> */
[----:B------:R-:W-:Y:S02]  /*1f0a0*/  IMAD.IADD R3, R3, 0x1, R51 ;  /* 0x0000000103037824 */ /* 0x000fe400078e0233 */
[----:B------:R-:W-:Y:S01]  /*1f0b0*/  IMAD R20, R0, UR4, RZ ;  /* 0x0000000400147c24 */ /* 0x000fe2000f8e02ff */
[C---:B------:R-:W-:Y:S01]  /*1f0c0*/  IADD3 R0, R50.reuse, 0x20, RZ ;  /* 0x0000002032007810 */ /* 0x040fe20007ffe0ff */
[----:B------:R-:W-:Y:S01]  /*1f0d0*/  IMAD.WIDE.U32 R2, R49, UR4, R2 ;  /* 0x0000000431027c25 */ /* 0x000fe2000f8e0002 */
[----:B------:R-:W-:-:S03]  /*1f0e0*/  ISETP.GE.AND P2, PT, R50, R59, PT ;  /* 0x0000003b3200720c */ /* 0x000fc60003f46270 */
[----:B------:R-:W-:Y:S01]  /*1f0f0*/  IMAD R21, R49, UR5, R20 ;  /* 0x0000000531157c24 */ /* 0x000fe2000f8e0214 */
[-C--:B------:R-:W-:Y:S01]  /*1f100*/  ISETP.GE.AND P0, PT, R0, R59.reuse, PT ;  /* 0x0000003b0000720c */ /* 0x080fe20003f06270 */
[----:B------:R-:W-:Y:S01]  /*1f110*/  VIADD R0, R16, 0x2a820 ;  /* 0x0002a82010007836 */ /* 0x000fe20000000000 */
[----:B------:R-:W-:Y:S01]  /*1f120*/  ULDC.64 UR4, c[0x0][0xa80] ;  /* 0x0002a00000047ab9 */ /* 0x000fe20000000a00 */
[----:B------:R-:W-:Y:S01]  /*1f130*/  IMAD.IADD R3, R3, 0x1, R21 ;  /* 0x0000000103037824 */ /* 0x000fe200078e0215 */
[----:B------:R-:W-:Y:S01]  /*1f140*/  LEA R24, P3, R2, UR4, 0x1 ;  /* 0x0000000402187c11 */ /* 0x000fe2000f8608ff */
[----:B------:R-:W-:Y:S01]  /*1f150*/  VIADD R20, R50, 0x40 ;  /* 0x0000004032147836 */ /* 0x000fe20000000000 */
[----:B------:R-:W-:Y:S02]  /*1f160*/  PRMT R0, RZ, 0x654, R0 ;  /* 0x00000654ff007816 */ /* 0x000fe40000000000 */
[----:B------:R-:W-:Y:S01]  /*1f170*/  LEA.HI.X R48, R2, UR5, R3, 0x1, P3 ;  /* 0x0000000502307c11 */ /* 0x000fe200098f0c03 */
[----:B------:R-:W-:Y:S01]  /*1f180*/  BSSY B1, `(.L_x_1924) ;  /* 0x0000010000017945 */ /* 0x000fe20003800000 */
[----:B------:R-:W-:Y:S01]  /*1f190*/  ISETP.GE.AND P1, PT, R20, R59, PT ;  /* 0x0000003b1400720c */ /* 0x000fe20003f26270 */
[----:B-1----:R1:W-:Y:S01]  /*1f1a0*/  SYNCS.ARRIVE.TRANS64.RED.A1T0 RZ, [R0+URZ], RZ ;  /* 0x000000ff00ff79a7 */ /* 0x0023e2000810043f */
[----:B------:R2:W3:Y:S04]  /*1f1b0*/  SHFL.IDX PT, R20, R24, RZ, 0x181f ;  /* 0x00181fff18147589 */ /* 0x0004e800000e0000 */
[----:B-1----:R2:W1:Y:S01]  /*1f1c0*/  SHFL.IDX PT, R0, R48, RZ, 0x181f ;  /* 0x00181fff30007589 */ /* 0x00246200000e0000 */
[----:B------:R-:W-:Y:S06]  /*1f1d0*/  @P2 BRA `(.L_x_1925) ;  /* 0x0000000000282947 */ /* 0x000fec0003800000 */
[----:B------:R-:W-:Y:S01]  /*1f1e0*/  ULDC UR4, c[0x0][0xac8] ;  /* 0x0002b20000047ab9 */ /* 0x000fe20000000800 */
[----:B------:R-:W-:Y:S01]  /*1f1f0*/  ULDC.64 UR6, c[0x0][0x208] ;  /* 0x0000820000067ab9 */ /* 0x000fe20000000a00 */
[----:B------:R-:W-:Y:S02]  /*1f200*/  ISETP.GE.AND P2, PT, R182, UR4, PT ;  /* 0x00000004b6007c0c */ /* 0x000fe4000bf46270 */
[----:B------:R-:W-:-:S11]  /*1f210*/  ISETP.GE.AND P3, PT, R183, UR4, PT ;  /* 0x00000004b7007c0c */ /* 0x000fd6000bf66270 */
[CC--:B---3--:R-:W-:Y:S02]  /*1f220*/  @!P2 LEA R2, P4, R182.reuse, R20.reuse, 0x1 ;  /* 0x00000014b602a211 */ /* 0x0c8fe400078808ff */
[C---:B------:R-:W-:Y:S02]  /*1f230*/  @!P3 LEA R20, P5, R183.reuse, R20, 0x1 ;  /* 0x00000014b714b211 */ /* 0x040fe400078a08ff */
[-C--:B-1----:R-:W-:Y:S02]  /*1f240*/  @!P2 LEA.HI.X R3, R182, R0.reuse, R227, 0x1, P4 ;  /* 0x00000000b603a211 */ /* 0x082fe400020f0ce3 */
[----:B------:R-:W-:-:S03]  /*1f250*/  @!P3 LEA.HI.X R21, R183, R0, R226, 0x1, P5 ;  /* 0x00000000b715b211 */ /* 0x000fc600028f0ce2 */
[----:B-----5:R4:W-:Y:S04]  /*1f260*/  @!P2 ST.E.128 desc[UR6][R2.64], R4 ;  /* 0x000000040200a985 */ /* 0x0209e8000c101d06 */
[----:B------:R4:W-:Y:S02]  /*1f270*/  @!P3 ST.E.128 desc[UR6][R20.64], R32 ;  /* 0x000000201400b985 */ /* 0x0009e4000c101d06 */
.L_x_1925:
[----:B------:R-:W-:Y:S05]  /*1f280*/  BSYNC B1 ;  /* 0x0000000000017941 */ /* 0x000fea0003800000 */
.L_x_1924:
[----:B-1----:R1:W0:Y:S01]  /*1f290*/  SHFL.IDX PT, R0, R48, 0x1, 0x181f ;  /* 0x00381f0030007f89 */ /* 0x00222200000e0000 */
[----:B------:R-:W-:Y:S03]  /*1f2a0*/  BSSY B1, `(.L_x_1926) ;  /* 0x000000d000017945 */ /* 0x000fe60003800000 */
[----:B----45:R1:W4:Y:S01]  /*1f2b0*/  SHFL.IDX PT, R4, R24, 0x1, 0x181f ;  /* 0x00381f0018047f89 */ /* 0x03032200000e0000 */
[----:B------:R-:W-:Y:S05]  /*1f2c0*/  @P0 BRA `(.L_x_1927) ;  /* 0x0000000000280947 */ /* 0x000fea0003800000 */
[----:B------:R-:W-:Y:S01]  /*1f2d0*/  ULDC UR4, c[0x0][0xac8] ;  /* 0x0002b20000047ab9 */ /* 0x000fe20000000800 */
[----:B------:R-:W-:Y:S01]  /*1f2e0*/  ULDC.64 UR6, c[0x0][0x208] ;  /* 0x0000820000067ab9 */ /* 0x000fe20000000a00 */
[----:B------:R-:W-:Y:S02]  /*1f2f0*/  ISETP.GE.AND P3, PT, R182, UR4, PT ;  /* 0x00000004b6007c0c */ /* 0x000fe4000bf66270 */
[----:B------:R-:W-:-:S11]  /*1f300*/  ISETP.GE.AND P4, PT, R183, UR4, PT ;  /* 0x00000004b7007c0c */ /* 0x000fd6000bf86270 */
[CC--:B----4-:R-:W-:Y:S02]  /*1f310*/  @!P3 LEA R2, P0, R182.reuse, R4.reuse, 0x1 ;  /* 0x00000004b602b211 */ /* 0x0d0fe400078008ff */
[C---:B------:R-:W-:Y:S02]  /*1f320*/  @!P4 LEA R4, P2, R183.reuse, R4, 0x1 ;  /* 0x00000004b704c211 */ /* 0x040fe400078408ff */
[-C--:B0-----:R-:W-:Y:S02]  /*1f330*/  @!P3 LEA.HI.X R3, R182, R0.reuse, R227, 0x1, P0 ;  /* 0x00000000b603b211 */ /* 0x081fe400000f0ce3 */
[----:B------:R-:W-:-:S03]  /*1f340*/  @!P4 LEA.HI.X R5, R183, R0, R226, 0x1, P2 ;  /* 0x00000000b705c211 */ /* 0x000fc600010f0ce2 */
[----:B------:R0:W-:Y:S04]  /*1f350*/  @!P3 ST.E.128 desc[UR6][R2.64], R8 ;  /* 0x000000080200b985 */ /* 0x0001e8000c101d06 */
[----:B------:R0:W-:Y:S02]  /*1f360*/  @!P4 ST.E.128 desc[UR6][R4.64], R36 ;  /* 0x000000240400c985 */ /* 0x0001e4000c101d06 */
.L_x_1927:
[----:B------:R-:W-:Y:S05]  /*1f370*/  BSYNC B1 ;  /* 0x0000000000017941 */ /* 0x000fea0003800000 */
.L_x_1926:
[----:B0-----:R0:W0:Y:S01]  /*1f380*/  SHFL.IDX PT, R0, R48, 0x2, 0x181f ;  /* 0x00581f0030007f89 */ /* 0x00102200000e0000 */
[----:B------:R-:W-:Y:S03]  /*1f390*/  BSSY B1, `(.L_x_1928) ;  /* 0x000000d000017945 */ /* 0x000fe60003800000 */
[----:B----4-:R4:W0:Y:S01]  /*1f3a0*/  SHFL.IDX PT, R4, R24, 0x2, 0x181f ;  /* 0x00581f0018047f89 */ /* 0x01082200000e0000 */
[----:B------:R-:W-:Y:S05]  /*1f3b0*/  @P1 BRA `(.L_x_1929) ;  /* 0x0000000000281947 */ /* 0x000fea0003800000 */
[----:B------:R-:W-:Y:S01]  /*1f3c0*/  ULDC UR4, c[0x0][0xac8] ;  /* 0x0002b20000047ab9 */ /* 0x000fe20000000800 */
[----:B------:R-:W-:Y:S01]  /*1f3d0*/  ULDC.64 UR6, c[0x0][0x208] ;  /* 0x0000820000067ab9 */ /* 0x000fe20000000a00 */
        /* <DEDUP_REMOVED lines=8> */
.L_x_1929:
[----:B------:R-:W-:Y:S05]  /*1f460*/  BSYNC B1 ;  /* 0x0000000000017941 */ /* 0x000fea0003800000 */
.L_x_1928:
[----:B0-----:R-:W-:Y:S01]  /*1f470*/  VIADD R0, R50, 0x60 ;  /* 0x0000006032007836 */ /* 0x001fe20000000000 */
[----:B-12---:R-:W0:Y:S04]  /*1f480*/  SHFL.IDX PT, R48, R48, 0x3, 0x181f ;  /* 0x00781f0030307f89 */ /* 0x006e2800000e0000 */
[----:B------:R-:W-:Y:S01]  /*1f490*/  ISETP.GE.AND P0, PT, R0, R59, PT ;  /* 0x0000003b0000720c */ /* 0x000fe20003f06270 */
[----:B----4-:R-:W1:-:S12]  /*1f4a0*/  SHFL.IDX PT, R24, R24, 0x3, 0x181f ;  /* 0x00781f0018187f89 */ /* 0x010e5800000e0000 */
[----:B------:R-:W-:Y:S05]  /*1f4b0*/  @P0 BRA `(.L_x_1930) ;  /* 0x0000000c00040947 */ /* 0x000fea0003800000 */
[----:B------:R-:W-:Y:S01]  /*1f4c0*/  ULDC UR4, c[0x0][0xac8] ;  /* 0x0002b20000047ab9 */ /* 0x000fe20000000800 */
[----:B------:R-:W-:Y:S01]  /*1f4d0*/  ULDC.64 UR6, c[0x0][0x208] ;  /* 0x0000820000067ab9 */ /* 0x000fe20000000a00 */
[----:B------:R-:W-:-:S13]  /*1f4e0*/  ISETP.GE.AND P1, PT, R182, UR4, PT ;  /* 0x00000004b6007c0c */ /* 0x000fda000bf26270 */
[----:B-1----:R-:W-:-:S04]  /*1f4f0*/  @!P1 LEA R2, P0, R182, R24, 0x1 ;  /* 0x00000018b6029211 */ /* 0x002fc800078008ff */
[----:B0-----:R-:W-:Y:S02]  /*1f500*/  @!P1 LEA.HI.X R3, R182, R48, R227, 0x1, P0 ;  /* 0x00000030b6039211 */ /* 0x001fe400000f0ce3 */
[----:B------:R-:W-:-:S03]  /*1f510*/  ISETP.GE.AND P0, PT, R183, UR4, PT ;  /* 0x00000004b7007c0c */ /* 0x000fc6000bf06270 */
[----:B------:R0:W-:Y:S10]  /*1f520*/  @!P1 ST.E.128 desc[UR6][R2.64], R28 ;  /* 0x0000001c02009985 */ /* 0x0001f4000c101d06 */
[----:B------:R-:W-:Y:S05]  /*1f530*/  @P0 BRA `(.L_x_1930) ;  /* 0x0000000800e40947 */ /* 0x000fea0003800000 */
[----:B0-----:R-:W-:Y:S01]  /*1f540*/  LEA R2, P0, R183, R24, 0x1 ;  /* 0x00000018b7027211 */ /* 0x001fe200078008ff */
[----:B------:R-:W-:-:S03]  /*1f550*/  ULDC.64 UR4, c[0x0][0x208] ;  /* 0x0000820000047ab9 */ /* 0x000fc60000000a00 */
[----:B------:R-:W-:-:S05]  /*1f560*/  LEA.HI.X R3, R183, R48, R226, 0x1, P0 ;  /* 0x00000030b7037211 */ /* 0x000fca00000f0ce2 */
[----:B------:R0:W-:Y:S01]  /*1f570*/  ST.E.128 desc[UR4][R2.64], R44 ;  /* 0x0000002c02007985 */ /* 0x0001e2000c101d04 */
[----:B------:R-:W-:Y:S05]  /*1f580*/  BRA `(.L_x_1930) ;  /* 0x0000000800d07947 */ /* 0x000fea0003800000 */
.L_x_1922:
[----:B------:R-:W-:Y:S01]  /*1f590*/  ULDC.64 UR4, c[0x0][0xc00] ;  /* 0x0003000000047ab9 */ /* 0x000fe20000000a00 */
[----:B------:R-:W2:Y:S01]  /*1f5a0*/  LDC R21, c[0x0][0xbe8] ;  /* 0x0002fa00ff157b82 */ /* 0x000ea20000000800 */
[----:B------:R-:W-:Y:S01]  /*1f5b0*/  ISETP.NE.U32.AND P0, PT, RZ, UR4, PT ;  /* 0x00000004ff007c0c */ /* 0x000fe2000bf05070 */
[----:B------:R-:W-:Y:S01]  /*1f5c0*/  IMAD.MOV.U32 R6, RZ, RZ, RZ ;  /* 0x000000ffff067224 */ /* 0x000fe200078e00ff */
[----:B------:R-:W-:Y:S02]  /*1f5d0*/  ULDC.64 UR6, c[0x0][0x208] ;  /* 0x0000820000067ab9 */ /* 0x000fe40000000a00 */
[----:B------:R-:W-:Y:S01]  /*1f5e0*/  ISETP.NE.AND.EX P0, PT, RZ, UR5, PT, P0 ;  /* 0x00000005ff007c0c */ /* 0x000fe2000bf05300 */
[----:B------:R-:W-:Y:S02]  /*1f5f0*/  ULDC.64 UR4, c[0x0][0xc08] ;  /* 0x0003020000047ab9 */ /* 0x000fe40000000a00 */
[----:B------:R-:W-:Y:S01]  /*1f600*/  ISETP.NE.U32.AND P1, PT, RZ, UR4, PT ;  /* 0x00000004ff007c0c */ /* 0x000fe2000bf25070 */
[----:B------:R-:W3:Y:S03]  /*1f610*/  LDC.64 R2, c[0x0][0xc00] ;  /* 0x00030000ff027b82 */ /* 0x000ee60000000a00 */
[----:B------:R-:W-:Y:S01]  /*1f620*/  ISETP.NE.AND.EX P1, PT, RZ, UR5, PT, P1 ;  /* 0x00000005ff007c0c */ /* 0x000fe2000bf25310 */
[----:B------:R-:W4:Y:S01]  /*1f630*/  S2R R8, SR_TID.X ;  /* 0x0000000000087919 */ /* 0x000f220000002100 */
[----:B--2---:R-:W-:-:S11]  /*1f640*/  ISETP.NE.AND P2, PT, R21, 0x1, PT ;  /* 0x000000011500780c */ /* 0x004fd60003f45270 */
[----:B------:R-:W2:Y:S01]  /*1f650*/  @P1 LDC.64 R4, c[0x0][0xc08] ;  /* 0x00030200ff041b82 */ /* 0x000ea20000000a00 */
[----:B------:R-:W-:Y:S01]  /*1f660*/  ULDC UR4, c[0x0][0xa88] ;  /* 0x0002a20000047ab9 */ /* 0x000fe20000000800 */
[----:B---3--:R-:W-:-:S06]  /*1f670*/  IMAD.WIDE R2, R186, 0x4, R2 ;  /* 0x00000004ba027825 */ /* 0x008fcc00078e0202 */
[----:B------:R-:W3:Y:S08]  /*1f680*/  @P2 LDC R20, c[0x0][0xbec] ;  /* 0x0002fb00ff142b82 */ /* 0x000ef00000000800 */
[----:B------:R-:W0:Y:S01]  /*1f690*/  @P2 LDC R29, c[0x0][0xbf0] ;  /* 0x0002fc00ff1d2b82 */ /* 0x000e220000000800 */
[----:B------:R-:W-:Y:S01]  /*1f6a0*/  IMAD.U32 R0, RZ, RZ, UR4 ;  /* 0x00000004ff007e24 */ /* 0x000fe2000f8e00ff */
[----:B----4-:R-:W-:Y:S01]  /*1f6b0*/  IADD3 R7, R8, -0x80, RZ ;  /* 0xffffff8008077810 */ /* 0x010fe20007ffe0ff */
[----:B------:R4:W5:Y:S01]  /*1f6c0*/  @P0 LDG.E R6, desc[UR6][R2.64] ;  /* 0x0000000602060981 */ /* 0x000962000c1e1900 */
[----:B--2---:R-:W-:-:S02]  /*1f6d0*/  @P1 IMAD.WIDE R4, R186, 0x4, R4 ;  /* 0x00000004ba041825 */ /* 0x004fc400078e0204 */
[----:B------:R-:W-:-:S03]  /*1f6e0*/  ISETP.GE.AND P3, PT, R7, 0x80, PT ;  /* 0x000000800700780c */ /* 0x000fc60003f66270 */
[----:B------:R4:W5:Y:S01]  /*1f6f0*/  @P1 LDG.E R0, desc[UR6][R4.64] ;  /* 0x0000000604001981 */ /* 0x000962000c1e1900 */
[----:B------:R-:W-:Y:S01]  /*1f700*/  SHF.R.S32.HI R7, RZ, 0x1f, R186 ;  /* 0x0000001fff077819 */ /* 0x000fe200000114ba */
[----:B------:R-:W-:Y:S08]  /*1f710*/  @P1 BRA `(.L_x_1931) ;  /* 0x0000000000141947 */ /* 0x000ff00003800000 */
[----:B------:R-:W-:Y:S05]  /*1f720*/  @!P0 BRA `(.L_x_1931) ;  /* 0x0000000000108947 */ /* 0x000fea0003800000 */
[----:B------:R-:W-:Y:S02]  /*1f730*/  ULDC.64 UR4, c[0x0][0x208] ;  /* 0x0000820000047ab9 */ /* 0x000fe40000000a00 */
[----:B----4-:R-:W2:Y:S04]  /*1f740*/  LDG.E R5, desc[UR4][R2.64] ;  /* 0x0000000402057981 */ /* 0x010ea8000c1e1900 */
[----:B-----5:R-:W2:Y:S02]  /*1f750*/  LDG.E R0, desc[UR4][R2.64+0x4] ;  /* 0x0000040402007981 */ /* 0x020ea4000c1e1900 */
[----:B--2---:R-:W-:-:S07]  /*1f760*/  IMAD.IADD R0, R0, 0x1, -R5 ;  /* 0x0000000100007824 */ /* 0x004fce00078e0a05 */
.L_x_1931:
[----:B------:R-:W-:Y:S01]  /*1f770*/  BSSY B1, `(.L_x_1932) ;  /* 0x000002d000017945 */ /* 0x000fe20003800000 */
[----:B------:R-:W-:Y:S02]  /*1f780*/  SHF.R.S32.HI R10, RZ, 0x1f, R185 ;  /* 0x0000001fff0a7819 */ /* 0x000fe400000114b9 */
[----:B------:R-:W-:Y:S02]  /*1f790*/  SEL R13, R186, RZ, !P0 ;  /* 0x000000ffba0d7207 */ /* 0x000fe40004000000 */
[----:B------:R-:W-:Y:S02]  /*1f7a0*/  SEL R12, R7, RZ, !P0 ;  /* 0x000000ff070c7207 */ /* 0x000fe40004000000 */
[----:B-----5:R-:W-:Y:S01]  /*1f7b0*/  SHF.R.S32.HI R11, RZ, 0x1f, R6 ;  /* 0x0000001fff0b7819 */ /* 0x020fe20000011406 */
[----:B------:R-:W-:Y:S06]  /*1f7c0*/  @P3 BRA `(.L_x_1933) ;  /* 0x00000000009c3947 */ /* 0x000fec0003800000 */
[----:B------:R-:W4:Y:S01]  /*1f7d0*/  LDC R14, c[0x0][0xbe8] ;  /* 0x0002fa00ff0e7b82 */ /* 0x000f220000000800 */
[----:B------:R-:W-:Y:S01]  /*1f7e0*/  IADD3 R9, R177, -0x80, R8 ;  /* 0xffffff80b1097810 */ /* 0x000fe20007ffe008 */
[----:B----4-:R-:W-:-:S05]  /*1f7f0*/  IMAD R2, R0, R14, RZ ;  /* 0x0000000e00027224 */ /* 0x010fca00078e02ff */
[----:B------:R-:W-:-:S13]  /*1f800*/  ISETP.GE.AND P0, PT, R9, R2, PT ;  /* 0x000000020900720c */ /* 0x000fda0003f06270 */
[----:B------:R-:W-:Y:S05]  /*1f810*/  @P0 BRA `(.L_x_1933) ;  /* 0x0000000000880947 */ /* 0x000fea0003800000 */
[----:B------:R-:W-:Y:S01]  /*1f820*/  ISETP.NE.AND P0, PT, R14, 0x1, PT ;  /* 0x000000010e00780c */ /* 0x000fe20003f05270 */
[----:B------:R-:W-:Y:S01]  /*1f830*/  ULDC.64 UR4, c[0x0][0xb90] ;  /* 0x0002e40000047ab9 */ /* 0x000fe20000000a00 */
[----:B------:R-:W-:Y:S01]  /*1f840*/  IMAD.MOV.U32 R2, RZ, RZ, R6 ;  /* 0x000000ffff027224 */ /* 0x000fe200078e0006 */
[----:B------:R-:W-:Y:S01]  /*1f850*/  ULDC.64 UR6, c[0x0][0x208] ;  /* 0x0000820000067ab9 */ /* 0x000fe20000000a00 */
[----:B------:R-:W-:Y:S02]  /*1f860*/  IMAD R8, R10, UR4, RZ ;  /* 0x000000040a087c24 */ /* 0x000fe4000f8e02ff */
[----:B------:R-:W-:Y:S02]  /*1f870*/  IMAD.MOV.U32 R3, RZ, RZ, R11 ;  /* 0x000000ffff037224 */ /* 0x000fe400078e000b */
[----:B------:R-:W-:Y:S02]  /*1f880*/  IMAD.MOV.U32 R5, RZ, RZ, R9 ;  /* 0x000000ffff057224 */ /* 0x000fe400078e0009 */
[----:B------:R-:W-:-:S03]  /*1f890*/  IMAD.WIDE.U32 R2, R185, UR4, R2 ;  /* 0x00000004b9027c25 */ /* 0x000fc6000f8e0002 */
[----:B------:R-:W2:Y:S01]  /*1f8a0*/  @P0 LDC R4, c[0x0][0xbec] ;  /* 0x0002fb00ff040b82 */ /* 0x000ea20000000800 */
[----:B------:R-:W-:Y:S01]  /*1f8b0*/  IMAD R7, R185, UR5, R8 ;  /* 0x00000005b9077c24 */ /* 0x000fe2000f8e0208 */
[----:B------:R-:W-:-:S03]  /*1f8c0*/  ULDC.64 UR4, c[0x0][0xb98] ;  /* 0x0002e60000047ab9 */ /* 0x000fc60000000a00 */
[----:B------:R-:W-:-:S03]  /*1f8d0*/  IMAD.IADD R3, R3, 0x1, R7 ;  /* 0x0000000103037824 */ /* 0x000fc600078e0207 */
[----:B------:R-:W4:Y:S01]  /*1f8e0*/  @P0 LDC R15, c[0x0][0xbf0] ;  /* 0x0002fc00ff0f0b82 */ /* 0x000f220000000800 */
[----:B------:R-:W-:-:S04]  /*1f8f0*/  IMAD.WIDE.U32 R2, R13, UR4, R2 ;  /* 0x000000040d027c25 */ /* 0x000fc8000f8e0002 */
[----:B--2---:R-:W-:-:S05]  /*1f900*/  @P0 IMAD.HI.U32 R4, R9, R4, RZ ;  /* 0x0000000409040227 */ /* 0x004fca00078e00ff */
        /* <DEDUP_REMOVED lines=19> */
.L_x_1933:
[----:B------:R-:W-:Y:S05]  /*1fa40*/  BSYNC B1 ;  /* 0x0000000000017941 */ /* 0x000fea0003800000 */
.L_x_1932:
[----:B------:R-:W-:Y:S01]  /*1fa50*/  ULDC.64 UR4, c[0x0][0xaa0] ;  /* 0x0002a80000047ab9 */ /* 0x000fe20000000a00 */
[----:B--2-4-:R-:W-:Y:S01]  /*1fa60*/  IMAD R4, R184, 0x20, R190 ;  /* 0x00000020b8047824 */ /* 0x014fe200078e02be */
[----:B------:R-:W-:Y:S01]  /*1fa70*/  BSSY B1, `(.L_x_1934) ;  /* 0x0000038000017945 */ /* 0x000fe20003800000 */
[----:B------:R-:W-:Y:S02]  /*1fa80*/  IMAD R3, R11, UR4, RZ ;  /* 0x000000040b037c24 */ /* 0x000fe4000f8e02ff */
[----:B------:R-:W-:Y:S02]  /*1fa90*/  IMAD.IADD R9, R177, 0x1, R4 ;  /* 0x00000001b1097824 */ /* 0x000fe400078e0204 */
[C---:B------:R-:W-:Y:S02]  /*1faa0*/  IMAD R5, R6.reuse, UR5, R3 ;  /* 0x0000000506057c24 */ /* 0x040fe4000f8e0203 */
[----:B------:R-:W-:Y:S01]  /*1fab0*/  IMAD.WIDE.U32 R2, R6, UR4, RZ ;  /* 0x0000000406027c25 */ /* 0x000fe2000f8e00ff */
[----:B------:R-:W-:-:S03]  /*1fac0*/  ULDC.64 UR4, c[0x0][0xae8] ;  /* 0x0002ba0000047ab9 */ /* 0x000fc60000000a00 */
[----:B------:R-:W-:Y:S02]  /*1fad0*/  IMAD.IADD R3, R3, 0x1, R5 ;  /* 0x0000000103037824 */ /* 0x000fe400078e0205 */
[----:B------:R-:W-:Y:S02]  /*1fae0*/  IMAD R6, R10, UR4, RZ ;  /* 0x000000040a067c24 */ /* 0x000fe4000f8e02ff */
[----:B---3--:R-:W-:-:S04]  /*1faf0*/  @P2 IMAD.HI.U32 R4, R9, R20, RZ ;  /* 0x0000001409042227 */ /* 0x008fc800078e00ff */
[C---:B------:R-:W-:Y:S02]  /*1fb00*/  IMAD R7, R185.reuse, UR5, R6 ;  /* 0x00000005b9077c24 */ /* 0x040fe4000f8e0206 */
[----:B------:R-:W-:Y:S01]  /*1fb10*/  IMAD.WIDE.U32 R2, R185, UR4, R2 ;  /* 0x00000004b9027c25 */ /* 0x000fe2000f8e0002 */
[----:B------:R-:W-:-:S03]  /*1fb20*/  ULDC.64 UR4, c[0x0][0xaf0] ;  /* 0x0002bc0000047ab9 */ /* 0x000fc60000000a00 */
[----:B------:R-:W-:Y:S01]  /*1fb30*/  IMAD.MOV.U32 R5, RZ, RZ, R9 ;  /* 0x000000ffff057224 */ /* 0x000fe200078e0009 */
[----:B0-----:R-:W-:Y:S01]  /*1fb40*/  @P2 SHF.R.U32.HI R5, RZ, R29, R4 ;  /* 0x0000001dff052219 */ /* 0x001fe20000011604 */
[----:B------:R-:W-:Y:S02]  /*1fb50*/  IMAD R6, R12, UR4, RZ ;  /* 0x000000040c067c24 */ /* 0x000fe4000f8e02ff */
[----:B------:R-:W-:Y:S01]  /*1fb60*/  IMAD.IADD R3, R3, 0x1, R7 ;  /* 0x0000000103037824 */ /* 0x000fe200078e0207 */
[----:B------:R-:W-:Y:S01]  /*1fb70*/  SHF.R.S32.HI R4, RZ, 0x1f, R5 ;  /* 0x0000001fff047819 */ /* 0x000fe20000011405 */
[----:B------:R-:W-:Y:S01]  /*1fb80*/  IMAD R7, R13, UR5, R6 ;  /* 0x000000050d077c24 */ /* 0x000fe2000f8e0206 */
[----:B------:R-:W-:Y:S01]  /*1fb90*/  IADD3 R6, -R5, RZ, RZ ;  /* 0x000000ff05067210 */ /* 0x000fe20007ffe1ff */
[----:B------:R-:W-:Y:S01]  /*1fba0*/  IMAD.WIDE.U32 R2, R13, UR4, R2 ;  /* 0x000000040d027c25 */ /* 0x000fe2000f8e0002 */
[----:B------:R-:W-:-:S03]  /*1fbb0*/  ULDC.64 UR4, c[0x0][0xae0] ;  /* 0x0002b80000047ab9 */ /* 0x000fc60000000a00 */
        /* <DEDUP_REMOVED lines=25> */
[----:B------:R-:W-:Y:S01]  /*1fd50*/  ULDC UR4, c[0x0][0xac8] ;  /* 0x0002b20000047ab9 */ /* 0x000fe20000000800 */
[----:B------:R-:W-:Y:S01]  /*1fd60*/  ULDC.64 UR6, c[0x0][0x208] ;  /* 0x0000820000067ab9 */ /* 0x000fe20000000a00 */
        /* <DEDUP_REMOVED lines=8> */
.L_x_1935:
[----:B------:R-:W-:Y:S05]  /*1fdf0*/  BSYNC B1 ;  /* 0x0000000000017941 */ /* 0x000fea0003800000 */
.L_x_1934:
[----:B---3--:R3:W0:Y:S01]  /*1fe00*/  SHFL.IDX PT, R0, R5, 0x1, 0x181f ;  /* 0x00381f0005007f89 */ /* 0x00862200000e0000 */
[----:B------:R-:W-:Y:S03]  /*1fe10*/  BSSY B1, `(.L_x_1936) ;  /* 0x000000d000017945 */ /* 0x000fe60003800000 */
[----:B--2-4-:R3:W2:Y:S01]  /*1fe20*/  SHFL.IDX PT, R2, R4, 0x1, 0x181f ;  /* 0x00381f0004027f89 */ /* 0x0146a200000e0000 */
[----:B------:R-:W-:Y:S05]  /*1fe30*/  @P1 BRA `(.L_x_1937) ;  /* 0x0000000000281947 */ /* 0x000fea0003800000 */
        /* <DEDUP_REMOVED lines=10> */
.L_x_1937:
[----:B------:R-:W-:Y:S05]  /*1fee0*/  BSYNC B1 ;  /* 0x0000000000017941 */ /* 0x000fea0003800000 */
.L_x_1936:
[----:B0-----:R0:W0:Y:S01]  /*1fef0*/  SHFL.IDX PT, R0, R5, 0x2, 0x181f ;  /* 0x00581f0005007f89 */ /* 0x00102200000e0000 */
[----:B------:R-:W-:Y:S03]  /*1ff00*/  BSSY B1, `(.L_x_1938) ;  /* 0x000000d000017945 */ /* 0x000fe60003800000 */
[----:B--2-4-:R2:W4:Y:S01]  /*1ff10*/  SHFL.IDX PT, R2, R4, 0x2, 0x181f ;  /* 0x00581f0004027f89 */ /* 0x01452200000e0000 */
        /* <DEDUP_REMOVED lines=11> */
.L_x_1939:
[----:B------:R-:W-:Y:S05]  /*1ffd0*/  BSYNC B1 ;  /* 0x0000000000017941 */ /* 0x000fea0003800000 */
.L_x_1938:
[----:B0-----:R-:W-:Y:S01]  /*1ffe0*/  IADD3 R0, R6, 0x60, RZ ;  /* 0x0000006006007810 */ /* 0x001fe20007ffe0ff */
[----:B---3--:R-:W0:Y:S03]  /*1fff0*/  SHFL.IDX PT, R5, R5, 0x3, 0x181f ;  /* 0x00781f0005057f89 */ /* 0x008e2600000e0000 */
[----:B------:R-:W-:Y:S01]  /*20000*/  ISETP.GE.AND P0, PT, R0, R21, PT ;  /* 0x000000150000720c */ /* 0x000fe20003f06270 */
[----:B----4-:R3:W4:-:S12]  /*20010*/  SHFL.IDX PT, R2, R4, 0x3, 0x181f ;  /* 0x00781f0004027f89 */ /* 0x01071800000e0000 */
[----:B---3--:R-:W-:Y:S05]  /*20020*/  @P0 BRA `(.L_x_1930) ;  /* 0x0000000000280947 */ /* 0x008fea0003800000 */
        /* <DEDUP_REMOVED lines=10> */
.L_x_1930:
[----:B------:R-:W-:Y:S05]  /*200d0*/  BSYNC B0 ;  /* 0x0000000000007941 */ /* 0x000fea0003800000 */
.L_x_1921:
[----:B------:R-:W-:Y:S02]  /*200e0*/  ULDC UR4, c[0x0][0xc3c] ;  /* 0x00030f0000047ab9 */ /* 0x000fe40000000800 */
[----:B-1----:R-:W-:-:S13]  /*200f0*/  ISETP.GE.AND P0, PT, R27, UR4, PT ;  /* 0x000000041b007c0c */ /* 0x002fda000bf06270 */
[----:B------:R-:W-:Y:S05]  /*20100*/  @!P0 BRA `(.L_x_1940) ;  /* 0xfffffe1000508947 */ /* 0x000fea000383ffff */
[----:B------:R-:W-:Y:S05]  /*20110*/  BRA `(.L_x_1654) ;  /* 0x0000008000c47947 */ /* 0x000fea0003800000 */
.L_x_1652:
[----:B------:R-:W-:-:S08]  /*20120*/  NOP ;  /* 0x0000000000007918 */ /* 0x000fd00000000000 */
[----:B------:R-:W0:-:S00]  /*20130*/  USETMAXREG.DEALLOC.CTAPOOL 0x18 ;  /* 0x00000018000079c8 */ /* 0x000e0000080e0500 */
        /* <DEDUP_REMOVED lines=16> */
.L_x_1941:
[----:B------:R-:W-:Y:S01]  /*20240*/  LOP3.LUT R0, R4, 0x1f, RZ, 0xc0, !PT ;  /* 0x0000001f04007812 */ /* 0x000fe200078ec0ff */
[----:B------:R-:W-:Y:S01]  /*20250*/  ULDC UR4, c[0x0][0xc3c] ;  /* 0x00030f0000047ab9 */ /* 0x000fe20000000800 */
[----:B------:R-:W-:Y:S01]  /*20260*/  ULDC.64 UR6, c[0x0][0x208] ;  /* 0x0000820000067ab9 */ /* 0x000fe20000000a00 */
[----:B------:R-:W-:Y:S01]  /*20270*/  ULDC UR5, c[0x0][0xc38] ;  /* 0x00030e0000057ab9 */ /* 0x000fe20000000800 */
[----:B------:R-:W-:-:S04]  /*20280*/  ISETP.NE.AND P0, PT, R0, 0x1f, PT ;  /* 0x0000001f0000780c */ /* 0x000fc80003f05270 */
[----:B------:R-:W-:-:S13]  /*20290*/  ISETP.GE.OR P1, PT, R0, UR4, !P0 ;  /* 0x0000000400007c0c */ /* 0x000fda000c726670 */
[----:B0-----:R-:W0:Y:S02]  /*202a0*/  @!P1 LDC.64 R2, c[0x0][0xc80] ;  /* 0x00032000ff029b82 */ /* 0x001e240000000a00 */
[----:B0-----:R-:W-:-:S05]  /*202b0*/  @!P1 IMAD.WIDE.U32 R2, R0, 0x4, R2 ;  /* 0x0000000400029825 */ /* 0x001fca00078e0002 */
[----:B------:R-:W2:Y:S01]  /*202c0*/  @!P1 LDG.E R5, desc[UR6][R2.64] ;  /* 0x0000000602059981 */ /* 0x000ea2000c1e1900 */
[C---:B------:R-:W-:Y:S01]  /*202d0*/  ISETP.NE.AND P1, PT, R0.reuse, RZ, PT ;  /* 0x000000ff0000720c */ /* 0x040fe20003f25270 */
[----:B------:R-:W0:Y:S01]  /*202e0*/  S2UR UR6, SR_CTAID.X ;  /* 0x00000000000679c3 */ /* 0x000e220000002500 */
[C---:B------:R-:W-:Y:S01]  /*202f0*/  ISETP.GE.U32.AND P2, PT, R0.reuse, 0x2, PT ;  /* 0x000000020000780c */ /* 0x040fe20003f46070 */
[----:B------:R-:W-:Y:S01]  /*20300*/  UMOV UR4, URZ ;  /* 0x0000003f00047c82 */ /* 0x000fe20008000000 */
[C---:B------:R-:W-:Y:S02]  /*20310*/  ISETP.GE.U32.AND P3, PT, R0.reuse, 0x4, PT ;  /* 0x000000040000780c */ /* 0x040fe40003f66070 */
[C---:B------:R-:W-:Y:S02]  /*20320*/  ISETP.GE.U32.AND P4, PT, R0.reuse, 0x8, PT ;  /* 0x000000080000780c */ /* 0x040fe40003f86070 */
[----:B------:R-:W-:Y:S02]  /*20330*/  ISETP.GE.U32.AND P5, PT, R0, 0x10, PT ;  /* 0x000000100000780c */ /* 0x000fe40003fa6070 */
[----:B------:R-:W-:Y:S01]  /*20340*/  MOV R16, RZ ;  /* 0x000000ff00107202 */ /* 0x000fe20000000f00 */
        /* <DEDUP_REMOVED lines=25> */
.L_x_1947:
        /* <DEDUP_REMOVED lines=13> */
.L_x_1946:
[----:B------:R-:W-:Y:S05]  /*205b0*/  BSYNC B0 ;  /* 0x0000000000007941 */ /* 0x000fea0003800000 */
.L_x_1945:
[----:B0----5:R-:W0:Y:S02]  /*205c0*/  SHFL.UP PT, R2, R5, 0x1, RZ ;  /* 0x0420000005027989 */ /* 0x021e2400000e00ff */
        /* <DEDUP_REMOVED lines=20> */
.L_x_1943:
[----:B------:R-:W-:Y:S01]  /*20710*/  IMAD.IADD R7, R7, 0x1, -R2 ;  /* 0x0000000107077824 */ /* 0x000fe200078e0a02 */
[----:B------:R-:W-:-:S03]  /*20720*/  ULDC.64 UR8, c[0x0][0x208] ;  /* 0x0000820000087ab9 */ /* 0x000fc60000000a00 */
[----:B------:R-:W-:-:S05]  /*20730*/  IMAD R2, R6, UR5, R7 ;  /* 0x0000000506027c24 */ /* 0x000fca000f8e0207 */
[----:B------:R-:W-:Y:S02]  /*20740*/  ISETP.GT.AND P0, PT, R2, UR6, PT ;  /* 0x0000000602007c0c */ /* 0x000fe4000bf04270 */
[----:B------:R-:W0:Y:S11]  /*20750*/  LDC.64 R2, c[0x0][0xc90] ;  /* 0x00032400ff027b82 */ /* 0x000e360000000a00 */
[----:B------:R-:W-:-:S04]  /*20760*/  VOTE.ANY R12, PT, !P0 ;  /* 0x00000000000c7806 */ /* 0x000fc800040e0100 */
[----:B------:R-:W1:Y:S02]  /*20770*/  POPC R8, R12 ;  /* 0x0000000c00087309 */ /* 0x000e640000000000 */
[----:B-1----:R-:W-:-:S05]  /*20780*/  IADD3 R19, R8, UR4, RZ ;  /* 0x0000000408137c10 */ /* 0x002fca000fffe0ff */
        /* <DEDUP_REMOVED lines=13> */
.L_x_1948:
[----:B-1----:R-:W-:Y:S02]  /*20860*/  IMAD.MOV R2, RZ, RZ, -R3 ;  /* 0x000000ffff027224 */ /* 0x002fe400078e0a03 */
[----:B---3--:R-:W-:Y:S02]  /*20870*/  IMAD R16, R16, UR5, R7 ;  /* 0x0000000510107c24 */ /* 0x008fe4000f8e0207 */
[----:B------:R-:W-:Y:S02]  /*20880*/  IMAD R7, R2, R11, RZ ;  /* 0x0000000b02077224 */ /* 0x000fe400078e02ff */
[----:B------:R-:W-:-:S04]  /*20890*/  IMAD.MOV.U32 R2, RZ, RZ, RZ ;  /* 0x000000ffff027224 */ /* 0x000fc800078e00ff */
[----:B------:R-:W-:Y:S01]  /*208a0*/  IMAD.HI.U32 R3, R3, R7, R2 ;  /* 0x0000000703037227 */ /* 0x000fe200078e0002 */
[----:B------:R-:W-:Y:S02]  /*208b0*/  IADD3 R2, -R16, UR6, RZ ;  /* 0x0000000610027c10 */ /* 0x000fe4000fffe1ff */
[----:B------:R-:W-:Y:S02]  /*208c0*/  IABS R7, R9 ;  /* 0x0000000900077213 */ /* 0x000fe40000000000 */
[----:B--2---:R-:W-:-:S03]  /*208d0*/  IABS R6, R2 ;  /* 0x0000000200067213 */ /* 0x004fc60000000000 */
[----:B------:R-:W-:Y:S02]  /*208e0*/  IMAD.MOV R7, RZ, RZ, -R7 ;  /* 0x000000ffff077224 */ /* 0x000fe400078e0a07 */
[----:B------:R-:W-:-:S04]  /*208f0*/  IMAD.HI.U32 R3, R3, R6, RZ ;  /* 0x0000000603037227 */ /* 0x000fc800078e00ff */
[----:B------:R-:W-:-:S05]  /*20900*/  IMAD R6, R3, R7, R6 ;  /* 0x0000000703067224 */ /* 0x000fca00078e0206 */
[----:B------:R-:W-:-:S13]  /*20910*/  ISETP.GT.U32.AND P1, PT, R11, R6, PT ;  /* 0x000000060b00720c */ /* 0x000fda0003f24070 */
[----:B------:R-:W-:Y:S01]  /*20920*/  @!P1 IMAD.IADD R6, R6, 0x1, -R11 ;  /* 0x0000000106069824 */ /* 0x000fe200078e0a0b */
[----:B------:R-:W-:Y:S02]  /*20930*/  @!P1 IADD3 R3, R3, 0x1, RZ ;  /* 0x0000000103039810 */ /* 0x000fe40007ffe0ff */
[----:B------:R-:W-:Y:S02]  /*20940*/  ISETP.NE.AND P1, PT, R9, RZ, PT ;  /* 0x000000ff0900720c */ /* 0x000fe40003f25270 */
[----:B------:R-:W-:Y:S02]  /*20950*/  ISETP.GE.U32.AND P0, PT, R6, R11, PT ;  /* 0x0000000b0600720c */ /* 0x000fe40003f06070 */
[----:B------:R-:W-:-:S04]  /*20960*/  LOP3.LUT R6, R2, R9, RZ, 0x3c, !PT ;  /* 0x0000000902067212 */ /* 0x000fc800078e3cff */
[----:B------:R-:W-:-:S07]  /*20970*/  ISETP.GE.AND P2, PT, R6, RZ, PT ;  /* 0x000000ff0600720c */ /* 0x000fce0003f46270 */
        /* <DEDUP_REMOVED lines=8> */
[----:B------:R-:W-:-:S04]  /*20a00*/  VIADDMNMX R10, R3, UR5, R10, PT ;  /* 0x00000005030a7c46 */ /* 0x000fc8000b80010a */
[----:B------:R-:W-:-:S04]  /*20a10*/  IABS R7, R10 ;  /* 0x0000000a00077213 */ /* 0x000fc80000000000 */
[----:B------:R-:W1:Y:S08]  /*20a20*/  I2F.RP R8, R7 ;  /* 0x0000000700087306 */ /* 0x000e700000209400 */
[----:B-1----:R-:W1:Y:S02]  /*20a30*/  MUFU.RCP R8, R8 ;  /* 0x0000000800087308 */ /* 0x002e640000001000 */
[----:B-1----:R-:W-:Y:S01]  /*20a40*/  VIADD R3, R8, 0xffffffe ;  /* 0x0ffffffe08037836 */ /* 0x002fe20000000000 */
[----:B------:R-:W-:-:S05]  /*20a50*/  IABS R8, R10 ;  /* 0x0000000a00087213 */ /* 0x000fca0000000000 */
[----:B------:R-:W1:Y:S01]  /*20a60*/  F2I.FTZ.U32.TRUNC.NTZ R3, R3 ;  /* 0x0000000300037305 */ /* 0x000e62000021f000 */
[----:B------:R-:W-:Y:S01]  /*20a70*/  IMAD.MOV R8, RZ, RZ, -R8 ;  /* 0x000000ffff087224 */ /* 0x000fe200078e0a08 */
[----:B-1----:R-:W-:-:S05]  /*20a80*/  IADD3 R2, RZ, -R3, RZ ;  /* 0x80000003ff027210 */ /* 0x002fca0007ffe0ff */
[----:B------:R-:W-:Y:S02]  /*20a90*/  IMAD R11, R2, R7, RZ ;  /* 0x00000007020b7224 */ /* 0x000fe400078e02ff */
[----:B------:R-:W-:-:S04]  /*20aa0*/  IMAD.MOV.U32 R2, RZ, RZ, RZ ;  /* 0x000000ffff027224 */ /* 0x000fc800078e00ff */
[----:B------:R-:W-:Y:S01]  /*20ab0*/  IMAD.HI.U32 R2, R3, R11, R2 ;  /* 0x0000000b03027227 */ /* 0x000fe200078e0002 */
[----:B------:R-:W-:Y:S02]  /*20ac0*/  IABS R11, R9 ;  /* 0x00000009000b7213 */ /* 0x000fe40000000000 */
[C---:B------:R-:W-:Y:S02]  /*20ad0*/  LOP3.LUT R3, R9.reuse, R10, RZ, 0x3c, !PT ;  /* 0x0000000a09037212 */ /* 0x040fe400078e3cff */
[----:B------:R-:W-:Y:S01]  /*20ae0*/  IADD3 R9, R9, R6, RZ ;  /* 0x0000000609097210 */ /* 0x000fe20007ffe0ff */
[----:B------:R-:W-:Y:S01]  /*20af0*/  IMAD.HI.U32 R2, R2, R11, RZ ;  /* 0x0000000b02027227 */ /* 0x000fe200078e00ff */
[----:B------:R-:W-:-:S03]  /*20b00*/  ISETP.GE.AND P2, PT, R3, RZ, PT ;  /* 0x000000ff0300720c */ /* 0x000fc60003f46270 */
        /* <DEDUP_REMOVED lines=9> */
[----:B------:R-:W-:-:S04]  /*20ba0*/  IMAD.MOV R10, RZ, RZ, -R10 ;  /* 0x000000ffff0a7224 */ /* 0x000fc800078e0a0a */
[----:B------:R-:W-:Y:S01]  /*20bb0*/  IMAD R18, R2, R10, R9 ;  /* 0x0000000a02127224 */ /* 0x000fe200078e0209 */
[----:B------:R-:W-:-:S05]  /*20bc0*/  LOP3.LUT R2, RZ, R2, RZ, 0x33, !PT ;  /* 0x00000002ff027212 */ /* 0x000fca00078e33ff */
[----:B------:R-:W-:Y:S01]  /*20bd0*/  IMAD.IADD R17, R5, 0x1, R2 ;  /* 0x0000000105117824 */ /* 0x000fe200078e0202 */
[----:B------:R-:W-:Y:S06]  /*20be0*/  BRA `(.L_x_1949) ;  /* 0x00000000000c7947 */ /* 0x000fec0003800000 */
.L_x_1944:
[----:B------:R-:W-:Y:S02]  /*20bf0*/  IMAD.MOV.U32 R17, RZ, RZ, RZ ;  /* 0x000000ffff117224 */ /* 0x000fe400078e00ff */
[----:B------:R-:W-:Y:S02]  /*20c00*/  IMAD.U32 R16, RZ, RZ, UR6 ;  /* 0x00000006ff107e24 */ /* 0x000fe4000f8e00ff */
[----:B------:R-:W-:-:S07]  /*20c10*/  IMAD.MOV.U32 R18, RZ, RZ, RZ ;  /* 0x000000ffff127224 */ /* 0x000fce00078e00ff */
.L_x_1949:
[----:B------:R-:W-:-:S13]  /*20c20*/  ISETP.NE.AND P0, PT, R0, RZ, PT ;  /* 0x000000ff0000720c */ /* 0x000fda0003f05270 */
[----:B------:R-:W1:Y:S01]  /*20c30*/  @!P0 S2R R3, SR_CgaCtaId ;  /* 0x0000000000038919 */ /* 0x000e620000008800 */
[----:B------:R-:W-:-:S04]  /*20c40*/  @!P0 MOV R0, 0x400 ;  /* 0x0000040000008802 */ /* 0x000fc80000000f00 */
[----:B-1----:R-:W-:-:S05]  /*20c50*/  @!P0 LEA R0, R3, R0, 0x18 ;  /* 0x0000000003008211 */ /* 0x002fca00078ec0ff */
[----:B------:R2:W-:Y:S01]  /*20c60*/  @!P0 STS.128 [R0+0x2a8d0], R16 ;  /* 0x02a8d01000008388 */ /* 0x0005e20000000c00 */
[----:B------:R-:W-:Y:S06]  /*20c70*/  BAR.ARV 0x5, 0x180 ;  /* 0x0146000000007b1d */ /* 0x000fec0000002000 */
.L_x_1942:
        /* <DEDUP_REMOVED lines=12> */
[C---:B------:R-:W-:Y:S01]  /*20d40*/  LOP3.LUT R3, R0.reuse, 0x1f8, RZ, 0xc0, !PT ;  /* 0x000001f800037812 */ /* 0x040fe200078ec0ff */
[----:B------:R-:W-:Y:S01]  /*20d50*/  ULDC.64 UR38, c[0x0][0x198] ;  /* 0x0000660000267ab9 */ /* 0x000fe20000000a00 */
[----:B------:R-:W-:Y:S01]  /*20d60*/  LOP3.LUT R0, R0, 0x38, RZ, 0xc0, !PT ;  /* 0x0000003800007812 */ /* 0x000fe200078ec0ff */
[----:B0-----:R-:W-:Y:S01]  /*20d70*/  IMAD.SHL.U32 R2, R5, 0x8, RZ ;  /* 0x0000000805027824 */ /* 0x001fe200078e00ff */
[----:B------:R-:W-:Y:S01]  /*20d80*/  LOP3.LUT R3, R3, 0x38, R4, 0x78, !PT ;  /* 0x0000003803037812 */ /* 0x000fe200078e7804 */
[----:B------:R-:W-:Y:S01]  /*20d90*/  IMAD.SHL.U32 R4, R4, 0x10, RZ ;  /* 0x0000001004047824 */ /* 0x000fe200078e00ff */
[----:B------:R-:W-:Y:S01]  /*20da0*/  SHF.R.U32.HI R5, RZ, 0x3, R5 ;  /* 0x00000003ff057819 */ /* 0x000fe20000011605 */
[----:B------:R-:W-:Y:S01]  /*20db0*/  ULDC UR36, c[0x0][0xc] ;  /* 0x0000030000247ab9 */ /* 0x000fe20000000800 */
[----:B------:R-:W-:-:S02]  /*20dc0*/  LOP3.LUT R2, R3, 0x200, R2, 0xf8, !PT ;  /* 0x0000020003027812 */ /* 0x000fc400078ef802 */
[----:B------:R-:W-:Y:S01]  /*20dd0*/  LOP3.LUT R4, R5, 0x70, R4, 0xf8, !PT ;  /* 0x0000007005047812 */ /* 0x000fe200078ef804 */
[----:B-1----:R-:W-:-:S06]  /*20de0*/  ULEA UR4, UR5, UR4, 0x18 ;  /* 0x0000000405047291 */ /* 0x002fcc000f8ec03f */
[----:B------:R-:W-:-:S05]  /*20df0*/  IMAD.U32 R3, RZ, RZ, UR4 ;  /* 0x00000004ff037e24 */ /* 0x000fca000f8e00ff */
[----:B------:R0:W-:Y:S02]  /*20e00*/  STL [R1], R3 ;  /* 0x0000000301007387 */ /* 0x0001e40000100800 */
[----:B0-----:R-:W-:Y:S02]  /*20e10*/  IMAD R3, R2, 0x2, R3 ;  /* 0x0000000202037824 */ /* 0x001fe400078e0203 */
[----:B------:R-:W-:-:S03]  /*20e20*/  IMAD.MOV.U32 R2, RZ, RZ, 0x1 ;  /* 0x00000001ff027424 */ /* 0x000fc600078e00ff */
[----:B------:R0:W-:Y:S04]  /*20e30*/  STL [R1+0x28], R3 ;  /* 0x0000280301007387 */ /* 0x0001e80000100800 */
[----:B------:R-:W-:Y:S04]  /*20e40*/  STL [R1+0x48], RZ ;  /* 0x000048ff01007387 */ /* 0x000fe80000100800 */
[----:B------:R1:W-:Y:S01]  /*20e50*/  STL [R1+0x20], R2 ;  /* 0x0000200201007387 */ /* 0x0003e20000100800 */
[----:B0-----:R-:W-:-:S03]  /*20e60*/  IMAD.MOV.U32 R3, RZ, RZ, 0x1 ;  /* 0x00000001ff037424 */ /* 0x001fc600078e00ff */
[----:B------:R0:W-:Y:S04]  /*20e70*/  STL [R1+0x8], RZ ;  /* 0x000008ff01007387 */ /* 0x0001e80000100800 */
[----:B------:R0:W-:Y:S01]  /*20e80*/  STL [R1+0x4], RZ ;  /* 0x000004ff01007387 */ /* 0x0001e20000100800 */
[----:B-1----:R-:W-:-:S03]  /*20e90*/  LOP3.LUT R2, R0, 0x40, RZ, 0xfc, !PT ;  /* 0x0000004000027812 */ /* 0x002fc600078efcff */
[----:B------:R0:W-:Y:S01]  /*20ea0*/  STL [R1+0x18], R3 ;  /* 0x0000180301007387 */ /* 0x0001e20000100800 */
[----:B------:R-:W-:-:S07]  /*20eb0*/  LOP3.LUT R0, R0, 0x80, RZ, 0xfc, !PT ;  /* 0x0000008000007812 */ /* 0x000fce00078efcff */
.L_x_2106:
[----:B------:R-:W-:Y:S05]  /*20ec0*/  YIELD ;  /* 0x0000000000007946 */ /* 0x000fea0003800000 */
[----:B------:R-:W-:Y:S01]  /*20ed0*/  ULDC.64 UR4, c[0x0][0xa28] ;  /* 0x00028a0000047ab9 */ /* 0x000fe20000000a00 */
[----:B------:R-:W-:Y:S02]  /*20ee0*/  CS2R R6, SRZ ;  /* 0x0000000000067805 */ /* 0x000fe4000001ff00 */
[----:B------:R-:W-:Y:S01]  /*20ef0*/  ISETP.NE.U32.AND P0, PT, RZ, UR4, PT ;  /* 0x00000004ff007c0c */ /* 0x000fe2000bf05070 */
[----:B01----:R-:W1:Y:S01]  /*20f00*/  LDC.64 R12, c[0x0][0xa00] ;  /* 0x00028000ff0c7b82 */ /* 0x003e620000000a00 */
[----:B------:R-:W-:Y:S01]  /*20f10*/  ULDC.64 UR10, c[0x0][0x208] ;  /* 0x00008200000a7ab9 */ /* 0x000fe20000000a00 */
[----:B------:R-:W-:Y:S01]  /*20f20*/  ULDC.64 UR6, c[0x0][0xa08] ;  /* 0x0002820000067ab9 */ /* 0x000fe20000000a00 */
[----:B------:R-:W-:Y:S01]  /*20f30*/  ISETP.NE.AND.EX P0, PT, RZ, UR5, PT, P0 ;  /* 0x00000005ff007c0c */ /* 0x000fe2000bf05300 */
[----:B------:R-:W-:Y:S01]  /*20f40*/  ULDC.64 UR4, c[0x0][0xa18] ;  /* 0x0002860000047ab9 */ /* 0x000fe20000000a00 */
[----:B------:R-:W-:-:S03]  /*20f50*/  ULDC.64 UR8, c[0x0][0xa10] ;  /* 0x0002840000087ab9 */ /* 0x000fc60000000a00 */
[----:B------:R-:W2:Y:S08]  /*20f60*/  LDC.64 R4, c[0x0][0xa08] ;  /* 0x00028200ff047b82 */ /* 0x000eb00000000a00 */
[----:B0--3--:R-:W0:Y:S02]  /*20f70*/  @P0 LDC.64 R2, c[0x0][0xa28] ;  /* 0x00028a00ff020b82 */ /* 0x009e240000000a00 */
[----:B0-----:R-:W-:-:S05]  /*20f80*/  @P0 IMAD.WIDE R2, R19, 0x4, R2 ;  /* 0x0000000413020825 */ /* 0x001fca00078e0202 */
[----:B------:R0:W5:Y:S01]  /*20f90*/  @P0 LDG.E R6, desc[UR10][R2.64] ;  /* 0x0000000a02060981 */ /* 0x000162000c1e1900 */
[----:B------:R-:W-:Y:S01]  /*20fa0*/  ISETP.NE.U32.AND P0, PT, RZ, UR4, PT ;  /* 0x00000004ff007c0c */ /* 0x000fe2000bf05070 */
[C---:B-1----:R-:W-:Y:S01]  /*20fb0*/  IMAD.WIDE R12, R19.reuse, 0x4, R12 ;  /* 0x00000004130c7825 */ /* 0x042fe200078e020c */
[----:B------:R-:W-:Y:S02]  /*20fc0*/  ISETP.NE.U32.AND P2, PT, RZ, UR6, PT ;  /* 0x00000006ff007c0c */ /* 0x000fe4000bf45070 */
[----:B------:R-:W-:Y:S01]  /*20fd0*/  ISETP.NE.AND.EX P0, PT, RZ, UR5, PT, P0 ;  /* 0x00000005ff007c0c */ /* 0x000fe2000bf05300 */
[----:B------:R-:W-:Y:S01]  /*20fe0*/  ULDC.64 UR4, c[0x0][0xa00] ;  /* 0x0002800000047ab9 */ /* 0x000fe20000000a00 */
[----:B------:R-:W-:Y:S01]  /*20ff0*/  ISETP.NE.U32.AND P4, PT, RZ, UR8, PT ;  /* 0x00000008ff007c0c */ /* 0x000fe2000bf85070 */
[----:B------:R-:W-:Y:S01]  /*21000*/  IMAD.MOV.U32 R0, RZ, RZ, RZ ;  /* 0x000000ffff007224 */ /* 0x000fe200078e00ff */
[----:B------:R-:W-:Y:S01]  /*21010*/  ISETP.NE.U32.AND P1, PT, RZ, UR4, PT ;  /* 0x00000004ff007c0c */ /* 0x000fe2000bf25070 */
[----:B0-----:R-:W0:Y:S01]  /*21020*/  LDC.64 R2, c[0x0][0xa10] ;  /* 0x00028400ff027b82 */ /* 0x001e220000000a00 */
[----:B------:R-:W-:Y:S01]  /*21030*/  MOV R8, RZ ;  /* 0x000000ff00087202 */ /* 0x000fe20000000f00 */
[----:B--2---:R-:W-:Y:S01]  /*21040*/  IMAD.WIDE R4, R19, 0x4, R4 ;  /* 0x0000000413047825 */ /* 0x004fe200078e0204 */
[----:B------:R-:W-:-:S05]  /*21050*/  ISETP.NE.AND.EX P3, PT, RZ, UR5, PT, P1 ;  /* 0x00000005ff007c0c */ /* 0x000fca000bf65310 */
[----:B------:R-:W1:Y:S01]  /*21060*/  @P0 LDC.64 R10, c[0x0][0xa18] ;  /* 0x00028600ff0a0b82 */ /* 0x000e620000000a00 */
[----:B------:R-:W-:Y:S01]  /*21070*/  ULDC UR4, c[0x0][0x288] ;  /* 0x0000a20000047ab9 */ /* 0x000fe20000000800 */
[----:B------:R-:W-:Y:S02]  /*21080*/  ISETP.NE.AND.EX P1, PT, RZ, UR7, PT, P2 ;  /* 0x00000007ff007c0c */ /* 0x000fe4000bf25320 */
[----:B------:R-:W-:-:S04]  /*21090*/  ISETP.NE.AND.EX P2, PT, RZ, UR9, PT, P4 ;  /* 0x00000009ff007c0c */ /* 0x000fc8000bf45340 */
[----:B------:R-:W2:Y:S07]  /*210a0*/  @P3 LDG.E R7, desc[UR10][R12.64] ;  /* 0x0000000a0c073981 */ /* 0x000eae000c1e1900 */
[----:B------:R-:W5:Y:S01]  /*210b0*/  @P1 LDG.E R8, desc[UR10][R4.64] ;  /* 0x0000000a04081981 */ /* 0x000f62000c1e1900 */
        /* <DEDUP_REMOVED lines=14> */
[----:B0-----:R-:W-:Y:S01]  /*211a0*/  IMAD.U32 R10, RZ, RZ, UR5 ;  /* 0x00000005ff0a7e24 */ /* 0x001fe2000f8e00ff */
[----:B--2---:R0:W-:Y:S01]  /*211b0*/  STL [R1+0x3c], R7 ;  /* 0x00003c0701007387 */ /* 0x0041e20000100800 */
[----:B------:R-:W-:Y:S02]  /*211c0*/  IMAD.MOV.U32 R11, RZ, RZ, R7 ;  /* 0x000000ffff0b7224 */ /* 0x000fe400078e0007 */
[----:B0-----:R-:W-:Y:S01]  /*211d0*/  IMAD.U32 R7, RZ, RZ, UR4 ;  /* 0x00000004ff077e24 */ /* 0x001fe2000f8e00ff */
[----:B------:R-:W-:Y:S06]  /*211e0*/  @P0 BRA `(.L_x_1951) ;  /* 0x0000000000180947 */ /* 0x000fec0003800000 */
[----:B------:R-:W-:Y:S05]  /*211f0*/  @!P3 BRA `(.L_x_1951) ;  /* 0x000000000014b947 */ /* 0x000fea0003800000 */
[----:B------:R-:W-:Y:S02]  /*21200*/  ULDC.64 UR4, c[0x0][0x208] ;  /* 0x0000820000047ab9 */ /* 0x000fe40000000a00 */
[----:B------:R-:W2:Y:S04]  /*21210*/  LDG.E R9, desc[UR4][R12.64] ;  /* 0x000000040c097981 */ /* 0x000ea8000c1e1900 */
[----:B------:R-:W2:Y:S02]  /*21220*/  LDG.E R12, desc[UR4][R12.64+0x4] ;  /* 0x000004040c0c7981 */ /* 0x000ea4000c1e1900 */
[----:B--2---:R-:W-:-:S05]  /*21230*/  IMAD.IADD R11, R12, 0x1, -R9 ;  /* 0x000000010c0b7824 */ /* 0x004fca00078e0a09 */
[----:B------:R0:W-:Y:S02]  /*21240*/  STL [R1+0x3c], R11 ;  /* 0x00003c0b01007387 */ /* 0x0001e40000100800 */
.L_x_1951:
[----:B-----5:R-:W-:Y:S01]  /*21250*/  IADD3 R8, R8, R6, RZ ;  /* 0x0000000608087210 */ /* 0x020fe20007ffe0ff */
[----:B------:R-:W-:Y:S02]  /*21260*/  ULDC.64 UR4, c[0x0][0xa20] ;  /* 0x0002880000047ab9 */ /* 0x000fe40000000a00 */
[----:B------:R-:W-:Y:S02]  /*21270*/  ISETP.NE.U32.AND P0, PT, RZ, UR4, PT ;  /* 0x00000004ff007c0c */ /* 0x000fe4000bf05070 */
[----:B------:R1:W-:Y:S02]  /*21280*/  STL [R1+0x1c], R8 ;  /* 0x00001c0801007387 */ /* 0x0003e40000100800 */
[----:B------:R-:W-:-:S13]  /*21290*/  ISETP.NE.AND.EX P0, PT, RZ, UR5, PT, P0 ;  /* 0x00000005ff007c0c */ /* 0x000fda000bf05300 */
[----:B-1----:R-:W-:Y:S05]  /*212a0*/  @!P0 BRA `(.L_x_1952) ;  /* 0x0000000000148947 */ /* 0x002fea0003800000 */
[----:B------:R-:W1:Y:S01]  /*212b0*/  LDC.64 R4, c[0x0][0xa20] ;  /* 0x00028800ff047b82 */ /* 0x000e620000000a00 */
[----:B------:R-:W-:Y:S01]  /*212c0*/  ULDC.64 UR4, c[0x0][0x208] ;  /* 0x0000820000047ab9 */ /* 0x000fe20000000a00 */
[----:B-1----:R-:W-:-:S05]  /*212d0*/  IMAD.WIDE R4, R19, 0x4, R4 ;  /* 0x0000000413047825 */ /* 0x002fca00078e0204 */
[----:B------:R1:W5:Y:S01]  /*212e0*/  LDG.E R7, desc[UR4][R4.64] ;  /* 0x0000000404077981 */ /* 0x000362000c1e1900 */
[----:B------:R-:W-:Y:S05]  /*212f0*/  BRA `(.L_x_1953) ;  /* 0x0000000000147947 */ /* 0x000fea0003800000 */
.L_x_1952:
[----:B------:R-:W-:Y:S05]  /*21300*/  @!P1 BRA `(.L_x_1953) ;  /* 0x0000000000109947 */ /* 0x000fea0003800000 */
[----:B------:R-:W-:Y:S02]  /*21310*/  ULDC.64 UR4, c[0x0][0x208] ;  /* 0x0000820000047ab9 */ /* 0x000fe40000000a00 */
[----:B------:R-:W2:Y:S04]  /*21320*/  LDG.E R7, desc[UR4][R4.64] ;  /* 0x0000000404077981 */ /* 0x000ea8000c1e1900 */
[----:B------:R-:W2:Y:S02]  /*21330*/  LDG.E R4, desc[UR4][R4.64+0x4] ;  /* 0x0000040404047981 */ /* 0x000ea4000c1e1900 */
[----:B--2---:R-:W-:-:S07]  /*21340*/  IMAD.IADD R7, R4, 0x1, -R7 ;  /* 0x0000000104077824 */ /* 0x004fce00078e0a07 */
.L_x_1953:
[----:B------:R-:W-:Y:S02]  /*21350*/  ULDC.64 UR4, c[0x0][0x208] ;  /* 0x0000820000047ab9 */ /* 0x000fe40000000a00 */
[----:B-1----:R-:W2:Y:S04]  /*21360*/  @P2 LDG.E R4, desc[UR4][R2.64] ;  /* 0x0000000402042981 */ /* 0x002ea8000c1e1900 */
[----:B------:R1:W2:Y:S01]  /*21370*/  @P2 LDG.E R2, desc[UR4][R2.64+0x4] ;  /* 0x0000040402022981 */ /* 0x0002a2000c1e1900 */
[----:B------:R-:W-:Y:S02]  /*21380*/  IMAD.SHL.U32 R12, R17, 0x80, RZ ;  /* 0x00000080110c7824 */ /* 0x000fe400078e00ff */
[----:B-----5:R-:W-:Y:S02]  /*21390*/  IMAD.IADD R9, R7, 0x1, -R6 ;  /* 0x0000000107097824 */ /* 0x020fe400078e0a06 */
[----:B------:R-:W-:Y:S01]  /*213a0*/  VIADD R7, R12, 0x7f ;  /* 0x0000007f0c077836 */ /* 0x000fe20000000000 */
[----:B------:R3:W-:Y:S01]  /*213b0*/  STL [R1+0x30], R12 ;  /* 0x0000300c01007387 */ /* 0x0007e20000100800 */
[----:B-1----:R-:W1:Y:S02]  /*213c0*/  LDC R3, c[0x0][0x448] ;  /* 0x00011200ff037b82 */ /* 0x002e640000000800 */
[----:B-1----:R-:W-:-:S13]  /*213d0*/  ISETP.NE.AND P1, PT, R3, 0x1, PT ;  /* 0x000000010300780c */ /* 0x002fda0003f25270 */
[----:B------:R-:W1:Y:S08]  /*213e0*/  @P1 LDC R3, c[0x0][0x44c] ;  /* 0x00011300ff031b82 */ /* 0x000e700000000800 */
[----:B------:R-:W4:Y:S01]  /*213f0*/  @P1 LDC R5, c[0x0][0x450] ;  /* 0x00011400ff051b82 */ /* 0x000f220000000800 */
[----:B--2---:R-:W-:Y:S02]  /*21400*/  @P2 IMAD.IADD R10, R2, 0x1, -R4 ;  /* 0x00000001020a2824 */ /* 0x004fe400078e0a04 */
[----:B-1----:R-:W-:-:S04]  /*21410*/  @P1 IMAD.HI.U32 R2, R7, R3, RZ ;  /* 0x0000000307021227 */ /* 0x002fc800078e00ff */
[----:B------:R-:W-:Y:S01]  /*21420*/  IMAD.IADD R6, R9, 0x1, R10 ;  /* 0x0000000109067824 */ /* 0x000fe200078e020a */
[----:B----4-:R-:W-:-:S04]  /*21430*/  @P1 SHF.R.U32.HI R7, RZ, R5, R2 ;  /* 0x00000005ff071219 */ /* 0x010fc80000011602 */
[C---:B------:R-:W-:Y:S02]  /*21440*/  IADD3 R2, R6.reuse, 0x5f, RZ ;  /* 0x0000005f06027810 */ /* 0x040fe40007ffe0ff */
[----:B------:R-:W-:-:S03]  /*21450*/  IADD3 R17, R6, 0x1, -R11 ;  /* 0x0000000106117810 */ /* 0x000fc60007ffe80b */
[----:B------:R-:W-:-:S04]  /*21460*/  IMAD.HI R2, R2, 0x2aaaaaab, RZ ;  /* 0x2aaaaaab02027827 */ /* 0x000fc800078e02ff */
[----:B------:R-:W-:Y:S01]  /*21470*/  IMAD.IADD R7, R17, 0x1, R7 ;  /* 0x0000000111077824 */ /* 0x000fe200078e0207 */
[----:B------:R-:W-:-:S04]  /*21480*/  SHF.R.U32.HI R21, RZ, 0x1f, R2 ;  /* 0x0000001fff157819 */ /* 0x000fc80000011602 */
[----:B------:R-:W-:Y:S02]  /*21490*/  LEA.HI.SX32 R21, R2, R21, 0x1c ;  /* 0x0000001502157211 */ /* 0x000fe400078fe2ff */
[----:B------:R-:W1:Y:S02]  /*214a0*/  LDC.64 R2, c[0x0][0x9e0] ;  /* 0x00027800ff027b82 */ /* 0x000e640000000a00 */
[----:B-1----:R-:W-:Y:S01]  /*214b0*/  ISETP.GE.AND P3, PT, R3, 0x1, PT ;  /* 0x000000010300780c */ /* 0x002fe20003f66270 */
        /* <DEDUP_REMOVED lines=13> */
.L_x_1956:
[----:B------:R-:W-:-:S13]  /*21590*/  ISETP.NE.AND P0, PT, R3, 0x1, PT ;  /* 0x000000010300780c */ /* 0x000fda0003f05270 */
[----:B------:R-:W1:Y:S02]  /*215a0*/  @P0 LDC.64 R4, c[0x0][0x9e8] ;  /* 0x00027a00ff040b82 */ /* 0x000e640000000a00 */
[----:B-1----:R-:W-:-:S05]  /*215b0*/  @P0 IMAD.HI.U32 R4, R2, R4, RZ ;  /* 0x0000000402040227 */ /* 0x002fca00078e00ff */
[----:B------:R-:W-:-:S07]  /*215c0*/  @P0 SHF.R.U32.HI R2, RZ, R5, R4 ;  /* 0x00000005ff020219 */ /* 0x000fce0000011604 */
.L_x_1957:
[----:B------:R-:W-:Y:S05]  /*215d0*/  BSYNC B0 ;  /* 0x0000000000007941 */ /* 0x000fea0003800000 */
.L_x_1955:
[----:B------:R-:W-:-:S05]  /*215e0*/  IMAD R2, R2, R3, R3 ;  /* 0x0000000302027224 */ /* 0x000fca00078e0203 */
[----:B------:R-:W-:-:S07]  /*215f0*/  VIMNMX R8, R8, R2, PT ;  /* 0x0000000208087248 */ /* 0x000fce0003fe0100 */
.L_x_1954:
[----:B------:R-:W1:Y:S01]  /*21600*/  @P1 LDC R4, c[0x0][0x44c] ;  /* 0x00011300ff041b82 */ /* 0x000e620000000800 */
[----:B------:R-:W-:Y:S01]  /*21610*/  IMAD.MOV.U32 R2, RZ, RZ, R12 ;  /* 0x000000ffff027224 */ /* 0x000fe200078e000c */
[----:B------:R-:W-:Y:S01]  /*21620*/  ULDC UR4, c[0x0][0x9dc] ;  /* 0x0002770000047ab9 */ /* 0x000fe20000000800 */
[----:B------:R-:W-:-:S05]  /*21630*/  IMAD.IADD R20, R6, 0x1, -R11 ;  /* 0x0000000106147824 */ /* 0x000fca00078e0a0b */
[----:B------:R-:W2:Y:S01]  /*21640*/  @P1 LDC R5, c[0x0][0x450] ;  /* 0x00011400ff051b82 */ /* 0x000ea20000000800 */
[----:B-1----:R-:W-:-:S05]  /*21650*/  @P1 IMAD.HI.U32 R4, R12, R4, RZ ;  /* 0x000000040c041227 */ /* 0x002fca00078e00ff */
[----:B--2---:R-:W-:-:S04]  /*21660*/  @P1 SHF.R.U32.HI R2, RZ, R5, R4 ;  /* 0x00000005ff021219 */ /* 0x004fc80000011604 */
[----:B------:R-:W-:-:S05]  /*21670*/  IADD3 R2, R20, R2, RZ ;  /* 0x0000000214027210 */ /* 0x000fca0007ffe0ff */
        /* <DEDUP_REMOVED lines=12> */
.L_x_1960:
[----:B------:R-:W-:-:S13]  /*21740*/  ISETP.NE.AND P0, PT, R3, 0x1, PT ;  /* 0x000000010300780c */ /* 0x000fda0003f05270 */
[----:B------:R-:W1:Y:S02]  /*21750*/  @P0 LDC.64 R4, c[0x0][0x9e8] ;  /* 0x00027a00ff040b82 */ /* 0x000e640000000a00 */
[----:B-1----:R-:W-:-:S05]  /*21760*/  @P0 IMAD.HI.U32 R4, R2, R4, RZ ;  /* 0x0000000402040227 */ /* 0x002fca00078e00ff */
[----:B------:R-:W-:-:S07]  /*21770*/  @P0 SHF.R.U32.HI R2, RZ, R5, R4 ;  /* 0x00000005ff020219 */ /* 0x000fce0000011604 */
.L_x_1961:
[----:B------:R-:W-:Y:S05]  /*21780*/  BSYNC B0 ;  /* 0x0000000000007941 */ /* 0x000fea0003800000 */
.L_x_1959:
[----:B------:R-:W-:-:S05]  /*21790*/  IMAD R2, R2, R3, RZ ;  /* 0x0000000302027224 */ /* 0x000fca00078e02ff */
[----:B------:R-:W-:-:S07]  /*217a0*/  VIMNMX R6, R6, R2, !PT ;  /* 0x0000000206067248 */ /* 0x000fce0007fe0100 */
.L_x_1958:
[----:B------:R-:W-:Y:S01]  /*217b0*/  VIADD R8, R8, 0x5f ;  /* 0x0000005f08087836 */ /* 0x000fe20000000000 */
[----:B------:R-:W-:Y:S01]  /*217c0*/  BSSY B0, `(.L_x_1962) ;  /* 0x0000151000007945 */ /* 0x000fe20003800000 */
        /* <DEDUP_REMOVED lines=23> */
[----:B------:R-:W-:Y:S01]  /*21940*/  UMOV UR4, 0xffffffff ;  /* 0xffffffff00047882 */ /* 0x000fe20000000000 */
[----:B------:R-:W-:Y:S02]  /*21950*/  SEL R2, R19, RZ, !P2 ;  /* 0x000000ff13027207 */ /* 0x000fe40005000000 */
[----:B------:R-:W-:Y:S05]  /*21960*/  BRA.DIV UR4, `(.L_x_1964) ;  /* 0x0000007604a47947 */ /* 0x000fea000b800000 */
[----:B------:R-:W1:Y:S02]  /*21970*/  S2R R5, SR_TID.X ;  /* 0x0000000000057919 */ /* 0x000e640000002100 */
[----:B-1----:R-:W-:-:S04]  /*21980*/  SHF.R.U32.HI R5, RZ, 0x5, R5 ;  /* 0x00000005ff057819 */ /* 0x002fc80000011605 */
[----:B------:R-:W-:-:S05]  /*21990*/  LOP3.LUT R5, R5, 0x3, RZ, 0xc0, !PT ;  /* 0x0000000305057812 */ /* 0x000fca00078ec0ff */
[----:B------:R1:W2:Y:S02]  /*219a0*/  SHFL.IDX PT, R14, R5, RZ, 0x1f ;  /* 0x00001fff050e7589 */ /* 0x0002a400000e0000 */
.L_x_2149:
[----:B--2---:R-:W-:Y:S02]  /*219b0*/  ISETP.NE.AND P0, PT, R14, RZ, PT ;  /* 0x000000ff0e00720c */ /* 0x004fe40003f05270 */
[----:B------:R-:W-:-:S11]  /*219c0*/  PLOP3.LUT P6, PT, PT, PT, PT, 0x8, 0x0 ;  /* 0x000000000000781c */ /* 0x000fd60003fce170 */
[----:B------:R-:W-:Y:S05]  /*219d0*/  @P0 BRA `(.L_x_1965) ;  /* 0x00000000000c0947 */ /* 0x000fea0003800000 */
[----:B------:R-:W-:-:S03]  /*219e0*/  UMOV UR4, 0xffffffff ;  /* 0xffffffff00047882 */ /* 0x000fc60000000000 */
[----:B------:R-:W-:Y:S05]  /*219f0*/  BRA.DIV UR4, `(.L_x_1966) ;  /* 0x0000007604b47947 */ /* 0x000fea000b800000 */
[----:B------:R-:W-:-:S13]  /*21a00*/  ELECT P6, URZ, PT ;  /* 0x00000000003f782f */ /* 0x000fda00038c0000 */
.L_x_1965:
[----:B-1----:R-:W2:Y:S04]  /*21a10*/  LDL R5, [R1+0x48] ;  /* 0x0000480001057983 */ /* 0x002ea80000100800 */
[----:B------:R-:W3:Y:S01]  /*21a20*/  LDL R7, [R1] ;  /* 0x0000000001077983 */ /* 0x000ee20000100800 */
[----:B------:R-:W-:Y:S01]  /*21a30*/  BSSY B1, `(.L_x_1967) ;  /* 0x0000008000017945 */ /* 0x000fe20003800000 */
[----:B--2---:R-:W-:-:S05]  /*21a40*/  VIADD R5, R5, 0x1 ;  /* 0x0000000105057836 */ /* 0x004fca0000000000 */
[----:B------:R-:W-:-:S04]  /*21a50*/  LEA.HI R6, R5, R5, RZ, 0x1 ;  /* 0x0000000505067211 */ /* 0x000fc800078f08ff */
[----:B------:R-:W-:-:S05]  /*21a60*/  LOP3.LUT R6, R6, 0xfffffffe, RZ, 0xc0, !PT ;  /* 0xfffffffe06067812 */ /* 0x000fca00078ec0ff */
[----:B------:R-:W-:-:S05]  /*21a70*/  IMAD.IADD R5, R5, 0x1, -R6 ;  /* 0x0000000105057824 */ /* 0x000fca00078e0a06 */
[----:B------:R-:W-:-:S04]  /*21a80*/  SHF.L.U32 R5, R5, 0x1f, RZ ;  /* 0x0000001f05057819 */ /* 0x000fc800000006ff */
[----:B---3--:R-:W1:Y:S02]  /*21a90*/  SYNCS.PHASECHK.TRANS64.TRYWAIT P0, [R7+URZ+0x2a820], R5 ;  /* 0x02a82005070075a7 */ /* 0x008e64000800017f */
[----:B-1----:R-:W-:Y:S05]  /*21aa0*/  @!P0 BRA `(.L_x_1968) ;  /* 0x0000007400a88947 */ /* 0x002fea0003800000 */
.L_x_2152:
[----:B------:R-:W-:Y:S05]  /*21ab0*/  BSYNC B1 ;  /* 0x0000000000017941 */ /* 0x000fea0003800000 */
.L_x_1967:
[----:B------:R-:W-:Y:S04]  /*21ac0*/  BSSY B1, `(.L_x_1969) ;  /* 0x0000083000017945 */ /* 0x000fe80003800000 */
[----:B------:R-:W-:Y:S05]  /*21ad0*/  @!P6 BRA `(.L_x_1970) ;  /* 0x000000080004e947 */ /* 0x000fea0003800000 */
[----:B------:R-:W2:Y:S04]  /*21ae0*/  LDL R9, [R1] ;  /* 0x0000000001097983 */ /* 0x000ea80000100800 */
[----:B------:R-:W2:Y:S04]  /*21af0*/  LDL R7, [R1+0x8] ;  /* 0x0000080001077983 */ /* 0x000ea80000100800 */
[----:B------:R-:W3:Y:S01]  /*21b00*/  LDL R8, [R1+0x20] ;  /* 0x0000200001087983 */ /* 0x000ee20000100800 */
[----:B------:R-:W-:Y:S01]  /*21b10*/  BSSY B2, `(.L_x_1971) ;  /* 0x0000008000027945 */ /* 0x000fe20003800000 */
[----:B-1----:R-:W1:Y:S02]  /*21b20*/  S2R R6, SR_TID.X ;  /* 0x0000000000067919 */ /* 0x002e640000002100 */
[----:B-1----:R-:W-:-:S04]  /*21b30*/  LOP3.LUT R6, R6, 0x7f, RZ, 0xc0, !PT ;  /* 0x0000007f06067812 */ /* 0x002fc800078ec0ff */
[----:B------:R-:W-:Y:S02]  /*21b40*/  ISETP.NE.AND P1, PT, R6, RZ, PT ;  /* 0x000000ff0600720c */ /* 0x000fe40003f25270 */
[----:B--2---:R-:W-:Y:S02]  /*21b50*/  LEA R7, R7, R9, 0x3 ;  /* 0x0000000907077211 */ /* 0x004fe400078e18ff */
[----:B---3--:R-:W-:-:S04]  /*21b60*/  SHF.L.U32 R10, R8, 0x1f, RZ ;  /* 0x0000001f080a7819 */ /* 0x008fc800000006ff */
[----:B------:R-:W1:Y:S02]  /*21b70*/  SYNCS.PHASECHK.TRANS64.TRYWAIT P0, [R7+URZ+0x2a8a0], R10 ;  /* 0x02a8a00a070075a7 */ /* 0x000e64000800017f */
[----:B-1----:R-:W-:Y:S05]  /*21b80*/  @!P0 BRA `(.L_x_1972) ;  /* 0x0000007400888947 */ /* 0x002fea0003800000 */
.L_x_2153:
[----:B------:R-:W-:Y:S05]  /*21b90*/  BSYNC B2 ;  /* 0x0000000000027941 */ /* 0x000fea0003800000 */
.L_x_1971:
        /* <DEDUP_REMOVED lines=9> */
.L_x_1974:
[----:B------:R-:W-:Y:S05]  /*21c30*/  BSYNC B2 ;  /* 0x0000000000027941 */ /* 0x000fea0003800000 */
.L_x_1973:
[----:B------:R-:W2:Y:S04]  /*21c40*/  LDL R8, [R1] ;  /* 0x0000000001087983 */ /* 0x000ea80000100800 */
[----:B------:R-:W2:Y:S01]  /*21c50*/  LDL R5, [R1+0x8] ;  /* 0x0000080001057983 */ /* 0x000ea20000100800 */
[----:B------:R-:W-:Y:S01]  /*21c60*/  IMAD.MOV.U32 R12, RZ, RZ, RZ ;  /* 0x000000ffff0c7224 */ /* 0x000fe200078e00ff */
[----:B------:R-:W-:Y:S01]  /*21c70*/  UIADD3 UR4, UP0, UR38, 0x570, URZ ;  /* 0x0000057026047890 */ /* 0x000fe2000ff1e03f */
[----:B------:R-:W-:Y:S01]  /*21c80*/  IMAD R6, R4, 0x60, R0 ;  /* 0x0000006004067824 */ /* 0x000fe200078e0200 */
[----:B------:R-:W-:Y:S01]  /*21c90*/  PLOP3.LUT P0, PT, PT, PT, PT, 0x80, 0x0 ;  /* 0x000000000000781c */ /* 0x000fe20003f0f070 */
[----:B------:R-:W-:Y:S01]  /*21ca0*/  UMOV UR6, 0x0 ;  /* 0x0000000000067882 */ /* 0x000fe20000000000 */
[----:B------:R-:W-:Y:S01]  /*21cb0*/  R2UR UR10, R12 ;  /* 0x000000000c0a72ca */ /* 0x000fe200000e0000 */
[----:B------:R-:W-:Y:S01]  /*21cc0*/  VIADD R6, R6, 0xffffffa0 ;  /* 0xffffffa006067836 */ /* 0x000fe20000000000 */
[----:B------:R-:W-:Y:S01]  /*21cd0*/  UIADD3.X UR5, URZ, UR39, URZ, UP0, !UPT ;  /* 0x000000273f057290 */ /* 0x000fe200087fe43f */
[----:B------:R-:W-:Y:S01]  /*21ce0*/  UMOV UR7, 0x12f00000 ;  /* 0x12f0000000077882 */ /* 0x000fe20000000000 */
[----:B--2---:R-:W-:-:S02]  /*21cf0*/  IMAD R9, R5, 0x9000, R8 ;  /* 0x0000900005097824 */ /* 0x004fc400078e0208 */
[----:B------:R-:W-:Y:S02]  /*21d00*/  VIADD R5, R7, 0x2a890 ;  /* 0x0002a89007057836 */ /* 0x000fe40000000000 */
[----:B------:R-:W-:-:S07]  /*21d10*/  VIADD R8, R9, 0x18400 ;  /* 0x0001840009087836 */ /* 0x000fce0000000000 */
.L_x_1975:
        /* <DEDUP_REMOVED lines=16> */
.L_x_1976:
        /* <DEDUP_REMOVED lines=15> */
.L_x_1977:
        /* <DEDUP_REMOVED lines=13> */
.L_x_2154:
[----:B------:R-:W-:Y:S05]  /*21fe0*/  BSYNC B2 ;  /* 0x0000000000027941 */ /* 0x000fea0003800000 */
.L_x_1978:
[----:B------:R-:W-:Y:S01]  /*21ff0*/  BSSY B2, `(.L_x_1980) ;  /* 0x000000b000027945 */ /* 0x000fe20003800000 */
[----:B-12---:R-:W-:Y:S02]  /*22000*/  IMAD.MOV.U32 R10, RZ, RZ, 0x0 ;  /* 0x00000000ff0a7424 */ /* 0x006fe400078e00ff */
[----:B0-----:R-:W-:Y:S01]  /*22010*/  IMAD.MOV.U32 R11, RZ, RZ, 0x12f00000 ;  /* 0x12f00000ff0b7424 */ /* 0x001fe200078e00ff */
[----:B------:R-:W-:Y:S06]  /*22020*/  @P1 BRA `(.L_x_1981) ;  /* 0x00000000001c1947 */ /* 0x000fec0003800000 */
[----:B------:R-:W0:Y:S01]  /*22030*/  S2R R8, SR_TID.X ;  /* 0x0000000000087919 */ /* 0x000e220000002100 */
[----:B------:R-:W-:-:S04]  /*22040*/  IMAD.MOV.U32 R5, RZ, RZ, 0x6000 ;  /* 0x00006000ff057424 */ /* 0x000fc800078e00ff */
[----:B------:R1:W-:Y:S01]  /*22050*/  SYNCS.ARRIVE.TRANS64 RZ, [R7+URZ+0x2a8b0], R5 ;  /* 0x02a8b00507ff79a7 */ /* 0x0003e2000800003f */
[----:B0-----:R-:W-:-:S04]  /*22060*/  LOP3.LUT R8, R8, 0x1f, RZ, 0xc0, !PT ;  /* 0x0000001f08087812 */ /* 0x001fc800078ec0ff */
[----:B------:R-:W-:-:S13]  /*22070*/  ISETP.NE.AND P0, PT, R8, RZ, PT ;  /* 0x000000ff0800720c */ /* 0x000fda0003f05270 */
[----:B-1----:R-:W-:Y:S05]  /*22080*/  @!P0 BRA `(.L_x_1981) ;  /* 0x0000000000048947 */ /* 0x002fea0003800000 */
[----:B------:R-:W-:Y:S01]  /*22090*/  BPT.TRAP 0x1 ;  /* 0x000000040000795c */ /* 0x000fe20000300000 */
.L_x_1981:
[----:B------:R-:W-:Y:S05]  /*220a0*/  BSYNC B2 ;  /* 0x0000000000027941 */ /* 0x000fea0003800000 */
.L_x_1980:
[----:B------:R-:W2:Y:S04]  /*220b0*/  LDL R8, [R1] ;  /* 0x0000000001087983 */ /* 0x000ea80000100800 */
[----:B------:R-:W2:Y:S01]  /*220c0*/  LDL R5, [R1+0x8] ;  /* 0x0000080001057983 */ /* 0x000ea20000100800 */
[----:B------:R-:W-:Y:S01]  /*220d0*/  R2UR UR10, R12 ;  /* 0x000000000c0a72ca */ /* 0x000fe200000e0000 */
[----:B------:R-:W-:Y:S01]  /*220e0*/  UIADD3 UR4, UP0, UR38, 0x670, URZ ;  /* 0x0000067026047890 */ /* 0x000fe2000ff1e03f */
[----:B------:R-:W-:Y:S01]  /*220f0*/  R2UR UR6, R10 ;  /* 0x000000000a0672ca */ /* 0x000fe200000e0000 */
[----:B------:R-:W-:Y:S01]  /*22100*/  VIADD R7, R7, 0x2a8b0 ;  /* 0x0002a8b007077836 */ /* 0x000fe20000000000 */
[----:B------:R-:W-:Y:S01]  /*22110*/  R2UR UR7, R11 ;  /* 0x000000000b0772ca */ /* 0x000fe200000e0000 */
[----:B------:R-:W-:Y:S01]  /*22120*/  UIADD3.X UR5, URZ, UR39, URZ, UP0, !UPT ;  /* 0x000000273f057290 */ /* 0x000fe200087fe43f */
[----:B------:R-:W-:Y:S01]  /*22130*/  PLOP3.LUT P0, PT, PT, PT, PT, 0x80, 0x0 ;  /* 0x000000000000781c */ /* 0x000fe20003f0f070 */
[----:B--2---:R-:W-:-:S04]  /*22140*/  IMAD R8, R5, 0x6000, R8 ;  /* 0x0000600005087824 */ /* 0x004fc800078e0208 */
[----:B------:R-:W-:-:S08]  /*22150*/  VIADD R5, R8, 0x400 ;  /* 0x0000040008057836 */ /* 0x000fd00000000000 */
.L_x_1982:
        /* <DEDUP_REMOVED lines=15> */
.L_x_1983:
        /* <DEDUP_REMOVED lines=10> */
.L_x_1970:
[----:B------:R-:W-:Y:S05]  /*222f0*/  BSYNC B1 ;  /* 0x0000000000017941 */ /* 0x000fea0003800000 */
.L_x_1969:
[----:B------:R-:W1:Y:S04]  /*22300*/  LDL.LU R9, [R1+0x8] ;  /* 0x0000080001097983 */ /* 0x000e680000300800 */
[----:B------:R-:W2:Y:S01]  /*22310*/  LDL.LU R8, [R1+0x20] ;  /* 0x0000200001087983 */ /* 0x000ea20000300800 */
[----:B------:R-:W-:Y:S01]  /*22320*/  PLOP3.LUT P0, PT, PT, PT, PT, 0x8, 0x0 ;  /* 0x000000000000781c */ /* 0x000fe20003f0e170 */
[----:B-1----:R-:W-:Y:S02]  /*22330*/  VIADD R5, R9, 0x1 ;  /* 0x0000000109057836 */ /* 0x002fe40000000000 */
[----:B------:R-:W-:-:S03]  /*22340*/  VIADD R9, R4, 0xfffffffe ;  /* 0xfffffffe04097836 */ /* 0x000fc60000000000 */
[----:B------:R-:W-:Y:S02]  /*22350*/  ISETP.NE.AND P1, PT, R5, 0x2, PT ;  /* 0x000000020500780c */ /* 0x000fe40003f25270 */
[----:B------:R-:W-:Y:S02]  /*22360*/  ISETP.GE.AND P2, PT, R9, R3, PT ;  /* 0x000000030900720c */ /* 0x000fe40003f46270 */
[----:B------:R-:W-:-:S04]  /*22370*/  SEL R4, RZ, 0x1, P1 ;  /* 0x00000001ff047807 */ /* 0x000fc80000800000 */
[----:B--2---:R-:W-:Y:S02]  /*22380*/  LOP3.LUT R8, R8, R4, RZ, 0x3c, !PT ;  /* 0x0000000408087212 */ /* 0x004fe400078e3cff */
[----:B------:R-:W-:-:S05]  /*22390*/  SEL R4, R5, RZ, P1 ;  /* 0x000000ff05047207 */ /* 0x000fca0000800000 */
[----:B------:R1:W-:Y:S04]  /*223a0*/  STL [R1+0x8], R4 ;  /* 0x0000080401007387 */ /* 0x0003e80000100800 */
[----:B------:R1:W-:Y:S01]  /*223b0*/  STL [R1+0x20], R8 ;  /* 0x0000200801007387 */ /* 0x0003e20000100800 */
[----:B------:R-:W-:Y:S05]  /*223c0*/  @!P2 BRA `(.L_x_1963) ;  /* 0x000000080040a947 */ /* 0x000fea0003800000 */
.L_x_1999:
[----:B------:R-:W-:Y:S05]  /*223d0*/  YIELD ;  /* 0x0000000000007946 */ /* 0x000fea0003800000 */
[----:B------:R-:W-:Y:S04]  /*223e0*/  BSSY B1, `(.L_x_1984) ;  /* 0x0000082000017945 */ /* 0x000fe80003800000 */
[----:B--2---:R-:W-:Y:S05]  /*223f0*/  @!P6 BRA `(.L_x_1985) ;  /* 0x000000080000e947 */ /* 0x004fea0003800000 */
[----:B------:R-:W2:Y:S04]  /*22400*/  LDL R7, [R1] ;  /* 0x0000000001077983 */ /* 0x000ea80000100800 */
[----:B------:R-:W2:Y:S04]  /*22410*/  LDL R6, [R1+0x8] ;  /* 0x0000080001067983 */ /* 0x000ea80000100800 */
[----:B------:R-:W3:Y:S01]  /*22420*/  LDL R5, [R1+0x20] ;  /* 0x0000200001057983 */ /* 0x000ee20000100800 */
[----:B------:R-:W-:Y:S01]  /*22430*/  BSSY B2, `(.L_x_1986) ;  /* 0x0000008000027945 */ /* 0x000fe20003800000 */
[----:B-1----:R-:W1:Y:S02]  /*22440*/  S2R R4, SR_TID.X ;  /* 0x0000000000047919 */ /* 0x002e640000002100 */
[----:B-1----:R-:W-:-:S04]  /*22450*/  LOP3.LUT R4, R4, 0x7f, RZ, 0xc0, !PT ;  /* 0x0000007f04047812 */ /* 0x002fc800078ec0ff */
[----:B------:R-:W-:Y:S01]  /*22460*/  ISETP.NE.AND P2, PT, R4, RZ, PT ;  /* 0x000000ff0400720c */ /* 0x000fe20003f45270 */
[----:B--2---:R-:W-:Y:S01]  /*22470*/  IMAD R8, R6, 0x8, R7 ;  /* 0x0000000806087824 */ /* 0x004fe200078e0207 */
[----:B---3--:R-:W-:-:S04]  /*22480*/  SHF.L.U32 R7, R5, 0x1f, RZ ;  /* 0x0000001f05077819 */ /* 0x008fc800000006ff */
[----:B------:R-:W1:Y:S02]  /*22490*/  SYNCS.PHASECHK.TRANS64.TRYWAIT P1, [R8+URZ+0x2a8a0], R7 ;  /* 0x02a8a007080075a7 */ /* 0x000e64000802017f */
[----:B-1----:R-:W-:Y:S05]  /*224a0*/  @!P1 BRA `(.L_x_1987) ;  /* 0x0000006c00689947 */ /* 0x002fea0003800000 */
.L_x_2155:
[----:B------:R-:W-:Y:S05]  /*224b0*/  BSYNC B2 ;  /* 0x0000000000027941 */ /* 0x000fea0003800000 */
.L_x_1986:
        /* <DEDUP_REMOVED lines=9> */
.L_x_1989:
[----:B------:R-:W-:Y:S05]  /*22550*/  BSYNC B2 ;  /* 0x0000000000027941 */ /* 0x000fea0003800000 */
.L_x_1988:
[----:B------:R-:W2:Y:S04]  /*22560*/  LDL R5, [R1] ;  /* 0x0000000001057983 */ /* 0x000ea80000100800 */
        /* <DEDUP_REMOVED lines=8> */
[----:B--2---:R-:W-:-:S02]  /*225f0*/  IMAD R6, R4, 0x9000, R5 ;  /* 0x0000900004067824 */ /* 0x004fc400078e0205 */
[----:B------:R-:W-:Y:S02]  /*22600*/  IMAD R5, R9, 0x60, R0 ;  /* 0x0000006009057824 */ /* 0x000fe400078e0200 */
[----:B------:R-:W-:Y:S01]  /*22610*/  VIADD R4, R8, 0x2a890 ;  /* 0x0002a89008047836 */ /* 0x000fe20000000000 */
[----:B------:R-:W-:-:S08]  /*22620*/  IADD3 R10, R6, 0x18400, RZ ;  /* 0x00018400060a7810 */ /* 0x000fd00007ffe0ff */
.L_x_1990:
        /* <DEDUP_REMOVED lines=16> */
.L_x_1991:
        /* <DEDUP_REMOVED lines=15> */
.L_x_1992:
        /* <DEDUP_REMOVED lines=13> */
.L_x_2156:
[----:B------:R-:W-:Y:S05]  /*228f0*/  BSYNC B2 ;  /* 0x0000000000027941 */ /* 0x000fea0003800000 */
.L_x_1993:
[----:B------:R-:W-:Y:S01]  /*22900*/  BSSY B2, `(.L_x_1995) ;  /* 0x000000b000027945 */ /* 0x000fe20003800000 */
[----:B------:R-:W-:Y:S02]  /*22910*/  IMAD.MOV.U32 R10, RZ, RZ, 0x0 ;  /* 0x00000000ff0a7424 */ /* 0x000fe400078e00ff */
[----:B0-----:R-:W-:Y:S01]  /*22920*/  IMAD.MOV.U32 R11, RZ, RZ, 0x12f00000 ;  /* 0x12f00000ff0b7424 */ /* 0x001fe200078e00ff */
[----:B------:R-:W-:Y:S06]  /*22930*/  @P2 BRA `(.L_x_1996) ;  /* 0x00000000001c2947 */ /* 0x000fec0003800000 */
[----:B------:R-:W0:Y:S01]  /*22940*/  S2R R6, SR_TID.X ;  /* 0x0000000000067919 */ /* 0x000e220000002100 */
[----:B------:R-:W-:-:S04]  /*22950*/  IMAD.MOV.U32 R4, RZ, RZ, 0x6000 ;  /* 0x00006000ff047424 */ /* 0x000fc800078e00ff */
[----:B------:R3:W-:Y:S01]  /*22960*/  SYNCS.ARRIVE.TRANS64 RZ, [R8+URZ+0x2a8b0], R4 ;  /* 0x02a8b00408ff79a7 */ /* 0x0007e2000800003f */
[----:B0-----:R-:W-:-:S04]  /*22970*/  LOP3.LUT R6, R6, 0x1f, RZ, 0xc0, !PT ;  /* 0x0000001f06067812 */ /* 0x001fc800078ec0ff */
[----:B------:R-:W-:-:S13]  /*22980*/  ISETP.NE.AND P1, PT, R6, RZ, PT ;  /* 0x000000ff0600720c */ /* 0x000fda0003f25270 */
[----:B---3--:R-:W-:Y:S05]  /*22990*/  @!P1 BRA `(.L_x_1996) ;  /* 0x0000000000049947 */ /* 0x008fea0003800000 */
[----:B------:R-:W-:Y:S01]  /*229a0*/  BPT.TRAP 0x1 ;  /* 0x000000040000795c */ /* 0x000fe20000300000 */
.L_x_1996:
[----:B------:R-:W-:Y:S05]  /*229b0*/  BSYNC B2 ;  /* 0x0000000000027941 */ /* 0x000fea0003800000 */
.L_x_1995:
[----:B------:R-:W3:Y:S04]  /*229c0*/  LDL R6, [R1] ;  /* 0x0000000001067983 */ /* 0x000ee80000100800 */
[----:B------:R-:W3:Y:S01]  /*229d0*/  LDL R4, [R1+0x8] ;  /* 0x0000080001047983 */ /* 0x000ee20000100800 */
[----:B------:R-:W-:Y:S01]  /*229e0*/  R2UR UR10, R12 ;  /* 0x000000000c0a72ca */ /* 0x000fe200000e0000 */
[----:B------:R-:W-:Y:S01]  /*229f0*/  UIADD3 UR4, UP0, UR38, 0x670, URZ ;  /* 0x0000067026047890 */ /* 0x000fe2000ff1e03f */
[----:B------:R-:W-:Y:S02]  /*22a00*/  R2UR UR6, R10 ;  /* 0x000000000a0672ca */ /* 0x000fe400000e0000 */
[----:B------:R-:W-:Y:S01]  /*22a10*/  R2UR UR7, R11 ;  /* 0x000000000b0772ca */ /* 0x000fe200000e0000 */
[----:B------:R-:W-:Y:S01]  /*22a20*/  UIADD3.X UR5, URZ, UR39, URZ, UP0, !UPT ;  /* 0x000000273f057290 */ /* 0x000fe200087fe43f */
[----:B------:R-:W-:-:S02]  /*22a30*/  PLOP3.LUT P1, PT, PT, PT, PT, 0x80, 0x0 ;  /* 0x000000000000781c */ /* 0x000fc40003f2f070 */
[----:B-12---:R-:W-:Y:S01]  /*22a40*/  IADD3 R8, R8, 0x2a8b0, RZ ;  /* 0x0002a8b008087810 */ /* 0x006fe20007ffe0ff */
[----:B---3--:R-:W-:-:S04]  /*22a50*/  IMAD R4, R4, 0x6000, R6 ;  /* 0x0000600004047824 */ /* 0x008fc800078e0206 */
[----:B------:R-:W-:-:S07]  /*22a60*/  VIADD R6, R4, 0x400 ;  /* 0x0000040004067836 */ /* 0x000fce0000000000 */
.L_x_1997:
        /* <DEDUP_REMOVED lines=15> */
.L_x_1998:
        /* <DEDUP_REMOVED lines=10> */
.L_x_1985:
[----:B------:R-:W-:Y:S05]  /*22c00*/  BSYNC B1 ;  /* 0x0000000000017941 */ /* 0x000fea0003800000 */
.L_x_1984:
[----:B------:R-:W1:Y:S04]  /*22c10*/  LDL.LU R7, [R1+0x8] ;  /* 0x0000080001077983 */ /* 0x000e680000300800 */
[----:B------:R-:W2:Y:S01]  /*22c20*/  LDL.LU R6, [R1+0x20] ;  /* 0x0000200001067983 */ /* 0x000ea20000300800 */
[C---:B------:R-:W-:Y:S01]  /*22c30*/  ISETP.GT.AND P2, PT, R9.reuse, R3, PT ;  /* 0x000000030900720c */ /* 0x040fe20003f44270 */
[----:B------:R-:W-:Y:S02]  /*22c40*/  VIADD R9, R9, 0xffffffff ;  /* 0xffffffff09097836 */ /* 0x000fe40000000000 */
[----:B-1----:R-:W-:-:S05]  /*22c50*/  VIADD R4, R7, 0x1 ;  /* 0x0000000107047836 */ /* 0x002fca0000000000 */
[----:B------:R-:W-:-:S04]  /*22c60*/  ISETP.NE.AND P1, PT, R4, 0x2, PT ;  /* 0x000000020400780c */ /* 0x000fc80003f25270 */
[----:B------:R-:W-:Y:S02]  /*22c70*/  SEL R5, RZ, 0x1, P1 ;  /* 0x00000001ff057807 */ /* 0x000fe40000800000 */
[----:B------:R-:W-:Y:S02]  /*22c80*/  SEL R4, R4, RZ, P1 ;  /* 0x000000ff04047207 */ /* 0x000fe40000800000 */
[----:B--2---:R-:W-:-:S05]  /*22c90*/  LOP3.LUT R6, R6, R5, RZ, 0x3c, !PT ;  /* 0x0000000506067212 */ /* 0x004fca00078e3cff */
[----:B------:R2:W-:Y:S04]  /*22ca0*/  STL [R1+0x20], R6 ;  /* 0x0000200601007387 */ /* 0x0005e80000100800 */
[----:B------:R2:W-:Y:S01]  /*22cb0*/  STL [R1+0x8], R4 ;  /* 0x0000080401007387 */ /* 0x0005e20000100800 */
[----:B------:R-:W-:Y:S05]  /*22cc0*/  @P2 BRA `(.L_x_1999) ;  /* 0xfffffff400c02947 */ /* 0x000fea000383ffff */
.L_x_1963:
[----:B------:R-:W-:Y:S05]  /*22cd0*/  BSYNC B0 ;  /* 0x0000000000007941 */ /* 0x000fea0003800000 */
.L_x_1962:
[----:B------:R-:W3:Y:S01]  /*22ce0*/  LDL R7, [R1+0x30] ;  /* 0x0000300001077983 */ /* 0x000ee20000100800 */
[----:B------:R-:W4:Y:S01]  /*22cf0*/  LDC R0, c[0x0][0x448] ;  /* 0x00011200ff007b82 */ /* 0x000f220000000800 */
[----:B------:R-:W-:Y:S07]  /*22d00*/  @!P0 WARPSYNC.ALL ;  /* 0x0000000000008948 */ /* 0x000fee0003800000 */
[----:B------:R-:W-:Y:S01]  /*22d10*/  @!P0 BAR.SYNC.DEFER_BLOCKING 0xc, 0x180 ;  /* 0x0306000000008b1d */ /* 0x000fe20000010000 */
[----:B----4-:R-:W-:-:S13]  /*22d20*/  ISETP.NE.AND P1, PT, R0, 0x1, PT ;  /* 0x000000010000780c */ /* 0x010fda0003f25270 */
[----:B------:R-:W4:Y:S08]  /*22d30*/  @P1 LDC R2, c[0x0][0x44c] ;  /* 0x00011300ff021b82 */ /* 0x000f300000000800 */
[----:B------:R-:W5:Y:S01]  /*22d40*/  @P1 LDC R3, c[0x0][0x450] ;  /* 0x00011400ff031b82 */ /* 0x000f620000000800 */
[----:B---3--:R-:W-:-:S04]  /*22d50*/  VIADD R0, R7, 0x7f ;  /* 0x0000007f07007836 */ /* 0x008fc80000000000 */
[----:B----4-:R-:W-:-:S05]  /*22d60*/  @P1 IMAD.HI.U32 R2, R0, R2, RZ ;  /* 0x0000000200021227 */ /* 0x010fca00078e00ff */
[----:B-----5:R-:W-:Y:S02]  /*22d70*/  @P1 SHF.R.U32.HI R0, RZ, R3, R2 ;  /* 0x00000003ff001219 */ /* 0x020fe40000011602 */
[----:B------:R-:W3:Y:S03]  /*22d80*/  LDC.64 R2, c[0x0][0x9e0] ;  /* 0x00027800ff027b82 */ /* 0x000ee60000000a00 */
[----:B------:R-:W-:Y:S01]  /*22d90*/  IMAD.IADD R0, R17, 0x1, R0 ;  /* 0x0000000111007824 */ /* 0x000fe200078e0200 */
[----:B---3--:R-:W-:-:S04]  /*22da0*/  ISETP.GE.AND P2, PT, R3, 0x1, PT ;  /* 0x000000010300780c */ /* 0x008fc80003f46270 */
[----:B------:R-:W-:-:S09]  /*22db0*/  IADD3 R2, R0, R2, RZ ;  /* 0x0000000200027210 */ /* 0x000fd20007ffe0ff */
[----:B------:R-:W-:Y:S05]  /*22dc0*/  @!P2 BRA `(.L_x_2000) ;  /* 0x000000000048a947 */ /* 0x000fea0003800000 */
[C---:B------:R-:W-:Y:S01]  /*22dd0*/  ISETP.GT.AND P0, PT, R0.reuse, RZ, PT ;  /* 0x000000ff0000720c */ /* 0x040fe20003f04270 */
[----:B------:R-:W-:Y:S01]  /*22de0*/  BSSY B0, `(.L_x_2001) ;  /* 0x000000e000007945 */ /* 0x000fe20003800000 */
[----:B--2---:R-:W-:-:S11]  /*22df0*/  VIADD R6, R0, 0xffffffff ;  /* 0xffffffff00067836 */ /* 0x004fd60000000000 */
[----:B------:R-:W-:Y:S05]  /*22e00*/  @P0 BRA `(.L_x_2002) ;  /* 0x00000000001c0947 */ /* 0x000fea0003800000 */
[----:B------:R-:W-:Y:S01]  /*22e10*/  ISETP.NE.AND P0, PT, R3, 0x1, PT ;  /* 0x000000010300780c */ /* 0x000fe20003f05270 */
[----:B------:R-:W-:-:S12]  /*22e20*/  IMAD.MOV R0, RZ, RZ, -R0 ;  /* 0x000000ffff007224 */ /* 0x000fd800078e0a00 */
[----:B-1----:R-:W1:Y:S02]  /*22e30*/  @P0 LDC.64 R4, c[0x0][0x9e8] ;  /* 0x00027a00ff040b82 */ /* 0x002e640000000a00 */
[----:B-1----:R-:W-:-:S05]  /*22e40*/  @P0 IMAD.HI.U32 R4, R0, R4, RZ ;  /* 0x0000000400040227 */ /* 0x002fca00078e00ff */
[----:B------:R-:W-:-:S04]  /*22e50*/  @P0 SHF.R.U32.HI R0, RZ, R5, R4 ;  /* 0x00000005ff000219 */ /* 0x000fc80000011604 */
[----:B------:R-:W-:Y:S01]  /*22e60*/  LOP3.LUT R6, RZ, R0, RZ, 0x33, !PT ;  /* 0x00000000ff067212 */ /* 0x000fe200078e33ff */
[----:B------:R-:W-:Y:S06]  /*22e70*/  BRA `(.L_x_2003) ;  /* 0x0000000000107947 */ /* 0x000fec0003800000 */
.L_x_2002:
[----:B------:R-:W-:-:S13]  /*22e80*/  ISETP.NE.AND P0, PT, R3, 0x1, PT ;  /* 0x000000010300780c */ /* 0x000fda0003f05270 */
[----:B-1----:R-:W1:Y:S02]  /*22e90*/  @P0 LDC.64 R4, c[0x0][0x9e8] ;  /* 0x00027a00ff040b82 */ /* 0x002e640000000a00 */
[----:B-1----:R-:W-:-:S05]  /*22ea0*/  @P0 IMAD.HI.U32 R4, R6, R4, RZ ;  /* 0x0000000406040227 */ /* 0x002fca00078e00ff */
[----:B------:R-:W-:-:S07]  /*22eb0*/  @P0 SHF.R.U32.HI R6, RZ, R5, R4 ;  /* 0x00000005ff060219 */ /* 0x000fce0000011604 */
.L_x_2003:
[----:B------:R-:W-:Y:S05]  /*22ec0*/  BSYNC B0 ;  /* 0x0000000000007941 */ /* 0x000fea0003800000 */
.L_x_2001:
[----:B------:R-:W-:-:S05]  /*22ed0*/  IMAD R6, R6, R3, R3 ;  /* 0x0000000306067224 */ /* 0x000fca00078e0203 */
[----:B------:R-:W-:-:S07]  /*22ee0*/  VIMNMX R2, R2, R6, PT ;  /* 0x0000000602027248 */ /* 0x000fce0003fe0100 */
.L_x_2000:
[----:B------:R-:W-:Y:S01]  /*22ef0*/  VIADD R0, R2, 0x5f ;  /* 0x0000005f02007836 */ /* 0x000fe20000000000 */
[----:B-12---:R-:W1:Y:S01]  /*22f00*/  @P1 LDC R4, c[0x0][0x450] ;  /* 0x00011400ff041b82 */ /* 0x006e620000000800 */
[----:B------:R-:W-:Y:S02]  /*22f10*/  ULDC UR4, c[0x0][0x9dc] ;  /* 0x0002770000047ab9 */ /* 0x000fe40000000800 */
[----:B------:R-:W-:-:S05]  /*22f20*/  IMAD.HI R0, R0, 0x2aaaaaab, RZ ;  /* 0x2aaaaaab00007827 */ /* 0x000fca00078e02ff */
[----:B------:R-:W-:-:S04]  /*22f30*/  SHF.R.U32.HI R2, RZ, 0x1f, R0 ;  /* 0x0000001fff027819 */ /* 0x000fc80000011600 */
[----:B------:R-:W-:Y:S02]  /*22f40*/  LEA.HI.SX32 R2, R0, R2, 0x1c ;  /* 0x0000000200027211 */ /* 0x000fe400078fe2ff */
[----:B------:R-:W2:Y:S02]  /*22f50*/  @P1 LDC R0, c[0x0][0x44c] ;  /* 0x00011300ff001b82 */ /* 0x000ea40000000800 */
[----:B------:R-:W-:Y:S01]  /*22f60*/  VIMNMX R6, R21, R2, PT ;  /* 0x0000000215067248 */ /* 0x000fe20003fe0100 */
[----:B------:R-:W-:-:S04]  /*22f70*/  IMAD.MOV.U32 R2, RZ, RZ, R7 ;  /* 0x000000ffff027224 */ /* 0x000fc800078e0007 */
[----:B------:R3:W-:Y:S01]  /*22f80*/  STL [R1+0x34], R6 ;  /* 0x0000340601007387 */ /* 0x0007e20000100800 */
[----:B--2---:R-:W-:-:S05]  /*22f90*/  @P1 IMAD.HI.U32 R0, R7, R0, RZ ;  /* 0x0000000007001227 */ /* 0x004fca00078e00ff */
[----:B-1----:R-:W-:-:S05]  /*22fa0*/  @P1 SHF.R.U32.HI R2, RZ, R4, R0 ;  /* 0x00000004ff021219 */ /* 0x002fca0000011600 */
[----:B------:R-:W-:-:S04]  /*22fb0*/  IMAD.IADD R0, R20, 0x1, R2 ;  /* 0x0000000114007824 */ /* 0x000fc800078e0202 */
[----:B------:R-:W-:Y:S01]  /*22fc0*/  VIADD R2, R0, -UR4 ;  /* 0x8000000400027c36 */ /* 0x000fe20008000000 */
[----:B---3--:R-:W-:Y:S06]  /*22fd0*/  @!P2 BRA `(.L_x_2004) ;  /* 0x000000000044a947 */ /* 0x008fec0003800000 */
        /* <DEDUP_REMOVED lines=10> */
.L_x_2006:
[----:B------:R-:W-:-:S13]  /*23080*/  ISETP.NE.AND P0, PT, R3, 0x1, PT ;  /* 0x000000010300780c */ /* 0x000fda0003f05270 */
[----:B------:R-:W1:Y:S02]  /*23090*/  @P0 LDC.64 R4, c[0x0][0x9e8] ;  /* 0x00027a00ff040b82 */ /* 0x000e640000000a00 */
[----:B-1----:R-:W-:-:S05]  /*230a0*/  @P0 IMAD.HI.U32 R4, R0, R4, RZ ;  /* 0x0000000400040227 */ /* 0x002fca00078e00ff */
[----:B------:R-:W-:-:S07]  /*230b0*/  @P0 SHF.R.U32.HI R0, RZ, R5, R4 ;  /* 0x00000005ff000219 */ /* 0x000fce0000011604 */
.L_x_2007:
[----:B------:R-:W-:Y:S05]  /*230c0*/  BSYNC B0 ;  /* 0x0000000000007941 */ /* 0x000fea0003800000 */
.L_x_2005:
[----:B------:R-:W-:-:S05]  /*230d0*/  IMAD R0, R0, R3, RZ ;  /* 0x0000000300007224 */ /* 0x000fca00078e02ff */
[----:B------:R-:W-:-:S07]  /*230e0*/  VIMNMX R2, R2, R0, !PT ;  /* 0x0000000002027248 */ /* 0x000fce0007fe0100 */
.L_x_2004:
[----:B------:R-:W-:Y:S01]  /*230f0*/  IMAD.HI R2, R2, 0x2aaaaaab, RZ ;  /* 0x2aaaaaab02027827 */ /* 0x000fe200078e02ff */
[----:B------:R-:W-:Y:S04]  /*23100*/  BSSY B7, `(.L_x_2008) ;  /* 0x000042e000077945 */ /* 0x000fe80003800000 */
[----:B------:R-:W-:-:S04]  /*23110*/  SHF.R.U32.HI R0, RZ, 0x1f, R2 ;  /* 0x0000001fff007819 */ /* 0x000fc80000011602 */
[----:B------:R-:W-:-:S04]  /*23120*/  LEA.HI.SX32 R0, R2, R0, 0x1c ;  /* 0x0000000002007211 */ /* 0x000fc800078fe2ff */
[----:B------:R-:W-:-:S04]  /*23130*/  VIMNMX R3, RZ, R0, !PT ;  /* 0x00000000ff037248 */ /* 0x000fc80007fe0100 */
[----:B------:R-:W-:Y:S01]  /*23140*/  ISETP.GT.AND P0, PT, R6, R3, PT ;  /* 0x000000030600720c */ /* 0x000fe20003f04270 */
[----:B------:R1:W-:-:S12]  /*23150*/  STL [R1+0x2c], R3 ;  /* 0x00002c0301007387 */ /* 0x0003d80000100800 */
[----:B-1----:R-:W-:Y:S05]  /*23160*/  @P0 BRA `(.L_x_2009) ;  /* 0x0000000000480947 */ /* 0x002fea0003800000 */
[----:B------:R-:W1:Y:S02]  /*23170*/  S2R R3, SR_TID.X ;  /* 0x0000000000037919 */ /* 0x000e640000002100 */
[----:B-1----:R-:W-:-:S04]  /*23180*/  LOP3.LUT R3, R3, 0x7f, RZ, 0xc0, !PT ;  /* 0x0000007f03037812 */ /* 0x002fc800078ec0ff */
[----:B------:R-:W-:-:S13]  /*23190*/  ISETP.NE.AND P0, PT, R3, RZ, PT ;  /* 0x000000ff0300720c */ /* 0x000fda0003f05270 */
[----:B------:R-:W-:Y:S05]  /*231a0*/  @P0 BRA `(.L_x_2010) ;  /* 0x00000040008c0947 */ /* 0x000fea0003800000 */
[----:B------:R-:W1:Y:S01]  /*231b0*/  S2R R3, SR_LANEID ;  /* 0x0000000000037919 */ /* 0x000e620000000000 */
[----:B------:R-:W-:Y:S01]  /*231c0*/  VOTEU.ANY UR4, UPT, PT ;  /* 0x0000000000047886 */ /* 0x000fe200038e0100 */
[----:B------:R-:W-:Y:S01]  /*231d0*/  ULDC.64 UR6, c[0x0][0x208] ;  /* 0x0000820000067ab9 */ /* 0x000fe20000000a00 */
[----:B------:R-:W1:Y:S08]  /*231e0*/  FLO.U32 R0, UR4 ;  /* 0x0000000400007d00 */ /* 0x000e7000080e0000 */
[----:B------:R-:W2:Y:S01]  /*231f0*/  POPC R5, UR4 ;  /* 0x0000000400057d09 */ /* 0x000ea20008000000 */
[----:B-1----:R-:W-:-:S02]  /*23200*/  ISETP.EQ.U32.AND P0, PT, R0, R3, PT ;  /* 0x000000030000720c */ /* 0x002fc40003f02070 */
[----:B------:R-:W2:Y:S11]  /*23210*/  LDC.64 R2, c[0x0][0xc60] ;  /* 0x00031800ff027b82 */ /* 0x000eb60000000a00 */
[----:B--2---:R-:W2:Y:S01]  /*23220*/  @P0 ATOMG.E.ADD.STRONG.GPU PT, R3, desc[UR6][R2.64], R5 ;  /* 0x00000005020309a8 */ /* 0x004ea200081ee1c6 */
[----:B------:R-:W1:Y:S02]  /*23230*/  S2R R4, SR_LTMASK ;  /* 0x0000000000047919 */ /* 0x000e640000003900 */
[----:B-1----:R-:W-:-:S04]  /*23240*/  LOP3.LUT R4, R4, UR4, RZ, 0xc0, !PT ;  /* 0x0000000404047c12 */ /* 0x002fc8000f8ec0ff */
[----:B------:R-:W1:Y:S01]  /*23250*/  POPC R7, R4 ;  /* 0x0000000400077309 */ /* 0x000e620000000000 */
[----:B--2---:R-:W1:Y:S02]  /*23260*/  SHFL.IDX PT, R0, R3, R0, 0x1f ;  /* 0x00001f0003007589 */ /* 0x004e6400000e0000 */
[----:B-1----:R-:W-:Y:S01]  /*23270*/  IADD3 R16, R0, UR36, R7 ;  /* 0x0000002400107c10 */ /* 0x002fe2000fffe007 */
[----:B------:R-:W-:Y:S06]  /*23280*/  BRA `(.L_x_2010) ;  /* 0x0000004000547947 */ /* 0x000fec0003800000 */
.L_x_2009:
[----:B------:R-:W2:Y:S01]  /*23290*/  LDL R17, [R1] ;  /* 0x0000000001117983 */ /* 0x000ea20000100800 */
        /* <DEDUP_REMOVED lines=9> */
[----:B------:R-:W-:Y:S01]  /*23330*/  MOV R8, 0x70 ;  /* 0x0000007000087802 */ /* 0x000fe20000000f00 */
[----:B------:R-:W1:Y:S01]  /*23340*/  LDC.64 R2, c[0x4][R2] ;  /* 0x0100000002027b82 */ /* 0x000e620000000a00 */
[----:B------:R-:W-:Y:S02]  /*23350*/  IMAD.U32 R5, RZ, RZ, UR7 ;  /* 0x00000007ff057e24 */ /* 0x000fe4000f8e00ff */
[----:B------:R-:W-:Y:S02]  /*23360*/  IMAD.U32 R6, RZ, RZ, UR8 ;  /* 0x00000008ff067e24 */ /* 0x000fe4000f8e00ff */
[----:B------:R-:W-:-:S02]  /*23370*/  IMAD.U32 R7, RZ, RZ, UR9 ;  /* 0x00000009ff077e24 */ /* 0x000fc4000f8e00ff */
[----:B------:R-:W-:Y:S02]  /*23380*/  IMAD.U32 R10, RZ, RZ, UR4 ;  /* 0x00000004ff0a7e24 */ /* 0x000fe4000f8e00ff */
[----:B0-----:R-:W-:Y:S02]  /*23390*/  IMAD.U32 R11, RZ, RZ, UR5 ;  /* 0x00000005ff0b7e24 */ /* 0x001fe4000f8e00ff */
[----:B------:R-:W-:Y:S02]  /*233a0*/  IMAD.MOV.U32 R12, RZ, RZ, 0x1 ;  /* 0x00000001ff0c7424 */ /* 0x000fe400078e00ff */
[----:B------:R-:W-:-:S07]  /*233b0*/  IMAD.MOV.U32 R13, RZ, RZ, RZ ;  /* 0x000000ffff0d7224 */ /* 0x000fce00078e00ff */
[----:B------:R-:W-:-:S07]  /*233c0*/  LEPC R20, `(.L_x_2012) ;  /* 0x000000001014794e */ /* 0x000fce0000000000 */
[----:B-1----:R-:W-:Y:S05]  /*233d0*/  CALL.ABS.NOINC R2 ;  /* 0x0000000002007343 */ /* 0x002fea0003c00000 */
.L_x_2012:
[----:B------:R-:W-:Y:S05]  /*233e0*/  BSYNC B6 ;  /* 0x0000000000067941 */ /* 0x000fea0003800000 */
.L_x_2011:
        /* <DEDUP_REMOVED lines=11> */
[----:B------:R-:W-:Y:S02]  /*234a0*/  IMAD.U32 R5, RZ, RZ, UR7 ;  /* 0x00000007ff057e24 */ /* 0x000fe4000f8e00ff */
[----:B------:R-:W-:Y:S02]  /*234b0*/  IMAD.U32 R6, RZ, RZ, UR8 ;  /* 0x00000008ff067e24 */ /* 0x000fe4000f8e00ff */
[----:B------:R-:W-:-:S02]  /*234c0*/  IMAD.U32 R10, RZ, RZ, UR4 ;  /* 0x00000004ff0a7e24 */ /* 0x000fc4000f8e00ff */
[----:B0-----:R-:W-:Y:S02]  /*234d0*/  IMAD.U32 R11, RZ, RZ, UR5 ;  /* 0x00000005ff0b7e24 */ /* 0x001fe4000f8e00ff */
[----:B------:R-:W-:Y:S02]  /*234e0*/  IMAD.MOV.U32 R8, RZ, RZ, 0x70 ;  /* 0x00000070ff087424 */ /* 0x000fe400078e00ff */
[----:B------:R-:W-:Y:S02]  /*234f0*/  IMAD.MOV.U32 R12, RZ, RZ, 0x1 ;  /* 0x00000001ff0c7424 */ /* 0x000fe400078e00ff */
[----:B-1----:R-:W-:-:S07]  /*23500*/  IMAD.MOV.U32 R13, RZ, RZ, RZ ;  /* 0x000000ffff0d7224 */ /* 0x002fce00078e00ff */
[----:B------:R-:W-:-:S07]  /*23510*/  LEPC R20, `(.L_x_2015) ;  /* 0x000000001014794e */ /* 0x000fce0000000000 */
[----:B--2---:R-:W-:Y:S05]  /*23520*/  CALL.ABS.NOINC R2 ;  /* 0x0000000002007343 */ /* 0x004fea0003c00000 */
.L_x_2015:
[----:B------:R0:W1:Y:S01]  /*23530*/  LDC.64 R2, c[0x4][R17] ;  /* 0x0100000011027b82 */ /* 0x0000620000000a00 */
[----:B------:R-:W-:Y:S01]  /*23540*/  ULDC.64 UR4, c[0x4][0xb8] ;  /* 0x01002e0000047ab9 */ /* 0x000fe20000000a00 */
[----:B------:R-:W-:Y:S01]  /*23550*/  ULDC.64 UR6, c[0x4][0xc0] ;  /* 0x0100300000067ab9 */ /* 0x000fe20000000a00 */
[----:B------:R-:W-:Y:S01]  /*23560*/  ULDC.64 UR8, c[0x4][0x48] ;  /* 0x0100120000087ab9 */ /* 0x000fe20000000a00 */
[----:B------:R-:W-:Y:S01]  /*23570*/  IMAD.U32 R4, RZ, RZ, UR4 ;  /* 0x00000004ff047e24 */ /* 0x000fe2000f8e00ff */
[----:B------:R-:W-:Y:S01]  /*23580*/  MOV R5, UR5 ;  /* 0x0000000500057c02 */ /* 0x000fe20008000f00 */
[----:B------:R-:W-:Y:S01]  /*23590*/  IMAD.U32 R6, RZ, RZ, UR6 ;  /* 0x00000006ff067e24 */ /* 0x000fe2000f8e00ff */
[----:B------:R-:W-:Y:S01]  /*235a0*/  MOV R13, RZ ;  /* 0x000000ff000d7202 */ /* 0x000fe20000000f00 */
[----:B------:R-:W-:Y:S02]  /*235b0*/  IMAD.U32 R7, RZ, RZ, UR7 ;  /* 0x00000007ff077e24 */ /* 0x000fe4000f8e00ff */
[----:B------:R-:W-:-:S02]  /*235c0*/  IMAD.U32 R10, RZ, RZ, UR8 ;  /* 0x00000008ff0a7e24 */ /* 0x000fc4000f8e00ff */
[----:B------:R-:W-:Y:S02]  /*235d0*/  IMAD.U32 R11, RZ, RZ, UR9 ;  /* 0x00000009ff0b7e24 */ /* 0x000fe4000f8e00ff */
[----:B------:R-:W-:Y:S02]  /*235e0*/  IMAD.MOV.U32 R8, RZ, RZ, 0x70 ;  /* 0x00000070ff087424 */ /* 0x000fe400078e00ff */
[----:B0-----:R-:W-:-:S07]  /*235f0*/  IMAD.MOV.U32 R12, RZ, RZ, 0x1 ;  /* 0x00000001ff0c7424 */ /* 0x001fce00078e00ff */
[----:B------:R-:W-:-:S07]  /*23600*/  LEPC R20, `(.L_x_2014) ;  /* 0x000000001014794e */ /* 0x000fce0000000000 */
[----:B-1----:R-:W-:Y:S05]  /*23610*/  CALL.ABS.NOINC R2 ;  /* 0x0000000002007343 */ /* 0x002fea0003c00000 */
.L_x_2014:
[----:B------:R-:W-:Y:S05]  /*23620*/  BSYNC B6 ;  /* 0x0000000000067941 */ /* 0x000fea0003800000 */
.L_x_2013:
[----:B------:R-:W-:Y:S01]  /*23630*/  ULDC.64 UR4, c[0x0][0x9f8] ;  /* 0x00027e0000047ab9 */ /* 0x000fe20000000a00 */
[----:B------:R-:W2:Y:S01]  /*23640*/  LDL R17, [R1+0x34] ;  /* 0x0000340001117983 */ /* 0x000ea20000100800 */
[----:B------:R-:W-:Y:S01]  /*23650*/  ISETP.NE.U32.AND P0, PT, RZ, UR4, PT ;  /* 0x00000004ff007c0c */ /* 0x000fe2000bf05070 */
[----:B------:R-:W-:Y:S01]  /*23660*/  IMAD.MOV.U32 R7, RZ, RZ, R19 ;  /* 0x000000ffff077224 */ /* 0x000fe200078e0013 */
[----:B------:R-:W-:Y:S02]  /*23670*/  ULDC.64 UR6, c[0x0][0x208] ;  /* 0x0000820000067ab9 */ /* 0x000fe40000000a00 */
[----:B------:R-:W-:Y:S01]  /*23680*/  ISETP.NE.AND.EX P0, PT, RZ, UR5, PT, P0 ;  /* 0x00000005ff007c0c */ /* 0x000fe2000bf05300 */
[----:B------:R-:W-:-:S12]  /*23690*/  ULDC.64 UR4, c[0x0][0xa08] ;  /* 0x0002820000047ab9 */ /* 0x000fd80000000a00 */
[----:B------:R-:W1:Y:S02]  /*236a0*/  @P0 LDC.64 R2, c[0x0][0x9f8] ;  /* 0x00027e00ff020b82 */ /* 0x000e640000000a00 */
[----:B-1----:R-:W-:-:S05]  /*236b0*/  @P0 IMAD.WIDE R2, R19, 0x4, R2 ;  /* 0x0000000413020825 */ /* 0x002fca00078e0202 */
[----:B------:R1:W3:Y:S02]  /*236c0*/  @P0 LDG.E R7, desc[UR6][R2.64] ;  /* 0x0000000602070981 */ /* 0x0002e4000c1e1900 */
[----:B-1----:R-:W1:Y:S02]  /*236d0*/  LDC.64 R2, c[0x0][0x418] ;  /* 0x00010600ff027b82 */ /* 0x002e640000000a00 */
[----:B-1----:R-:W-:Y:S01]  /*236e0*/  LOP3.LUT P0, RZ, R2, UR4, RZ, 0xfc, !PT ;  /* 0x0000000402ff7c12 */ /* 0x002fe2000f80fcff */
[----:B------:R-:W-:-:S03]  /*236f0*/  UMOV UR4, 0xffffffff ;  /* 0xffffffff00047882 */ /* 0x000fc60000000000 */
[----:B------:R-:W-:Y:S01]  /*23700*/  LOP3.LUT P0, RZ, R3, UR5, RZ, 0xfc, P0 ;  /* 0x0000000503ff7c12 */ /* 0x000fe2000800fcff */
[----:B--2---:R-:W-:Y:S01]  /*23710*/  VIADD R0, R17, 0xffffffff ;  /* 0xffffffff11007836 */ /* 0x004fe20000000000 */
[----:B---3--:R-:W-:Y:S01]  /*23720*/  SHF.R.S32.HI R8, RZ, 0x1f, R7 ;  /* 0x0000001fff087819 */ /* 0x008fe20000011407 */
[----:B------:R1:W-:Y:S01]  /*23730*/  STL [R1+0x14], R7 ;  /* 0x0000140701007387 */ /* 0x0003e20000100800 */
[----:B------:R-:W-:-:S03]  /*23740*/  SEL R17, R7, RZ, !P0 ;  /* 0x000000ff07117207 */ /* 0x000fc60004000000 */
[----:B------:R1:W-:Y:S01]  /*23750*/  STL [R1+0x24], R8 ;  /* 0x0000240801007387 */ /* 0x0003e20000100800 */
[----:B------:R-:W-:Y:S05]  /*23760*/  BRA.DIV UR4, `(.L_x_2016) ;  /* 0x0000005a04e07947 */ /* 0x000fea000b800000 */
[----:B------:R-:W2:Y:S02]  /*23770*/  S2R R4, SR_TID.X ;  /* 0x0000000000047919 */ /* 0x000ea40000002100 */
[----:B--2---:R-:W-:-:S04]  /*23780*/  SHF.R.U32.HI R4, RZ, 0x5, R4 ;  /* 0x00000005ff047819 */ /* 0x004fc80000011604 */
[----:B------:R-:W-:-:S05]  /*23790*/  LOP3.LUT R4, R4, 0x3, RZ, 0xc0, !PT ;  /* 0x0000000304047812 */ /* 0x000fca00078ec0ff */
[----:B------:R2:W3:Y:S02]  /*237a0*/  SHFL.IDX PT, R14, R4, RZ, 0x1f ;  /* 0x00001fff040e7589 */ /* 0x0004e400000e0000 */
.L_x_2159:
[----:B--2---:R-:W2:Y:S01]  /*237b0*/  LDL.LU R4, [R1+0xc] ;  /* 0x00000c0001047983 */ /* 0x004ea20000300800 */
[----:B------:R-:W-:Y:S02]  /*237c0*/  PLOP3.LUT P1, PT, PT, PT, PT, 0x8, 0x0 ;  /* 0x000000000000781c */ /* 0x000fe40003f2e170 */
[----:B---3--:R-:W-:Y:S01]  /*237d0*/  ISETP.NE.AND P0, PT, R14, RZ, PT ;  /* 0x000000ff0e00720c */ /* 0x008fe20003f05270 */
[----:B------:R3:W-:Y:S01]  /*237e0*/  STL [R1+0x10], R0 ;  /* 0x0000100001007387 */ /* 0x0007e20000100800 */
[----:B--2---:R-:W-:-:S09]  /*237f0*/  LOP3.LUT R4, R4, 0xfffffffe, RZ, 0xc0, !PT ;  /* 0xfffffffe04047812 */ /* 0x004fd200078ec0ff */
[----:B------:R-:W-:-:S05]  /*23800*/  @P1 LOP3.LUT R4, R4, 0x1, RZ, 0xfc, !PT ;  /* 0x0000000104041812 */ /* 0x000fca00078efcff */
[----:B------:R3:W-:Y:S01]  /*23810*/  STL [R1+0xc], R4 ;  /* 0x00000c0401007387 */ /* 0x0007e20000100800 */
[----:B------:R-:W-:Y:S05]  /*23820*/  @P0 BRA `(.L_x_2017) ;  /* 0x00000004004c0947 */ /* 0x000fea0003800000 */
[----:B------:R-:W-:-:S03]  /*23830*/  UMOV UR4, 0xffffffff ;  /* 0xffffffff00047882 */ /* 0x000fc60000000000 */
[----:B------:R-:W-:Y:S05]  /*23840*/  BRA.DIV UR4, `(.L_x_2018) ;  /* 0x0000005a04dc7947 */ /* 0x000fea000b800000 */
[----:B------:R-:W-:-:S13]  /*23850*/  ELECT P6, URZ, PT ;  /* 0x00000000003f782f */ /* 0x000fda00038c0000 */
.L_x_2162:
[----:B------:R-:W-:Y:S05]  /*23860*/  @!P6 BRA `(.L_x_2017) ;  /* 0x00000004003ce947 */ /* 0x000fea0003800000 */
[----:B------:R-:W-:-:S04]  /*23870*/  ISETP.NE.U32.AND P0, PT, R2, RZ, PT ;  /* 0x000000ff0200720c */ /* 0x000fc80003f05070 */
[----:B------:R-:W-:-:S13]  /*23880*/  ISETP.NE.AND.EX P0, PT, R3, RZ, PT, P0 ;  /* 0x000000ff0300720c */ /* 0x000fda0003f05300 */
[----:B------:R-:W-:Y:S05]  /*23890*/  @!P0 BRA `(.L_x_2019) ;  /* 0x0000000000548947 */ /* 0x000fea0003800000 */
[----:B------:R-:W2:Y:S01]  /*238a0*/  LDC R6, c[0x0][0x43c] ;  /* 0x00010f00ff067b82 */ /* 0x000ea20000000800 */
[----:B------:R-:W-:Y:S01]  /*238b0*/  IMAD.MOV.U32 R9, RZ, RZ, R0 ;  /* 0x000000ffff097224 */ /* 0x000fe200078e0000 */
[----:B------:R-:W-:Y:S01]  /*238c0*/  ULDC.64 UR4, c[0x0][0x428] ;  /* 0x00010a0000047ab9 */ /* 0x000fe20000000a00 */
[----:B------:R-:W-:Y:S02]  /*238d0*/  ULDC.64 UR6, c[0x0][0x208] ;  /* 0x0000820000067ab9 */ /* 0x000fe40000000a00 */
[----:B---3--:R-:W-:Y:S01]  /*238e0*/  IMAD.MOV.U32 R0, RZ, RZ, R9 ;  /* 0x000000ffff007224 */ /* 0x008fe200078e0009 */
[----:B--2---:R-:W-:-:S13]  /*238f0*/  ISETP.NE.AND P0, PT, R6, 0x1, PT ;  /* 0x000000010600780c */ /* 0x004fda0003f05270 */
[----:B------:R-:W2:Y:S02]  /*23900*/  @P0 LDC.64 R4, c[0x0][0x440] ;  /* 0x00011000ff040b82 */ /* 0x000ea40000000a00 */
[----:B--2---:R-:W-:-:S05]  /*23910*/  @P0 IMAD.HI.U32 R4, R9, R4, RZ ;  /* 0x0000000409040227 */ /* 0x004fca00078e00ff */
        /* <DEDUP_REMOVED lines=8> */
[----:B------:R-:W-:-:S03]  /*239a0*/  IMAD.WIDE.U32 R4, R7, UR4, R4 ;  /* 0x0000000407047c25 */ /* 0x000fc6000f8e0004 */
[----:B------:R-:W-:Y:S02]  /*239b0*/  LEA R2, P0, R4, R2, 0x2 ;  /* 0x0000000204027211 */ /* 0x000fe400078010ff */
[----:B------:R-:W-:-:S04]  /*239c0*/  IADD3 R0, R5, R0, RZ ;  /* 0x0000000005007210 */ /* 0x000fc80007ffe0ff */
[----:B------:R-:W-:-:S05]  /*239d0*/  LEA.HI.X R3, R4, R3, R0, 0x2, P0 ;  /* 0x0000000304037211 */ /* 0x000fca00000f1400 */
[----:B------:R2:W5:Y:S02]  /*239e0*/  LDG.E R17, desc[UR6][R2.64] ;  /* 0x0000000602117981 */ /* 0x000564000c1e1900 */
.L_x_2019:
[----:B-1----:R-:W4:Y:S04]  /*239f0*/  LDL R7, [R1] ;  /* 0x0000000001077983 */ /* 0x002f280000100800 */
[----:B---3--:R-:W4:Y:S04]  /*23a00*/  LDL R0, [R1+0x4] ;  /* 0x0000040001007983 */ /* 0x008f280000100800 */
[----:B--2---:R-:W2:Y:S01]  /*23a10*/  LDL R2, [R1+0x18] ;  /* 0x0000180001027983 */ /* 0x004ea20000100800 */
[----:B----4-:R-:W-:Y:S01]  /*23a20*/  IMAD R0, R0, 0x8, R7 ;  /* 0x0000000800007824 */ /* 0x010fe200078e0207 */
[----:B--2---:R-:W-:-:S04]  /*23a30*/  SHF.L.U32 R2, R2, 0x1f, RZ ;  /* 0x0000001f02027819 */ /* 0x004fc800000006ff */
[----:B------:R-:W1:Y:S02]  /*23a40*/  SYNCS.PHASECHK.TRANS64.TRYWAIT P0, [R0+URZ+0x2a840], R2 ;  /* 0x02a84002000075a7 */ /* 0x000e64000800017f */
[----:B-1----:R-:W-:Y:S05]  /*23a50*/  @!P0 BRA `(.L_x_2020) ;  /* 0x0000005800788947 */ /* 0x002fea0003800000 */
.L_x_2163:
        /* <DEDUP_REMOVED lines=11> */
.L_x_2021:
[----:B------:R-:W2:Y:S04]  /*23b10*/  LDL R6, [R1] ;  /* 0x0000000001067983 */ /* 0x000ea80000100800 */
[----:B------:R-:W2:Y:S04]  /*23b20*/  LDL R5, [R1+0x4] ;  /* 0x0000040001057983 */ /* 0x000ea80000100800 */
[----:B------:R-:W3:Y:S04]  /*23b30*/  LDL R4, [R1+0x10] ;  /* 0x0000100001047983 */ /* 0x000ee80000100800 */
[----:B------:R-:W4:Y:S04]  /*23b40*/  LDL R3, [R1+0x1c] ;  /* 0x00001c0001037983 */ /* 0x000f280000100800 */
[----:B-1----:R-:W4:Y:S01]  /*23b50*/  LDL.LU R2, [R1+0xc] ;  /* 0x00000c0001027983 */ /* 0x002f220000300800 */
        /* <DEDUP_REMOVED lines=10> */
[----:B--2---:R-:W-:Y:S01]  /*23c00*/  IMAD R0, R5, 0x9000, R6 ;  /* 0x0000900005007824 */ /* 0x004fe200078e0206 */
[----:B---3--:R-:W-:-:S04]  /*23c10*/  R2UR UR11, R4 ;  /* 0x00000000040b72ca */ /* 0x008fc800000e0000 */
[----:B------:R-:W-:Y:S02]  /*23c20*/  R2UR UR8, R0 ;  /* 0x00000000000872ca */ /* 0x000fe400000e0000 */
[----:B----4-:R-:W-:Y:S02]  /*23c30*/  R2UR UR5, R3 ;  /* 0x00000000030572ca */ /* 0x010fe400000e0000 */
[----:B------:R-:W-:-:S04]  /*23c40*/  LOP3.LUT R2, R2, 0xfffffffe, RZ, 0xc0, !PT ;  /* 0xfffffffe02027812 */ /* 0x000fc800078ec0ff */
        /* <DEDUP_REMOVED lines=17> */
.L_x_2017:
[----:B---3--:R-:W2:Y:S04]  /*23d60*/  LDL R4, [R1] ;  /* 0x0000000001047983 */ /* 0x008ea80000100800 */
[----:B------:R-:W3:Y:S01]  /*23d70*/  LDL.LU R3, [R1+0x40] ;  /* 0x0000400001037983 */ /* 0x000ee20000300800 */
[----:B------:R-:W-:Y:S05]  /*23d80*/  WARPSYNC.ALL ;  /* 0x0000000000007948 */ /* 0x000fea0003800000 */
[----:B------:R-:W-:Y:S01]  /*23d90*/  ULDC.64 UR4, c[0x0][0x298] ;  /* 0x0000a60000047ab9 */ /* 0x000fe20000000a00 */
[----:B------:R-:W-:Y:S01]  /*23da0*/  BSSY B6, `(.L_x_2022) ;  /* 0x000001c000067945 */ /* 0x000fe20003800000 */
[----:B------:R-:W-:Y:S01]  /*23db0*/  BAR.SYNC.DEFER_BLOCKING 0x8, 0x180 ;  /* 0x0206000000007b1d */ /* 0x000fe20000010000 */
[----:B---3--:R-:W-:-:S05]  /*23dc0*/  SHF.R.S32.HI R0, RZ, 0x1f, R3 ;  /* 0x0000001fff007819 */ /* 0x008fca0000011403 */
[----:B------:R-:W-:Y:S02]  /*23dd0*/  IMAD R2, R0, UR4, RZ ;  /* 0x0000000400027c24 */ /* 0x000fe4000f8e02ff */
[----:B--2---:R-:W-:Y:S02]  /*23de0*/  VIADD R0, R4, 0xc400 ;  /* 0x0000c40004007836 */ /* 0x004fe40000000000 */
[C---:B------:R-:W-:Y:S02]  /*23df0*/  IMAD R2, R3.reuse, UR5, R2 ;  /* 0x0000000503027c24 */ /* 0x040fe4000f8e0202 */
[----:B------:R-:W-:Y:S01]  /*23e00*/  IMAD.WIDE.U32 R4, R3, UR4, RZ ;  /* 0x0000000403047c25 */ /* 0x000fe2000f8e00ff */
[----:B------:R-:W-:-:S03]  /*23e10*/  LOP3.LUT P0, RZ, R0, 0x3ff, RZ, 0xc0, !PT ;  /* 0x000003ff00ff7812 */ /* 0x000fc6000780c0ff */
[----:B------:R-:W-:Y:S01]  /*23e20*/  IMAD.IADD R0, R5, 0x1, R2 ;  /* 0x0000000105007824 */ /* 0x000fe200078e0202 */
[----:B------:R2:W-:Y:S04]  /*23e30*/  STL.64 [R1+0x40], R4 ;  /* 0x0000400401007387 */ /* 0x0005e80000100a00 */
[----:B------:R2:W-:Y:S05]  /*23e40*/  STL [R1+0x4c], R0 ;  /* 0x00004c0001007387 */ /* 0x0005ea0000100800 */
[----:B------:R-:W-:Y:S05]  /*23e50*/  @!P0 BRA `(.L_x_2023) ;  /* 0x0000000000408947 */ /* 0x000fea0003800000 */
[----:B------:R-:W-:Y:S01]  /*23e60*/  MOV R2, 0x0 ;  /* 0x0000000000027802 */ /* 0x000fe20000000f00 */
[----:B------:R-:W-:Y:S01]  /*23e70*/  ULDC.64 UR4, c[0x4][0xb8] ;  /* 0x01002e0000047ab9 */ /* 0x000fe20000000a00 */
[----:B------:R-:W-:Y:S01]  /*23e80*/  ULDC.64 UR6, c[0x4][0xc0] ;  /* 0x0100300000067ab9 */ /* 0x000fe20000000a00 */
[----:B------:R-:W-:Y:S01]  /*23e90*/  ULDC.64 UR8, c[0x4][0x20] ;  /* 0x0100080000087ab9 */ /* 0x000fe20000000a00 */
[----:B--2---:R-:W-:Y:S01]  /*23ea0*/  IMAD.U32 R4, RZ, RZ, UR4 ;  /* 0x00000004ff047e24 */ /* 0x004fe2000f8e00ff */
[----:B------:R-:W-:Y:S01]  /*23eb0*/  MOV R6, UR6 ;  /* 0x0000000600067c02 */ /* 0x000fe20008000f00 */
[----:B------:R-:W2:Y:S01]  /*23ec0*/  LDC.64 R2, c[0x4][R2] ;  /* 0x0100000002027b82 */ /* 0x000ea20000000a00 */
[----:B------:R-:W-:Y:S02]  /*23ed0*/  IMAD.U32 R5, RZ, RZ, UR5 ;  /* 0x00000005ff057e24 */ /* 0x000fe4000f8e00ff */
[----:B-1----:R-:W-:Y:S02]  /*23ee0*/  IMAD.U32 R7, RZ, RZ, UR7 ;  /* 0x00000007ff077e24 */ /* 0x002fe4000f8e00ff */
[----:B------:R-:W-:-:S02]  /*23ef0*/  IMAD.U32 R10, RZ, RZ, UR8 ;  /* 0x00000008ff0a7e24 */ /* 0x000fc4000f8e00ff */
[----:B0-----:R-:W-:Y:S02]  /*23f00*/  IMAD.U32 R11, RZ, RZ, UR9 ;  /* 0x00000009ff0b7e24 */ /* 0x001fe4000f8e00ff */
[----:B------:R-:W-:Y:S02]  /*23f10*/  IMAD.MOV.U32 R8, RZ, RZ, 0x70 ;  /* 0x00000070ff087424 */ /* 0x000fe400078e00ff */
[----:B------:R-:W-:Y:S02]  /*23f20*/  IMAD.MOV.U32 R12, RZ, RZ, 0x1 ;  /* 0x00000001ff0c7424 */ /* 0x000fe400078e00ff */
[----:B------:R-:W-:-:S07]  /*23f30*/  IMAD.MOV.U32 R13, RZ, RZ, RZ ;  /* 0x000000ffff0d7224 */ /* 0x000fce00078e00ff */
[----:B------:R-:W-:-:S07]  /*23f40*/  LEPC R20, `(.L_x_2023) ;  /* 0x000000001014794e */ /* 0x000fce0000000000 */
[----:B--2---:R-:W-:Y:S05]  /*23f50*/  CALL.ABS.NOINC R2 ;  /* 0x0000000002007343 */ /* 0x004fea0003c00000 */
.L_x_2023:
[----:B------:R-:W-:Y:S05]  /*23f60*/  BSYNC B6 ;  /* 0x0000000000067941 */ /* 0x000fea0003800000 */
.L_x_2022:
[----:B--2---:R-:W2:Y:S01]  /*23f70*/  LDL.LU R0, [R1+0x4c] ;  /* 0x00004c0001007983 */ /* 0x004ea20000300800 */
[----:B-1----:R-:W1:Y:S01]  /*23f80*/  LDC R7, c[0x0][0x448] ;  /* 0x00011200ff077b82 */ /* 0x002e620000000800 */
[----:B------:R-:W-:Y:S01]  /*23f90*/  ULDC.64 UR4, c[0x0][0x2d8] ;  /* 0x0000b60000047ab9 */ /* 0x000fe20000000a00 */
[----:B------:R-:W-:Y:S01]  /*23fa0*/  ULDC.64 UR6, c[0x0][0x280] ;  /* 0x0000a00000067ab9 */ /* 0x000fe20000000a00 */
[----:B------:R-:W2:Y:S04]  /*23fb0*/  LDL.LU.64 R2, [R1+0x40] ;  /* 0x0000400001027983 */ /* 0x000ea80000300a00 */
[----:B------:R-:W3:Y:S01]  /*23fc0*/  LDL R9, [R1+0x30] ;  /* 0x0000300001097983 */ /* 0x000ee20000100800 */
[----:B------:R-:W4:Y:S01]  /*23fd0*/  S2R R5, SR_TID.X ;  /* 0x0000000000057919 */ /* 0x000f220000002100 */
[----:B------:R-:W0:Y:S01]  /*23fe0*/  S2R R8, SR_TID.X ;  /* 0x0000000000087919 */ /* 0x000e220000002100 */
[----:B----4-:R-:W-:-:S04]  /*23ff0*/  LOP3.LUT R5, R5, 0x7f, RZ, 0xc0, !PT ;  /* 0x0000007f05057812 */ /* 0x010fc800078ec0ff */
[----:B------:R-:W-:Y:S01]  /*24000*/  SHF.R.U32.HI R5, RZ, 0x3, R5 ;  /* 0x00000003ff057819 */ /* 0x000fe20000011605 */
[----:B0-----:R-:W-:-:S05]  /*24010*/  IMAD.SHL.U32 R8, R8, 0x10, RZ ;  /* 0x0000001008087824 */ /* 0x001fca00078e00ff */
[----:B------:R-:W-:Y:S01]  /*24020*/  LOP3.LUT R8, R5, 0x70, R8, 0xf8, !PT ;  /* 0x0000007005087812 */ /* 0x000fe200078ef808 */
[----:B------:R-:W0:Y:S02]  /*24030*/  S2R R10, SR_TID.X ;  /* 0x00000000000a7919 */ /* 0x000e240000002100 */
[----:B0-----:R-:W-:-:S05]  /*24040*/  IMAD.SHL.U32 R10, R10, 0x8, RZ ;  /* 0x000000080a0a7824 */ /* 0x001fca00078e00ff */
[----:B------:R-:W-:-:S04]  /*24050*/  LOP3.LUT R10, R10, 0x38, RZ, 0xc0, !PT ;  /* 0x000000380a0a7812 */ /* 0x000fc800078ec0ff */
[C---:B------:R-:W-:Y:S02]  /*24060*/  LOP3.LUT R11, R10.reuse, 0x40, RZ, 0xfc, !PT ;  /* 0x000000400a0b7812 */ /* 0x040fe400078efcff */
[----:B------:R-:W-:Y:S02]  /*24070*/  LOP3.LUT R10, R10, 0x80, RZ, 0xfc, !PT ;  /* 0x000000800a0a7812 */ /* 0x000fe400078efcff */
[----:B--2---:R-:W-:Y:S02]  /*24080*/  MOV R3, R0 ;  /* 0x0000000000037202 */ /* 0x004fe40000000f00 */
        /* <DEDUP_REMOVED lines=12> */
[----:B-1----:R-:W-:-:S13]  /*24150*/  ISETP.NE.AND P0, PT, R7, 0x1, PT ;  /* 0x000000010700780c */ /* 0x002fda0003f05270 */
[----:B------:R-:W0:Y:S08]  /*24160*/  @P0 LDC R5, c[0x0][0x44c] ;  /* 0x00011300ff050b82 */ /* 0x000e300000000800 */
[----:B------:R-:W1:Y:S01]  /*24170*/  @P0 LDC R6, c[0x0][0x450] ;  /* 0x00011400ff060b82 */ /* 0x000e620000000800 */
[----:B------:R-:W-:Y:S02]  /*24180*/  IMAD R4, R4, UR4, RZ ;  /* 0x0000000404047c24 */ /* 0x000fe4000f8e02ff */
[----:B------:R-:W-:-:S04]  /*24190*/  IMAD.WIDE.U32 R2, R0, UR4, R2 ;  /* 0x0000000400027c25 */ /* 0x000fc8000f8e0002 */
[----:B------:R-:W-:Y:S01]  /*241a0*/  IMAD R0, R0, UR5, R4 ;  /* 0x0000000500007c24 */ /* 0x000fe2000f8e0204 */
[----:B------:R-:W-:Y:S01]  /*241b0*/  ULDC.64 UR4, c[0x0][0x2d0] ;  /* 0x0000b40000047ab9 */ /* 0x000fe20000000a00 */
[----:B---3--:R-:W-:Y:S02]  /*241c0*/  IMAD.IADD R4, R8, 0x1, R9 ;  /* 0x0000000108047824 */ /* 0x008fe400078e0209 */
[----:B------:R-:W-:Y:S02]  /*241d0*/  IMAD.IADD R3, R3, 0x1, R0 ;  /* 0x0000000103037824 */ /* 0x000fe400078e0200 */
        /* <DEDUP_REMOVED lines=32> */
[----:B------:R-:W3:Y:S01]  /*243e0*/  LDL.LU R6, [R1+0x3c] ;  /* 0x00003c0001067983 */ /* 0x000ee20000300800 */
[----:B------:R-:W0:Y:S01]  /*243f0*/  S2R R11, SR_TID.X ;  /* 0x00000000000b7919 */ /* 0x000e220000002100 */
[----:B------:R-:W-:Y:S01]  /*24400*/  ULDC.64 UR4, c[0x0][0x208] ;  /* 0x0000820000047ab9 */ /* 0x000fe20000000a00 */
[----:B0-----:R-:W-:-:S05]  /*24410*/  IMAD.SHL.U32 R11, R11, 0x8, RZ ;  /* 0x000000080b0b7824 */ /* 0x001fca00078e00ff */
[----:B------:R-:W-:Y:S01]  /*24420*/  LOP3.LUT R11, R11, 0x38, RZ, 0xc0, !PT ;  /* 0x000000380b0b7812 */ /* 0x000fe200078ec0ff */
[----:B--2---:R-:W-:-:S04]  /*24430*/  IMAD.IADD R0, R8, 0x1, R9 ;  /* 0x0000000108007824 */ /* 0x004fc800078e0209 */
[----:B------:R-:W-:Y:S01]  /*24440*/  VIADD R5, R0, 0x10 ;  /* 0x0000001000057836 */ /* 0x000fe20000000000 */
[----:B------:R-:W-:Y:S01]  /*24450*/  SHFL.IDX PT, R9, R3, 0x1, 0x181f ;  /* 0x00381f0003097f89 */ /* 0x000fe200000e0000 */
[----:B---3--:R-:W-:-:S03]  /*24460*/  IMAD R2, R6, R7, RZ ;  /* 0x0000000706027224 */ /* 0x008fc600078e02ff */
[----:B------:R-:W0:Y:S04]  /*24470*/  SHFL.IDX PT, R7, R4, RZ, 0x181f ;  /* 0x00181fff04077589 */ /* 0x000e2800000e0000 */
[----:B------:R-:W1:Y:S01]  /*24480*/  SHFL.IDX PT, R6, R3, RZ, 0x181f ;  /* 0x00181fff03067589 */ /* 0x000e6200000e0000 */
[-C--:B------:R-:W-:Y:S02]  /*24490*/  ISETP.GE.AND P4, PT, R0, R2.reuse, PT ;  /* 0x000000020000720c */ /* 0x080fe40003f86270 */
[----:B------:R-:W-:Y:S02]  /*244a0*/  ISETP.GE.AND P3, PT, R5, R2, PT ;  /* 0x000000020500720c */ /* 0x000fe40003f66270 */
[----:B------:R-:W2:Y:S09]  /*244b0*/  SHFL.IDX PT, R5, R4, 0x1, 0x181f ;  /* 0x00381f0004057f89 */ /* 0x000eb200000e0000 */
[----:B0-----:R-:W-:-:S04]  /*244c0*/  @!P4 LEA R7, P5, R11, R7, 0x1 ;  /* 0x000000070b07c211 */ /* 0x001fc800078a08ff */
[----:B-1----:R-:W-:-:S04]  /*244d0*/  @!P4 IADD3.X R6, RZ, R6, RZ, P5, !PT ;  /* 0x00000006ff06c210 */ /* 0x002fc80002ffe4ff */
        /* <DEDUP_REMOVED lines=65> */
[----:B------:R0:W1:Y:S04]  /*248f0*/  SHFL.IDX PT, R5, R3, 0x7, 0x181f ;  /* 0x00f81f0003057f89 */ /* 0x00006800000e0000 */
[----:B------:R0:W-:Y:S04]  /*24900*/  @!P4 LDGSTS.E.BYPASS.LTC128B.128 [R10+0xf400], desc[UR4][R6.64], !P2 ;  /* 0x0f400000060acfae */ /* 0x0001e8000d101d44 */
[----:B------:R0:W-:Y:S04]  /*24910*/  @!P4 LDGSTS.E.BYPASS.LTC128B.128 [R10+0x13400], desc[UR4][R6.64+0x80], !P1 ;  /* 0x13400080060acfae */ /* 0x0001e8000c901d44 */
[----:B------:R0:W-:Y:S04]  /*24920*/  @!P4 LDGSTS.E.BYPASS.LTC128B.128 [R10+0x17400], desc[UR4][R6.64+0x100], !P0 ;  /* 0x17400100060acfae */ /* 0x0001e8000c101d44 */
[----:B------:R0:W2:Y:S02]  /*24930*/  SHFL.IDX PT, R3, R4, 0x7, 0x181f ;  /* 0x00f81f0004037f89 */ /* 0x0000a400000e0000 */
.L_x_2180:
[----:B------:R-:W-:Y:S01]  /*24940*/  VIADD R0, R0, 0x70 ;  /* 0x0000007000007836 */ /* 0x000fe20000000000 */
[----:B------:R-:W-:Y:S04]  /*24950*/  BSSY B0, `(.L_x_2025) ;  /* 0x000000f000007945 */ /* 0x000fe80003800000 */
[----:B------:R-:W-:-:S13]  /*24960*/  ISETP.GE.AND P3, PT, R0, R2, PT ;  /* 0x000000020000720c */ /* 0x000fda0003f66270 */
[----:B------:R-:W-:Y:S05]  /*24970*/  @P3 BRA `(.L_x_2026) ;  /* 0x0000000000303947 */ /* 0x000fea0003800000 */
[----:B0-----:R-:W0:Y:S01]  /*24980*/  S2R R4, SR_TID.X ;  /* 0x0000000000047919 */ /* 0x001e220000002100 */
[----:B------:R-:W-:Y:S01]  /*24990*/  ULDC.64 UR4, c[0x0][0x208] ;  /* 0x0000820000047ab9 */ /* 0x000fe20000000a00 */
[----:B0-----:R-:W-:-:S05]  /*249a0*/  IMAD.SHL.U32 R4, R4, 0x8, RZ ;  /* 0x0000000804047824 */ /* 0x001fca00078e00ff */
[----:B------:R-:W-:-:S04]  /*249b0*/  LOP3.LUT R4, R4, 0x38, RZ, 0xc0, !PT ;  /* 0x0000003804047812 */ /* 0x000fc800078ec0ff */
[----:B--2---:R-:W-:-:S05]  /*249c0*/  LEA R2, P3, R4, R3, 0x1 ;  /* 0x0000000304027211 */ /* 0x004fca00078608ff */
[----:B-1----:R-:W-:-:S05]  /*249d0*/  IMAD.X R3, RZ, RZ, R5, P3 ;  /* 0x000000ffff037224 */ /* 0x002fca00018e0605 */
[----:B------:R-:W-:Y:S01]  /*249e0*/  @!PT LDS RZ, [RZ] ;  /* 0x00000000fffff984 */ /* 0x000fe20000000800 */
[----:B------:R-:W-:Y:S01]  /*249f0*/  @!PT LDS RZ, [RZ] ;  /* 0x00000000fffff984 */ /* 0x000fe20000000800 */
[----:B------:R-:W-:Y:S01]  /*24a00*/  @!PT LDS RZ, [RZ] ;  /* 0x00000000fffff984 */ /* 0x000fe20000000800 */
[----:B------:R3:W-:Y:S04]  /*24a10*/  LDGSTS.E.BYPASS.LTC128B.128 [R10+0xfc00], desc[UR4][R2.64], !P2 ;  /* 0x0fc00000020a7fae */ /* 0x0007e8000d101d44 */
[----:B------:R3:W-:Y:S04]  /*24a20*/  LDGSTS.E.BYPASS.LTC128B.128 [R10+0x13c00], desc[UR4][R2.64+0x80], !P1 ;  /* 0x13c00080020a7fae */ /* 0x0007e8000c901d44 */
[----:B------:R3:W-:Y:S02]  /*24a30*/  LDGSTS.E.BYPASS.LTC128B.128 [R10+0x17c00], desc[UR4][R2.64+0x100], !P0 ;  /* 0x17c00100020a7fae */ /* 0x0007e4000c101d44 */
.L_x_2026:
[----:B------:R-:W-:Y:S05]  /*24a40*/  BSYNC B0 ;  /* 0x0000000000007941 */ /* 0x000fea0003800000 */
.L_x_2025:
[----:B0--3--:R-:W3:Y:S01]  /*24a50*/  LDL R10, [R1] ;  /* 0x00000000010a7983 */ /* 0x009ee20000100800 */
[----:B------:R-:W-:Y:S01]  /*24a60*/  PLOP3.LUT P0, PT, PT, PT, PT, 0x80, 0x0 ;  /* 0x000000000000781c */ /* 0x000fe20003f0f070 */
[----:B------:R-:W-:Y:S01]  /*24a70*/  NOP ;  /* 0x0000000000007918 */ /* 0x000fe20000000000 */
[----:B---3--:R-:W-:-:S11]  /*24a80*/  VIADD R11, R10, 0x2a800 ;  /* 0x0002a8000a0b7836 */ /* 0x008fd60000000000 */
.L_x_2027:
[----:B------:R-:W3:Y:S01]  /*24a90*/  LDL R2, [R1] ;  /* 0x0000000001027983 */ /* 0x000ee20000100800 */
[----:B------:R-:W-:Y:S02]  /*24aa0*/  PLOP3.LUT P1, PT, P1, P0, PT, 0xa2, 0x0 ;  /* 0x000000000000781c */ /* 0x000fe40000f21472 */
[----:B---3--:R-:W-:-:S08]  /*24ab0*/  @P0 R2UR P1, UR4, R2 ;  /* 0x00000000020402ca */ /* 0x008fd00000020000 */
[----:B------:R-:W-:-:S05]  /*24ac0*/  @P0 PLOP3.LUT P0, PT, P1, PT, PT, 0x80, 0x0 ;  /* 0x000000000000081c */ /* 0x000fca0000f0f070 */
[----:B------:R-:W-:Y:S01]  /*24ad0*/  @!P1 SYNCS.ARRIVE.TRANS64.RED.A0T1 RZ, [UR4+0x2a800], RZ ;  /* 0x02a800ffffff99a7 */ /* 0x000fe20008200404 */
[----:B------:R-:W-:Y:S07]  /*24ae0*/  @!P1 ARRIVES.LDGSTSBAR.64.TRANSCNT [UR4+0x2a800] ;  /* 0x02a80000ff0099b0 */ /* 0x000fee0008000a84 */
[----:B------:R-:W-:Y:S05]  /*24af0*/  @P0 BRA.U.ANY `(.L_x_2027) ;  /* 0xfffffffd00e40947 */ /* 0x000fea000393ffff */
[----:B--2---:R-:W2:Y:S02]  /*24b00*/  LDL.LU R3, [R1+0x48] ;  /* 0x0000480001037983 */ /* 0x004ea40000300800 */
[----:B--2---:R-:W-:-:S04]  /*24b10*/  IADD3 R3, R3, 0x1, RZ ;  /* 0x0000000103037810 */ /* 0x004fc80007ffe0ff */
[----:B------:R-:W-:Y:S01]  /*24b20*/  LEA.HI R0, R3, R3, RZ, 0x1 ;  /* 0x0000000303007211 */ /* 0x000fe200078f08ff */
[----:B------:R0:W-:Y:S03]  /*24b30*/  STL [R1+0x48], R3 ;  /* 0x0000480301007387 */ /* 0x0001e60000100800 */
[----:B------:R-:W-:-:S05]  /*24b40*/  LOP3.LUT R0, R0, 0xfffffffe, RZ, 0xc0, !PT ;  /* 0xfffffffe00007812 */ /* 0x000fca00078ec0ff */
[----:B------:R-:W-:-:S05]  /*24b50*/  IMAD.IADD R0, R3, 0x1, -R0 ;  /* 0x0000000103007824 */ /* 0x000fca00078e0a00 */
[----:B------:R-:W-:Y:S01]  /*24b60*/  SHF.L.U32 R0, R0, 0x1f, RZ ;  /* 0x0000001f00007819 */ /* 0x000fe200000006ff */
[----:B------:R-:W-:Y:S01]  /*24b70*/  NOP ;  /* 0x0000000000007918 */ /* 0x000fe20000000000 */
[----:B------:R0:W-:Y:S01]  /*24b80*/  SYNCS.ARRIVE.TRANS64.A1T0 RZ, [R2+URZ+0x2a800], RZ ;  /* 0x02a800ff02ff79a7 */ /* 0x0001e2000810003f */
[----:B------:R-:W-:Y:S01]  /*24b90*/  BSSY B0, `(.L_x_2028) ;  /* 0x0000003000007945 */ /* 0x000fe20003800000 */
[----:B------:R-:W2:Y:S03]  /*24ba0*/  SYNCS.PHASECHK.TRANS64.TRYWAIT P0, [R2+URZ+0x2a820], R0 ;  /* 0x02a82000020075a7 */ /* 0x000ea6000800017f */
[----:B0-2---:R-:W-:Y:S05]  /*24bb0*/  @!P0 BRA `(.L_x_2029) ;  /* 0x0000005400308947 */ /* 0x005fea0003800000 */
.L_x_2181:
[----:B------:R-:W-:Y:S05]  /*24bc0*/  BSYNC B0 ;  /* 0x0000000000007941 */ /* 0x000fea0003800000 */
.L_x_2028:
[----:B------:R-:W2:Y:S04]  /*24bd0*/  LDL R3, [R1+0x34] ;  /* 0x0000340001037983 */ /* 0x000ea80000100800 */
[----:B0-----:R-:W3:Y:S01]  /*24be0*/  LDL R2, [R1+0x2c] ;  /* 0x00002c0001027983 */ /* 0x001ee20000100800 */
[----:B------:R-:W-:Y:S01]  /*24bf0*/  BSSY B0, `(.L_x_2030) ;  /* 0x0000222000007945 */ /* 0x000fe20003800000 */
[----:B--2---:R-:W-:-:S05]  /*24c00*/  VIADD R0, R3, 0xfffffffe ;  /* 0xfffffffe03007836 */ /* 0x004fca0000000000 */
[----:B---3--:R-:W-:-:S13]  /*24c10*/  ISETP.GE.AND P0, PT, R0, R2, PT ;  /* 0x000000020000720c */ /* 0x008fda0003f06270 */
[----:B------:R-:W-:Y:S05]  /*24c20*/  @!P0 BRA `(.L_x_2031) ;  /* 0x0000002000788947 */ /* 0x000fea0003800000 */
[----:B------:R-:W-:Y:S01]  /*24c30*/  IMAD.MOV R8, RZ, RZ, -R3 ;  /* 0x000000ffff087224 */ /* 0x000fe200078e0a03 */
[----:B------:R-:W-:Y:S01]  /*24c40*/  LOP3.LUT R2, RZ, R2, RZ, 0x33, !PT ;  /* 0x00000002ff027212 */ /* 0x000fe200078e33ff */
[----:B------:R-:W-:Y:S03]  /*24c50*/  BSSY B2, `(.L_x_2032) ;  /* 0x00000b8000027945 */ /* 0x000fe60003800000 */
[----:B------:R-:W-:-:S05]  /*24c60*/  VIADDMNMX R8, R8, 0x1, R2, !PT ;  /* 0x0000000108087846 */ /* 0x000fca0007800102 */
[----:B------:R-:W-:-:S05]  /*24c70*/  IMAD.IADD R2, R3, 0x1, R8 ;  /* 0x0000000103027824 */ /* 0x000fca00078e0208 */
[----:B------:R-:W-:-:S04]  /*24c80*/  LOP3.LUT R2, R2, 0x1, RZ, 0xc0, !PT ;  /* 0x0000000102027812 */ /* 0x000fc800078ec0ff */
[----:B------:R-:W-:-:S13]  /*24c90*/  ISETP.NE.U32.AND P0, PT, R2, 0x1, PT ;  /* 0x000000010200780c */ /* 0x000fda0003f05070 */
[----:B------:R-:W-:Y:S05]  /*24ca0*/  @P0 BRA `(.L_x_2033) ;  /* 0x0000000800c80947 */ /* 0x000fea0003800000 */
[----:B-1----:R-:W2:Y:S04]  /*24cb0*/  LDL R5, [R1+0xc] ;  /* 0x00000c0001057983 */ /* 0x002ea80000100800 */
        /* <DEDUP_REMOVED lines=19> */
[----:B------:R-:W-:Y:S01]  /*24df0*/  ULDC.64 UR8, c[0x0][0x208] ;  /* 0x0000820000087ab9 */ /* 0x000fe20000000a00 */
[----:B0-----:R-:W-:-:S13]  /*24e00*/  ISETP.NE.AND P0, PT, R5, 0x1, PT ;  /* 0x000000010500780c */ /* 0x001fda0003f05270 */
[----:B------:R-:W0:Y:S02]  /*24e10*/  @P0 LDC.64 R2, c[0x0][0x440] ;  /* 0x00011000ff020b82 */ /* 0x000e240000000a00 */
[----:B0-----:R-:W-:Y:S01]  /*24e20*/  @P0 IMAD.HI.U32 R4, R0, R2, RZ ;  /* 0x0000000200040227 */ /* 0x001fe200078e00ff */
[----:B------:R-:W-:-:S04]  /*24e30*/  MOV R2, R0 ;  /* 0x0000000000027202 */ /* 0x000fc80000000f00 */
        /* <DEDUP_REMOVED lines=11> */
.L_x_2036:
[----:B------:R-:W2:Y:S01]  /*24ef0*/  LDL R2, [R1] ;  /* 0x0000000001027983 */ /* 0x000ea20000100800 */
[----:B------:R-:W-:Y:S01]  /*24f00*/  BSSY B3, `(.L_x_2037) ;  /* 0x0000005000037945 */ /* 0x000fe20003800000 */
[----:B--2---:R-:W-:Y:S01]  /*24f10*/  IMAD R3, R7, 0x8, R2 ;  /* 0x0000000807037824 */ /* 0x004fe200078e0202 */
[----:B------:R-:W-:-:S04]  /*24f20*/  SHF.L.U32 R2, R9, 0x1f, RZ ;  /* 0x0000001f09027819 */ /* 0x000fc800000006ff */
[----:B------:R-:W1:Y:S02]  /*24f30*/  SYNCS.PHASECHK.TRANS64.TRYWAIT P0, [R3+URZ+0x2a840], R2 ;  /* 0x02a84002030075a7 */ /* 0x000e64000800017f */
[----:B-1----:R-:W-:Y:S05]  /*24f40*/  @!P0 BRA `(.L_x_2038) ;  /* 0x0000005000648947 */ /* 0x002fea0003800000 */
.L_x_2182:
[----:B------:R-:W-:Y:S05]  /*24f50*/  BSYNC B3 ;  /* 0x0000000000037941 */ /* 0x000fea0003800000 */
.L_x_2037:
        /* <DEDUP_REMOVED lines=12> */
.L_x_2040:
[----:B------:R-:W-:Y:S05]  /*25020*/  BSYNC B3 ;  /* 0x0000000000037941 */ /* 0x000fea0003800000 */
.L_x_2039:
        /* <DEDUP_REMOVED lines=11> */
[----:B---3--:R-:W-:-:S03]  /*250e0*/  IMAD R2, R0, 0x60, R2 ;  /* 0x0000006000027824 */ /* 0x008fc600078e0202 */
[----:B------:R-:W-:-:S07]  /*250f0*/  IADD3 R5, R6, 0x18400, RZ ;  /* 0x0001840006057810 */ /* 0x000fce0007ffe0ff */
.L_x_2041:
        /* <DEDUP_REMOVED lines=16> */
.L_x_2042:
        /* <DEDUP_REMOVED lines=15> */
.L_x_2043:
        /* <DEDUP_REMOVED lines=17> */
.L_x_2183:
[----:B------:R-:W-:Y:S05]  /*25400*/  BSYNC B3 ;  /* 0x0000000000037941 */ /* 0x000fea0003800000 */
.L_x_2044:
[----:B------:R1:W5:Y:S04]  /*25410*/  LDL R15, [R1] ;  /* 0x00000000010f7983 */ /* 0x0003680000100800 */
[----:B------:R1:W5:Y:S01]  /*25420*/  LDL R6, [R1+0x4] ;  /* 0x0000040001067983 */ /* 0x0003620000100800 */
[----:B------:R-:W-:Y:S01]  /*25430*/  BSSY B3, `(.L_x_2046) ;  /* 0x000000c000037945 */ /* 0x000fe20003800000 */
[----:B------:R-:W-:Y:S02]  /*25440*/  IMAD.MOV.U32 R12, RZ, RZ, 0x0 ;  /* 0x00000000ff0c7424 */ /* 0x000fe400078e00ff */
[----:B------:R-:W-:Y:S01]  /*25450*/  IMAD.MOV.U32 R13, RZ, RZ, 0x14f00000 ;  /* 0x14f00000ff0d7424 */ /* 0x000fe200078e00ff */
[----:B------:R-:W-:Y:S06]  /*25460*/  @P1 BRA `(.L_x_2047) ;  /* 0x0000000000201947 */ /* 0x000fec0003800000 */
[----:B------:R-:W2:Y:S01]  /*25470*/  S2R R5, SR_TID.X ;  /* 0x0000000000057919 */ /* 0x000ea20000002100 */
[----:B0----5:R-:W-:Y:S01]  /*25480*/  LEA R2, R6, R15, 0x3 ;  /* 0x0000000f06027211 */ /* 0x021fe200078e18ff */
[----:B------:R-:W-:-:S04]  /*25490*/  IMAD.MOV.U32 R3, RZ, RZ, 0x6000 ;  /* 0x00006000ff037424 */ /* 0x000fc800078e00ff */
[----:B------:R3:W-:Y:S01]  /*254a0*/  SYNCS.ARRIVE.TRANS64 RZ, [R2+URZ+0x2a850], R3 ;  /* 0x02a8500302ff79a7 */ /* 0x0007e2000800003f */
[----:B--2---:R-:W-:-:S04]  /*254b0*/  LOP3.LUT R5, R5, 0x1f, RZ, 0xc0, !PT ;  /* 0x0000001f05057812 */ /* 0x004fc800078ec0ff */
[----:B------:R-:W-:-:S13]  /*254c0*/  ISETP.NE.AND P0, PT, R5, RZ, PT ;  /* 0x000000ff0500720c */ /* 0x000fda0003f05270 */
[----:B---3--:R-:W-:Y:S05]  /*254d0*/  @!P0 BRA `(.L_x_2047) ;  /* 0x0000000000048947 */ /* 0x008fea0003800000 */
[----:B------:R-:W-:Y:S01]  /*254e0*/  BPT.TRAP 0x1 ;  /* 0x000000040000795c */ /* 0x000fe20000300000 */
.L_x_2047:
[----:B------:R-:W-:Y:S05]  /*254f0*/  BSYNC B3 ;  /* 0x0000000000037941 */ /* 0x000fea0003800000 */
.L_x_2046:
        /* <DEDUP_REMOVED lines=13> */
.L_x_2048:
        /* <DEDUP_REMOVED lines=15> */
.L_x_2049:
        /* <DEDUP_REMOVED lines=12> */
.L_x_2035:
[----:B------:R-:W-:Y:S05]  /*25780*/  BSYNC B1 ;  /* 0x0000000000017941 */ /* 0x000fea0003800000 */
.L_x_2034:
[----:B0-----:R-:W2:Y:S04]  /*25790*/  LDL R0, [R1+0x34] ;  /* 0x0000340001007983 */ /* 0x001ea80000100800 */
[----:B------:R0:W-:Y:S04]  /*257a0*/  STL [R1+0x4], R7 ;  /* 0x0000040701007387 */ /* 0x0001e80000100800 */
[----:B------:R0:W-:Y:S02]  /*257b0*/  STL [R1+0x18], R9 ;  /* 0x0000180901007387 */ /* 0x0001e40000100800 */
[----:B0-2---:R-:W-:-:S07]  /*257c0*/  IADD3 R0, R0, -0x3, RZ ;  /* 0xfffffffd00007810 */ /* 0x005fce0007ffe0ff */
.L_x_2033:
[----:B------:R-:W-:Y:S05]  /*257d0*/  BSYNC B2 ;  /* 0x0000000000027941 */ /* 0x000fea0003800000 */
.L_x_2032:
[----:B------:R-:W2:Y:S01]  /*257e0*/  LDL.LU R2, [R1+0x34] ;  /* 0x0000340001027983 */ /* 0x000ea20000300800 */
[----:B------:R-:W-:Y:S01]  /*257f0*/  VIADD R8, R8, 0xfffffffe ;  /* 0xfffffffe08087836 */ /* 0x000fe20000000000 */
[----:B--2---:R-:W-:-:S04]  /*25800*/  LOP3.LUT R2, RZ, R2, RZ, 0x33, !PT ;  /* 0x00000002ff027212 */ /* 0x004fc800078e33ff */
[----:B------:R-:W-:-:S13]  /*25810*/  ISETP.NE.AND P0, PT, R8, R2, PT ;  /* 0x000000020800720c */ /* 0x000fda0003f05270 */
[----:B------:R-:W-:Y:S05]  /*25820*/  @!P0 BRA `(.L_x_2031) ;  /* 0x0000001400788947 */ /* 0x000fea0003800000 */
[----:B------:R-:W-:-:S07]  /*25830*/  IMAD.MOV.U32 R9, RZ, RZ, R17 ;  /* 0x000000ffff097224 */ /* 0x000fce00078e0011 */
.L_x_2082:
[----:B------:R-:W2:Y:S04]  /*25840*/  LDL R4, [R1+0xc] ;  /* 0x00000c0001047983 */ /* 0x000ea80000100800 */
[----:B------:R-:W3:Y:S04]  /*25850*/  LDL R3, [R1+0x4] ;  /* 0x0000040001037983 */ /* 0x000ee80000100800 */
[----:B------:R-:W4:Y:S01]  /*25860*/  LDL R2, [R1+0x18] ;  /* 0x0000180001027983 */ /* 0x000f220000100800 */
[----:B------:R-:W-:Y:S05]  /*25870*/  YIELD ;  /* 0x0000000000007946 */ /* 0x000fea0003800000 */
[----:B------:R-:W-:Y:S01]  /*25880*/  BSSY B1, `(.L_x_2050) ;  /* 0x00000a8000017945 */ /* 0x000fe20003800000 */
[----:B--2---:R-:W-:Y:S01]  /*25890*/  LOP3.LUT P1, RZ, R4, 0x1, RZ, 0xc0, !PT ;  /* 0x0000000104ff7812 */ /* 0x004fe2000782c0ff */
[----:B---3--:R-:W-:-:S05]  /*258a0*/  VIADD R4, R3, 0x1 ;  /* 0x0000000103047836 */ /* 0x008fca0000000000 */
[----:B------:R-:W-:-:S04]  /*258b0*/  ISETP.NE.AND P0, PT, R4, 0x2, PT ;  /* 0x000000020400780c */ /* 0x000fc80003f05270 */
[----:B-1----:R-:W-:Y:S02]  /*258c0*/  SEL R5, RZ, 0x1, P0 ;  /* 0x00000001ff057807 */ /* 0x002fe40000000000 */
        /* <DEDUP_REMOVED lines=23> */
[----:B------:R-:W-:-:S05]  /*25a40*/  IMAD.WIDE.U32 R2, R8, UR6, R2 ;  /* 0x0000000608027c25 */ /* 0x000fca000f8e0002 */
[----:B------:R-:W-:Y:S02]  /*25a50*/  IADD3 R3, R7, R3, RZ ;  /* 0x0000000307037210 */ /* 0x000fe40007ffe0ff */
[----:B------:R-:W-:-:S04]  /*25a60*/  LEA R8, P0, R2, UR4, 0x2 ;  /* 0x0000000402087c11 */ /* 0x000fc8000f8010ff */
[----:B------:R-:W-:-:S06]  /*25a70*/  LEA.HI.X R9, R2, UR5, R3, 0x2, P0 ;  /* 0x0000000502097c11 */ /* 0x000fcc00080f1403 */
[----:B------:R0:W5:Y:S03]  /*25a80*/  LDG.E R9, desc[UR8][R8.64] ;  /* 0x0000000808097981 */ /* 0x000166000c1e1900 */
.L_x_2052:
[----:B------:R-:W2:Y:S01]  /*25a90*/  LDL R2, [R1] ;  /* 0x0000000001027983 */ /* 0x000ea20000100800 */
[----:B------:R-:W-:Y:S01]  /*25aa0*/  BSSY B2, `(.L_x_2053) ;  /* 0x0000005000027945 */ /* 0x000fe20003800000 */
[----:B--2---:R-:W-:Y:S01]  /*25ab0*/  IMAD R3, R4, 0x8, R2 ;  /* 0x0000000804037824 */ /* 0x004fe200078e0202 */
[----:B------:R-:W-:-:S04]  /*25ac0*/  SHF.L.U32 R2, R5, 0x1f, RZ ;  /* 0x0000001f05027819 */ /* 0x000fc800000006ff */
[----:B------:R-:W1:Y:S02]  /*25ad0*/  SYNCS.PHASECHK.TRANS64.TRYWAIT P0, [R3+URZ+0x2a840], R2 ;  /* 0x02a84002030075a7 */ /* 0x000e64000800017f */
[----:B-1----:R-:W-:Y:S05]  /*25ae0*/  @!P0 BRA `(.L_x_2054) ;  /* 0x0000004400a48947 */ /* 0x002fea0003800000 */
.L_x_2184:
[----:B------:R-:W-:Y:S05]  /*25af0*/  BSYNC B2 ;  /* 0x0000000000027941 */ /* 0x000fea0003800000 */
.L_x_2053:
        /* <DEDUP_REMOVED lines=12> */
.L_x_2056:
[----:B------:R-:W-:Y:S05]  /*25bc0*/  BSYNC B2 ;  /* 0x0000000000027941 */ /* 0x000fea0003800000 */
.L_x_2055:
        /* <DEDUP_REMOVED lines=12> */
[----:B0-----:R-:W-:-:S08]  /*25c90*/  VIADD R8, R7, 0x18400 ;  /* 0x0001840007087836 */ /* 0x001fd00000000000 */
.L_x_2057:
        /* <DEDUP_REMOVED lines=16> */
.L_x_2058:
        /* <DEDUP_REMOVED lines=15> */
.L_x_2059:
        /* <DEDUP_REMOVED lines=17> */
.L_x_2185:
[----:B------:R-:W-:Y:S05]  /*25fa0*/  BSYNC B2 ;  /* 0x0000000000027941 */ /* 0x000fea0003800000 */
.L_x_2060:
        /* <DEDUP_REMOVED lines=11> */
.L_x_2063:
[----:B------:R-:W-:Y:S05]  /*26060*/  BSYNC B2 ;  /* 0x0000000000027941 */ /* 0x000fea0003800000 */
.L_x_2062:
        /* <DEDUP_REMOVED lines=12> */
[----:B---3--:R-:W-:-:S03]  /*26130*/  IMAD R7, R7, 0x60, R8 ;  /* 0x0000006007077824 */ /* 0x008fc600078e0208 */
[----:B------:R-:W-:-:S07]  /*26140*/  IADD3 R8, R3, 0x400, RZ ;  /* 0x0000040003087810 */ /* 0x000fce0007ffe0ff */
.L_x_2064:
        /* <DEDUP_REMOVED lines=15> */
.L_x_2065:
        /* <DEDUP_REMOVED lines=12> */
.L_x_2051:
[----:B------:R-:W-:Y:S05]  /*26300*/  BSYNC B1 ;  /* 0x0000000000017941 */ /* 0x000fea0003800000 */
.L_x_2050:
[----:B------:R-:W2:Y:S01]  /*26310*/  LDL R2, [R1+0xc] ;  /* 0x00000c0001027983 */ /* 0x000ea20000100800 */
[----:B------:R-:W-:Y:S01]  /*26320*/  VIADD R3, R4, 0x1 ;  /* 0x0000000104037836 */ /* 0x000fe20000000000 */
[----:B------:R-:W-:Y:S01]  /*26330*/  BSSY B1, `(.L_x_2066) ;  /* 0x00000a9000017945 */ /* 0x000fe20003800000 */
[----:B0-----:R-:W-:-:S03]  /*26340*/  VIADD R6, R0, 0xffffffff ;  /* 0xffffffff00067836 */ /* 0x001fc60000000000 */
        /* <DEDUP_REMOVED lines=13> */
[----:B------:R-:W2:Y:S01]  /*26420*/  LDL R14, [R1+0x24] ;  /* 0x00002400010e7983 */ /* 0x000ea20000100800 */
[----:B------:R-:W1:Y:S01]  /*26430*/  LDC R8, c[0x0][0x43c] ;  /* 0x00010f00ff087b82 */ /* 0x000e620000000800 */
[----:B------:R-:W-:Y:S02]  /*26440*/  ULDC.64 UR6, c[0x0][0x428] ;  /* 0x00010a0000067ab9 */ /* 0x000fe40000000a00 */
[----:B------:R-:W3:Y:S01]  /*26450*/  LDL R13, [R1+0x14] ;  /* 0x00001400010d7983 */ /* 0x000ee20000100800 */
[----:B------:R-:W-:Y:S01]  /*26460*/  ULDC.64 UR8, c[0x0][0x208] ;  /* 0x0000820000087ab9 */ /* 0x000fe20000000a00 */
[----:B-1----:R-:W-:-:S13]  /*26470*/  ISETP.NE.AND P0, PT, R8, 0x1, PT ;  /* 0x000000010800780c */ /* 0x002fda0003f05270 */
[----:B------:R-:W1:Y:S02]  /*26480*/  @P0 LDC.64 R2, c[0x0][0x440] ;  /* 0x00011000ff020b82 */ /* 0x000e640000000a00 */
[----:B-1----:R-:W-:-:S04]  /*26490*/  @P0 IMAD.HI.U32 R7, R6, R2, RZ ;  /* 0x0000000206070227 */ /* 0x002fc800078e00ff */
[----:B------:R-:W-:Y:S01]  /*264a0*/  IMAD.MOV.U32 R2, RZ, RZ, R6 ;  /* 0x000000ffff027224 */ /* 0x000fe200078e0006 */
[----:B------:R-:W-:-:S04]  /*264b0*/  @P0 SHF.R.U32.HI R2, RZ, R3, R7 ;  /* 0x00000003ff020219 */ /* 0x000fc80000011607 */
[----:B------:R-:W-:Y:S02]  /*264c0*/  IADD3 R7, -R2, RZ, RZ ;  /* 0x000000ff02077210 */ /* 0x000fe40007ffe1ff */
[----:B------:R-:W-:-:S03]  /*264d0*/  SHF.R.S32.HI R3, RZ, 0x1f, R2 ;  /* 0x0000001fff037819 */ /* 0x000fc60000011402 */
[----:B------:R-:W-:Y:S02]  /*264e0*/  IMAD R7, R8, R7, R6 ;  /* 0x0000000708077224 */ /* 0x000fe400078e0206 */
[----:B--2---:R-:W-:-:S04]  /*264f0*/  IMAD R8, R14, UR6, RZ ;  /* 0x000000060e087c24 */ /* 0x004fc8000f8e02ff */
[C---:B---3--:R-:W-:Y:S02]  /*26500*/  IMAD R8, R13.reuse, UR7, R8 ;  /* 0x000000070d087c24 */ /* 0x048fe4000f8e0208 */
[----:B------:R-:W-:-:S04]  /*26510*/  IMAD.WIDE.U32 R2, R13, UR6, R2 ;  /* 0x000000060d027c25 */ /* 0x000fc8000f8e0002 */
[----:B------:R-:W-:Y:S01]  /*26520*/  IMAD.IADD R3, R8, 0x1, R3 ;  /* 0x0000000108037824 */ /* 0x000fe200078e0203 */
[----:B------:R-:W-:-:S04]  /*26530*/  LEA R8, P0, R2, UR4, 0x2 ;  /* 0x0000000402087c11 */ /* 0x000fc8000f8010ff */
[----:B------:R-:W-:-:S06]  /*26540*/  LEA.HI.X R9, R2, UR5, R3, 0x2, P0 ;  /* 0x0000000502097c11 */ /* 0x000fcc00080f1403 */
[----:B------:R1:W5:Y:S03]  /*26550*/  LDG.E R9, desc[UR8][R8.64] ;  /* 0x0000000808097981 */ /* 0x000366000c1e1900 */
.L_x_2068:
[----:B------:R-:W2:Y:S01]  /*26560*/  LDL R2, [R1] ;  /* 0x0000000001027983 */ /* 0x000ea20000100800 */
[----:B------:R-:W-:Y:S01]  /*26570*/  SHF.L.U32 R3, R10, 0x1f, RZ ;  /* 0x0000001f0a037819 */ /* 0x000fe200000006ff */
[----:B------:R-:W-:Y:S01]  /*26580*/  BSSY B2, `(.L_x_2069) ;  /* 0x0000004000027945 */ /* 0x000fe20003800000 */
[----:B--2---:R-:W-:-:S04]  /*26590*/  IMAD R2, R12, 0x8, R2 ;  /* 0x000000080c027824 */ /* 0x004fc800078e0202 */
[----:B------:R-:W2:Y:S02]  /*265a0*/  SYNCS.PHASECHK.TRANS64.TRYWAIT P0, [R2+URZ+0x2a840], R3 ;  /* 0x02a84003020075a7 */ /* 0x000ea4000800017f */
[----:B--2---:R-:W-:Y:S05]  /*265b0*/  @!P0 BRA `(.L_x_2070) ;  /* 0x0000003c00188947 */ /* 0x004fea0003800000 */
.L_x_2186:
[----:B------:R-:W-:Y:S05]  /*265c0*/  BSYNC B2 ;  /* 0x0000000000027941 */ /* 0x000fea0003800000 */
.L_x_2069:
        /* <DEDUP_REMOVED lines=12> */
.L_x_2072:
[----:B------:R-:W-:Y:S05]  /*26690*/  BSYNC B2 ;  /* 0x0000000000027941 */ /* 0x000fea0003800000 */
.L_x_2071:
[----:B------:R-:W3:Y:S04]  /*266a0*/  LDL R8, [R1+0x4] ;  /* 0x0000040001087983 */ /* 0x000ee80000100800 */
[----:B0-----:R-:W4:Y:S04]  /*266b0*/  LDL R10, [R1] ;  /* 0x00000000010a7983 */ /* 0x001f280000100800 */
[----:B--2---:R-:W2:Y:S01]  /*266c0*/  LDL R2, [R1+0x1c] ;  /* 0x00001c0001027983 */ /* 0x004ea20000100800 */
        /* <DEDUP_REMOVED lines=8> */
[----:B----4-:R-:W-:Y:S02]  /*26750*/  IMAD R8, R8, 0x9000, R10 ;  /* 0x0000900008087824 */ /* 0x010fe400078e020a */
[----:B------:R-:W-:-:S02]  /*26760*/  VIADD R3, R3, 0x30 ;  /* 0x0000003003037836 */ /* 0x000fc40000000000 */
[----:B--2---:R-:W-:Y:S01]  /*26770*/  IMAD R2, R7, 0x60, R2 ;  /* 0x0000006007027824 */ /* 0x004fe200078e0202 */
[----:B------:R-:W-:-:S07]  /*26780*/  IADD3 R10, R8, 0x18400, RZ ;  /* 0x00018400080a7810 */ /* 0x000fce0007ffe0ff */
.L_x_2073:
        /* <DEDUP_REMOVED lines=16> */
.L_x_2074:
        /* <DEDUP_REMOVED lines=15> */
.L_x_2075:
        /* <DEDUP_REMOVED lines=15> */
.L_x_2187:
[----:B------:R-:W-:Y:S05]  /*26a70*/  BSYNC B2 ;  /* 0x0000000000027941 */ /* 0x000fea0003800000 */
.L_x_2076:
[----:B------:R-:W-:Y:S01]  /*26a80*/  BSSY B2, `(.L_x_2078) ;  /* 0x000000b000027945 */ /* 0x000fe20003800000 */
[----:B------:R-:W-:Y:S02]  /*26a90*/  IMAD.MOV.U32 R12, RZ, RZ, 0x0 ;  /* 0x00000000ff0c7424 */ /* 0x000fe400078e00ff */
[----:B------:R-:W-:Y:S01]  /*26aa0*/  IMAD.MOV.U32 R13, RZ, RZ, 0x14f00000 ;  /* 0x14f00000ff0d7424 */ /* 0x000fe200078e00ff */
[----:B------:R-:W-:Y:S06]  /*26ab0*/  @P1 BRA `(.L_x_2079) ;  /* 0x00000000001c1947 */ /* 0x000fec0003800000 */
[----:B------:R-:W1:Y:S01]  /*26ac0*/  S2R R8, SR_TID.X ;  /* 0x0000000000087919 */ /* 0x000e620000002100 */
[----:B------:R-:W-:-:S04]  /*26ad0*/  MOV R3, 0x6000 ;  /* 0x0000600000037802 */ /* 0x000fc80000000f00 */
[----:B------:R2:W-:Y:S01]  /*26ae0*/  SYNCS.ARRIVE.TRANS64 RZ, [R2+URZ+0x50], R3 ;  /* 0x0000500302ff79a7 */ /* 0x0005e2000800003f */
[----:B-1----:R-:W-:-:S04]  /*26af0*/  LOP3.LUT R8, R8, 0x1f, RZ, 0xc0, !PT ;  /* 0x0000001f08087812 */ /* 0x002fc800078ec0ff */
[----:B------:R-:W-:-:S13]  /*26b00*/  ISETP.NE.AND P0, PT, R8, RZ, PT ;  /* 0x000000ff0800720c */ /* 0x000fda0003f05270 */
[----:B--2---:R-:W-:Y:S05]  /*26b10*/  @!P0 BRA `(.L_x_2079) ;  /* 0x0000000000048947 */ /* 0x004fea0003800000 */
[----:B------:R-:W-:Y:S01]  /*26b20*/  BPT.TRAP 0x1 ;  /* 0x000000040000795c */ /* 0x000fe20000300000 */
.L_x_2079:
[----:B------:R-:W-:Y:S05]  /*26b30*/  BSYNC B2 ;  /* 0x0000000000027941 */ /* 0x000fea0003800000 */
.L_x_2078:
        /* <DEDUP_REMOVED lines=13> */
.L_x_2080:
        /* <DEDUP_REMOVED lines=15> */
.L_x_2081:
        /* <DEDUP_REMOVED lines=12> */
.L_x_2067:
[----:B------:R-:W-:Y:S05]  /*26dc0*/  BSYNC B1 ;  /* 0x0000000000017941 */ /* 0x000fea0003800000 */
.L_x_2066:
[----:B------:R-:W2:Y:S01]  /*26dd0*/  LDL R2, [R1+0x2c] ;  /* 0x00002c0001027983 */ /* 0x000ea20000100800 */
[----:B------:R-:W-:Y:S01]  /*26de0*/  VIADD R0, R0, 0xfffffffe ;  /* 0xfffffffe00007836 */ /* 0x000fe20000000000 */
[----:B--2---:R-:W-:-:S13]  /*26df0*/  ISETP.GT.AND P0, PT, R6, R2, PT ;  /* 0x000000020600720c */ /* 0x004fda0003f04270 */
[----:B------:R-:W-:Y:S05]  /*26e00*/  @P0 BRA `(.L_x_2082) ;  /* 0xffffffe8008c0947 */ /* 0x000fea000383ffff */
.L_x_2031:
[----:B------:R-:W-:Y:S05]  /*26e10*/  BSYNC B0 ;  /* 0x0000000000007941 */ /* 0x000fea0003800000 */
.L_x_2030:
[----:B------:R-:W2:Y:S01]  /*26e20*/  S2R R3, SR_TID.X ;  /* 0x0000000000037919 */ /* 0x000ea20000002100 */
[----:B------:R-:W-:Y:S01]  /*26e30*/  BSSY B0, `(.L_x_2083) ;  /* 0x0000011000007945 */ /* 0x000fe20003800000 */
[----:B--2---:R-:W-:-:S04]  /*26e40*/  LOP3.LUT R3, R3, 0x7f, RZ, 0xc0, !PT ;  /* 0x0000007f03037812 */ /* 0x004fc800078ec0ff */
[----:B------:R-:W-:-:S13]  /*26e50*/  ISETP.NE.AND P0, PT, R3, RZ, PT ;  /* 0x000000ff0300720c */ /* 0x000fda0003f05270 */
[----:B------:R-:W-:Y:S05]  /*26e60*/  @P0 BRA `(.L_x_2084) ;  /* 0x0000000000340947 */ /* 0x000fea0003800000 */
[----:B------:R-:W2:Y:S01]  /*26e70*/  S2R R2, SR_LANEID ;  /* 0x0000000000027919 */ /* 0x000ea20000000000 */
[----:B------:R-:W-:Y:S01]  /*26e80*/  VOTEU.ANY UR4, UPT, PT ;  /* 0x0000000000047886 */ /* 0x000fe200038e0100 */
[----:B-1----:R-:W1:Y:S01]  /*26e90*/  LDC.64 R4, c[0x0][0xc60] ;  /* 0x00031800ff047b82 */ /* 0x002e620000000a00 */
[----:B------:R-:W2:Y:S01]  /*26ea0*/  FLO.U32 R0, UR4 ;  /* 0x0000000400007d00 */ /* 0x000ea200080e0000 */
[----:B------:R-:W-:Y:S01]  /*26eb0*/  ULDC.64 UR6, c[0x0][0x208] ;  /* 0x0000820000067ab9 */ /* 0x000fe20000000a00 */
[----:B--2---:R-:W-:-:S06]  /*26ec0*/  ISETP.EQ.U32.AND P0, PT, R0, R2, PT ;  /* 0x000000020000720c */ /* 0x004fcc0003f02070 */
[----:B------:R-:W1:Y:S07]  /*26ed0*/  POPC R2, UR4 ;  /* 0x0000000400027d09 */ /* 0x000e6e0008000000 */
[----:B-1----:R-:W2:Y:S04]  /*26ee0*/  @P0 ATOMG.E.ADD.STRONG.GPU PT, R2, desc[UR6][R4.64], R2 ;  /* 0x00000002040209a8 */ /* 0x002ea800081ee1c6 */
[----:B--2---:R1:W2:Y:S02]  /*26ef0*/  SHFL.IDX PT, R2, R2, R0, 0x1f ;  /* 0x00001f0002027589 */ /* 0x0042a400000e0000 */
[----:B-1----:R-:W1:Y:S02]  /*26f00*/  S2R R0, SR_LTMASK ;  /* 0x0000000000007919 */ /* 0x002e640000003900 */
[----:B-1----:R-:W-:-:S06]  /*26f10*/  LOP3.LUT R0, R0, UR4, RZ, 0xc0, !PT ;  /* 0x0000000400007c12 */ /* 0x002fcc000f8ec0ff */
[----:B------:R-:W2:Y:S02]  /*26f20*/  POPC R0, R0 ;  /* 0x0000000000007309 */ /* 0x000ea40000000000 */
[----:B--2---:R-:W-:-:S07]  /*26f30*/  IADD3 R16, R2, UR36, R0 ;  /* 0x0000002402107c10 */ /* 0x004fce000fffe000 */
.L_x_2084:
[----:B------:R-:W-:Y:S05]  /*26f40*/  BSYNC B0 ;  /* 0x0000000000007941 */ /* 0x000fea0003800000 */
.L_x_2083:
[----:B------:R-:W2:Y:S01]  /*26f50*/  LDL R0, [R1+0xc] ;  /* 0x00000c0001007983 */ /* 0x000ea20000100800 */
[----:B------:R-:W-:Y:S01]  /*26f60*/  BSSY B0, `(.L_x_2085) ;  /* 0x000003e000007945 */ /* 0x000fe20003800000 */
[----:B--2---:R-:W-:-:S13]  /*26f70*/  LOP3.LUT P0, RZ, R0, 0x1, RZ, 0xc0, !PT ;  /* 0x0000000100ff7812 */ /* 0x004fda000780c0ff */
[----:B------:R-:W-:Y:S05]  /*26f80*/  @!P0 BRA `(.L_x_2086) ;  /* 0x0000000000ec8947 */ /* 0x000fea0003800000 */
[----:B------:R-:W2:Y:S04]  /*26f90*/  LDL R4, [R1] ;  /* 0x0000000001047983 */ /* 0x000ea80000100800 */
[----:B------:R-:W2:Y:S04]  /*26fa0*/  LDL R0, [R1+0x4] ;  /* 0x0000040001007983 */ /* 0x000ea80000100800 */
[----:B------:R-:W3:Y:S01]  /*26fb0*/  LDL R2, [R1+0x18] ;  /* 0x0000180001027983 */ /* 0x000ee20000100800 */
[----:B------:R-:W-:Y:S01]  /*26fc0*/  BSSY B1, `(.L_x_2087) ;  /* 0x0000006000017945 */ /* 0x000fe20003800000 */
[----:B------:R-:W-:Y:S01]  /*26fd0*/  ISETP.NE.AND P1, PT, R3, RZ, PT ;  /* 0x000000ff0300720c */ /* 0x000fe20003f25270 */
[----:B--2---:R-:W-:Y:S01]  /*26fe0*/  IMAD R0, R0, 0x8, R4 ;  /* 0x0000000800007824 */ /* 0x004fe200078e0204 */
[----:B---3--:R-:W-:-:S04]  /*26ff0*/  SHF.L.U32 R2, R2, 0x1f, RZ ;  /* 0x0000001f02027819 */ /* 0x008fc800000006ff */
[----:B------:R-:W2:Y:S02]  /*27000*/  SYNCS.PHASECHK.TRANS64.TRYWAIT P0, [R0+URZ+0x2a860], R2 ;  /* 0x02a86002000075a7 */ /* 0x000ea4000800017f */
[----:B--2---:R-:W-:Y:S05]  /*27010*/  @!P0 BRA `(.L_x_2088) ;  /* 0x0000003000a88947 */ /* 0x004fea0003800000 */
.L_x_2188:
[----:B------:R-:W-:Y:S05]  /*27020*/  BSYNC B1 ;  /* 0x0000000000017941 */ /* 0x000fea0003800000 */
.L_x_2087:
[----:B------:R-:W-:Y:S04]  /*27030*/  BSSY B1, `(.L_x_2089) ;  /* 0x0000009000017945 */ /* 0x000fe80003800000 */
[----:B------:R-:W-:Y:S05]  /*27040*/  @P1 BRA `(.L_x_2090) ;  /* 0x00000000001c1947 */ /* 0x000fea0003800000 */
[----:B------:R-:W3:Y:S01]  /*27050*/  S2R R3, SR_TID.X ;  /* 0x0000000000037919 */ /* 0x000ee20000002100 */
[----:B--2---:R-:W-:-:S04]  /*27060*/  MOV R2, 0x6000 ;  /* 0x0000600000027802 */ /* 0x004fc80000000f00 */
[----:B------:R4:W-:Y:S01]  /*27070*/  SYNCS.ARRIVE.TRANS64 RZ, [R0+URZ+0x2a850], R2 ;  /* 0x02a8500200ff79a7 */ /* 0x0009e2000800003f */
[----:B---3--:R-:W-:-:S04]  /*27080*/  LOP3.LUT R3, R3, 0x1f, RZ, 0xc0, !PT ;  /* 0x0000001f03037812 */ /* 0x008fc800078ec0ff */
[----:B------:R-:W-:-:S13]  /*27090*/  ISETP.NE.AND P0, PT, R3, RZ, PT ;  /* 0x000000ff0300720c */ /* 0x000fda0003f05270 */
[----:B----4-:R-:W-:Y:S05]  /*270a0*/  @!P0 BRA `(.L_x_2090) ;  /* 0x0000000000048947 */ /* 0x010fea0003800000 */
[----:B------:R-:W-:Y:S01]  /*270b0*/  BPT.TRAP 0x1 ;  /* 0x000000040000795c */ /* 0x000fe20000300000 */
.L_x_2090:
[----:B------:R-:W-:Y:S05]  /*270c0*/  BSYNC B1 ;  /* 0x0000000000017941 */ /* 0x000fea0003800000 */
.L_x_2089:
[----:B-1----:R-:W3:Y:S04]  /*270d0*/  LDL.LU R5, [R1+0x1c] ;  /* 0x00001c0001057983 */ /* 0x002ee80000300800 */
[----:B------:R-:W3:Y:S04]  /*270e0*/  LDL.LU R3, [R1+0x10] ;  /* 0x0000100001037983 */ /* 0x000ee80000300800 */
[----:B------:R-:W4:Y:S04]  /*270f0*/  LDL R4, [R1] ;  /* 0x0000000001047983 */ /* 0x000f280000100800 */
[----:B--2---:R-:W4:Y:S01]  /*27100*/  LDL R2, [R1+0x4] ;  /* 0x0000040001027983 */ /* 0x004f220000100800 */
        /* <DEDUP_REMOVED lines=8> */
[----:B----4-:R-:W-:-:S04]  /*27190*/  IMAD R2, R2, 0x6000, R4 ;  /* 0x0000600002027824 */ /* 0x010fc800078e0204 */
[----:B------:R-:W-:-:S07]  /*271a0*/  VIADD R4, R2, 0x400 ;  /* 0x0000040002047836 */ /* 0x000fce0000000000 */
.L_x_2091:
        /* <DEDUP_REMOVED lines=15> */
.L_x_2092:
        /* <DEDUP_REMOVED lines=10> */
.L_x_2086:
[----:B------:R-:W-:Y:S05]  /*27340*/  BSYNC B0 ;  /* 0x0000000000007941 */ /* 0x000fea0003800000 */
.L_x_2085:
[----:B-1----:R-:W2:Y:S04]  /*27350*/  LDL.LU R5, [R1+0x4] ;  /* 0x0000040001057983 */ /* 0x002ea80000300800 */
        /* <DEDUP_REMOVED lines=8> */
.L_x_2010:
[----:B------:R-:W-:Y:S05]  /*273e0*/  BSYNC B7 ;  /* 0x0000000000077941 */ /* 0x000fea0003800000 */
.L_x_2008:
[----:B-1----:R-:W2:Y:S02]  /*273f0*/  LDL R0, [R1+0xc] ;  /* 0x00000c0001007983 */ /* 0x002ea40000100800 */
[----:B--2---:R-:W-:-:S13]  /*27400*/  LOP3.LUT P0, RZ, R0, 0x2, RZ, 0xc0, !PT ;  /* 0x0000000200ff7812 */ /* 0x004fda000780c0ff */
[----:B------:R-:W-:Y:S05]  /*27410*/  @!P0 BRA `(.L_x_2093) ;  /* 0x0000000000288947 */ /* 0x000fea0003800000 */
[----:B------:R-:W-:Y:S05]  /*27420*/  WARPSYNC.ALL ;  /* 0x0000000000007948 */ /* 0x000fea0003800000 */
[----:B------:R-:W1:Y:S08]  /*27430*/  S2UR UR5, SR_CgaCtaId ;  /* 0x00000000000579c3 */ /* 0x000e700000008800 */
[----:B------:R-:W-:Y:S06]  /*27440*/  BAR.SYNC.DEFER_BLOCKING 0x5, 0x180 ;  /* 0x0146000000007b1d */ /* 0x000fec0000010000 */
[----:B------:R-:W-:-:S02]  /*27450*/  UMOV UR4, 0x400 ;  /* 0x0000040000047882 */ /* 0x000fc40000000000 */
[----:B-1----:R-:W-:-:S06]  /*27460*/  ULEA UR4, UR5, UR4, 0x18 ;  /* 0x0000000405047291 */ /* 0x002fcc000f8ec03f */
[----:B------:R-:W-:-:S05]  /*27470*/  IMAD.U32 R0, RZ, RZ, UR4 ;  /* 0x00000004ff007e24 */ /* 0x000fca000f8e00ff */
[----:B------:R1:W2:Y:S04]  /*27480*/  LDS.128 R16, [R0+0x2a8d0] ;  /* 0x02a8d00000107984 */ /* 0x0002a80000000c00 */
[----:B------:R1:W-:Y:S01]  /*27490*/  STL [R1], R0 ;  /* 0x0000000001007387 */ /* 0x0003e20000100800 */
[----:B------:R-:W-:Y:S06]  /*274a0*/  BAR.ARV 0x4, 0x180 ;  /* 0x0106000000007b1d */ /* 0x000fec0000002000 */
[----:B------:R-:W-:Y:S05]  /*274b0*/  BRA `(.L_x_2094) ;  /* 0x0000000800e47947 */ /* 0x000fea0003800000 */
.L_x_2093:
[----:B------:R-:W1:Y:S01]  /*274c0*/  S2R R6, SR_TID.X ;  /* 0x0000000000067919 */ /* 0x000e620000002100 */
[----:B------:R-:W-:Y:S01]  /*274d0*/  UMOV UR4, 0xffffffff ;  /* 0xffffffff00047882 */ /* 0x000fe20000000000 */
[----:B-1----:R-:W-:-:S04]  /*274e0*/  LOP3.LUT R6, R6, 0x1f, RZ, 0xc0, !PT ;  /* 0x0000001f06067812 */ /* 0x002fc800078ec0ff */
[----:B------:R-:W-:Y:S01]  /*274f0*/  ISETP.NE.AND P0, PT, R6, 0x1f, PT ;  /* 0x0000001f0600780c */ /* 0x000fe20003f05270 */
[----:B------:R-:W-:-:S12]  /*27500*/  BRA.DIV UR4, `(.L_x_2095) ;  /* 0x0000002e04807947 */ /* 0x000fd8000b800000 */
[----:B------:R-:W-:Y:S01]  /*27510*/  IMAD.IADD R5, R19, 0x1, R6 ;  /* 0x0000000113057824 */ /* 0x000fe200078e0206 */
[----:B------:R-:W-:Y:S01]  /*27520*/  ULDC UR4, c[0x0][0xc3c] ;  /* 0x00030f0000047ab9 */ /* 0x000fe20000000800 */
[----:B------:R-:W-:-:S03]  /*27530*/  ULDC.64 UR6, c[0x0][0x208] ;  /* 0x0000820000067ab9 */ /* 0x000fc60000000a00 */
[----:B------:R-:W-:-:S13]  /*27540*/  ISETP.GE.OR P1, PT, R5, UR4, !P0 ;  /* 0x0000000405007c0c */ /* 0x000fda000c726670 */
[----:B------:R-:W1:Y:S02]  /*27550*/  @!P1 LDC.64 R2, c[0x0][0xc80] ;  /* 0x00032000ff029b82 */ /* 0x000e640000000a00 */
[----:B-1----:R-:W-:-:S06]  /*27560*/  @!P1 IMAD.WIDE R2, R5, 0x4, R2 ;  /* 0x0000000405029825 */ /* 0x002fcc00078e0202 */
[----:B------:R1:W2:Y:S01]  /*27570*/  @!P1 LDG.E R2, desc[UR6][R2.64] ;  /* 0x0000000602029981 */ /* 0x0002a2000c1e1900 */
[C---:B------:R-:W-:Y:S02]  /*27580*/  ISETP.GE.U32.AND P2, PT, R6.reuse, 0x2, PT ;  /* 0x000000020600780c */ /* 0x040fe40003f46070 */
[C---:B------:R-:W-:Y:S02]  /*27590*/  ISETP.GE.U32.AND P3, PT, R6.reuse, 0x4, PT ;  /* 0x000000040600780c */ /* 0x040fe40003f66070 */
[C---:B------:R-:W-:Y:S02]  /*275a0*/  ISETP.GE.U32.AND P4, PT, R6.reuse, 0x8, PT ;  /* 0x000000080600780c */ /* 0x040fe40003f86070 */
[C---:B------:R-:W-:Y:S02]  /*275b0*/  ISETP.GE.U32.AND P5, PT, R6.reuse, 0x10, PT ;  /* 0x000000100600780c */ /* 0x040fe40003fa6070 */
[----:B-1----:R-:W-:Y:S01]  /*275c0*/  MOV R3, RZ ;  /* 0x000000ff00037202 */ /* 0x002fe20000000f00 */
[----:B--2---:R-:W-:Y:S01]  /*275d0*/  @!P1 IMAD.MOV.U32 R3, RZ, RZ, R2 ;  /* 0x000000ffff039224 */ /* 0x004fe200078e0002 */
[----:B------:R-:W-:-:S04]  /*275e0*/  ISETP.NE.AND P1, PT, R6, RZ, PT ;  /* 0x000000ff0600720c */ /* 0x000fc80003f25270 */
[----:B------:R-:W1:Y:S02]  /*275f0*/  SHFL.UP PT, R2, R3, 0x1, RZ ;  /* 0x0420000003027989 */ /* 0x000e6400000e00ff */
[----:B-1----:R-:W-:-:S05]  /*27600*/  SEL R0, R2, RZ, P1 ;  /* 0x000000ff02007207 */ /* 0x002fca0000800000 */
[----:B------:R-:W-:Y:S02]  /*27610*/  IMAD.IADD R2, R3, 0x1, R0 ;  /* 0x0000000103027824 */ /* 0x000fe400078e0200 */
[----:B------:R-:W-:Y:S04]  /*27620*/  SHFL.IDX PT, R0, R16, RZ, 0x1f ;  /* 0x00001fff10007589 */ /* 0x000fe800000e0000 */
        /* <DEDUP_REMOVED lines=11> */
[----:B------:R-:W-:Y:S02]  /*276e0*/  IMAD.IADD R2, R2, 0x1, R5 ;  /* 0x0000000102027824 */ /* 0x000fe400078e0205 */
[----:B------:R1:W2:Y:S04]  /*276f0*/  SHFL.IDX PT, R5, R16, 0x1, 0x1f ;  /* 0x00201f0010057f89 */ /* 0x0002a800000e0000 */
[----:B------:R1:W3:Y:S02]  /*27700*/  SHFL.IDX PT, R16, R2, 0x1f, 0x1f ;  /* 0x03e01f0002107f89 */ /* 0x0002e400000e0000 */
.L_x_2198:
[----:B------:R-:W-:Y:S02]  /*27710*/  ULDC UR4, c[0x0][0xc38] ;  /* 0x00030e0000047ab9 */ /* 0x000fe40000000800 */
[----:B------:R-:W-:-:S05]  /*27720*/  MOV R4, UR4 ;  /* 0x0000000400047c02 */ /* 0x000fca0008000f00 */
[----:B-1-3--:R-:W-:-:S04]  /*27730*/  IMAD R16, R16, R4, RZ ;  /* 0x0000000410107224 */ /* 0x00afc800078e02ff */
[----:B--2---:R-:W-:-:S05]  /*27740*/  IMAD.IADD R5, R5, 0x1, R16 ;  /* 0x0000000105057824 */ /* 0x004fca00078e0210 */
[----:B------:R-:W-:-:S13]  /*27750*/  ISETP.GT.AND P6, PT, R5, R0, PT ;  /* 0x000000000500720c */ /* 0x000fda0003fc4270 */
[----:B------:R-:W-:Y:S05]  /*27760*/  @P6 BRA `(.L_x_2096) ;  /* 0x0000000000a06947 */ /* 0x000fea0003800000 */
.L_x_2101:
[----:B-1----:R-:W1:Y:S01]  /*27770*/  LDC R3, c[0x0][0xc3c] ;  /* 0x00030f00ff037b82 */ /* 0x002e620000000800 */
[----:B------:R-:W-:-:S05]  /*27780*/  VIADD R19, R19, 0x1f ;  /* 0x0000001f13137836 */ /* 0x000fca0000000000 */
[----:B-1----:R-:W-:-:S13]  /*27790*/  ISETP.GE.AND P6, PT, R19, R3, PT ;  /* 0x000000031300720c */ /* 0x002fda0003fc6270 */
[----:B------:R-:W-:Y:S05]  /*277a0*/  @P6 BRA `(.L_x_2097) ;  /* 0x0000000400dc6947 */ /* 0x000fea0003800000 */
[----:B------:R-:W1:Y:S01]  /*277b0*/  S2R R2, SR_TID.X ;  /* 0x0000000000027919 */ /* 0x000e620000002100 */
[----:B------:R-:W-:Y:S01]  /*277c0*/  BSSY B0, `(.L_x_2098) ;  /* 0x000000a000007945 */ /* 0x000fe20003800000 */
[----:B-1----:R-:W-:-:S05]  /*277d0*/  LOP3.LUT R2, R2, 0x1f, RZ, 0xc0, !PT ;  /* 0x0000001f02027812 */ /* 0x002fca00078ec0ff */
[----:B------:R-:W-:-:S05]  /*277e0*/  IMAD.IADD R4, R19, 0x1, R2 ;  /* 0x0000000113047824 */ /* 0x000fca00078e0202 */
[----:B------:R-:W-:Y:S01]  /*277f0*/  ISETP.GE.OR P6, PT, R4, R3, !P0 ;  /* 0x000000030400720c */ /* 0x000fe200047c6670 */
[----:B------:R-:W-:-:S12]  /*27800*/  IMAD.MOV.U32 R3, RZ, RZ, RZ ;  /* 0x000000ffff037224 */ /* 0x000fd800078e00ff */
[----:B------:R-:W-:Y:S05]  /*27810*/  @P6 BRA `(.L_x_2099) ;  /* 0x0000000000106947 */ /* 0x000fea0003800000 */
[----:B------:R-:W1:Y:S01]  /*27820*/  LDC.64 R2, c[0x0][0xc80] ;  /* 0x00032000ff027b82 */ /* 0x000e620000000a00 */
[----:B------:R-:W-:Y:S01]  /*27830*/  ULDC.64 UR4, c[0x0][0x208] ;  /* 0x0000820000047ab9 */ /* 0x000fe20000000a00 */
[----:B-1----:R-:W-:-:S06]  /*27840*/  IMAD.WIDE R2, R4, 0x4, R2 ;  /* 0x0000000404027825 */ /* 0x002fcc00078e0202 */
[----:B------:R1:W5:Y:S02]  /*27850*/  LDG.E R3, desc[UR4][R2.64] ;  /* 0x0000000402037981 */ /* 0x000364000c1e1900 */
.L_x_2099:
[----:B------:R-:W-:Y:S05]  /*27860*/  BSYNC B0 ;  /* 0x0000000000007941 */ /* 0x000fea0003800000 */
.L_x_2098:
[----:B------:R-:W-:-:S03]  /*27870*/  UMOV UR4, 0xffffffff ;  /* 0xffffffff00047882 */ /* 0x000fc60000000000 */
[----:B------:R-:W-:Y:S05]  /*27880*/  BRA.DIV UR4, `(.L_x_2100) ;  /* 0x0000002e04e07947 */ /* 0x000fea000b800000 */
[----:B-----5:R-:W1:Y:S02]  /*27890*/  SHFL.UP PT, R14, R3, 0x1, RZ ;  /* 0x04200000030e7989 */ /* 0x020e6400000e00ff */
[----:B-1----:R-:W-:-:S05]  /*278a0*/  SEL R2, R14, RZ, P1 ;  /* 0x000000ff0e027207 */ /* 0x002fca0000800000 */
[----:B------:R-:W-:-:S05]  /*278b0*/  IMAD.IADD R2, R3, 0x1, R2 ;  /* 0x0000000103027824 */ /* 0x000fca00078e0202 */
[----:B------:R-:W1:Y:S02]  /*278c0*/  SHFL.UP PT, R4, R2, 0x2, RZ ;  /* 0x0440000002047989 */ /* 0x000e6400000e00ff */
[----:B-1----:R-:W-:-:S05]  /*278d0*/  SEL R4, R4, RZ, P2 ;  /* 0x000000ff04047207 */ /* 0x002fca0001000000 */
[----:B------:R-:W-:-:S05]  /*278e0*/  IMAD.IADD R2, R2, 0x1, R4 ;  /* 0x0000000102027824 */ /* 0x000fca00078e0204 */
[----:B------:R-:W1:Y:S02]  /*278f0*/  SHFL.UP PT, R4, R2, 0x4, RZ ;  /* 0x0480000002047989 */ /* 0x000e6400000e00ff */
[----:B-1----:R-:W-:-:S04]  /*27900*/  SEL R4, R4, RZ, P3 ;  /* 0x000000ff04047207 */ /* 0x002fc80001800000 */
[----:B------:R-:W-:-:S05]  /*27910*/  IADD3 R2, R2, R4, RZ ;  /* 0x0000000402027210 */ /* 0x000fca0007ffe0ff */
[----:B------:R-:W1:Y:S02]  /*27920*/  SHFL.UP PT, R4, R2, 0x8, RZ ;  /* 0x0500000002047989 */ /* 0x000e6400000e00ff */
[----:B-1----:R-:W-:-:S05]  /*27930*/  SEL R4, R4, RZ, P4 ;  /* 0x000000ff04047207 */ /* 0x002fca0002000000 */
[----:B------:R-:W-:-:S05]  /*27940*/  IMAD.IADD R2, R2, 0x1, R4 ;  /* 0x0000000102027824 */ /* 0x000fca00078e0204 */
[----:B------:R-:W1:Y:S02]  /*27950*/  SHFL.UP PT, R4, R2, 0x10, RZ ;  /* 0x0600000002047989 */ /* 0x000e6400000e00ff */
[----:B-1----:R-:W-:-:S05]  /*27960*/  SEL R4, R4, RZ, P5 ;  /* 0x000000ff04047207 */ /* 0x002fca0002800000 */
[----:B------:R-:W-:-:S05]  /*27970*/  IMAD.IADD R2, R2, 0x1, R4 ;  /* 0x0000000102027824 */ /* 0x000fca00078e0204 */
[----:B------:R1:W2:Y:S02]  /*27980*/  SHFL.IDX PT, R16, R2, 0x1f, 0x1f ;  /* 0x03e01f0002107f89 */ /* 0x0002a400000e0000 */
.L_x_2206:
[----:B------:R-:W-:Y:S02]  /*27990*/  ULDC UR4, c[0x0][0xc38] ;  /* 0x00030e0000047ab9 */ /* 0x000fe40000000800 */
[----:B------:R-:W-:-:S04]  /*279a0*/  IMAD.U32 R4, RZ, RZ, UR4 ;  /* 0x00000004ff047e24 */ /* 0x000fc8000f8e00ff */
[----:B--2---:R-:W-:-:S04]  /*279b0*/  IMAD R16, R16, R4, RZ ;  /* 0x0000000410107224 */ /* 0x004fc800078e02ff */
[----:B------:R-:W-:-:S05]  /*279c0*/  IMAD.IADD R5, R16, 0x1, R5 ;  /* 0x0000000110057824 */ /* 0x000fca00078e0205 */
[----:B------:R-:W-:-:S13]  /*279d0*/  ISETP.GT.AND P6, PT, R5, R0, PT ;  /* 0x000000000500720c */ /* 0x000fda0003fc4270 */
[----:B------:R-:W-:Y:S05]  /*279e0*/  @!P6 BRA `(.L_x_2101) ;  /* 0xfffffffc0060e947 */ /* 0x000fea000383ffff */
.L_x_2096:
        /* <DEDUP_REMOVED lines=8> */
.L_x_2210:
[----:B------:R-:W-:Y:S01]  /*27a70*/  ISETP.NE.AND P0, PT, R5, RZ, PT ;  /* 0x000000ff0500720c */ /* 0x000fe20003f05270 */
[----:B------:R-:W-:-:S12]  /*27a80*/  IMAD.MOV.U32 R5, RZ, RZ, RZ ;  /* 0x000000ffff057224 */ /* 0x000fd800078e00ff */
[----:B------:R-:W-:Y:S05]  /*27a90*/  @!P0 BRA `(.L_x_2103) ;  /* 0x0000000000148947 */ /* 0x000fea0003800000 */
[----:B------:R-:W-:Y:S01]  /*27aa0*/  UMOV UR4, 0xffffffff ;  /* 0xffffffff00047882 */ /* 0x000fe20000000000 */
[----:B0-----:R-:W-:Y:S02]  /*27ab0*/  IADD3 R12, R6, -0x1, RZ ;  /* 0xffffffff060c7810 */ /* 0x001fe40007ffe0ff */
[----:B------:R-:W-:Y:S05]  /*27ac0*/  BRA.DIV UR4, `(.L_x_2104) ;  /* 0x00000032046c7947 */ /* 0x000fea000b800000 */
[----:B-1----:R0:W1:Y:S02]  /*27ad0*/  SHFL.IDX PT, R2, R2, R12, 0x1f ;  /* 0x00001f0c02027589 */ /* 0x00206400000e0000 */
.L_x_2213:
[----:B-1----:R-:W-:-:S07]  /*27ae0*/  IMAD.MOV.U32 R5, RZ, RZ, R2 ;  /* 0x000000ffff057224 */ /* 0x002fce00078e0002 */
.L_x_2103:
[----:B-12---:R-:W1:Y:S01]  /*27af0*/  LDC.64 R2, c[0x0][0xc90] ;  /* 0x00032400ff027b82 */ /* 0x006e620000000a00 */
[----:B------:R-:W-:Y:S01]  /*27b00*/  IMAD.IADD R19, R6, 0x1, R19 ;  /* 0x0000000106137824 */ /* 0x000fe200078e0213 */
[----:B------:R-:W-:-:S03]  /*27b10*/  ULDC.64 UR4, c[0x0][0x208] ;  /* 0x0000820000047ab9 */ /* 0x000fc60000000a00 */
[----:B-1----:R-:W-:-:S05]  /*27b20*/  IMAD.WIDE R2, R19, 0x4, R2 ;  /* 0x0000000413027825 */ /* 0x002fca00078e0202 */
[----:B------:R-:W3:Y:S01]  /*27b30*/  LDG.E R7, desc[UR4][R2.64] ;  /* 0x0000000402077981 */ /* 0x000ee2000c1e1900 */
[----:B------:R-:W-:-:S04]  /*27b40*/  IMAD R16, R5, R4, R16 ;  /* 0x0000000405107224 */ /* 0x000fc800078e0210 */
[----:B------:R-:W-:Y:S02]  /*27b50*/  IMAD.IADD R0, R0, 0x1, -R16 ;  /* 0x0000000100007824 */ /* 0x000fe400078e0a10 */
[----:B---3--:R-:W-:-:S05]  /*27b60*/  IMAD R6, R17, R7, RZ ;  /* 0x0000000711067224 */ /* 0x008fca00078e02ff */
[----:B------:R-:W-:-:S04]  /*27b70*/  IABS R8, R6 ;  /* 0x0000000600087213 */ /* 0x000fc80000000000 */
[----:B------:R-:W1:Y:S08]  /*27b80*/  I2F.RP R2, R8 ;  /* 0x0000000800027306 */ /* 0x000e700000209400 */
[----:B-1----:R-:W1:Y:S02]  /*27b90*/  MUFU.RCP R2, R2 ;  /* 0x0000000200027308 */ /* 0x002e640000001000 */
[----:B-1----:R-:W-:-:S06]  /*27ba0*/  VIADD R2, R2, 0xffffffe ;  /* 0x0ffffffe02027836 */ /* 0x002fcc0000000000 */
[----:B------:R-:W1:Y:S02]  /*27bb0*/  F2I.FTZ.U32.TRUNC.NTZ R3, R2 ;  /* 0x0000000200037305 */ /* 0x000e64000021f000 */
[----:B-1----:R-:W-:-:S04]  /*27bc0*/  IMAD.MOV R2, RZ, RZ, -R3 ;  /* 0x000000ffff027224 */ /* 0x002fc800078e0a03 */
[----:B------:R-:W-:Y:S02]  /*27bd0*/  IMAD R5, R2, R8, RZ ;  /* 0x0000000802057224 */ /* 0x000fe400078e02ff */
[----:B------:R-:W-:-:S04]  /*27be0*/  IMAD.MOV.U32 R2, RZ, RZ, RZ ;  /* 0x000000ffff027224 */ /* 0x000fc800078e00ff */
[----:B------:R-:W-:Y:S01]  /*27bf0*/  IMAD.HI.U32 R2, R3, R5, R2 ;  /* 0x0000000503027227 */ /* 0x000fe200078e0002 */
[----:B------:R-:W-:Y:S02]  /*27c00*/  IABS R3, R0 ;  /* 0x0000000000037213 */ /* 0x000fe40000000000 */
[----:B------:R-:W-:-:S03]  /*27c10*/  IABS R5, R6 ;  /* 0x0000000600057213 */ /* 0x000fc60000000000 */
[----:B------:R-:W-:Y:S01]  /*27c20*/  IMAD.HI.U32 R2, R2, R3, RZ ;  /* 0x0000000302027227 */ /* 0x000fe200078e00ff */
[----:B------:R-:W-:-:S05]  /*27c30*/  IADD3 R5, RZ, -R5, RZ ;  /* 0x80000005ff057210 */ /* 0x000fca0007ffe0ff */
        /* <DEDUP_REMOVED lines=11> */
[----:B------:R-:W-:Y:S01]  /*27cf0*/  IMAD R5, R7, R2, RZ ;  /* 0x0000000207057224 */ /* 0x000fe200078e02ff */
[----:B------:R-:W-:-:S03]  /*27d00*/  IADD3 R2, -R2, RZ, RZ ;  /* 0x000000ff02027210 */ /* 0x000fc60007ffe1ff */
[----:B------:R-:W-:Y:S02]  /*27d10*/  IMAD.MOV R3, RZ, RZ, -R5 ;  /* 0x000000ffff037224 */ /* 0x000fe400078e0a05 */
[----:B------:R-:W-:-:S03]  /*27d20*/  IMAD R0, R6, R2, R0 ;  /* 0x0000000206007224 */ /* 0x000fc600078e0200 */
[----:B------:R-:W-:-:S04]  /*27d30*/  VIADDMNMX R4, R3, R4, R7, PT ;  /* 0x0000000403047246 */ /* 0x000fc80003800107 */
        /* <DEDUP_REMOVED lines=19> */
[C---:B------:R-:W-:Y:S01]  /*27e70*/  LOP3.LUT R3, R0.reuse, R4, RZ, 0x3c, !PT ;  /* 0x0000000400037212 */ /* 0x040fe200078e3cff */
[----:B------:R-:W-:-:S03]  /*27e80*/  IMAD.IADD R0, R0, 0x1, R5 ;  /* 0x0000000100007824 */ /* 0x000fc600078e0205 */
[----:B------:R-:W-:-:S07]  /*27e90*/  ISETP.GE.AND P2, PT, R3, RZ, PT ;  /* 0x000000ff0300720c */ /* 0x000fce0003f46270 */
[----:B------:R-:W-:-:S06]  /*27ea0*/  @P0 VIADD R2, R2, 0x1 ;  /* 0x0000000102020836 */ /* 0x000fcc0000000000 */
[----:B------:R-:W-:Y:S02]  /*27eb0*/  @!P2 IADD3 R2, -R2, RZ, RZ ;  /* 0x000000ff0202a210 */ /* 0x000fe40007ffe1ff */
[----:B------:R-:W-:Y:S01]  /*27ec0*/  @!P1 LOP3.LUT R2, RZ, R4, RZ, 0x33, !PT ;  /* 0x00000004ff029212 */ /* 0x000fe200078e33ff */
[----:B------:R-:W-:-:S04]  /*27ed0*/  IMAD.MOV R4, RZ, RZ, -R4 ;  /* 0x000000ffff047224 */ /* 0x000fc800078e0a04 */
[----:B------:R-:W-:Y:S01]  /*27ee0*/  IMAD R18, R2, R4, R0 ;  /* 0x0000000402127224 */ /* 0x000fe200078e0200 */
[----:B------:R-:W-:-:S05]  /*27ef0*/  LOP3.LUT R2, RZ, R2, RZ, 0x33, !PT ;  /* 0x00000002ff027212 */ /* 0x000fca00078e33ff */
[----:B------:R-:W-:Y:S01]  /*27f00*/  IMAD.IADD R17, R17, 0x1, R2 ;  /* 0x0000000111117824 */ /* 0x000fe200078e0202 */
[----:B------:R-:W-:Y:S06]  /*27f10*/  BRA `(.L_x_2105) ;  /* 0x00000000001c7947 */ /* 0x000fec0003800000 */
.L_x_2097:
[----:B------:R-:W-:Y:S01]  /*27f20*/  UMOV UR4, URZ ;  /* 0x0000003f00047c82 */ /* 0x000fe20008000000 */
[----:B------:R-:W-:Y:S01]  /*27f30*/  UMOV UR5, URZ ;  /* 0x0000003f00057c82 */ /* 0x000fe20008000000 */
[----:B------:R-:W-:Y:S01]  /*27f40*/  ULDC UR6, c[0x0][0xc3c] ;  /* 0x00030f0000067ab9 */ /* 0x000fe20000000800 */
[----:B------:R-:W-:Y:S01]  /*27f50*/  IMAD.MOV.U32 R16, RZ, RZ, R0 ;  /* 0x000000ffff107224 */ /* 0x000fe200078e0000 */
[----:B------:R-:W-:Y:S01]  /*27f60*/  MOV R19, UR6 ;  /* 0x0000000600137c02 */ /* 0x000fe20008000f00 */
[----:B------:R-:W-:Y:S02]  /*27f70*/  IMAD.U32 R17, RZ, RZ, UR4 ;  /* 0x00000004ff117e24 */ /* 0x000fe4000f8e00ff */
[----:B------:R-:W-:-:S07]  /*27f80*/  IMAD.U32 R18, RZ, RZ, UR5 ;  /* 0x00000005ff127e24 */ /* 0x000fce000f8e00ff */
.L_x_2105:
[----:B------:R3:W2:Y:S01]  /*27f90*/  LDL R3, [R1] ;  /* 0x0000000001037983 */ /* 0x0006a20000100800 */
[----:B------:R-:W1:Y:S01]  /*27fa0*/  S2R R0, SR_TID.X ;  /* 0x0000000000007919 */ /* 0x000e620000002100 */
[----:B------:R-:W-:Y:S05]  /*27fb0*/  WARPSYNC.ALL ;  /* 0x0000000000007948 */ /* 0x000fea0003800000 */
[----:B-1----:R-:W-:Y:S01]  /*27fc0*/  LOP3.LUT R0, R0, 0x1f, RZ, 0xc0, !PT ;  /* 0x0000001f00007812 */ /* 0x002fe200078ec0ff */
[----:B------:R-:W-:Y:S03]  /*27fd0*/  BAR.SYNC.DEFER_BLOCKING 0x4, 0x180 ;  /* 0x0106000000007b1d */ /* 0x000fe60000010000 */
[----:B------:R-:W-:-:S13]  /*27fe0*/  ISETP.NE.AND P0, PT, R0, RZ, PT ;  /* 0x000000ff0000720c */ /* 0x000fda0003f05270 */
[----:B------:R-:W2:Y:S01]  /*27ff0*/  @!P0 S2R R0, SR_CgaCtaId ;  /* 0x0000000000008919 */ /* 0x000ea20000008800 */
[----:B------:R-:W-:-:S04]  /*28000*/  @!P0 MOV R2, 0x400 ;  /* 0x0000040000028802 */ /* 0x000fc80000000f00 */
[----:B--2---:R-:W-:-:S05]  /*28010*/  @!P0 LEA R3, R0, R2, 0x18 ;  /* 0x0000000200038211 */ /* 0x004fca00078ec0ff */
[----:B------:R3:W-:Y:S04]  /*28020*/  @!P0 STS.128 [R3+0x2a8d0], R16 ;  /* 0x02a8d01003008388 */ /* 0x0007e80000000c00 */
[----:B------:R3:W-:Y:S01]  /*28030*/  @!P0 STL [R1], R3 ;  /* 0x0000000301008387 */ /* 0x0007e20000100800 */
[----:B------:R-:W-:Y:S06]  /*28040*/  BAR.ARV 0x5, 0x180 ;  /* 0x0146000000007b1d */ /* 0x000fec0000002000 */
.L_x_2094:
[----:B------:R-:W-:Y:S02]  /*28050*/  ULDC UR4, c[0x0][0xc3c] ;  /* 0x00030f0000047ab9 */ /* 0x000fe40000000800 */
[----:B--2---:R-:W-:-:S13]  /*28060*/  ISETP.GE.AND P0, PT, R19, UR4, PT ;  /* 0x0000000413007c0c */ /* 0x004fda000bf06270 */
[----:B------:R-:W-:Y:S05]  /*28070*/  @!P0 BRA `(.L_x_2106) ;  /* 0xffffff8c00908947 */ /* 0x000fea000383ffff */
[----:B------:R-:W-:Y:S05]  /*28080*/  BSYNC B8 ;  /* 0x0000000000087941 */ /* 0x000fea0003800000 */
.L_x_1950:
[----:B-1----:R-:W2:Y:S01]  /*28090*/  LDL.LU R0, [R1+0x48] ;  /* 0x0000480001007983 */ /* 0x002ea20000300800 */
[----:B------:R-:W-:Y:S01]  /*280a0*/  BSSY B0, `(.L_x_2107) ;  /* 0x000000b000007945 */ /* 0x000fe20003800000 */
[----:B------:R-:W1:Y:S01]  /*280b0*/  S2R R5, SR_CgaCtaId ;  /* 0x0000000000057919 */ /* 0x000e620000008800 */
[----:B--2---:R-:W-:-:S05]  /*280c0*/  VIADD R0, R0, 0x1 ;  /* 0x0000000100007836 */ /* 0x004fca0000000000 */
[----:B0-----:R-:W-:-:S04]  /*280d0*/  LEA.HI R2, R0, R0, RZ, 0x1 ;  /* 0x0000000000027211 */ /* 0x001fc800078f08ff */
[----:B---3--:R-:W-:-:S05]  /*280e0*/  LOP3.LUT R3, R2, 0xfffffffe, RZ, 0xc0, !PT ;  /* 0xfffffffe02037812 */ /* 0x008fca00078ec0ff */
[----:B------:R-:W-:Y:S01]  /*280f0*/  IMAD.IADD R3, R0, 0x1, -R3 ;  /* 0x0000000100037824 */ /* 0x000fe200078e0a03 */
[----:B------:R-:W-:-:S04]  /*28100*/  MOV R0, 0x400 ;  /* 0x0000040000007802 */ /* 0x000fc80000000f00 */
[----:B-1----:R-:W-:Y:S02]  /*28110*/  LEA R0, R5, R0, 0x18 ;  /* 0x0000000005007211 */ /* 0x002fe400078ec0ff */
[----:B------:R-:W-:-:S04]  /*28120*/  SHF.L.U32 R3, R3, 0x1f, RZ ;  /* 0x0000001f03037819 */ /* 0x000fc800000006ff */
[----:B------:R-:W0:Y:S02]  /*28130*/  SYNCS.PHASECHK.TRANS64.TRYWAIT P0, [R0+URZ+0x2a820], R3 ;  /* 0x02a82003000075a7 */ /* 0x000e24000800017f */
[----:B0-----:R-:W-:Y:S05]  /*28140*/  @!P0 BRA `(.L_x_2108) ;  /* 0x0000002800f48947 */ /* 0x001fea0003800000 */
.L_x_2214:
[----:B------:R-:W-:Y:S05]  /*28150*/  BSYNC B0 ;  /* 0x0000000000007941 */ /* 0x000fea0003800000 */
.L_x_2107:
[----:B------:R-:W-:-:S03]  /*28160*/  UMOV UR4, 0xffffffff ;  /* 0xffffffff00047882 */ /* 0x000fc60000000000 */
[----:B------:R-:W-:Y:S05]  /*28170*/  BRA.DIV UR4, `(.L_x_2109) ;  /* 0x0000002a04fc7947 */ /* 0x000fea000b800000 */
[----:B------:R-:W1:Y:S02]  /*28180*/  S2R R2, SR_TID.X ;  /* 0x0000000000027919 */ /* 0x000e640000002100 */
[----:B-1----:R-:W-:-:S04]  /*28190*/  SHF.R.U32.HI R2, RZ, 0x5, R2 ;  /* 0x00000005ff027819 */ /* 0x002fc80000011602 */
[----:B------:R-:W-:-:S05]  /*281a0*/  LOP3.LUT R2, R2, 0x3, RZ, 0xc0, !PT ;  /* 0x0000000302027812 */ /* 0x000fca00078ec0ff */
[----:B------:R1:W2:Y:S02]  /*281b0*/  SHFL.IDX PT, R14, R2, RZ, 0x1f ;  /* 0x00001fff020e7589 */ /* 0x0002a400000e0000 */
.L_x_2217:
[----:B--2---:R-:W-:-:S13]  /*281c0*/  ISETP.NE.AND P0, PT, R14, RZ, PT ;  /* 0x000000ff0e00720c */ /* 0x004fda0003f05270 */
[----:B------:R-:W-:Y:S05]  /*281d0*/  @P0 BRA `(.L_x_1654) ;  /* 0x0000000000940947 */ /* 0x000fea0003800000 */
[----:B------:R-:W-:-:S03]  /*281e0*/  UMOV UR4, 0xffffffff ;  /* 0xffffffff00047882 */ /* 0x000fc60000000000 */
[----:B------:R-:W-:Y:S05]  /*281f0*/  BRA.DIV UR4, `(.L_x_2110) ;  /* 0x0000002e04107947 */ /* 0x000fea000b800000 */
[----:B------:R-:W-:-:S13]  /*28200*/  ELECT P6, URZ, PT ;  /* 0x00000000003f782f */ /* 0x000fda00038c0000 */
.L_x_2220:
[----:B------:R-:W-:Y:S05]  /*28210*/  @!P6 BRA `(.L_x_1654) ;  /* 0x000000000084e947 */ /* 0x000fea0003800000 */
[----:B------:R-:W-:-:S06]  /*28220*/  ULOP3.LUT UR4, UR60, 0x2, URZ, 0xfc, !UPT ;  /* 0x000000023c047892 */ /* 0x000fcc000f8efc3f */
[----:B-1----:R-:W-:-:S05]  /*28230*/  IMAD.U32 R2, RZ, RZ, UR4 ;  /* 0x00000004ff027e24 */ /* 0x002fca000f8e00ff */
[----:B------:R-:W-:-:S13]  /*28240*/  ISETP.NE.AND P2, PT, R2, 0x3, PT ;  /* 0x000000030200780c */ /* 0x000fda0003f45270 */
[----:B------:R-:W-:Y:S05]  /*28250*/  @!P2 BRA `(.L_x_2111) ;  /* 0x000000000004a947 */ /* 0x000fea0003800000 */
[----:B------:R-:W-:Y:S01]  /*28260*/  BPT.TRAP 0x1 ;  /* 0x000000040000795c */ /* 0x000fe20000300000 */
.L_x_2111:
[----:B0-----:R-:W2:Y:S04]  /*28270*/  LDL R3, [R1+0x4] ;  /* 0x0000040001037983 */ /* 0x001ea80000100800 */
[----:B------:R-:W3:Y:S01]  /*28280*/  LDL.LU R7, [R1+0x18] ;  /* 0x0000180001077983 */ /* 0x000ee20000300800 */
        /* <DEDUP_REMOVED lines=12> */
.L_x_2221:
[----:B------:R-:W1:Y:S02]  /*28350*/  SYNCS.PHASECHK.TRANS64.TRYWAIT P0, [R7+URZ], R2 ;  /* 0x00000002070075a7 */ /* 0x000e64000800017f */
[----:B-1----:R-:W-:Y:S05]  /*28360*/  @!P0 BRA `(.L_x_2113) ;  /* 0x0000002800e88947 */ /* 0x002fea0003800000 */
.L_x_2222:
[----:B------:R-:W-:Y:S05]  /*28370*/  @!P2 BRA `(.L_x_2114) ;  /* 0x000000000004a947 */ /* 0x000fea0003800000 */
[----:B------:R-:W-:Y:S01]  /*28380*/  BPT.TRAP 0x1 ;  /* 0x000000040000795c */ /* 0x000fe20000300000 */
.L_x_2114:
[----:B------:R-:W2:Y:S01]  /*28390*/  LDL.LU R4, [R1+0x4] ;  /* 0x0000040001047983 */ /* 0x000ea20000300800 */
[----:B------:R-:W-:-:S04]  /*283a0*/  VIADD R0, R0, 0x2a860 ;  /* 0x0002a86000007836 */ /* 0x000fc80000000000 */
[----:B--2---:R-:W-:-:S04]  /*283b0*/  IMAD R4, R4, 0x8, R0 ;  /* 0x0000000804047824 */ /* 0x004fc800078e0200 */
[----:B------:R-:W2:Y:S02]  /*283c0*/  SYNCS.PHASECHK.TRANS64.TRYWAIT P0, [R4+URZ], R5 ;  /* 0x00000005040075a7 */ /* 0x000ea4000800017f */
[----:B--2---:R-:W-:Y:S05]  /*283d0*/  @!P0 BRA `(.L_x_2115) ;  /* 0x0000002800e08947 */ /* 0x004fea0003800000 */
.L_x_2223:
[----:B------:R-:W-:-:S07]  /*283e0*/  IMAD R3, R3, 0x8, R0 ;  /* 0x0000000803037824 */ /* 0x000fce00078e0200 */
.L_x_2116:
[----:B---3--:R3:W4:Y:S02]  /*283f0*/  SYNCS.PHASECHK.TRANS64.TRYWAIT P0, [R3+URZ], R2 ;  /* 0x00000002030075a7 */ /* 0x008724000800017f */
[----:B----4-:R-:W-:Y:S05]  /*28400*/  @!P0 NANOSLEEP.SYNCS 0x989680 ;  /* 0x009896800000895d */ /* 0x010fea0003900000 */
[----:B------:R-:W4:Y:S02]  /*28410*/  @!P0 SYNCS.PHASECHK.TRANS64 P0, [R3+URZ], R2 ;  /* 0x00000002030085a7 */ /* 0x000f24000800007f */
[----:B----4-:R-:W-:Y:S05]  /*28420*/  @!P0 BRA `(.L_x_2116) ;  /* 0xfffffffc00f08947 */ /* 0x010fea000383ffff */
.L_x_1654:
[----:B------:R-:W-:Y:S05]  /*28430*/  BSYNC B9 ;  /* 0x0000000000097941 */ /* 0x000fea0003800000 */
.L_x_1651:
[----:B------:R-:W-:Y:S05]  /*28440*/  EXIT ;  /* 0x000000000000794d */ /* 0x000fea0003800000 */
.L_x_1680:
[----:B-1----:R1:W2:Y:S02]  /*28450*/  SYNCS.PHASECHK.TRANS64.TRYWAIT P5, [R3+URZ+0x2a890], R0 ;  /* 0x02a89000030075a7 */ /* 0x0022a400080a017f */
[----:B--2---:R-:W-:Y:S05]  /*28460*/  @!P5 NANOSLEEP.SYNCS 0x989680 ;  /* 0x009896800000d95d */ /* 0x004fea0003900000 */
[----:B------:R-:W2:Y:S02]  /*28470*/  @!P5 SYNCS.PHASECHK.TRANS64 P5, [R3+URZ+0x2a890], R0 ;  /* 0x02a890000300d5a7 */ /* 0x000ea400080a007f */
[----:B--2---:R-:W-:Y:S05]  /*28480*/  @!P5 BRA `(.L_x_1680) ;  /* 0xfffffffc00f0d947 */ /* 0x004fea000383ffff */
[----:B------:R-:W-:Y:S05]  /*28490*/  BRA `(.L_x_2117) ;  /* 0xfffffdb400987947 */ /* 0x000fea000383ffff */
.L_x_1734:
[----:B-1----:R1:W3:Y:S02]  /*284a0*/  SYNCS.PHASECHK.TRANS64.TRYWAIT P5, [R3+URZ+0x2a890], R0 ;  /* 0x02a89000030075a7 */ /* 0x0022e400080a017f */
[----:B---3--:R-:W-:Y:S05]  /*284b0*/  @!P5 NANOSLEEP.SYNCS 0x989680 ;  /* 0x009896800000d95d */ /* 0x008fea0003900000 */
[----:B------:R-:W3:Y:S02]  /*284c0*/  @!P5 SYNCS.PHASECHK.TRANS64 P5, [R3+URZ+0x2a890], R0 ;  /* 0x02a890000300d5a7 */ /* 0x000ee400080a007f */
[----:B---3--:R-:W-:Y:S05]  /*284d0*/  @!P5 BRA `(.L_x_1734) ;  /* 0xfffffffc00f0d947 */ /* 0x008fea000383ffff */
[----:B------:R-:W-:Y:S05]  /*284e0*/  BRA `(.L_x_2118) ;  /* 0xfffffde800487947 */ /* 0x000fea000383ffff */
.L_x_1759:
[----:B-1----:R1:W2:Y:S02]  /*284f0*/  SYNCS.PHASECHK.TRANS64.TRYWAIT P4, [R3+URZ+0x2a890], R0 ;  /* 0x02a89000030075a7 */ /* 0x0022a4000808017f */
[----:B--2---:R-:W-:Y:S05]  /*28500*/  @!P4 NANOSLEEP.SYNCS 0x989680 ;  /* 0x009896800000c95d */ /* 0x004fea0003900000 */
[----:B------:R-:W2:Y:S02]  /*28510*/  @!P4 SYNCS.PHASECHK.TRANS64 P4, [R3+URZ+0x2a890], R0 ;  /* 0x02a890000300c5a7 */ /* 0x000ea4000808007f */
[----:B--2---:R-:W-:Y:S05]  /*28520*/  @!P4 BRA `(.L_x_1759) ;  /* 0xfffffffc00f0c947 */ /* 0x004fea000383ffff */
[----:B------:R-:W-:Y:S05]  /*28530*/  BRA `(.L_x_2119) ;  /* 0xfffffe1800747947 */ /* 0x000fea000383ffff */
.L_x_1765:
[----:B0-----:R0:W2:Y:S02]  /*28540*/  SYNCS.PHASECHK.TRANS64.TRYWAIT P4, [R3+URZ+0x2a8b0], R0 ;  /* 0x02a8b000030075a7 */ /* 0x0010a4000808017f */
[----:B--2---:R-:W-:Y:S05]  /*28550*/  @!P4 NANOSLEEP.SYNCS 0x989680 ;  /* 0x009896800000c95d */ /* 0x004fea0003900000 */
[----:B------:R-:W2:Y:S02]  /*28560*/  @!P4 SYNCS.PHASECHK.TRANS64 P4, [R3+URZ+0x2a8b0], R0 ;  /* 0x02a8b0000300c5a7 */ /* 0x000ea4000808007f */
[----:B--2---:R-:W-:Y:S05]  /*28570*/  @!P4 BRA `(.L_x_1765) ;  /* 0xfffffffc00f0c947 */ /* 0x004fea000383ffff */
[----:B------:R-:W-:Y:S05]  /*28580*/  BRA `(.L_x_2120) ;  /* 0xfffffe1c00807947 */ /* 0x000fea000383ffff */
.L_x_1791:
[----:B------:R-:W-:Y:S01]  /*28590*/  BSSY B1, `(.L_x_2121) ;  /* 0x0000008000017945 */ /* 0x000fe20003800000 */
[----:B------:R-:W-:Y:S01]  /*285a0*/  IMAD.MOV.U32 R13, RZ, RZ, R7 ;  /* 0x000000ffff0d7224 */ /* 0x000fe200078e0007 */
[----:B------:R-:W-:Y:S01]  /*285b0*/  MOV R15, 0xffffffff ;  /* 0xffffffff000f7802 */ /* 0x000fe20000000f00 */
[----:B------:R-:W-:Y:S02]  /*285c0*/  IMAD.MOV.U32 R12, RZ, RZ, RZ ;  /* 0x000000ffff0c7224 */ /* 0x000fe400078e00ff */
[----:B------:R-:W-:-:S07]  /*285d0*/  IMAD.MOV.U32 R11, RZ, RZ, 0x1c1f ;  /* 0x00001c1fff0b7424 */ /* 0x000fce00078e00ff */
[----:B------:R-:W-:Y:S05]  /*285e0*/  WARPSYNC.COLLECTIVE R15, `(.L_x_2122) ;  /* 0x000000000f087348 */ /* 0x000fea0003c00000 */
[----:B------:R0:W1:Y:S02]  /*285f0*/  SHFL.IDX P6, R14, R13, R12, R11 ;  /* 0x0000000c0d0e7389 */ /* 0x00006400000c000b */
[----:B01----:R-:W-:Y:S01]  /*28600*/  ENDCOLLECTIVE ;  /* 0x000000000000791b */ /* 0x003fe20003800000 */
.L_x_2122:
[----:B------:R-:W-:Y:S05]  /*28610*/  BSYNC B1 ;  /* 0x0000000000017941 */ /* 0x000fea0003800000 */
.L_x_2121:
[----:B------:R-:W-:Y:S02]  /*28620*/  IMAD.MOV.U32 R13, RZ, RZ, R6 ;  /* 0x000000ffff0d7224 */ /* 0x000fe400078e0006 */
[----:B------:R-:W-:Y:S02]  /*28630*/  IMAD.MOV.U32 R12, RZ, RZ, RZ ;  /* 0x000000ffff0c7224 */ /* 0x000fe400078e00ff */
[----:B------:R-:W-:Y:S02]  /*28640*/  IMAD.MOV.U32 R11, RZ, RZ, 0x1c1f ;  /* 0x00001c1fff0b7424 */ /* 0x000fe400078e00ff */
[----:B------:R-:W-:Y:S02]  /*28650*/  IMAD.MOV.U32 R15, RZ, RZ, -0x1 ;  /* 0xffffffffff0f7424 */ /* 0x000fe400078e00ff */
[----:B------:R-:W-:-:S07]  /*28660*/  IMAD.MOV.U32 R3, RZ, RZ, R14 ;  /* 0x000000ffff037224 */ /* 0x000fce00078e000e */
[----:B------:R-:W-:Y:S05]  /*28670*/  WARPSYNC.COLLECTIVE R15, `(.L_x_2123) ;  /* 0x000000000f087348 */ /* 0x000fea0003c00000 */
[----:B------:R0:W1:Y:S02]  /*28680*/  SHFL.IDX P6, R14, R13, R12, R11 ;  /* 0x0000000c0d0e7389 */ /* 0x00006400000c000b */
[----:B01----:R-:W-:Y:S01]  /*28690*/  ENDCOLLECTIVE ;  /* 0x000000000000791b */ /* 0x003fe20003800000 */
.L_x_2123:
[----:B------:R-:W-:Y:S01]  /*286a0*/  MOV R13, R8 ;  /* 0x00000008000d7202 */ /* 0x000fe20000000f00 */
[----:B------:R-:W-:-:S07]  /*286b0*/  IMAD.MOV.U32 R0, RZ, RZ, R14 ;  /* 0x000000ffff007224 */ /* 0x000fce00078e000e */
[----:B------:R-:W-:Y:S05]  /*286c0*/  WARPSYNC.COLLECTIVE R15, `(.L_x_2124) ;  /* 0x000000000f087348 */ /* 0x000fea0003c00000 */
[----:B------:R0:W1:Y:S02]  /*286d0*/  SHFL.IDX P6, R14, R13, R12, R11 ;  /* 0x0000000c0d0e7389 */ /* 0x00006400000c000b */
[----:B01----:R-:W-:Y:S01]  /*286e0*/  ENDCOLLECTIVE ;  /* 0x000000000000791b */ /* 0x003fe20003800000 */
.L_x_2124:
[----:B------:R-:W-:Y:S02]  /*286f0*/  IMAD.MOV.U32 R13, RZ, RZ, R4 ;  /* 0x000000ffff0d7224 */ /* 0x000fe400078e0004 */
[----:B------:R-:W-:-:S07]  /*28700*/  IMAD.MOV.U32 R5, RZ, RZ, R14 ;  /* 0x000000ffff057224 */ /* 0x000fce00078e000e */
[----:B------:R-:W-:Y:S05]  /*28710*/  WARPSYNC.COLLECTIVE R15, `(.L_x_2125) ;  /* 0x000000000f087348 */ /* 0x000fea0003c00000 */
[----:B------:R0:W1:Y:S02]  /*28720*/  SHFL.IDX P6, R14, R13, R12, R11 ;  /* 0x0000000c0d0e7389 */ /* 0x00006400000c000b */
[----:B01----:R-:W-:Y:S01]  /*28730*/  ENDCOLLECTIVE ;  /* 0x000000000000791b */ /* 0x003fe20003800000 */
.L_x_2125:
[----:B------:R-:W-:Y:S05]  /*28740*/  BRA `(.L_x_2126) ;  /* 0xfffffe2c00cc7947 */ /* 0x000fea000383ffff */
.L_x_1794:
[----:B------:R-:W-:Y:S01]  /*28750*/  BSSY B1, `(.L_x_2127) ;  /* 0x0000008000017945 */ /* 0x000fe20003800000 */
[----:B------:R-:W-:Y:S02]  /*28760*/  IMAD.MOV.U32 R13, RZ, RZ, R7 ;  /* 0x000000ffff0d7224 */ /* 0x000fe400078e0007 */
[----:B------:R-:W-:Y:S02]  /*28770*/  IMAD.MOV.U32 R12, RZ, RZ, 0x1 ;  /* 0x00000001ff0c7424 */ /* 0x000fe400078e00ff */
[----:B------:R-:W-:Y:S02]  /*28780*/  IMAD.MOV.U32 R11, RZ, RZ, 0x1c1f ;  /* 0x00001c1fff0b7424 */ /* 0x000fe400078e00ff */
[----:B------:R-:W-:-:S07]  /*28790*/  IMAD.MOV.U32 R15, RZ, RZ, -0x1 ;  /* 0xffffffffff0f7424 */ /* 0x000fce00078e00ff */
[----:B0---4-:R-:W-:Y:S05]  /*287a0*/  WARPSYNC.COLLECTIVE R15, `(.L_x_2128) ;  /* 0x000000000f087348 */ /* 0x011fea0003c00000 */
[----:B----4-:R1:W2:Y:S02]  /*287b0*/  SHFL.IDX P6, R14, R13, R12, R11 ;  /* 0x0000000c0d0e7389 */ /* 0x0102a400000c000b */
[----:B012---:R-:W-:Y:S01]  /*287c0*/  ENDCOLLECTIVE ;  /* 0x000000000000791b */ /* 0x007fe20003800000 */
.L_x_2128:
[----:B------:R-:W-:Y:S05]  /*287d0*/  BSYNC B1 ;  /* 0x0000000000017941 */ /* 0x000fea0003800000 */
.L_x_2127:
[----:B------:R-:W-:Y:S01]  /*287e0*/  IMAD.MOV.U32 R13, RZ, RZ, R6 ;  /* 0x000000ffff0d7224 */ /* 0x000fe200078e0006 */
[----:B------:R-:W-:Y:S01]  /*287f0*/  MOV R3, R14 ;  /* 0x0000000e00037202 */ /* 0x000fe20000000f00 */
[----:B------:R-:W-:Y:S02]  /*28800*/  IMAD.MOV.U32 R12, RZ, RZ, 0x1 ;  /* 0x00000001ff0c7424 */ /* 0x000fe400078e00ff */
[----:B------:R-:W-:Y:S02]  /*28810*/  IMAD.MOV.U32 R11, RZ, RZ, 0x1c1f ;  /* 0x00001c1fff0b7424 */ /* 0x000fe400078e00ff */
[----:B------:R-:W-:-:S07]  /*28820*/  IMAD.MOV.U32 R15, RZ, RZ, -0x1 ;  /* 0xffffffffff0f7424 */ /* 0x000fce00078e00ff */
[----:B------:R-:W-:Y:S05]  /*28830*/  WARPSYNC.COLLECTIVE R15, `(.L_x_2129) ;  /* 0x000000000f087348 */ /* 0x000fea0003c00000 */
[----:B------:R0:W1:Y:S02]  /*28840*/  SHFL.IDX P6, R14, R13, R12, R11 ;  /* 0x0000000c0d0e7389 */ /* 0x00006400000c000b */
[----:B01----:R-:W-:Y:S01]  /*28850*/  ENDCOLLECTIVE ;  /* 0x000000000000791b */ /* 0x003fe20003800000 */
.L_x_2129:
[----:B------:R-:W-:Y:S02]  /*28860*/  IMAD.MOV.U32 R13, RZ, RZ, R8 ;  /* 0x000000ffff0d7224 */ /* 0x000fe400078e0008 */
[----:B------:R-:W-:-:S07]  /*28870*/  IMAD.MOV.U32 R0, RZ, RZ, R14 ;  /* 0x000000ffff007224 */ /* 0x000fce00078e000e */
[----:B------:R-:W-:Y:S05]  /*28880*/  WARPSYNC.COLLECTIVE R15, `(.L_x_2130) ;  /* 0x000000000f087348 */ /* 0x000fea0003c00000 */
[----:B------:R0:W1:Y:S02]  /*28890*/  SHFL.IDX P6, R14, R13, R12, R11 ;  /* 0x0000000c0d0e7389 */ /* 0x00006400000c000b */
[----:B01----:R-:W-:Y:S01]  /*288a0*/  ENDCOLLECTIVE ;  /* 0x000000000000791b */ /* 0x003fe20003800000 */
.L_x_2130:
[----:B------:R-:W-:Y:S01]  /*288b0*/  IMAD.MOV.U32 R13, RZ, RZ, R4 ;  /* 0x000000ffff0d7224 */ /* 0x000fe200078e0004 */
[----:B------:R-:W-:-:S07]  /*288c0*/  MOV R5, R14 ;  /* 0x0000000e00057202 */ /* 0x000fce0000000f00 */
[----:B------:R-:W-:Y:S05]  /*288d0*/  WARPSYNC.COLLECTIVE R15, `(.L_x_2131) ;  /* 0x000000000f087348 */ /* 0x000fea0003c00000 */
[----:B------:R0:W1:Y:S02]  /*288e0*/  SHFL.IDX P6, R14, R13, R12, R11 ;  /* 0x0000000c0d0e7389 */ /* 0x00006400000c000b */
[----:B01----:R-:W-:Y:S01]  /*288f0*/  ENDCOLLECTIVE ;  /* 0x000000000000791b */ /* 0x003fe20003800000 */
.L_x_2131:
[----:B------:R-:W-:Y:S01]  /*28900*/  IMAD.MOV.U32 R4, RZ, RZ, R14 ;  /* 0x000000ffff047224 */ /* 0x000fe200078e000e */
[----:B------:R-:W-:Y:S06]  /*28910*/  BRA `(.L_x_2132) ;  /* 0xfffffe34005c7947 */ /* 0x000fec000383ffff */
.L_x_1798:
[----:B0-----:R0:W1:Y:S02]  /*28920*/  SYNCS.PHASECHK.TRANS64.TRYWAIT P0, [R16+URZ+0x2a800], R5 ;  /* 0x02a80005100075a7 */ /* 0x001064000800017f */
[----:B-1----:R-:W-:Y:S05]  /*28930*/  @!P0 NANOSLEEP.SYNCS 0x989680 ;  /* 0x009896800000895d */ /* 0x002fea0003900000 */
[----:B------:R-:W1:Y:S02]  /*28940*/  @!P0 SYNCS.PHASECHK.TRANS64 P0, [R16+URZ+0x2a800], R5 ;  /* 0x02a80005100085a7 */ /* 0x000e64000800007f */
[----:B-1----:R-:W-:Y:S05]  /*28950*/  @!P0 BRA `(.L_x_1798) ;  /* 0xfffffffc00f08947 */ /* 0x002fea000383ffff */
[----:B------:R-:W-:Y:S05]  /*28960*/  BRA `(.L_x_2133) ;  /* 0xfffffe3c00707947 */ /* 0x000fea000383ffff */
.L_x_1822:
[----:B------:R-:W-:Y:S01]  /*28970*/  BSSY B1, `(.L_x_2134) ;  /* 0x0000008000017945 */ /* 0x000fe20003800000 */
[----:B------:R-:W-:Y:S02]  /*28980*/  IMAD.MOV.U32 R13, RZ, RZ, R8 ;  /* 0x000000ffff0d7224 */ /* 0x000fe400078e0008 */
[----:B------:R-:W-:Y:S02]  /*28990*/  IMAD.MOV.U32 R12, RZ, RZ, RZ ;  /* 0x000000ffff0c7224 */ /* 0x000fe400078e00ff */
[----:B------:R-:W-:Y:S02]  /*289a0*/  IMAD.MOV.U32 R11, RZ, RZ, 0x1c1f ;  /* 0x00001c1fff0b7424 */ /* 0x000fe400078e00ff */
[----:B------:R-:W-:-:S07]  /*289b0*/  IMAD.MOV.U32 R15, RZ, RZ, -0x1 ;  /* 0xffffffffff0f7424 */ /* 0x000fce00078e00ff */
[----:B------:R-:W-:Y:S05]  /*289c0*/  WARPSYNC.COLLECTIVE R15, `(.L_x_2135) ;  /* 0x000000000f087348 */ /* 0x000fea0003c00000 */
[----:B------:R0:W1:Y:S02]  /*289d0*/  SHFL.IDX P6, R14, R13, R12, R11 ;  /* 0x0000000c0d0e7389 */ /* 0x00006400000c000b */
[----:B01----:R-:W-:Y:S01]  /*289e0*/  ENDCOLLECTIVE ;  /* 0x000000000000791b */ /* 0x003fe20003800000 */
.L_x_2135:
[----:B------:R-:W-:Y:S05]  /*289f0*/  BSYNC B1 ;  /* 0x0000000000017941 */ /* 0x000fea0003800000 */
.L_x_2134:
[----:B------:R-:W-:Y:S01]  /*28a00*/  IMAD.MOV.U32 R13, RZ, RZ, R6 ;  /* 0x000000ffff0d7224 */ /* 0x000fe200078e0006 */
[----:B------:R-:W-:Y:S01]  /*28a10*/  MOV R3, R14 ;  /* 0x0000000e00037202 */ /* 0x000fe20000000f00 */
[----:B------:R-:W-:Y:S02]  /*28a20*/  IMAD.MOV.U32 R12, RZ, RZ, RZ ;  /* 0x000000ffff0c7224 */ /* 0x000fe400078e00ff */
[----:B------:R-:W-:Y:S02]  /*28a30*/  IMAD.MOV.U32 R11, RZ, RZ, 0x1c1f ;  /* 0x00001c1fff0b7424 */ /* 0x000fe400078e00ff */
[----:B------:R-:W-:Y:S02]  /*28a40*/  IMAD.MOV.U32 R15, RZ, RZ, -0x1 ;  /* 0xffffffffff0f7424 */ /* 0x000fe400078e00ff */
[----:B------:R-:W-:-:S07]  /*28a50*/  IMAD.MOV.U32 R21, RZ, RZ, R3 ;  /* 0x000000ffff157224 */ /* 0x000fce00078e0003 */
[----:B------:R-:W-:Y:S05]  /*28a60*/  WARPSYNC.COLLECTIVE R15, `(.L_x_2136) ;  /* 0x000000000f087348 */ /* 0x000fea0003c00000 */
[----:B------:R0:W1:Y:S02]  /*28a70*/  SHFL.IDX P6, R14, R13, R12, R11 ;  /* 0x0000000c0d0e7389 */ /* 0x00006400000c000b */
[----:B01----:R-:W-:Y:S01]  /*28a80*/  ENDCOLLECTIVE ;  /* 0x000000000000791b */ /* 0x003fe20003800000 */
.L_x_2136:
[----:B------:R-:W-:Y:S02]  /*28a90*/  IMAD.MOV.U32 R13, RZ, RZ, R7 ;  /* 0x000000ffff0d7224 */ /* 0x000fe400078e0007 */
[----:B------:R-:W-:-:S07]  /*28aa0*/  IMAD.MOV.U32 R0, RZ, RZ, R14 ;  /* 0x000000ffff007224 */ /* 0x000fce00078e000e */
[----:B------:R-:W-:Y:S05]  /*28ab0*/  WARPSYNC.COLLECTIVE R15, `(.L_x_2137) ;  /* 0x000000000f087348 */ /* 0x000fea0003c00000 */
[----:B------:R0:W1:Y:S02]  /*28ac0*/  SHFL.IDX P6, R14, R13, R12, R11 ;  /* 0x0000000c0d0e7389 */ /* 0x00006400000c000b */
[----:B01----:R-:W-:Y:S01]  /*28ad0*/  ENDCOLLECTIVE ;  /* 0x000000000000791b */ /* 0x003fe20003800000 */
.L_x_2137:
[----:B------:R-:W-:Y:S02]  /*28ae0*/  IMAD.MOV.U32 R20, RZ, RZ, R0 ;  /* 0x000000ffff147224 */ /* 0x000fe400078e0000 */
[----:B------:R-:W-:Y:S01]  /*28af0*/  IMAD.MOV.U32 R13, RZ, RZ, R9 ;  /* 0x000000ffff0d7224 */ /* 0x000fe200078e0009 */
[----:B------:R-:W-:-:S07]  /*28b00*/  MOV R5, R14 ;  /* 0x0000000e00057202 */ /* 0x000fce0000000f00 */
[----:B------:R-:W-:Y:S05]  /*28b10*/  WARPSYNC.COLLECTIVE R15, `(.L_x_2138) ;  /* 0x000000000f087348 */ /* 0x000fea0003c00000 */
[----:B------:R0:W1:Y:S02]  /*28b20*/  SHFL.IDX P6, R14, R13, R12, R11 ;  /* 0x0000000c0d0e7389 */ /* 0x00006400000c000b */
[----:B01----:R-:W-:Y:S01]  /*28b30*/  ENDCOLLECTIVE ;  /* 0x000000000000791b */ /* 0x003fe20003800000 */
.L_x_2138:
[----:B------:R-:W-:Y:S05]  /*28b40*/  BRA `(.L_x_2139) ;  /* 0xfffffe6000407947 */ /* 0x000fea000383ffff */
.L_x_1825:
[----:B------:R-:W-:Y:S01]  /*28b50*/  BSSY B1, `(.L_x_2140) ;  /* 0x0000008000017945 */ /* 0x000fe20003800000 */
[----:B------:R-:W-:Y:S01]  /*28b60*/  IMAD.MOV.U32 R13, RZ, RZ, R8 ;  /* 0x000000ffff0d7224 */ /* 0x000fe200078e0008 */
[----:B------:R-:W-:Y:S01]  /*28b70*/  MOV R15, 0xffffffff ;  /* 0xffffffff000f7802 */ /* 0x000fe20000000f00 */
[----:B------:R-:W-:Y:S02]  /*28b80*/  IMAD.MOV.U32 R12, RZ, RZ, 0x1 ;  /* 0x00000001ff0c7424 */ /* 0x000fe400078e00ff */
[----:B------:R-:W-:-:S07]  /*28b90*/  IMAD.MOV.U32 R11, RZ, RZ, 0x1c1f ;  /* 0x00001c1fff0b7424 */ /* 0x000fce00078e00ff */
[----:B------:R-:W-:Y:S05]  /*28ba0*/  WARPSYNC.COLLECTIVE R15, `(.L_x_2141) ;  /* 0x000000000f087348 */ /* 0x000fea0003c00000 */
[----:B------:R0:W1:Y:S02]  /*28bb0*/  SHFL.IDX P6, R14, R13, R12, R11 ;  /* 0x0000000c0d0e7389 */ /* 0x00006400000c000b */
[----:B01----:R-:W-:Y:S01]  /*28bc0*/  ENDCOLLECTIVE ;  /* 0x000000000000791b */ /* 0x003fe20003800000 */
.L_x_2141:
[----:B------:R-:W-:Y:S05]  /*28bd0*/  BSYNC B1 ;  /* 0x0000000000017941 */ /* 0x000fea0003800000 */
.L_x_2140:
[----:B------:R-:W-:Y:S02]  /*28be0*/  IMAD.MOV.U32 R13, RZ, RZ, R6 ;  /* 0x000000ffff0d7224 */ /* 0x000fe400078e0006 */
[----:B------:R-:W-:Y:S02]  /*28bf0*/  IMAD.MOV.U32 R12, RZ, RZ, 0x1 ;  /* 0x00000001ff0c7424 */ /* 0x000fe400078e00ff */
[----:B------:R-:W-:Y:S02]  /*28c00*/  IMAD.MOV.U32 R11, RZ, RZ, 0x1c1f ;  /* 0x00001c1fff0b7424 */ /* 0x000fe400078e00ff */
[----:B------:R-:W-:Y:S02]  /*28c10*/  IMAD.MOV.U32 R15, RZ, RZ, -0x1 ;  /* 0xffffffffff0f7424 */ /* 0x000fe400078e00ff */
[----:B------:R-:W-:-:S07]  /*28c20*/  IMAD.MOV.U32 R3, RZ, RZ, R14 ;  /* 0x000000ffff037224 */ /* 0x000fce00078e000e */
[----:B------:R-:W-:Y:S05]  /*28c30*/  WARPSYNC.COLLECTIVE R15, `(.L_x_2142) ;  /* 0x000000000f087348 */ /* 0x000fea0003c00000 */
[----:B------:R0:W1:Y:S02]  /*28c40*/  SHFL.IDX P6, R14, R13, R12, R11 ;  /* 0x0000000c0d0e7389 */ /* 0x00006400000c000b */
[----:B01----:R-:W-:Y:S01]  /*28c50*/  ENDCOLLECTIVE ;  /* 0x000000000000791b */ /* 0x003fe20003800000 */
.L_x_2142:
[----:B------:R-:W-:Y:S01]  /*28c60*/  IMAD.MOV.U32 R61, RZ, RZ, R3 ;  /* 0x000000ffff3d7224 */ /* 0x000fe200078e0003 */
[----:B------:R-:W-:Y:S01]  /*28c70*/  MOV R13, R7 ;  /* 0x00000007000d7202 */ /* 0x000fe20000000f00 */
[----:B------:R-:W-:-:S07]  /*28c80*/  IMAD.MOV.U32 R0, RZ, RZ, R14 ;  /* 0x000000ffff007224 */ /* 0x000fce00078e000e */
[----:B------:R-:W-:Y:S05]  /*28c90*/  WARPSYNC.COLLECTIVE R15, `(.L_x_2143) ;  /* 0x000000000f087348 */ /* 0x000fea0003c00000 */
[----:B------:R0:W1:Y:S02]  /*28ca0*/  SHFL.IDX P6, R14, R13, R12, R11 ;  /* 0x0000000c0d0e7389 */ /* 0x00006400000c000b */
[----:B01----:R-:W-:Y:S01]  /*28cb0*/  ENDCOLLECTIVE ;  /* 0x000000000000791b */ /* 0x003fe20003800000 */
.L_x_2143:
[----:B------:R-:W-:Y:S02]  /*28cc0*/  IMAD.MOV.U32 R60, RZ, RZ, R0 ;  /* 0x000000ffff3c7224 */ /* 0x000fe400078e0000 */
[----:B------:R-:W-:Y:S02]  /*28cd0*/  IMAD.MOV.U32 R13, RZ, RZ, R9 ;  /* 0x000000ffff0d7224 */ /* 0x000fe400078e0009 */
[----:B------:R-:W-:-:S07]  /*28ce0*/  IMAD.MOV.U32 R7, RZ, RZ, R14 ;  /* 0x000000ffff077224 */ /* 0x000fce00078e000e */
[----:B------:R-:W-:Y:S05]  /*28cf0*/  WARPSYNC.COLLECTIVE R15, `(.L_x_2144) ;  /* 0x000000000f087348 */ /* 0x000fea0003c00000 */
[----:B------:R0:W1:Y:S02]  /*28d00*/  SHFL.IDX P6, R14, R13, R12, R11 ;  /* 0x0000000c0d0e7389 */ /* 0x00006400000c000b */
[----:B01----:R-:W-:Y:S01]  /*28d10*/  ENDCOLLECTIVE ;  /* 0x000000000000791b */ /* 0x003fe20003800000 */
.L_x_2144:
[----:B------:R-:W-:Y:S05]  /*28d20*/  BRA `(.L_x_2145) ;  /* 0xfffffe6400547947 */ /* 0x000fea000383ffff */
.L_x_1829:
[----:B0-----:R0:W1:Y:S02]  /*28d30*/  SYNCS.PHASECHK.TRANS64.TRYWAIT P0, [R16+URZ+0x2a800], R21 ;  /* 0x02a80015100075a7 */ /* 0x001064000800017f */
[----:B-1----:R-:W-:Y:S05]  /*28d40*/  @!P0 NANOSLEEP.SYNCS 0x989680 ;  /* 0x009896800000895d */ /* 0x002fea0003900000 */
[----:B------:R-:W1:Y:S02]  /*28d50*/  @!P0 SYNCS.PHASECHK.TRANS64 P0, [R16+URZ+0x2a800], R21 ;  /* 0x02a80015100085a7 */ /* 0x000e64000800007f */
[----:B-1----:R-:W-:Y:S05]  /*28d60*/  @!P0 BRA `(.L_x_1829) ;  /* 0xfffffffc00f08947 */ /* 0x002fea000383ffff */
[----:B------:R-:W-:Y:S05]  /*28d70*/  BRA `(.L_x_2146) ;  /* 0xfffffe6800c07947 */ /* 0x000fea000383ffff */
.L_x_1843:
[----:B-1----:R1:W2:Y:S02]  /*28d80*/  SYNCS.PHASECHK.TRANS64.TRYWAIT P2, [R7+URZ+0x2a830], R0 ;  /* 0x02a83000070075a7 */ /* 0x0022a4000804017f */
[----:B--2---:R-:W-:Y:S05]  /*28d90*/  @!P2 NANOSLEEP.SYNCS 0x989680 ;  /* 0x009896800000a95d */ /* 0x004fea0003900000 */
[----:B------:R-:W2:Y:S02]  /*28da0*/  @!P2 SYNCS.PHASECHK.TRANS64 P2, [R7+URZ+0x2a830], R0 ;  /* 0x02a830000700a5a7 */ /* 0x000ea4000804007f */
[----:B--2---:R-:W-:Y:S05]  /*28db0*/  @!P2 BRA `(.L_x_1843) ;  /* 0xfffffffc00f0a947 */ /* 0x004fea000383ffff */
[----:B------:R-:W-:Y:S05]  /*28dc0*/  BRA `(.L_x_1842) ;  /* 0xfffffe9000647947 */ /* 0x000fea000383ffff */
.L_x_1863:
[----:B-1----:R1:W2:Y:S02]  /*28dd0*/  SYNCS.PHASECHK.TRANS64.TRYWAIT P2, [R7+URZ+0x2a830], R14 ;  /* 0x02a8300e070075a7 */ /* 0x0022a4000804017f */
[----:B--2---:R-:W-:Y:S05]  /*28de0*/  @!P2 NANOSLEEP.SYNCS 0x989680 ;  /* 0x009896800000a95d */ /* 0x004fea0003900000 */
[----:B------:R-:W2:Y:S02]  /*28df0*/  @!P2 SYNCS.PHASECHK.TRANS64 P2, [R7+URZ+0x2a830], R14 ;  /* 0x02a8300e0700a5a7 */ /* 0x000ea4000804007f */
[----:B--2---:R-:W-:Y:S05]  /*28e00*/  @!P2 BRA `(.L_x_1863) ;  /* 0xfffffffc00f0a947 */ /* 0x004fea000383ffff */
[----:B------:R-:W-:Y:S05]  /*28e10*/  BRA `(.L_x_1862) ;  /* 0xfffffec000287947 */ /* 0x000fea000383ffff */
.L_x_1868:
[----:B-1----:R1:W2:Y:S02]  /*28e20*/  SYNCS.PHASECHK.TRANS64.TRYWAIT P2, [R14+URZ+0x2a850], R9 ;  /* 0x02a850090e0075a7 */ /* 0x0022a4000804017f */
[----:B--2---:R-:W-:Y:S05]  /*28e30*/  @!P2 NANOSLEEP.SYNCS 0x989680 ;  /* 0x009896800000a95d */ /* 0x004fea0003900000 */
[----:B------:R-:W2:Y:S02]  /*28e40*/  @!P2 SYNCS.PHASECHK.TRANS64 P2, [R14+URZ+0x2a850], R9 ;  /* 0x02a850090e00a5a7 */ /* 0x000ea4000804007f */
[----:B--2---:R-:W-:Y:S05]  /*28e50*/  @!P2 BRA `(.L_x_1868) ;  /* 0xfffffffc00f0a947 */ /* 0x004fea000383ffff */
[----:B------:R-:W-:Y:S05]  /*28e60*/  BRA `(.L_x_1867) ;  /* 0xfffffecc001c7947 */ /* 0x000fea000383ffff */
.L_x_1888:
[----:B-1----:R1:W2:Y:S02]  /*28e70*/  SYNCS.PHASECHK.TRANS64.TRYWAIT P2, [R3+URZ+0x2a830], R4 ;  /* 0x02a83004030075a7 */ /* 0x0022a4000804017f */
[----:B--2---:R-:W-:Y:S05]  /*28e80*/  @!P2 NANOSLEEP.SYNCS 0x989680 ;  /* 0x009896800000a95d */ /* 0x004fea0003900000 */
[----:B------:R-:W2:Y:S02]  /*28e90*/  @!P2 SYNCS.PHASECHK.TRANS64 P2, [R3+URZ+0x2a830], R4 ;  /* 0x02a830040300a5a7 */ /* 0x000ea4000804007f */
[----:B--2---:R-:W-:Y:S05]  /*28ea0*/  @!P2 BRA `(.L_x_1888) ;  /* 0xfffffffc00f0a947 */ /* 0x004fea000383ffff */
[----:B------:R-:W-:Y:S05]  /*28eb0*/  BRA `(.L_x_1887) ;  /* 0xfffffef400087947 */ /* 0x000fea000383ffff */
.L_x_1893:
[----:B-1----:R1:W2:Y:S02]  /*28ec0*/  SYNCS.PHASECHK.TRANS64.TRYWAIT P2, [R198+URZ+0x2a850], R3 ;  /* 0x02a85003c60075a7 */ /* 0x0022a4000804017f */
[----:B--2---:R-:W-:Y:S05]  /*28ed0*/  @!P2 NANOSLEEP.SYNCS 0x989680 ;  /* 0x009896800000a95d */ /* 0x004fea0003900000 */
[----:B------:R-:W2:Y:S02]  /*28ee0*/  @!P2 SYNCS.PHASECHK.TRANS64 P2, [R198+URZ+0x2a850], R3 ;  /* 0x02a85003c600a5a7 */ /* 0x000ea4000804007f */
[----:B--2---:R-:W-:Y:S05]  /*28ef0*/  @!P2 BRA `(.L_x_1893) ;  /* 0xfffffffc00f0a947 */ /* 0x004fea000383ffff */
[----:B------:R-:W-:Y:S05]  /*28f00*/  BRA `(.L_x_1892) ;  /* 0xfffffefc00e87947 */ /* 0x000fea000383ffff */
.L_x_1901:
[----:B-1----:R1:W2:Y:S02]  /*28f10*/  SYNCS.PHASECHK.TRANS64.TRYWAIT P2, [R3+URZ+0x2a830], R14 ;  /* 0x02a8300e030075a7 */ /* 0x0022a4000804017f */
[----:B--2---:R-:W-:Y:S05]  /*28f20*/  @!P2 NANOSLEEP.SYNCS 0x989680 ;  /* 0x009896800000a95d */ /* 0x004fea0003900000 */
[----:B------:R-:W2:Y:S02]  /*28f30*/  @!P2 SYNCS.PHASECHK.TRANS64 P2, [R3+URZ+0x2a830], R14 ;  /* 0x02a8300e0300a5a7 */ /* 0x000ea4000804007f */
[----:B--2---:R-:W-:Y:S05]  /*28f40*/  @!P2 BRA `(.L_x_1901) ;  /* 0xfffffffc00f0a947 */ /* 0x004fea000383ffff */
[----:B------:R-:W-:Y:S05]  /*28f50*/  BRA `(.L_x_1900) ;  /* 0xffffff1000e07947 */ /* 0x000fea000383ffff */
.L_x_1906:
[----:B-1----:R1:W2:Y:S02]  /*28f60*/  SYNCS.PHASECHK.TRANS64.TRYWAIT P2, [R12+URZ+0x2a850], R3 ;  /* 0x02a850030c0075a7 */ /* 0x0022a4000804017f */
[----:B--2---:R-:W-:Y:S05]  /*28f70*/  @!P2 NANOSLEEP.SYNCS 0x989680 ;  /* 0x009896800000a95d */ /* 0x004fea0003900000 */
[----:B------:R-:W2:Y:S02]  /*28f80*/  @!P2 SYNCS.PHASECHK.TRANS64 P2, [R12+URZ+0x2a850], R3 ;  /* 0x02a850030c00a5a7 */ /* 0x000ea4000804007f */
[----:B--2---:R-:W-:Y:S05]  /*28f90*/  @!P2 BRA `(.L_x_1906) ;  /* 0xfffffffc00f0a947 */ /* 0x004fea000383ffff */
[----:B------:R-:W-:Y:S05]  /*28fa0*/  BRA `(.L_x_1905) ;  /* 0xffffff1c00d47947 */ /* 0x000fea000383ffff */
.L_x_1920:
[----:B-1----:R1:W2:Y:S02]  /*28fb0*/  SYNCS.PHASECHK.TRANS64.TRYWAIT P0, [R13+URZ+0x2a850], R0 ;  /* 0x02a850000d0075a7 */ /* 0x0022a4000800017f */
[----:B--2---:R-:W-:Y:S05]  /*28fc0*/  @!P0 NANOSLEEP.SYNCS 0x989680 ;  /* 0x009896800000895d */ /* 0x004fea0003900000 */
[----:B------:R-:W2:Y:S02]  /*28fd0*/  @!P0 SYNCS.PHASECHK.TRANS64 P0, [R13+URZ+0x2a850], R0 ;  /* 0x02a850000d0085a7 */ /* 0x000ea4000800007f */
[----:B--2---:R-:W-:Y:S05]  /*28fe0*/  @!P0 BRA `(.L_x_1920) ;  /* 0xfffffffc00f08947 */ /* 0x004fea000383ffff */
[----:B------:R-:W-:Y:S05]  /*28ff0*/  BRA `(.L_x_1919) ;  /* 0xffffff4400f07947 */ /* 0x000fea000383ffff */
.L_x_1964:
[----:B------:R-:W1:Y:S01]  /*29000*/  S2R R7, SR_TID.X ;  /* 0x0000000000077919 */ /* 0x000e620000002100 */
[----:B------:R-:W-:Y:S01]  /*29010*/  BSSY B1, `(.L_x_2147) ;  /* 0x000000a000017945 */ /* 0x000fe20003800000 */
[----:B------:R-:W-:Y:S01]  /*29020*/  IMAD.MOV.U32 R12, RZ, RZ, RZ ;  /* 0x000000ffff0c7224 */ /* 0x000fe200078e00ff */
[----:B0-----:R-:W-:Y:S01]  /*29030*/  MOV R11, 0x1f ;  /* 0x0000001f000b7802 */ /* 0x001fe20000000f00 */
[----:B------:R-:W-:Y:S01]  /*29040*/  IMAD.MOV.U32 R15, RZ, RZ, -0x1 ;  /* 0xffffffffff0f7424 */ /* 0x000fe200078e00ff */
[----:B-1----:R-:W-:-:S04]  /*29050*/  SHF.R.U32.HI R7, RZ, 0x5, R7 ;  /* 0x00000005ff077819 */ /* 0x002fc80000011607 */
[----:B------:R-:W-:-:S05]  /*29060*/  LOP3.LUT R7, R7, 0x3, RZ, 0xc0, !PT ;  /* 0x0000000307077812 */ /* 0x000fca00078ec0ff */
[----:B------:R-:W-:-:S07]  /*29070*/  IMAD.MOV.U32 R13, RZ, RZ, R7 ;  /* 0x000000ffff0d7224 */ /* 0x000fce00078e0007 */
[----:B------:R-:W-:Y:S05]  /*29080*/  WARPSYNC.COLLECTIVE R15, `(.L_x_2148) ;  /* 0x000000000f087348 */ /* 0x000fea0003c00000 */
[----:B------:R0:W1:Y:S02]  /*29090*/  SHFL.IDX P6, R14, R13, R12, R11 ;  /* 0x0000000c0d0e7389 */ /* 0x00006400000c000b */
[----:B01----:R-:W-:Y:S01]  /*290a0*/  ENDCOLLECTIVE ;  /* 0x000000000000791b */ /* 0x003fe20003800000 */
.L_x_2148:
[----:B------:R-:W-:Y:S05]  /*290b0*/  BSYNC B1 ;  /* 0x0000000000017941 */ /* 0x000fea0003800000 */
.L_x_2147:
[----:B------:R-:W-:Y:S05]  /*290c0*/  BRA `(.L_x_2149) ;  /* 0xffffff8800387947 */ /* 0x000fea000383ffff */
.L_x_1966:
[----:B------:R-:W-:Y:S01]  /*290d0*/  BSSY B1, `(.L_x_2150) ;  /* 0x0000006000017945 */ /* 0x000fe20003800000 */
[----:B------:R-:W-:-:S07]  /*290e0*/  IMAD.MOV.U32 R15, RZ, RZ, -0x1 ;  /* 0xffffffffff0f7424 */ /* 0x000fce00078e00ff */
[----:B01----:R-:W-:Y:S05]  /*290f0*/  WARPSYNC.COLLECTIVE R15, `(.L_x_2151) ;  /* 0x000000000f0c7348 */ /* 0x003fea0003c00000 */
[----:B------:R-:W-:Y:S02]  /*29100*/  ELECT P6, UR62, PT ;  /* 0x00000000003e782f */ /* 0x000fe400038c0000 */
[----:B------:R-:W-:Y:S01]  /*29110*/  MOV R14, UR62 ;  /* 0x0000003e000e7c02 */ /* 0x000fe20008000f00 */
[----:B01----:R-:W-:Y:S10]  /*29120*/  ENDCOLLECTIVE ;  /* 0x000000000000791b */ /* 0x003ff40003800000 */
.L_x_2151:
[----:B------:R-:W-:Y:S05]  /*29130*/  BSYNC B1 ;  /* 0x0000000000017941 */ /* 0x000fea0003800000 */
.L_x_2150:
[----:B------:R-:W-:Y:S05]  /*29140*/  BRA `(.L_x_1965) ;  /* 0xffffff8800307947 */ /* 0x000fea000383ffff */
.L_x_1968:
[----:B-1----:R-:W2:Y:S02]  /*29150*/  LDL R6, [R1] ;  /* 0x0000000001067983 */ /* 0x002ea40000100800 */
[----:B--2---:R1:W2:Y:S02]  /*29160*/  SYNCS.PHASECHK.TRANS64.TRYWAIT P0, [R6+URZ+0x2a820], R5 ;  /* 0x02a82005060075a7 */ /* 0x0042a4000800017f */
[----:B--2---:R-:W-:Y:S05]  /*29170*/  @!P0 NANOSLEEP.SYNCS 0x989680 ;  /* 0x009896800000895d */ /* 0x004fea0003900000 */
[----:B------:R-:W2:Y:S02]  /*29180*/  @!P0 SYNCS.PHASECHK.TRANS64 P0, [R6+URZ+0x2a820], R5 ;  /* 0x02a82005060085a7 */ /* 0x000ea4000800007f */
[----:B--2---:R-:W-:Y:S05]  /*29190*/  @!P0 BRA `(.L_x_1968) ;  /* 0xfffffffc00ec8947 */ /* 0x004fea000383ffff */
[----:B------:R-:W-:Y:S05]  /*291a0*/  BRA `(.L_x_2152) ;  /* 0xffffff8800407947 */ /* 0x000fea000383ffff */
.L_x_1972:
[----:B-1----:R1:W2:Y:S02]  /*291b0*/  SYNCS.PHASECHK.TRANS64.TRYWAIT P0, [R7+URZ+0x2a8a0], R10 ;  /* 0x02a8a00a070075a7 */ /* 0x0022a4000800017f */
[----:B--2---:R-:W-:Y:S05]  /*291c0*/  @!P0 NANOSLEEP.SYNCS 0x989680 ;  /* 0x009896800000895d */ /* 0x004fea0003900000 */
[----:B------:R-:W2:Y:S02]  /*291d0*/  @!P0 SYNCS.PHASECHK.TRANS64 P0, [R7+URZ+0x2a8a0], R10 ;  /* 0x02a8a00a070085a7 */ /* 0x000ea4000800007f */
[----:B--2---:R-:W-:Y:S05]  /*291e0*/  @!P0 BRA `(.L_x_1972) ;  /* 0xfffffffc00f08947 */ /* 0x004fea000383ffff */
[----:B------:R-:W-:Y:S05]  /*291f0*/  BRA `(.L_x_2153) ;  /* 0xffffff8800647947 */ /* 0x000fea000383ffff */
.L_x_1979:
[----:B--2---:R2:W3:Y:S02]  /*29200*/  SYNCS.PHASECHK.TRANS64.TRYWAIT P0, [R7+URZ+0x2a8c0], R10 ;  /* 0x02a8c00a070075a7 */ /* 0x0044e4000800017f */
[----:B---3--:R-:W-:Y:S05]  /*29210*/  @!P0 NANOSLEEP.SYNCS 0x989680 ;  /* 0x009896800000895d */ /* 0x008fea0003900000 */
[----:B------:R-:W3:Y:S02]  /*29220*/  @!P0 SYNCS.PHASECHK.TRANS64 P0, [R7+URZ+0x2a8c0], R10 ;  /* 0x02a8c00a070085a7 */ /* 0x000ee4000800007f */
[----:B---3--:R-:W-:Y:S05]  /*29230*/  @!P0 BRA `(.L_x_1979) ;  /* 0xfffffffc00f08947 */ /* 0x008fea000383ffff */
[----:B------:R-:W-:Y:S05]  /*29240*/  BRA `(.L_x_2154) ;  /* 0xffffff8c00647947 */ /* 0x000fea000383ffff */
.L_x_1987:
[----:B-1----:R1:W2:Y:S02]  /*29250*/  SYNCS.PHASECHK.TRANS64.TRYWAIT P1, [R8+URZ+0x2a8a0], R7 ;  /* 0x02a8a007080075a7 */ /* 0x0022a4000802017f */
[----:B--2---:R-:W-:Y:S05]  /*29260*/  @!P1 NANOSLEEP.SYNCS 0x989680 ;  /* 0x009896800000995d */ /* 0x004fea0003900000 */
[----:B------:R-:W2:Y:S02]  /*29270*/  @!P1 SYNCS.PHASECHK.TRANS64 P1, [R8+URZ+0x2a8a0], R7 ;  /* 0x02a8a007080095a7 */ /* 0x000ea4000802007f */
[----:B--2---:R-:W-:Y:S05]  /*29280*/  @!P1 BRA `(.L_x_1987) ;  /* 0xfffffffc00f09947 */ /* 0x004fea000383ffff */
[----:B------:R-:W-:Y:S05]  /*29290*/  BRA `(.L_x_2155) ;  /* 0xffffff9000847947 */ /* 0x000fea000383ffff */
.L_x_1994:
[----:B--2---:R2:W3:Y:S02]  /*292a0*/  SYNCS.PHASECHK.TRANS64.TRYWAIT P1, [R8+URZ+0x2a8c0], R7 ;  /* 0x02a8c007080075a7 */ /* 0x0044e4000802017f */
[----:B---3--:R-:W-:Y:S05]  /*292b0*/  @!P1 NANOSLEEP.SYNCS 0x989680 ;  /* 0x009896800000995d */ /* 0x008fea0003900000 */
[----:B------:R-:W3:Y:S02]  /*292c0*/  @!P1 SYNCS.PHASECHK.TRANS64 P1, [R8+URZ+0x2a8c0], R7 ;  /* 0x02a8c007080095a7 */ /* 0x000ee4000802007f */
[----:B---3--:R-:W-:Y:S05]  /*292d0*/  @!P1 BRA `(.L_x_1994) ;  /* 0xfffffffc00f09947 */ /* 0x008fea000383ffff */
[----:B------:R-:W-:Y:S05]  /*292e0*/  BRA `(.L_x_2156) ;  /* 0xffffff9400807947 */ /* 0x000fea000383ffff */
.L_x_2016:
[----:B------:R-:W2:Y:S01]  /*292f0*/  S2R R4, SR_TID.X ;  /* 0x0000000000047919 */ /* 0x000ea20000002100 */
[----:B------:R-:W-:Y:S01]  /*29300*/  BSSY B0, `(.L_x_2157) ;  /* 0x000000a000007945 */ /* 0x000fe20003800000 */
[----:B------:R-:W-:Y:S02]  /*29310*/  IMAD.MOV.U32 R12, RZ, RZ, RZ ;  /* 0x000000ffff0c7224 */ /* 0x000fe400078e00ff */
[----:B0-----:R-:W-:Y:S02]  /*29320*/  IMAD.MOV.U32 R11, RZ, RZ, 0x1f ;  /* 0x0000001fff0b7424 */ /* 0x001fe400078e00ff */
[----:B------:R-:W-:Y:S01]  /*29330*/  IMAD.MOV.U32 R15, RZ, RZ, -0x1 ;  /* 0xffffffffff0f7424 */ /* 0x000fe200078e00ff */
[----:B--2---:R-:W-:-:S04]  /*29340*/  SHF.R.U32.HI R4, RZ, 0x5, R4 ;  /* 0x00000005ff047819 */ /* 0x004fc80000011604 */
[----:B------:R-:W-:-:S05]  /*29350*/  LOP3.LUT R4, R4, 0x3, RZ, 0xc0, !PT ;  /* 0x0000000304047812 */ /* 0x000fca00078ec0ff */
[----:B------:R-:W-:-:S07]  /*29360*/  IMAD.MOV.U32 R13, RZ, RZ, R4 ;  /* 0x000000ffff0d7224 */ /* 0x000fce00078e0004 */
[----:B-1----:R-:W-:Y:S05]  /*29370*/  WARPSYNC.COLLECTIVE R15, `(.L_x_2158) ;  /* 0x000000000f087348 */ /* 0x002fea0003c00000 */
[----:B------:R0:W2:Y:S02]  /*29380*/  SHFL.IDX P6, R14, R13, R12, R11 ;  /* 0x0000000c0d0e7389 */ /* 0x0000a400000c000b */
[----:B012---:R-:W-:Y:S01]  /*29390*/  ENDCOLLECTIVE ;  /* 0x000000000000791b */ /* 0x007fe20003800000 */
.L_x_2158:
[----:B------:R-:W-:Y:S05]  /*293a0*/  BSYNC B0 ;  /* 0x0000000000007941 */ /* 0x000fea0003800000 */
.L_x_2157:
[----:B------:R-:W-:Y:S05]  /*293b0*/  BRA `(.L_x_2159) ;  /* 0xffffffa000fc7947 */ /* 0x000fea000383ffff */
.L_x_2018:
[----:B------:R-:W-:Y:S01]  /*293c0*/  BSSY B0, `(.L_x_2160) ;  /* 0x0000006000007945 */ /* 0x000fe20003800000 */
[----:B------:R-:W-:-:S07]  /*293d0*/  MOV R15, 0xffffffff ;  /* 0xffffffff000f7802 */ /* 0x000fce0000000f00 */
[----:B01-3--:R-:W-:Y:S05]  /*293e0*/  WARPSYNC.COLLECTIVE R15, `(.L_x_2161) ;  /* 0x000000000f0c7348 */ /* 0x00bfea0003c00000 */
[----:B------:R-:W-:Y:S02]  /*293f0*/  ELECT P6, UR62, PT ;  /* 0x00000000003e782f */ /* 0x000fe400038c0000 */
[----:B------:R-:W-:Y:S01]  /*29400*/  MOV R14, UR62 ;  /* 0x0000003e000e7c02 */ /* 0x000fe20008000f00 */
[----:B01-3--:R-:W-:Y:S10]  /*29410*/  ENDCOLLECTIVE ;  /* 0x000000000000791b */ /* 0x00bff40003800000 */
.L_x_2161:
[----:B------:R-:W-:Y:S05]  /*29420*/  BSYNC B0 ;  /* 0x0000000000007941 */ /* 0x000fea0003800000 */
.L_x_2160:
[----:B------:R-:W-:Y:S05]  /*29430*/  BRA `(.L_x_2162) ;  /* 0xffffffa400087947 */ /* 0x000fea000383ffff */
.L_x_2020:
[----:B-1----:R1:W2:Y:S02]  /*29440*/  SYNCS.PHASECHK.TRANS64.TRYWAIT P0, [R0+URZ+0x2a840], R2 ;  /* 0x02a84002000075a7 */ /* 0x0022a4000800017f */
[----:B--2---:R-:W-:Y:S05]  /*29450*/  @!P0 NANOSLEEP.SYNCS 0x989680 ;  /* 0x009896800000895d */ /* 0x004fea0003900000 */
[----:B------:R-:W2:Y:S02]  /*29460*/  @!P0 SYNCS.PHASECHK.TRANS64 P0, [R0+URZ+0x2a840], R2 ;  /* 0x02a84002000085a7 */ /* 0x000ea4000800007f */
[----:B--2---:R-:W-:Y:S05]  /*29470*/  @!P0 BRA `(.L_x_2020) ;  /* 0xfffffffc00f08947 */ /* 0x004fea000383ffff */
[----:B------:R-:W-:Y:S05]  /*29480*/  BRA `(.L_x_2163) ;  /* 0xffffffa400747947 */ /* 0x000fea000383ffff */
.L_x_2024:
[----:B------:R-:W2:Y:S01]  /*29490*/  LDL.LU R11, [R1+0x3c] ;  /* 0x00003c00010b7983 */ /* 0x000ea20000300800 */
[----:B------:R-:W-:Y:S02]  /*294a0*/  IMAD.MOV.U32 R13, RZ, RZ, R3 ;  /* 0x000000ffff0d7224 */ /* 0x000fe400078e0003 */
[----:B------:R-:W-:Y:S01]  /*294b0*/  IMAD.MOV.U32 R12, RZ, RZ, RZ ;  /* 0x000000ffff0c7224 */ /* 0x000fe200078e00ff */
[----:B------:R-:W0:Y:S01]  /*294c0*/  S2R R5, SR_TID.X ;  /* 0x0000000000057919 */ /* 0x000e220000002100 */
[----:B------:R-:W-:Y:S01]  /*294d0*/  IMAD.MOV.U32 R15, RZ, RZ, -0x1 ;  /* 0xffffffffff0f7424 */ /* 0x000fe200078e00ff */
[----:B0-----:R-:W-:-:S04]  /*294e0*/  LOP3.LUT R5, R5, 0x7f, RZ, 0xc0, !PT ;  /* 0x0000007f05057812 */ /* 0x001fc800078ec0ff */
        /* <DEDUP_REMOVED lines=9> */
.L_x_2164:
[----:B------:R-:W-:Y:S02]  /*29580*/  IMAD.MOV.U32 R13, RZ, RZ, R4 ;  /* 0x000000ffff0d7224 */ /* 0x000fe400078e0004 */
[----:B------:R-:W-:-:S07]  /*29590*/  IMAD.MOV.U32 R6, RZ, RZ, R14 ;  /* 0x000000ffff067224 */ /* 0x000fce00078e000e */
[----:B------:R-:W-:Y:S05]  /*295a0*/  WARPSYNC.COLLECTIVE R15, `(.L_x_2165) ;  /* 0x000000000f087348 */ /* 0x000fea0003c00000 */
[----:B------:R0:W1:Y:S02]  /*295b0*/  SHFL.IDX P6, R14, R13, R12, R11 ;  /* 0x0000000c0d0e7389 */ /* 0x00006400000c000b */
[----:B01----:R-:W-:Y:S01]  /*295c0*/  ENDCOLLECTIVE ;  /* 0x000000000000791b */ /* 0x003fe20003800000 */
.L_x_2165:
[----:B------:R-:W-:Y:S01]  /*295d0*/  ULDC.64 UR4, c[0x0][0x208] ;  /* 0x0000820000047ab9 */ /* 0x000fe20000000a00 */
[----:B------:R-:W-:Y:S02]  /*295e0*/  IMAD.MOV.U32 R13, RZ, RZ, R3 ;  /* 0x000000ffff0d7224 */ /* 0x000fe400078e0003 */
[----:B------:R-:W-:Y:S01]  /*295f0*/  IMAD.MOV.U32 R12, RZ, RZ, 0x1 ;  /* 0x00000001ff0c7424 */ /* 0x000fe200078e00ff */
[----:B------:R-:W-:-:S04]  /*29600*/  MOV R7, R14 ;  /* 0x0000000e00077202 */ /* 0x000fc80000000f00 */
        /* <DEDUP_REMOVED lines=15> */
.L_x_2166:
[----:B------:R-:W-:Y:S01]  /*29700*/  MOV R13, R4 ;  /* 0x00000004000d7202 */ /* 0x000fe20000000f00 */
[----:B------:R-:W-:-:S07]  /*29710*/  IMAD.MOV.U32 R9, RZ, RZ, R14 ;  /* 0x000000ffff097224 */ /* 0x000fce00078e000e */
[----:B------:R-:W-:Y:S05]  /*29720*/  WARPSYNC.COLLECTIVE R15, `(.L_x_2167) ;  /* 0x000000000f087348 */ /* 0x000fea0003c00000 */
[----:B------:R0:W1:Y:S02]  /*29730*/  SHFL.IDX P6, R14, R13, R12, R11 ;  /* 0x0000000c0d0e7389 */ /* 0x00006400000c000b */
[----:B01----:R-:W-:Y:S01]  /*29740*/  ENDCOLLECTIVE ;  /* 0x000000000000791b */ /* 0x003fe20003800000 */
.L_x_2167:
[----:B------:R-:W-:Y:S01]  /*29750*/  ULDC.64 UR4, c[0x0][0x208] ;  /* 0x0000820000047ab9 */ /* 0x000fe20000000a00 */
[----:B------:R-:W-:Y:S01]  /*29760*/  IMAD.MOV.U32 R13, RZ, RZ, R3 ;  /* 0x000000ffff0d7224 */ /* 0x000fe200078e0003 */
[----:B------:R-:W-:Y:S01]  /*29770*/  MOV R12, 0x2 ;  /* 0x00000002000c7802 */ /* 0x000fe20000000f00 */
[----:B------:R-:W-:-:S05]  /*29780*/  IMAD.MOV.U32 R5, RZ, RZ, R14 ;  /* 0x000000ffff057224 */ /* 0x000fca00078e000e */
[----:B------:R-:W-:-:S05]  /*29790*/  @!P3 LEA R8, P5, R8, R5, 0x1 ;  /* 0x000000050808b211 */ /* 0x000fca00078a08ff */
[----:B------:R-:W-:Y:S02]  /*297a0*/  @!P3 IMAD.X R5, RZ, RZ, R9, P5 ;  /* 0x000000ffff05b224 */ /* 0x000fe400028e0609 */
[----:B------:R-:W-:Y:S01]  /*297b0*/  @!P3 IMAD.MOV.U32 R6, RZ, RZ, R8 ;  /* 0x000000ffff06b224 */ /* 0x000fe200078e0008 */
[----:B------:R-:W0:Y:S01]  /*297c0*/  S2R R9, SR_TID.X ;  /* 0x0000000000097919 */ /* 0x000e220000002100 */
        /* <DEDUP_REMOVED lines=9> */
[----:B01----:R-:W-:Y:S05]  /*29860*/  WARPSYNC.COLLECTIVE R15, `(.L_x_2168) ;  /* 0x000000000f087348 */ /* 0x003fea0003c00000 */
[----:B------:R2:W3:Y:S02]  /*29870*/  SHFL.IDX P6, R14, R13, R12, R11 ;  /* 0x0000000c0d0e7389 */ /* 0x0004e400000c000b */
[----:B0123--:R-:W-:Y:S01]  /*29880*/  ENDCOLLECTIVE ;  /* 0x000000000000791b */ /* 0x00ffe20003800000 */
.L_x_2168:
[----:B------:R-:W-:Y:S02]  /*29890*/  IMAD.MOV.U32 R13, RZ, RZ, R4 ;  /* 0x000000ffff0d7224 */ /* 0x000fe400078e0004 */
[----:B------:R-:W-:-:S05]  /*298a0*/  IMAD.SHL.U32 R9, R9, 0x8, RZ ;  /* 0x0000000809097824 */ /* 0x000fca00078e00ff */
[----:B------:R-:W-:Y:S01]  /*298b0*/  LOP3.LUT R9, R9, 0x38, RZ, 0xc0, !PT ;  /* 0x0000003809097812 */ /* 0x000fe200078ec0ff */
[----:B------:R-:W-:-:S07]  /*298c0*/  IMAD.MOV.U32 R8, RZ, RZ, R14 ;  /* 0x000000ffff087224 */ /* 0x000fce00078e000e */
[----:B------:R-:W-:Y:S05]  /*298d0*/  WARPSYNC.COLLECTIVE R15, `(.L_x_2169) ;  /* 0x000000000f087348 */ /* 0x000fea0003c00000 */
[----:B------:R0:W1:Y:S02]  /*298e0*/  SHFL.IDX P6, R14, R13, R12, R11 ;  /* 0x0000000c0d0e7389 */ /* 0x00006400000c000b */
[----:B01----:R-:W-:Y:S01]  /*298f0*/  ENDCOLLECTIVE ;  /* 0x000000000000791b */ /* 0x003fe20003800000 */
.L_x_2169:
[----:B------:R-:W-:Y:S01]  /*29900*/  ULDC.64 UR4, c[0x0][0x208] ;  /* 0x0000820000047ab9 */ /* 0x000fe20000000a00 */
[----:B------:R-:W-:Y:S02]  /*29910*/  IMAD.MOV.U32 R13, RZ, RZ, R3 ;  /* 0x000000ffff0d7224 */ /* 0x000fe400078e0003 */
[----:B------:R-:W-:Y:S02]  /*29920*/  IMAD.MOV.U32 R12, RZ, RZ, 0x3 ;  /* 0x00000003ff0c7424 */ /* 0x000fe400078e00ff */
[----:B------:R-:W-:-:S05]  /*29930*/  IMAD.MOV.U32 R5, RZ, RZ, R14 ;  /* 0x000000ffff057224 */ /* 0x000fca00078e000e */
[----:B------:R-:W-:-:S05]  /*29940*/  @!P3 LEA R5, P4, R9, R5, 0x1 ;  /* 0x000000050905b211 */ /* 0x000fca00078808ff */
[----:B------:R-:W-:-:S04]  /*29950*/  @!P3 IMAD.X R6, RZ, RZ, R8, P4 ;  /* 0x000000ffff06b224 */ /* 0x000fc800020e0608 */
[----:B------:R-:W-:Y:S01]  /*29960*/  @!P3 IMAD.MOV.U32 R7, RZ, RZ, R6 ;  /* 0x000000ffff07b224 */ /* 0x000fe200078e0006 */
[----:B------:R-:W-:Y:S01]  /*29970*/  @!P3 MOV R6, R5 ;  /* 0x000000050006b202 */ /* 0x000fe20000000f00 */
[----:B------:R-:W-:-:S04]  /*29980*/  VIADD R5, R0, 0x30 ;  /* 0x0000003000057836 */ /* 0x000fc80000000000 */
        /* <DEDUP_REMOVED lines=10> */
.L_x_2170:
[----:B------:R-:W-:Y:S02]  /*29a30*/  IMAD.MOV.U32 R13, RZ, RZ, R4 ;  /* 0x000000ffff0d7224 */ /* 0x000fe400078e0004 */
[----:B------:R-:W-:-:S07]  /*29a40*/  IMAD.MOV.U32 R6, RZ, RZ, R14 ;  /* 0x000000ffff067224 */ /* 0x000fce00078e000e */
[----:B------:R-:W-:Y:S05]  /*29a50*/  WARPSYNC.COLLECTIVE R15, `(.L_x_2171) ;  /* 0x000000000f087348 */ /* 0x000fea0003c00000 */
[----:B------:R0:W1:Y:S02]  /*29a60*/  SHFL.IDX P6, R14, R13, R12, R11 ;  /* 0x0000000c0d0e7389 */ /* 0x00006400000c000b */
[----:B01----:R-:W-:Y:S01]  /*29a70*/  ENDCOLLECTIVE ;  /* 0x000000000000791b */ /* 0x003fe20003800000 */
.L_x_2171:
[----:B------:R-:W-:Y:S01]  /*29a80*/  ULDC.64 UR4, c[0x0][0x208] ;  /* 0x0000820000047ab9 */ /* 0x000fe20000000a00 */
[----:B------:R-:W-:Y:S02]  /*29a90*/  IMAD.MOV.U32 R13, RZ, RZ, R3 ;  /* 0x000000ffff0d7224 */ /* 0x000fe400078e0003 */
[----:B------:R-:W-:Y:S02]  /*29aa0*/  IMAD.MOV.U32 R12, RZ, RZ, 0x4 ;  /* 0x00000004ff0c7424 */ /* 0x000fe400078e00ff */
[----:B------:R-:W-:-:S05]  /*29ab0*/  IMAD.MOV.U32 R5, RZ, RZ, R14 ;  /* 0x000000ffff057224 */ /* 0x000fca00078e000e */
[----:B------:R-:W-:-:S04]  /*29ac0*/  @!P3 LEA R5, P4, R9, R5, 0x1 ;  /* 0x000000050905b211 */ /* 0x000fc800078808ff */
[----:B------:R-:W-:-:S05]  /*29ad0*/  @!P3 IADD3.X R6, RZ, R6, RZ, P4, !PT ;  /* 0x00000006ff06b210 */ /* 0x000fca00027fe4ff */
        /* <DEDUP_REMOVED lines=13> */
.L_x_2172:
[----:B------:R-:W-:Y:S01]  /*29bb0*/  MOV R13, R4 ;  /* 0x00000004000d7202 */ /* 0x000fe20000000f00 */
[----:B------:R-:W-:-:S07]  /*29bc0*/  IMAD.MOV.U32 R6, RZ, RZ, R14 ;  /* 0x000000ffff067224 */ /* 0x000fce00078e000e */
[----:B------:R-:W-:Y:S05]  /*29bd0*/  WARPSYNC.COLLECTIVE R15, `(.L_x_2173) ;  /* 0x000000000f087348 */ /* 0x000fea0003c00000 */
[----:B------:R0:W1:Y:S02]  /*29be0*/  SHFL.IDX P6, R14, R13, R12, R11 ;  /* 0x0000000c0d0e7389 */ /* 0x00006400000c000b */
[----:B01----:R-:W-:Y:S01]  /*29bf0*/  ENDCOLLECTIVE ;  /* 0x000000000000791b */ /* 0x003fe20003800000 */
.L_x_2173:
[----:B------:R-:W-:Y:S01]  /*29c00*/  ULDC.64 UR4, c[0x0][0x208] ;  /* 0x0000820000047ab9 */ /* 0x000fe20000000a00 */
[----:B------:R-:W-:Y:S01]  /*29c10*/  IMAD.MOV.U32 R13, RZ, RZ, R3 ;  /* 0x000000ffff0d7224 */ /* 0x000fe200078e0003 */
[----:B------:R-:W-:Y:S01]  /*29c20*/  MOV R12, 0x5 ;  /* 0x00000005000c7802 */ /* 0x000fe20000000f00 */
        /* <DEDUP_REMOVED lines=16> */
.L_x_2174:
[----:B------:R-:W-:Y:S02]  /*29d30*/  IMAD.MOV.U32 R13, RZ, RZ, R4 ;  /* 0x000000ffff0d7224 */ /* 0x000fe400078e0004 */
[----:B------:R-:W-:-:S07]  /*29d40*/  IMAD.MOV.U32 R6, RZ, RZ, R14 ;  /* 0x000000ffff067224 */ /* 0x000fce00078e000e */
[----:B------:R-:W-:Y:S05]  /*29d50*/  WARPSYNC.COLLECTIVE R15, `(.L_x_2175) ;  /* 0x000000000f087348 */ /* 0x000fea0003c00000 */
[----:B------:R0:W1:Y:S02]  /*29d60*/  SHFL.IDX P6, R14, R13, R12, R11 ;  /* 0x0000000c0d0e7389 */ /* 0x00006400000c000b */
[----:B01----:R-:W-:Y:S01]  /*29d70*/  ENDCOLLECTIVE ;  /* 0x000000000000791b */ /* 0x003fe20003800000 */
.L_x_2175:
[----:B------:R-:W-:Y:S01]  /*29d80*/  ULDC.64 UR4, c[0x0][0x208] ;  /* 0x0000820000047ab9 */ /* 0x000fe20000000a00 */
[----:B------:R-:W-:Y:S01]  /*29d90*/  MOV R13, R3 ;  /* 0x00000003000d7202 */ /* 0x000fe20000000f00 */
        /* <DEDUP_REMOVED lines=15> */
.L_x_2176:
[----:B------:R-:W-:-:S05]  /*29e90*/  VIADD R7, R0, 0x60 ;  /* 0x0000006000077836 */ /* 0x000fca0000000000 */
[----:B------:R-:W-:Y:S01]  /*29ea0*/  ISETP.GE.AND P4, PT, R7, R2, PT ;  /* 0x000000020700720c */ /* 0x000fe20003f86270 */
[----:B------:R-:W-:Y:S02]  /*29eb0*/  IMAD.MOV.U32 R13, RZ, RZ, R4 ;  /* 0x000000ffff0d7224 */ /* 0x000fe400078e0004 */
[----:B------:R-:W-:-:S10]  /*29ec0*/  IMAD.MOV.U32 R6, RZ, RZ, R14 ;  /* 0x000000ffff067224 */ /* 0x000fd400078e000e */
[----:B------:R-:W-:Y:S05]  /*29ed0*/  WARPSYNC.COLLECTIVE R15, `(.L_x_2177) ;  /* 0x000000000f087348 */ /* 0x000fea0003c00000 */
[----:B------:R0:W1:Y:S02]  /*29ee0*/  SHFL.IDX P6, R14, R13, R12, R11 ;  /* 0x0000000c0d0e7389 */ /* 0x00006400000c000b */
[----:B01----:R-:W-:Y:S01]  /*29ef0*/  ENDCOLLECTIVE ;  /* 0x000000000000791b */ /* 0x003fe20003800000 */
.L_x_2177:
[----:B------:R-:W-:Y:S01]  /*29f00*/  ULDC.64 UR4, c[0x0][0x208] ;  /* 0x0000820000047ab9 */ /* 0x000fe20000000a00 */
[----:B------:R-:W-:Y:S02]  /*29f10*/  IMAD.MOV.U32 R13, RZ, RZ, R3 ;  /* 0x000000ffff0d7224 */ /* 0x000fe400078e0003 */
[----:B------:R-:W-:Y:S02]  /*29f20*/  IMAD.MOV.U32 R12, RZ, RZ, 0x7 ;  /* 0x00000007ff0c7424 */ /* 0x000fe400078e00ff */
[----:B------:R-:W-:-:S05]  /*29f30*/  IMAD.MOV.U32 R5, RZ, RZ, R14 ;  /* 0x000000ffff057224 */ /* 0x000fca00078e000e */
[----:B------:R-:W-:-:S05]  /*29f40*/  @!P4 LEA R5, P3, R9, R5, 0x1 ;  /* 0x000000050905c211 */ /* 0x000fca00078608ff */
[----:B------:R-:W-:-:S05]  /*29f50*/  @!P4 IMAD.X R6, RZ, RZ, R6, P3 ;  /* 0x000000ffff06c224 */ /* 0x000fca00018e0606 */
[----:B------:R-:W-:Y:S01]  /*29f60*/  @!P4 MOV R7, R6 ;  /* 0x000000060007c202 */ /* 0x000fe20000000f00 */
        /* <DEDUP_REMOVED lines=10> */
.L_x_2178:
[----:B------:R-:W-:Y:S02]  /*2a010*/  IMAD.MOV.U32 R13, RZ, RZ, R4 ;  /* 0x000000ffff0d7224 */ /* 0x000fe400078e0004 */
[----:B------:R-:W-:-:S07]  /*2a020*/  IMAD.MOV.U32 R5, RZ, RZ, R14 ;  /* 0x000000ffff057224 */ /* 0x000fce00078e000e */
[----:B------:R-:W-:Y:S05]  /*2a030*/  WARPSYNC.COLLECTIVE R15, `(.L_x_2179) ;  /* 0x000000000f087348 */ /* 0x000fea0003c00000 */
[----:B------:R0:W1:Y:S02]  /*2a040*/  SHFL.IDX P6, R14, R13, R12, R11 ;  /* 0x0000000c0d0e7389 */ /* 0x00006400000c000b */
[----:B01----:R-:W-:Y:S01]  /*2a050*/  ENDCOLLECTIVE ;  /* 0x000000000000791b */ /* 0x003fe20003800000 */
.L_x_2179:
[----:B------:R-:W-:Y:S01]  /*2a060*/  IMAD.MOV.U32 R3, RZ, RZ, R14 ;  /* 0x000000ffff037224 */ /* 0x000fe200078e000e */
[----:B------:R-:W-:Y:S06]  /*2a070*/  BRA `(.L_x_2180) ;  /* 0xffffffa800307947 */ /* 0x000fec000383ffff */
.L_x_2029:
[----:B0-----:R-:W2:Y:S02]  /*2a080*/  LDL R2, [R1] ;  /* 0x0000000001027983 */ /* 0x001ea40000100800 */
[----:B--2---:R0:W2:Y:S02]  /*2a090*/  SYNCS.PHASECHK.TRANS64.TRYWAIT P0, [R2+URZ+0x2a820], R0 ;  /* 0x02a82000020075a7 */ /* 0x0040a4000800017f */
[----:B--2---:R-:W-:Y:S05]  /*2a0a0*/  @!P0 NANOSLEEP.SYNCS 0x989680 ;  /* 0x009896800000895d */ /* 0x004fea0003900000 */
[----:B------:R-:W2:Y:S02]  /*2a0b0*/  @!P0 SYNCS.PHASECHK.TRANS64 P0, [R2+URZ+0x2a820], R0 ;  /* 0x02a82000020085a7 */ /* 0x000ea4000800007f */
[----:B--2---:R-:W-:Y:S05]  /*2a0c0*/  @!P0 BRA `(.L_x_2029) ;  /* 0xfffffffc00ec8947 */ /* 0x004fea000383ffff */
[----:B------:R-:W-:Y:S05]  /*2a0d0*/  BRA `(.L_x_2181) ;  /* 0xffffffa800b87947 */ /* 0x000fea000383ffff */
.L_x_2038:
[----:B-1----:R1:W2:Y:S02]  /*2a0e0*/  SYNCS.PHASECHK.TRANS64.TRYWAIT P0, [R3+URZ+0x2a840], R2 ;  /* 0x02a84002030075a7 */ /* 0x0022a4000800017f */
[----:B--2---:R-:W-:Y:S05]  /*2a0f0*/  @!P0 NANOSLEEP.SYNCS 0x989680 ;  /* 0x009896800000895d */ /* 0x004fea0003900000 */
[----:B------:R-:W2:Y:S02]  /*2a100*/  @!P0 SYNCS.PHASECHK.TRANS64 P0, [R3+URZ+0x2a840], R2 ;  /* 0x02a84002030085a7 */ /* 0x000ea4000800007f */
[----:B--2---:R-:W-:Y:S05]  /*2a110*/  @!P0 BRA `(.L_x_2038) ;  /* 0xfffffffc00f08947 */ /* 0x004fea000383ffff */
[----:B------:R-:W-:Y:S05]  /*2a120*/  BRA `(.L_x_2182) ;  /* 0xffffffac00887947 */ /* 0x000fea000383ffff */
.L_x_2045:
[----:B0-----:R0:W1:Y:S02]  /*2a130*/  SYNCS.PHASECHK.TRANS64.TRYWAIT P0, [R3+URZ+0x60], R2 ;  /* 0x00006002030075a7 */ /* 0x001064000800017f */
[----:B-1----:R-:W-:Y:S05]  /*2a140*/  @!P0 NANOSLEEP.SYNCS 0x989680 ;  /* 0x009896800000895d */ /* 0x002fea0003900000 */
[----:B------:R-:W1:Y:S02]  /*2a150*/  @!P0 SYNCS.PHASECHK.TRANS64 P0, [R3+URZ+0x60], R2 ;  /* 0x00006002030085a7 */ /* 0x000e64000800007f */
[----:B-1----:R-:W-:Y:S05]  /*2a160*/  @!P0 BRA `(.L_x_2045) ;  /* 0xfffffffc00f08947 */ /* 0x002fea000383ffff */
[----:B------:R-:W-:Y:S05]  /*2a170*/  BRA `(.L_x_2183) ;  /* 0xffffffb000a07947 */ /* 0x000fea000383ffff */
.L_x_2054:
[----:B-1----:R1:W2:Y:S02]  /*2a180*/  SYNCS.PHASECHK.TRANS64.TRYWAIT P0, [R3+URZ+0x2a840], R2 ;  /* 0x02a84002030075a7 */ /* 0x0022a4000800017f */
[----:B--2---:R-:W-:Y:S05]  /*2a190*/  @!P0 NANOSLEEP.SYNCS 0x989680 ;  /* 0x009896800000895d */ /* 0x004fea0003900000 */
[----:B------:R-:W2:Y:S02]  /*2a1a0*/  @!P0 SYNCS.PHASECHK.TRANS64 P0, [R3+URZ+0x2a840], R2 ;  /* 0x02a84002030085a7 */ /* 0x000ea4000800007f */
[----:B--2---:R-:W-:Y:S05]  /*2a1b0*/  @!P0 BRA `(.L_x_2054) ;  /* 0xfffffffc00f08947 */ /* 0x004fea000383ffff */
[----:B------:R-:W-:Y:S05]  /*2a1c0*/  BRA `(.L_x_2184) ;  /* 0xffffffb800487947 */ /* 0x000fea000383ffff */
.L_x_2061:
[----:B0-----:R0:W1:Y:S02]  /*2a1d0*/  SYNCS.PHASECHK.TRANS64.TRYWAIT P0, [R2+URZ+0x60], R3 ;  /* 0x00006003020075a7 */ /* 0x001064000800017f */
[----:B-1----:R-:W-:Y:S05]  /*2a1e0*/  @!P0 NANOSLEEP.SYNCS 0x989680 ;  /* 0x009896800000895d */ /* 0x002fea0003900000 */
[----:B------:R-:W1:Y:S02]  /*2a1f0*/  @!P0 SYNCS.PHASECHK.TRANS64 P0, [R2+URZ+0x60], R3 ;  /* 0x00006003020085a7 */ /* 0x000e64000800007f */
[----:B-1----:R-:W-:Y:S05]  /*2a200*/  @!P0 BRA `(.L_x_2061) ;  /* 0xfffffffc00f08947 */ /* 0x002fea000383ffff */
[----:B------:R-:W-:Y:S05]  /*2a210*/  BRA `(.L_x_2185) ;  /* 0xffffffbc00607947 */ /* 0x000fea000383ffff */
.L_x_2070:
[----:B--2---:R2:W3:Y:S02]  /*2a220*/  SYNCS.PHASECHK.TRANS64.TRYWAIT P0, [R2+URZ+0x2a840], R3 ;  /* 0x02a84003020075a7 */ /* 0x0044e4000800017f */
[----:B---3--:R-:W-:Y:S05]  /*2a230*/  @!P0 NANOSLEEP.SYNCS 0x989680 ;  /* 0x009896800000895d */ /* 0x008fea0003900000 */
[----:B------:R-:W3:Y:S02]  /*2a240*/  @!P0 SYNCS.PHASECHK.TRANS64 P0, [R2+URZ+0x2a840], R3 ;  /* 0x02a84003020085a7 */ /* 0x000ee4000800007f */
[----:B---3--:R-:W-:Y:S05]  /*2a250*/  @!P0 BRA `(.L_x_2070) ;  /* 0xfffffffc00f08947 */ /* 0x008fea000383ffff */
[----:B------:R-:W-:Y:S05]  /*2a260*/  BRA `(.L_x_2186) ;  /* 0xffffffc000d47947 */ /* 0x000fea000383ffff */
.L_x_2077:
[----:B0-----:R0:W1:Y:S02]  /*2a270*/  SYNCS.PHASECHK.TRANS64.TRYWAIT P0, [R2+URZ+0x60], R5 ;  /* 0x00006005020075a7 */ /* 0x001064000800017f */
[----:B-1----:R-:W-:Y:S05]  /*2a280*/  @!P0 NANOSLEEP.SYNCS 0x989680 ;  /* 0x009896800000895d */ /* 0x002fea0003900000 */
[----:B------:R-:W1:Y:S02]  /*2a290*/  @!P0 SYNCS.PHASECHK.TRANS64 P0, [R2+URZ+0x60], R5 ;  /* 0x00006005020085a7 */ /* 0x000e64000800007f */
[----:B-1----:R-:W-:Y:S05]  /*2a2a0*/  @!P0 BRA `(.L_x_2077) ;  /* 0xfffffffc00f08947 */ /* 0x002fea000383ffff */
[----:B------:R-:W-:Y:S05]  /*2a2b0*/  BRA `(.L_x_2187) ;  /* 0xffffffc400ec7947 */ /* 0x000fea000383ffff */
.L_x_2088:
[----:B--2---:R2:W3:Y:S02]  /*2a2c0*/  SYNCS.PHASECHK.TRANS64.TRYWAIT P0, [R0+URZ+0x2a860], R2 ;  /* 0x02a86002000075a7 */ /* 0x0044e4000800017f */
[----:B---3--:R-:W-:Y:S05]  /*2a2d0*/  @!P0 NANOSLEEP.SYNCS 0x989680 ;  /* 0x009896800000895d */ /* 0x008fea0003900000 */
[----:B------:R-:W3:Y:S02]  /*2a2e0*/  @!P0 SYNCS.PHASECHK.TRANS64 P0, [R0+URZ+0x2a860], R2 ;  /* 0x02a86002000085a7 */ /* 0x000ee4000800007f */
[----:B---3--:R-:W-:Y:S05]  /*2a2f0*/  @!P0 BRA `(.L_x_2088) ;  /* 0xfffffffc00f08947 */ /* 0x008fea000383ffff */
[----:B------:R-:W-:Y:S05]  /*2a300*/  BRA `(.L_x_2188) ;  /* 0xffffffcc00447947 */ /* 0x000fea000383ffff */
.L_x_2095:
[----:B------:R-:W-:Y:S01]  /*2a310*/  BSSY B0, `(.L_x_2189) ;  /* 0x0000008000007945 */ /* 0x000fe20003800000 */
[----:B------:R-:W-:Y:S01]  /*2a320*/  MOV R13, R16 ;  /* 0x00000010000d7202 */ /* 0x000fe20000000f00 */
[----:B0-----:R-:W-:Y:S02]  /*2a330*/  IMAD.MOV.U32 R12, RZ, RZ, RZ ;  /* 0x000000ffff0c7224 */ /* 0x001fe400078e00ff */
[----:B------:R-:W-:Y:S02]  /*2a340*/  IMAD.MOV.U32 R11, RZ, RZ, 0x1f ;  /* 0x0000001fff0b7424 */ /* 0x000fe400078e00ff */
[----:B------:R-:W-:-:S07]  /*2a350*/  IMAD.MOV.U32 R15, RZ, RZ, -0x1 ;  /* 0xffffffffff0f7424 */ /* 0x000fce00078e00ff */
[----:B------:R-:W-:Y:S05]  /*2a360*/  WARPSYNC.COLLECTIVE R15, `(.L_x_2190) ;  /* 0x000000000f087348 */ /* 0x000fea0003c00000 */
[----:B------:R0:W1:Y:S02]  /*2a370*/  SHFL.IDX P6, R14, R13, R12, R11 ;  /* 0x0000000c0d0e7389 */ /* 0x00006400000c000b */
[----:B01----:R-:W-:Y:S01]  /*2a380*/  ENDCOLLECTIVE ;  /* 0x000000000000791b */ /* 0x003fe20003800000 */
.L_x_2190:
[----:B------:R-:W-:Y:S05]  /*2a390*/  BSYNC B0 ;  /* 0x0000000000007941 */ /* 0x000fea0003800000 */
.L_x_2189:
[----:B------:R-:W-:Y:S01]  /*2a3a0*/  IMAD.MOV.U32 R13, RZ, RZ, R16 ;  /* 0x000000ffff0d7224 */ /* 0x000fe200078e0010 */
[----:B------:R-:W-:Y:S01]  /*2a3b0*/  MOV R11, 0x1f ;  /* 0x0000001f000b7802 */ /* 0x000fe20000000f00 */
[----:B------:R-:W-:Y:S02]  /*2a3c0*/  IMAD.MOV.U32 R12, RZ, RZ, 0x1 ;  /* 0x00000001ff0c7424 */ /* 0x000fe400078e00ff */
[----:B------:R-:W-:Y:S02]  /*2a3d0*/  IMAD.MOV.U32 R15, RZ, RZ, -0x1 ;  /* 0xffffffffff0f7424 */ /* 0x000fe400078e00ff */
[----:B------:R-:W-:Y:S02]  /*2a3e0*/  IMAD.IADD R4, R19, 0x1, R6 ;  /* 0x0000000113047824 */ /* 0x000fe400078e0206 */
[----:B------:R-:W-:-:S07]  /*2a3f0*/  IMAD.MOV.U32 R0, RZ, RZ, R14 ;  /* 0x000000ffff007224 */ /* 0x000fce00078e000e */
[----:B------:R-:W-:Y:S05]  /*2a400*/  WARPSYNC.COLLECTIVE R15, `(.L_x_2191) ;  /* 0x000000000f087348 */ /* 0x000fea0003c00000 */
[----:B------:R0:W1:Y:S02]  /*2a410*/  SHFL.IDX P6, R14, R13, R12, R11 ;  /* 0x0000000c0d0e7389 */ /* 0x00006400000c000b */
[----:B01----:R-:W-:Y:S01]  /*2a420*/  ENDCOLLECTIVE ;  /* 0x000000000000791b */ /* 0x003fe20003800000 */
.L_x_2191:
[----:B------:R-:W-:Y:S01]  /*2a430*/  ULDC UR4, c[0x0][0xc3c] ;  /* 0x00030f0000047ab9 */ /* 0x000fe20000000800 */
[----:B------:R-:W-:Y:S01]  /*2a440*/  ULDC.64 UR6, c[0x0][0x208] ;  /* 0x0000820000067ab9 */ /* 0x000fe20000000a00 */
        /* <DEDUP_REMOVED lines=17> */
.L_x_2192:
        /* <DEDUP_REMOVED lines=8> */
.L_x_2193:
        /* <DEDUP_REMOVED lines=8> */
.L_x_2194:
        /* <DEDUP_REMOVED lines=8> */
.L_x_2195:
[----:B------:R-:W-:Y:S01]  /*2a6e0*/  IMAD.MOV.U32 R12, RZ, RZ, 0x10 ;  /* 0x00000010ff0c7424 */ /* 0x000fe200078e00ff */
[----:B------:R-:W-:-:S04]  /*2a6f0*/  MOV R4, R14 ;  /* 0x0000000e00047202 */ /* 0x000fc80000000f00 */
[----:B------:R-:W-:-:S05]  /*2a700*/  SEL R4, R4, RZ, P4 ;  /* 0x000000ff04047207 */ /* 0x000fca0002000000 */
[----:B------:R-:W-:-:S04]  /*2a710*/  IMAD.IADD R2, R2, 0x1, R4 ;  /* 0x0000000102027824 */ /* 0x000fc800078e0204 */
[----:B------:R-:W-:-:S07]  /*2a720*/  IMAD.MOV.U32 R13, RZ, RZ, R2 ;  /* 0x000000ffff0d7224 */ /* 0x000fce00078e0002 */
[----:B------:R-:W-:Y:S05]  /*2a730*/  WARPSYNC.COLLECTIVE R15, `(.L_x_2196) ;  /* 0x000000000f087348 */ /* 0x000fea0003c00000 */
[----:B------:R0:W1:Y:S02]  /*2a740*/  SHFL.UP P6, R14, R13, R12, R11 ;  /* 0x0400000c0d0e7389 */ /* 0x00006400000c000b */
[----:B01----:R-:W-:Y:S01]  /*2a750*/  ENDCOLLECTIVE ;  /* 0x000000000000791b */ /* 0x003fe20003800000 */
.L_x_2196:
[----:B------:R-:W-:Y:S02]  /*2a760*/  IMAD.MOV.U32 R12, RZ, RZ, 0x1f ;  /* 0x0000001fff0c7424 */ /* 0x000fe400078e00ff */
[----:B------:R-:W-:Y:S02]  /*2a770*/  IMAD.MOV.U32 R11, RZ, RZ, 0x1f ;  /* 0x0000001fff0b7424 */ /* 0x000fe400078e00ff */
[----:B------:R-:W-:-:S05]  /*2a780*/  IMAD.MOV.U32 R4, RZ, RZ, R14 ;  /* 0x000000ffff047224 */ /* 0x000fca00078e000e */
[----:B------:R-:W-:-:S05]  /*2a790*/  SEL R4, R4, RZ, P5 ;  /* 0x000000ff04047207 */ /* 0x000fca0002800000 */
[----:B------:R-:W-:-:S05]  /*2a7a0*/  IMAD.IADD R2, R2, 0x1, R4 ;  /* 0x0000000102027824 */ /* 0x000fca00078e0204 */
[----:B------:R-:W-:-:S07]  /*2a7b0*/  MOV R13, R2 ;  /* 0x00000002000d7202 */ /* 0x000fce0000000f00 */
[----:B------:R-:W-:Y:S05]  /*2a7c0*/  WARPSYNC.COLLECTIVE R15, `(.L_x_2197) ;  /* 0x000000000f087348 */ /* 0x000fea0003c00000 */
[----:B------:R0:W1:Y:S02]  /*2a7d0*/  SHFL.IDX P6, R14, R13, R12, R11 ;  /* 0x0000000c0d0e7389 */ /* 0x00006400000c000b */
[----:B01----:R-:W-:Y:S01]  /*2a7e0*/  ENDCOLLECTIVE ;  /* 0x000000000000791b */ /* 0x003fe20003800000 */
.L_x_2197:
[----:B------:R-:W-:Y:S01]  /*2a7f0*/  IMAD.MOV.U32 R16, RZ, RZ, R14 ;  /* 0x000000ffff107224 */ /* 0x000fe200078e000e */
[----:B------:R-:W-:Y:S06]  /*2a800*/  BRA `(.L_x_2198) ;  /* 0xffffffcc00c07947 */ /* 0x000fec000383ffff */
.L_x_2100:
[----:B------:R-:W-:Y:S01]  /*2a810*/  BSSY B0, `(.L_x_2199) ;  /* 0x0000008000007945 */ /* 0x000fe20003800000 */
[----:B-----5:R-:W-:Y:S01]  /*2a820*/  IMAD.MOV.U32 R13, RZ, RZ, R3 ;  /* 0x000000ffff0d7224 */ /* 0x020fe200078e0003 */
[----:B0-----:R-:W-:Y:S01]  /*2a830*/  MOV R11, RZ ;  /* 0x000000ff000b7202 */ /* 0x001fe20000000f00 */
[----:B------:R-:W-:Y:S02]  /*2a840*/  IMAD.MOV.U32 R12, RZ, RZ, 0x1 ;  /* 0x00000001ff0c7424 */ /* 0x000fe400078e00ff */
[----:B------:R-:W-:-:S07]  /*2a850*/  IMAD.MOV.U32 R15, RZ, RZ, -0x1 ;  /* 0xffffffffff0f7424 */ /* 0x000fce00078e00ff */
[----:B-1----:R-:W-:Y:S05]  /*2a860*/  WARPSYNC.COLLECTIVE R15, `(.L_x_2200) ;  /* 0x000000000f087348 */ /* 0x002fea0003c00000 */
[----:B------:R0:W2:Y:S02]  /*2a870*/  SHFL.UP P6, R14, R13, R12, R11 ;  /* 0x0400000c0d0e7389 */ /* 0x0000a400000c000b */
[----:B012---:R-:W-:Y:S01]  /*2a880*/  ENDCOLLECTIVE ;  /* 0x000000000000791b */ /* 0x007fe20003800000 */
.L_x_2200:
[----:B------:R-:W-:Y:S05]  /*2a890*/  BSYNC B0 ;  /* 0x0000000000007941 */ /* 0x000fea0003800000 */
.L_x_2199:
[----:B------:R-:W-:Y:S01]  /*2a8a0*/  SEL R2, R14, RZ, P1 ;  /* 0x000000ff0e027207 */ /* 0x000fe20000800000 */
[----:B------:R-:W-:Y:S01]  /*2a8b0*/  IMAD.MOV.U32 R12, RZ, RZ, 0x2 ;  /* 0x00000002ff0c7424 */ /* 0x000fe200078e00ff */
[----:B------:R-:W-:Y:S01]  /*2a8c0*/  MOV R15, 0xffffffff ;  /* 0xffffffff000f7802 */ /* 0x000fe20000000f00 */
[----:B------:R-:W-:Y:S02]  /*2a8d0*/  IMAD.MOV.U32 R11, RZ, RZ, RZ ;  /* 0x000000ffff0b7224 */ /* 0x000fe400078e00ff */
[----:B------:R-:W-:-:S04]  /*2a8e0*/  IMAD.IADD R2, R3, 0x1, R2 ;  /* 0x0000000103027824 */ /* 0x000fc800078e0202 */
[----:B------:R-:W-:-:S07]  /*2a8f0*/  IMAD.MOV.U32 R13, RZ, RZ, R2 ;  /* 0x000000ffff0d7224 */ /* 0x000fce00078e0002 */
[----:B------:R-:W-:Y:S05]  /*2a900*/  WARPSYNC.COLLECTIVE R15, `(.L_x_2201) ;  /* 0x000000000f087348 */ /* 0x000fea0003c00000 */
[----:B------:R0:W1:Y:S02]  /*2a910*/  SHFL.UP P6, R14, R13, R12, R11 ;  /* 0x0400000c0d0e7389 */ /* 0x00006400000c000b */
[----:B01----:R-:W-:Y:S01]  /*2a920*/  ENDCOLLECTIVE ;  /* 0x000000000000791b */ /* 0x003fe20003800000 */
.L_x_2201:
        /* <DEDUP_REMOVED lines=8> */
.L_x_2202:
        /* <DEDUP_REMOVED lines=8> */
.L_x_2203:
[----:B------:R-:W-:Y:S01]  /*2aa30*/  MOV R12, 0x10 ;  /* 0x00000010000c7802 */ /* 0x000fe20000000f00 */
[----:B------:R-:W-:-:S05]  /*2aa40*/  IMAD.MOV.U32 R4, RZ, RZ, R14 ;  /* 0x000000ffff047224 */ /* 0x000fca00078e000e */
[----:B------:R-:W-:-:S05]  /*2aa50*/  SEL R4, R4, RZ, P4 ;  /* 0x000000ff04047207 */ /* 0x000fca0002000000 */
[----:B------:R-:W-:-:S04]  /*2aa60*/  IMAD.IADD R2, R2, 0x1, R4 ;  /* 0x0000000102027824 */ /* 0x000fc800078e0204 */
[----:B------:R-:W-:-:S07]  /*2aa70*/  IMAD.MOV.U32 R13, RZ, RZ, R2 ;  /* 0x000000ffff0d7224 */ /* 0x000fce00078e0002 */
[----:B------:R-:W-:Y:S05]  /*2aa80*/  WARPSYNC.COLLECTIVE R15, `(.L_x_2204) ;  /* 0x000000000f087348 */ /* 0x000fea0003c00000 */
[----:B------:R0:W1:Y:S02]  /*2aa90*/  SHFL.UP P6, R14, R13, R12, R11 ;  /* 0x0400000c0d0e7389 */ /* 0x00006400000c000b */
[----:B01----:R-:W-:Y:S01]  /*2aaa0*/  ENDCOLLECTIVE ;  /* 0x000000000000791b */ /* 0x003fe20003800000 */
.L_x_2204:
        /* <DEDUP_REMOVED lines=9> */
.L_x_2205:
[----:B------:R-:W-:Y:S01]  /*2ab40*/  MOV R16, R14 ;  /* 0x0000000e00107202 */ /* 0x000fe20000000f00 */
[----:B------:R-:W-:Y:S06]  /*2ab50*/  BRA `(.L_x_2206) ;  /* 0xffffffcc008c7947 */ /* 0x000fec000383ffff */
.L_x_2102:
[----:B------:R-:W-:Y:S01]  /*2ab60*/  BSSY B0, `(.L_x_2207) ;  /* 0x0000006000007945 */ /* 0x000fe20003800000 */
[----:B------:R-:W-:Y:S01]  /*2ab70*/  PLOP3.LUT P6, PT, P6, PT, PT, 0x8, 0x0 ;  /* 0x000000000000781c */ /* 0x000fe200037ce170 */
[----:B------:R-:W-:-:S12]  /*2ab80*/  IMAD.MOV.U32 R15, RZ, RZ, -0x1 ;  /* 0xffffffffff0f7424 */ /* 0x000fd800078e00ff */
[----:B01----:R-:W-:Y:S05]  /*2ab90*/  WARPSYNC.COLLECTIVE R15, `(.L_x_2208) ;  /* 0x000000000f087348 */ /* 0x003fea0003c00000 */
[----:B------:R-:W-:Y:S01]  /*2aba0*/  VOTE.ANY R14, PT, P6 ;  /* 0x00000000000e7806 */ /* 0x000fe200030e0100 */
[----:B01----:R-:W-:Y:S06]  /*2abb0*/  ENDCOLLECTIVE ;  /* 0x000000000000791b */ /* 0x003fec0003800000 */
.L_x_2208:
[----:B------:R-:W-:Y:S05]  /*2abc0*/  BSYNC B0 ;  /* 0x0000000000007941 */ /* 0x000fea0003800000 */
.L_x_2207:
[----:B------:R-:W-:Y:S01]  /*2abd0*/  IMAD.MOV.U32 R5, RZ, RZ, R14 ;  /* 0x000000ffff057224 */ /* 0x000fe200078e000e */
[----:B------:R-:W-:Y:S01]  /*2abe0*/  MOV R15, 0xffffffff ;  /* 0xffffffff000f7802 */ /* 0x000fe20000000f00 */
[----:B------:R-:W-:Y:S02]  /*2abf0*/  IMAD.MOV.U32 R13, RZ, RZ, R3 ;  /* 0x000000ffff0d7224 */ /* 0x000fe400078e0003 */
[----:B------:R-:W0:Y:S01]  /*2ac00*/  POPC R6, R5 ;  /* 0x0000000500067309 */ /* 0x000e220000000000 */
[----:B------:R-:W-:Y:S02]  /*2ac10*/  IMAD.MOV.U32 R11, RZ, RZ, 0x1f ;  /* 0x0000001fff0b7424 */ /* 0x000fe400078e00ff */
[----:B0-----:R-:W-:-:S07]  /*2ac20*/  IMAD.MOV.U32 R12, RZ, RZ, R6 ;  /* 0x000000ffff0c7224 */ /* 0x001fce00078e0006 */
[----:B------:R-:W-:Y:S05]  /*2ac30*/  WARPSYNC.COLLECTIVE R15, `(.L_x_2209) ;  /* 0x000000000f087348 */ /* 0x000fea0003c00000 */
[----:B------:R0:W1:Y:S02]  /*2ac40*/  SHFL.IDX P6, R14, R13, R12, R11 ;  /* 0x0000000c0d0e7389 */ /* 0x00006400000c000b */
[----:B01----:R-:W-:Y:S01]  /*2ac50*/  ENDCOLLECTIVE ;  /* 0x000000000000791b */ /* 0x003fe20003800000 */
.L_x_2209:
[----:B------:R-:W-:Y:S01]  /*2ac60*/  IMAD.MOV.U32 R17, RZ, RZ, R14 ;  /* 0x000000ffff117224 */ /* 0x000fe200078e000e */
[----:B------:R-:W-:Y:S06]  /*2ac70*/  BRA `(.L_x_2210) ;  /* 0xffffffcc007c7947 */ /* 0x000fec000383ffff */
.L_x_2104:
[----:B------:R-:W-:Y:S01]  /*2ac80*/  BSSY B0, `(.L_x_2211) ;  /* 0x0000007000007945 */ /* 0x000fe20003800000 */
[----:B------:R-:W-:Y:S02]  /*2ac90*/  IMAD.MOV.U32 R13, RZ, RZ, R2 ;  /* 0x000000ffff0d7224 */ /* 0x000fe400078e0002 */
[----:B------:R-:W-:Y:S02]  /*2aca0*/  IMAD.MOV.U32 R11, RZ, RZ, 0x1f ;  /* 0x0000001fff0b7424 */ /* 0x000fe400078e00ff */
[----:B------:R-:W-:-:S07]  /*2acb0*/  IMAD.MOV.U32 R15, RZ, RZ, -0x1 ;  /* 0xffffffffff0f7424 */ /* 0x000fce00078e00ff */
[----:B-123--:R-:W-:Y:S05]  /*2acc0*/  WARPSYNC.COLLECTIVE R15, `(.L_x_2212) ;  /* 0x000000000f087348 */ /* 0x00efea0003c00000 */
[----:B------:R0:W4:Y:S02]  /*2acd0*/  SHFL.IDX P6, R14, R13, R12, R11 ;  /* 0x0000000c0d0e7389 */ /* 0x00012400000c000b */
[----:B01234-:R-:W-:Y:S01]  /*2ace0*/  ENDCOLLECTIVE ;  /* 0x000000000000791b */ /* 0x01ffe20003800000 */
.L_x_2212:
[----:B------:R-:W-:Y:S05]  /*2acf0*/  BSYNC B0 ;  /* 0x0000000000007941 */ /* 0x000fea0003800000 */
.L_x_2211:
[----:B------:R-:W-:Y:S01]  /*2ad00*/  IMAD.MOV.U32 R2, RZ, RZ, R14 ;  /* 0x000000ffff027224 */ /* 0x000fe200078e000e */
[----:B------:R-:W-:Y:S06]  /*2ad10*/  BRA `(.L_x_2213) ;  /* 0xffffffcc00707947 */ /* 0x000fec000383ffff */
.L_x_2108:
[----:B0-----:R0:W1:Y:S02]  /*2ad20*/  SYNCS.PHASECHK.TRANS64.TRYWAIT P0, [R0+URZ+0x2a820], R3 ;  /* 0x02a82003000075a7 */ /* 0x001064000800017f */
[----:B-1----:R-:W-:Y:S05]  /*2ad30*/  @!P0 NANOSLEEP.SYNCS 0x989680 ;  /* 0x009896800000895d */ /* 0x002fea0003900000 */
[----:B------:R-:W1:Y:S02]  /*2ad40*/  @!P0 SYNCS.PHASECHK.TRANS64 P0, [R0+URZ+0x2a820], R3 ;  /* 0x02a82003000085a7 */ /* 0x000e64000800007f */
[----:B-1----:R-:W-:Y:S05]  /*2ad50*/  @!P0 BRA `(.L_x_2108) ;  /* 0xfffffffc00f08947 */ /* 0x002fea000383ffff */
[----:B------:R-:W-:Y:S05]  /*2ad60*/  BRA `(.L_x_2214) ;  /* 0xffffffd000f87947 */ /* 0x000fea000383ffff */
.L_x_2109:
[----:B------:R-:W1:Y:S01]  /*2ad70*/  S2R R2, SR_TID.X ;  /* 0x0000000000027919 */ /* 0x000e620000002100 */
[----:B------:R-:W-:Y:S01]  /*2ad80*/  BSSY B0, `(.L_x_2215) ;  /* 0x000000a000007945 */ /* 0x000fe20003800000 */
[----:B------:R-:W-:Y:S02]  /*2ad90*/  IMAD.MOV.U32 R12, RZ, RZ, RZ ;  /* 0x000000ffff0c7224 */ /* 0x000fe400078e00ff */
[----:B------:R-:W-:Y:S02]  /*2ada0*/  IMAD.MOV.U32 R11, RZ, RZ, 0x1f ;  /* 0x0000001fff0b7424 */ /* 0x000fe400078e00ff */
[----:B------:R-:W-:Y:S01]  /*2adb0*/  IMAD.MOV.U32 R15, RZ, RZ, -0x1 ;  /* 0xffffffffff0f7424 */ /* 0x000fe200078e00ff */
[----:B-1----:R-:W-:-:S04]  /*2adc0*/  SHF.R.U32.HI R2, RZ, 0x5, R2 ;  /* 0x00000005ff027819 */ /* 0x002fc80000011602 */
[----:B------:R-:W-:-:S04]  /*2add0*/  LOP3.LUT R2, R2, 0x3, RZ, 0xc0, !PT ;  /* 0x0000000302027812 */ /* 0x000fc800078ec0ff */
[----:B------:R-:W-:-:S07]  /*2ade0*/  MOV R13, R2 ;  /* 0x00000002000d7202 */ /* 0x000fce0000000f00 */
[----:B0-----:R-:W-:Y:S05]  /*2adf0*/  WARPSYNC.COLLECTIVE R15, `(.L_x_2216) ;  /* 0x000000000f087348 */ /* 0x001fea0003c00000 */
[----:B------:R1:W2:Y:S02]  /*2ae00*/  SHFL.IDX P6, R14, R13, R12, R11 ;  /* 0x0000000c0d0e7389 */ /* 0x0002a400000c000b */
[----:B012---:R-:W-:Y:S01]  /*2ae10*/  ENDCOLLECTIVE ;  /* 0x000000000000791b */ /* 0x007fe20003800000 */
.L_x_2216:
[----:B------:R-:W-:Y:S05]  /*2ae20*/  BSYNC B0 ;  /* 0x0000000000007941 */ /* 0x000fea0003800000 */
.L_x_2215:
[----:B------:R-:W-:Y:S05]  /*2ae30*/  BRA `(.L_x_2217) ;  /* 0xffffffd000e07947 */ /* 0x000fea000383ffff */
.L_x_2110:
[----:B------:R-:W-:Y:S01]  /*2ae40*/  BSSY B0, `(.L_x_2218) ;  /* 0x0000006000007945 */ /* 0x000fe20003800000 */
[----:B------:R-:W-:-:S07]  /*2ae50*/  IMAD.MOV.U32 R15, RZ, RZ, -0x1 ;  /* 0xffffffffff0f7424 */ /* 0x000fce00078e00ff */
[----:B01----:R-:W-:Y:S05]  /*2ae60*/  WARPSYNC.COLLECTIVE R15, `(.L_x_2219) ;  /* 0x000000000f0c7348 */ /* 0x003fea0003c00000 */
[----:B------:R-:W-:Y:S02]  /*2ae70*/  ELECT P6, UR62, PT ;  /* 0x00000000003e782f */ /* 0x000fe400038c0000 */
[----:B------:R-:W-:Y:S01]  /*2ae80*/  MOV R14, UR62 ;  /* 0x0000003e000e7c02 */ /* 0x000fe20008000f00 */
[----:B01----:R-:W-:Y:S10]  /*2ae90*/  ENDCOLLECTIVE ;  /* 0x000000000000791b */ /* 0x003ff40003800000 */
.L_x_2219:
[----:B------:R-:W-:Y:S05]  /*2aea0*/  BSYNC B0 ;  /* 0x0000000000007941 */ /* 0x000fea0003800000 */
.L_x_2218:
[----:B------:R-:W-:Y:S05]  /*2aeb0*/  BRA `(.L_x_2220) ;  /* 0xffffffd000d47947 */ /* 0x000fea000383ffff */
.L_x_2112:
[----:B0-----:R0:W1:Y:S02]  /*2aec0*/  SYNCS.PHASECHK.TRANS64.TRYWAIT P0, [R6+URZ], R5 ;  /* 0x00000005060075a7 */ /* 0x001064000800017f */
[----:B-1----:R-:W-:Y:S05]  /*2aed0*/  @!P0 NANOSLEEP.SYNCS 0x989680 ;  /* 0x009896800000895d */ /* 0x002fea0003900000 */
[----:B------:R-:W1:Y:S02]  /*2aee0*/  @!P0 SYNCS.PHASECHK.TRANS64 P0, [R6+URZ], R5 ;  /* 0x00000005060085a7 */ /* 0x000e64000800007f */
[----:B-1----:R-:W-:Y:S05]  /*2aef0*/  @!P0 BRA `(.L_x_2112) ;  /* 0xfffffffc00f08947 */ /* 0x002fea000383ffff */
[----:B------:R-:W-:Y:S05]  /*2af00*/  BRA `(.L_x_2221) ;  /* 0xffffffd400107947 */ /* 0x000fea000383ffff */
.L_x_2113:
[----:B-1----:R1:W2:Y:S02]  /*2af10*/  SYNCS.PHASECHK.TRANS64.TRYWAIT P0, [R7+URZ], R2 ;  /* 0x00000002070075a7 */ /* 0x0022a4000800017f */
[----:B--2---:R-:W-:Y:S05]  /*2af20*/  @!P0 NANOSLEEP.SYNCS 0x989680 ;  /* 0x009896800000895d */ /* 0x004fea0003900000 */
[----:B------:R-:W2:Y:S02]  /*2af30*/  @!P0 SYNCS.PHASECHK.TRANS64 P0, [R7+URZ], R2 ;  /* 0x00000002070085a7 */ /* 0x000ea4000800007f */
[----:B--2---:R-:W-:Y:S05]  /*2af40*/  @!P0 BRA `(.L_x_2113) ;  /* 0xfffffffc00f08947 */ /* 0x004fea000383ffff */
[----:B------:R-:W-:Y:S05]  /*2af50*/  BRA `(.L_x_2222) ;  /* 0xffffffd400047947 */ /* 0x000fea000383ffff */
.L_x_2115:
[----:B--2---:R2:W3:Y:S02]  /*2af60*/  SYNCS.PHASECHK.TRANS64.TRYWAIT P0, [R4+URZ], R5 ;  /* 0x00000005040075a7 */ /* 0x0044e4000800017f */
[----:B---3--:R-:W-:Y:S05]  /*2af70*/  @!P0 NANOSLEEP.SYNCS 0x989680 ;  /* 0x009896800000895d */ /* 0x008fea0003900000 */
[----:B------:R-:W3:Y:S02]  /*2af80*/  @!P0 SYNCS.PHASECHK.TRANS64 P0, [R4+URZ], R5 ;  /* 0x00000005040085a7 */ /* 0x000ee4000800007f */
[----:B---3--:R-:W-:Y:S05]  /*2af90*/  @!P0 BRA `(.L_x_2115) ;  /* 0xfffffffc00f08947 */ /* 0x008fea000383ffff */
[----:B------:R-:W-:Y:S05]  /*2afa0*/  BRA `(.L_x_2223) ;  /* 0xffffffd4000c7947 */ /* 0x000fea000383ffff */
.L_x_2224:
        /* <DEDUP_REMOVED lines=13> */
.L_x_3199:


//--------------------- .text._ZN7cutlass13device_kernelIN5flash11enable_sm90INS1_16FlashAttnFwdSm90INS1_25CollectiveMainloopFwdSm90ILi2EN4cute5tupleIJNS5_1CILi1EEES8_S8_EEENS6_IJNS7_ILi128EEESA_NS7_ILi192EEEEEELi128ENS_6half_tEfNS_4arch4Sm90ELb1ELb0ELb0ELb0ELb0ELb0ELb0ELb1ELb1ELb1ELb0ELb0EEENS1_21CollectiveEpilogueFwdINS6_IJSA_SA_SA_EEES9_SD_SF_Li256ELb0ELb1ELb0ELb0EEENS1_30DynamicPersistentTileSchedulerILi256ELi128ELb0ELb1ELb1EEEEEEEEEvNT_6ParamsE --------------------------
	.section	.text._ZN7cutlass13device_kernelIN5flash11enable_sm90INS1_16FlashAttnFwdSm90INS1_25CollectiveMainloopFwdSm90ILi2EN4cute5tupleIJNS5_1CILi1EEES8_S8_EEENS6_IJNS7_ILi128EEESA_NS7_ILi192EEEEEELi128ENS_6half_tEfNS_4arch4Sm90ELb1ELb0ELb0ELb0ELb0ELb0ELb0ELb1ELb1ELb1ELb0ELb0EEENS1_21CollectiveEpilogueFwdINS6_IJSA_SA_SA_EEES9_SD_SF_Li256ELb0ELb1ELb0ELb0EEENS1_30DynamicPersistentTileSchedulerILi256ELi128ELb0ELb1ELb1EEEEEEEEEvNT_6ParamsE,"ax",@progbits
	.align	128
.text._ZN7cutlass13device_kernelIN5flash11enable_sm90INS1_16FlashAttnFwdSm90INS1_25CollectiveMainloopFwdSm90ILi2EN4cute5tupleIJNS5_1CILi1EEES8_S8_EEENS6_IJNS7_ILi128EEESA_NS7_ILi192EEEEEELi128ENS_6half_tEfNS_4arch4Sm90ELb1ELb0ELb0ELb0ELb0ELb0ELb0ELb1ELb1ELb1ELb0ELb0EEENS1_21CollectiveEpilogueFwdINS6_IJSA_SA_SA_EEES9_SD_SF_Li256ELb0ELb1ELb0ELb0EEENS1_30DynamicPersistentTileSchedulerILi256ELi128ELb0ELb1ELb1EEEEEEEEEvNT_6ParamsE:
        .type           _ZN7cutlass13device_kernelIN5flash11enable_sm90INS1_16FlashAttnFwdSm90INS1_25CollectiveMainloopFwdSm90ILi2EN4cute5tupleIJNS5_1CILi1EEES8_S8_EEENS6_IJNS7_ILi128EEESA_NS7_ILi192EEEEEELi128ENS_6half_tEfNS_4arch4Sm90ELb1ELb0ELb0ELb0ELb0ELb0ELb0ELb1ELb1ELb1ELb0ELb0EEENS1_21CollectiveEpilogueFwdINS6_IJSA_SA_SA_EEES9_SD_SF_Li256ELb0ELb1ELb0ELb0EEENS1_30DynamicPersistentTileSchedulerILi256ELi128ELb0ELb1ELb1EEEEEEEEEvNT_6ParamsE,@function
        .size           _ZN7cutlass13device_kernelIN5flash11enable_sm90INS1_16FlashAttnFwdSm90INS1_25CollectiveMainloopFwdSm90ILi2EN4cute5tupleIJNS5_1CILi1EEES8_S8_EEENS6_IJNS7_ILi128EEESA_NS7_ILi192EEEEEELi128ENS_6half_tEfNS_4arch4Sm90ELb1ELb0ELb0ELb0ELb0ELb0ELb0ELb1ELb1ELb1ELb0ELb0EEENS1_21CollectiveEpilogueFwdINS6_IJSA_SA_SA_EEES9_SD_SF_Li256ELb0ELb1ELb0ELb0EEENS1_30DynamicPersistentTileSchedulerILi256ELi128ELb0ELb1ELb1EEEEEEEEEvNT_6ParamsE,(.L_x_3200 - _ZN7cutlass13device_kernelIN5flash11enable_sm90INS1_16FlashAttnFwdSm90INS1_25CollectiveMainloopFwdSm90ILi2EN4cute5tupleIJNS5_1CILi1EEES8_S8_EEENS6_IJNS7_ILi128EEESA_NS7_ILi192EEEEEELi128ENS_6half_tEfNS_4arch4Sm90ELb1ELb0ELb0ELb0ELb0ELb0ELb0ELb1ELb1ELb1ELb0ELb0EEENS1_21CollectiveEpilogueFwdINS6_IJSA_SA_SA_EEES9_SD_SF_Li256ELb0ELb1ELb0ELb0EEENS1_30DynamicPersistentTileSchedulerILi256ELi128ELb0ELb1ELb1EEEEEEEEEvNT_6ParamsE)
        .other          _ZN7cutlass13device_kernelIN5flash11enable_sm90INS1_16FlashAttnFwdSm90INS1_25CollectiveMainloopFwdSm90ILi2EN4cute5tupleIJNS5_1CILi1EEES8_S8_EEENS6_IJNS7_ILi128EEESA_NS7_ILi192EEEEEELi128ENS_6half_tEfNS_4arch4Sm90ELb1ELb0ELb0ELb0ELb0ELb0ELb0ELb1ELb1ELb1ELb0ELb0EEENS1_21CollectiveEpilogueFwdINS6_IJSA_SA_SA_EEES9_SD_SF_Li256ELb0ELb1ELb0ELb0EEENS1_30DynamicPersistentTileSchedulerILi256ELi128ELb0ELb1ELb1EEEEEEEEEvNT_6ParamsE,@"STO_CUDA_ENTRY STV_DEFAULT"
_ZN7cutlass13device_kernelIN5flash11enable_sm90INS1_16FlashAttnFwdSm90INS1_25CollectiveMainloopFwdSm90ILi2EN4cute5tupleIJNS5_1CILi1EEES8_S8_EEENS6_IJNS7_ILi128EEESA_NS7_ILi192EEEEEELi128ENS_6half_tEfNS_4arch4Sm90ELb1ELb0ELb0ELb0ELb0ELb0ELb0ELb1ELb1ELb1ELb0ELb0EEENS1_21CollectiveEpilogueFwdINS6_IJSA_SA_SA_EEES9_SD_SF_Li256ELb0ELb1ELb0ELb0EEENS1_30DynamicPersistentTileSchedulerILi256ELi128ELb0ELb1ELb1EEEEEEEEEvNT_6ParamsE:
        /* <DEDUP_REMOVED lines=18> */
.L_x_2226:
[----:B------:R-:W-:Y:S05]  /*0120*/  BSYNC B0 ;  /* 0x0000000000007941 */ /* 0x000fea0003800000 */
.L_x_2225:
        /* <DEDUP_REMOVED lines=41> */
.L_x_2227:
        /* <DEDUP_REMOVED lines=22> */
.L_x_2228:
        /* <DEDUP_REMOVED lines=18> */
.L_x_2229:
        /* <DEDUP_REMOVED lines=22> */
.L_x_2230:
        /* <DEDUP_REMOVED lines=22> */
.L_x_2231:
        /* <DEDUP_REMOVED lines=8> */
.L_x_2233:
        /* <DEDUP_REMOVED lines=11> */
[----:B------:R-:W-:Y:S01]  /*0a30*/  UMOV UR37, URZ ;  /* 0x0000003f00257c82 */ /* 0x000fe20008000000 */
[----:B------:R-:W-:Y:S01]  /*0a40*/  UMOV UR36, URZ ;  /* 0x0000003f00247c82 */ /* 0x000fe20008000000 */
[----:B0-----:R-:W0:Y:S02]  /*0a50*/  S2R R2, SR_TID.X ;  /* 0x0000000000027919 */ /* 0x001e240000002100 */
[----:B0-----:R-:W-:Y:S01]  /*0a60*/  VIADD R194, R2, 0xffffff80 ;  /* 0xffffff8002c27836 */ /* 0x001fe20000000000 */
[----:B--2---:R-:W-:-:S04]  /*0a70*/  R2UR UR5, R3 ;  /* 0x00000000030572ca */ /* 0x004fc800000e0000 */
[----:B------:R-:W-:-:S04]  /*0a80*/  SHF.R.S32.HI R3, RZ, 0x1f, R194 ;  /* 0x0000001fff037819 */ /* 0x000fc800000114c2 */
[CC--:B------:R-:W-:Y:S02]  /*0a90*/  LEA.HI R5, R3.reuse, R194.reuse, RZ, 0x7 ;  /* 0x000000c203057211 */ /* 0x0c0fe400078f38ff */
[-C--:B------:R-:W-:Y:S02]  /*0aa0*/  LEA.HI R2, R3, R194.reuse, RZ, 0x5 ;  /* 0x000000c203027211 */ /* 0x080fe400078f28ff */
[----:B------:R-:W-:Y:S02]  /*0ab0*/  LOP3.LUT R187, R5, 0xffffff80, RZ, 0xc0, !PT ;  /* 0xffffff8005bb7812 */ /* 0x000fe400078ec0ff */
[----:B------:R-:W-:Y:S01]  /*0ac0*/  LEA.HI R0, R3, R194, RZ, 0x4 ;  /* 0x000000c203007211 */ /* 0x000fe200078f20ff */
[----:B------:R-:W-:Y:S01]  /*0ad0*/  IMAD.SHL.U32 R2, R2, 0x20, RZ ;  /* 0x0000002002027824 */ /* 0x000fe200078e00ff */
[----:B------:R-:W-:Y:S01]  /*0ae0*/  SHF.R.S32.HI R188, RZ, 0x7, R5 ;  /* 0x00000007ffbc7819 */ /* 0x000fe20000011405 */
[----:B------:R-:W-:Y:S01]  /*0af0*/  IMAD.IADD R187, R194, 0x1, -R187 ;  /* 0x00000001c2bb7824 */ /* 0x000fe200078e0abb */
[----:B------:R-:W-:Y:S01]  /*0b00*/  SHF.R.S32.HI R9, RZ, 0x4, R0 ;  /* 0x00000004ff097819 */ /* 0x000fe20000011400 */
[----:B------:R-:W-:Y:S01]  /*0b10*/  ULOP3.LUT UR6, UR5, 0x1, URZ, 0xfc, !UPT ;  /* 0x0000000105067892 */ /* 0x000fe2000f8efc3f */
[----:B------:R-:W-:-:S02]  /*0b20*/  LOP3.LUT R7, R0, 0x3fffff0, RZ, 0xc0, !PT ;  /* 0x03fffff000077812 */ /* 0x000fc400078ec0ff */
[----:B------:R-:W-:Y:S01]  /*0b30*/  SHF.R.S32.HI R4, RZ, 0x1f, R187 ;  /* 0x0000001fff047819 */ /* 0x000fe200000114bb */
[----:B------:R-:W-:Y:S01]  /*0b40*/  UMOV UR5, URZ ;  /* 0x0000003f00057c82 */ /* 0x000fe20008000000 */
[----:B------:R-:W-:Y:S01]  /*0b50*/  LOP3.LUT R2, R2, 0xfffffc00, RZ, 0xc0, !PT ;  /* 0xfffffc0002027812 */ /* 0x000fe200078ec0ff */
[----:B------:R-:W-:Y:S01]  /*0b60*/  IMAD.IADD R7, R194, 0x1, -R7 ;  /* 0x00000001c2077824 */ /* 0x000fe200078e0a07 */
[----:B------:R-:W-:Y:S01]  /*0b70*/  LEA.HI R0, R0, R9, RZ, 0x1 ;  /* 0x0000000900007211 */ /* 0x000fe200078f08ff */
[----:B------:R-:W-:Y:S01]  /*0b80*/  IMAD.U32 R191, RZ, RZ, UR6 ;  /* 0x00000006ffbf7e24 */ /* 0x000fe2000f8e00ff */
[----:B------:R-:W-:Y:S01]  /*0b90*/  LEA.HI R6, R4, R187, RZ, 0x2 ;  /* 0x000000bb04067211 */ /* 0x000fe200078f10ff */
[----:B------:R-:W-:Y:S01]  /*0ba0*/  IMAD R7, R7, 0x40, R2 ;  /* 0x0000004007077824 */ /* 0x000fe200078e0202 */
[----:B------:R-:W-:Y:S01]  /*0bb0*/  LOP3.LUT R0, R0, 0x1ffffffe, RZ, 0xc0, !PT ;  /* 0x1ffffffe00007812 */ /* 0x000fe200078ec0ff */
[----:B------:R-:W-:Y:S01]  /*0bc0*/  IMAD.U32 R186, RZ, RZ, UR5 ;  /* 0x00000005ffba7e24 */ /* 0x000fe2000f8e00ff */
[----:B------:R-:W-:-:S02]  /*0bd0*/  LEA.HI R2, R3, R194, RZ, 0x2 ;  /* 0x000000c203027211 */ /* 0x000fc400078f10ff */
[----:B------:R-:W-:Y:S01]  /*0be0*/  SHF.R.S32.HI R8, RZ, 0x2, R6 ;  /* 0x00000002ff087819 */ /* 0x000fe20000011406 */
[----:B------:R-:W-:Y:S01]  /*0bf0*/  IMAD.IADD R0, R9, 0x1, -R0 ;  /* 0x0000000109007824 */ /* 0x000fe200078e0a00 */
[----:B------:R-:W-:Y:S02]  /*0c00*/  SHF.R.S32.HI R11, RZ, 0x1f, R6 ;  /* 0x0000001fff0b7819 */ /* 0x000fe40000011406 */
[----:B------:R-:W-:Y:S01]  /*0c10*/  LOP3.LUT R9, R2, 0xfffffffc, RZ, 0xc0, !PT ;  /* 0xfffffffc02097812 */ /* 0x000fe200078ec0ff */
[----:B------:R-:W-:Y:S01]  /*0c20*/  IMAD R190, R0, 0x8, R7 ;  /* 0x0000000800be7824 */ /* 0x000fe200078e0207 */
[----:B------:R-:W-:Y:S02]  /*0c30*/  LEA.HI R3, R3, R194, RZ, 0x3 ;  /* 0x000000c203037211 */ /* 0x000fe400078f18ff */
[----:B------:R-:W-:Y:S01]  /*0c40*/  LEA.HI R11, R11, R8, RZ, 0x3 ;  /* 0x000000080b0b7211 */ /* 0x000fe200078f18ff */
[----:B------:R-:W-:Y:S01]  /*0c50*/  IMAD.IADD R9, R194, 0x1, -R9 ;  /* 0x00000001c2097824 */ /* 0x000fe200078e0a09 */
[----:B------:R-:W-:-:S02]  /*0c60*/  LEA.HI R0, R5, R188, RZ, 0x1 ;  /* 0x000000bc05007211 */ /* 0x000fc400078f08ff */
[----:B------:R-:W-:Y:S02]  /*0c70*/  LOP3.LUT R5, R3, 0xfffffff8, RZ, 0xc0, !PT ;  /* 0xfffffff803057812 */ /* 0x000fe400078ec0ff */
[----:B------:R-:W-:Y:S02]  /*0c80*/  LOP3.LUT R11, R11, 0xfffffff8, RZ, 0xc0, !PT ;  /* 0xfffffff80b0b7812 */ /* 0x000fe400078ec0ff */
[----:B------:R-:W-:Y:S01]  /*0c90*/  LEA.HI R4, R4, R187, RZ, 0x5 ;  /* 0x000000bb04047211 */ /* 0x000fe200078f28ff */
[----:B------:R-:W-:Y:S01]  /*0ca0*/  IMAD.IADD R22, R194, 0x1, -R5 ;  /* 0x00000001c2167824 */ /* 0x000fe200078e0a05 */
[----:B------:R-:W-:Y:S01]  /*0cb0*/  LEA.HI R2, R9, R9, RZ, 0x1 ;  /* 0x0000000909027211 */ /* 0x000fe200078f08ff */
[----:B------:R-:W-:Y:S01]  /*0cc0*/  IMAD.IADD R11, R8, 0x1, -R11 ;  /* 0x00000001080b7824 */ /* 0x000fe200078e0a0b */
[----:B------:R-:W-:Y:S01]  /*0cd0*/  SHF.R.S32.HI R4, RZ, 0x5, R4 ;  /* 0x00000005ff047819 */ /* 0x000fe20000011404 */
[----:B------:R-:W-:Y:S01]  /*0ce0*/  IMAD.SHL.U32 R16, R22, 0x8, RZ ;  /* 0x0000000816107824 */ /* 0x000fe200078e00ff */
[----:B------:R-:W-:-:S02]  /*0cf0*/  LOP3.LUT R7, R0, 0x3fffffe, RZ, 0xc0, !PT ;  /* 0x03fffffe00077812 */ /* 0x000fc400078ec0ff */
[----:B------:R-:W-:Y:S01]  /*0d00*/  LOP3.LUT R2, R2, 0x1ffffffe, RZ, 0xc0, !PT ;  /* 0x1ffffffe02027812 */ /* 0x000fe200078ec0ff */
[----:B------:R-:W-:Y:S01]  /*0d10*/  IMAD R4, R4, 0x10, R11 ;  /* 0x0000001004047824 */ /* 0x000fe200078e020b */
[----:B------:R-:W-:Y:S01]  /*0d20*/  LOP3.LUT R6, R6, 0x7ffffffc, RZ, 0xc0, !PT ;  /* 0x7ffffffc06067812 */ /* 0x000fe200078ec0ff */
[----:B------:R-:W-:Y:S01]  /*0d30*/  IMAD.IADD R7, R188, 0x1, -R7 ;  /* 0x00000001bc077824 */ /* 0x000fe200078e0a07 */
[----:B------:R-:W-:Y:S01]  /*0d40*/  SHF.R.S32.HI R185, RZ, 0x3, R3 ;  /* 0x00000003ffb97819 */ /* 0x000fe20000011403 */
[----:B------:R-:W-:Y:S01]  /*0d50*/  VIADD R19, R16, 0x40 ;  /* 0x0000004010137836 */ /* 0x000fe20000000000 */
[----:B------:R-:W-:Y:S01]  /*0d60*/  SHF.R.S32.HI R193, RZ, 0x1f, R16 ;  /* 0x0000001fffc17819 */ /* 0x000fe20000011410 */
[----:B------:R-:W-:Y:S02]  /*0d70*/  IMAD.IADD R2, R9, 0x1, -R2 ;  /* 0x0000000109027824 */ /* 0x000fe400078e0a02 */
[----:B------:R-:W-:Y:S01]  /*0d80*/  IMAD R189, R7, 0x40, R4 ;  /* 0x0000004007bd7824 */ /* 0x000fe200078e0204 */
[----:B------:R-:W-:Y:S01]  /*0d90*/  SHF.R.S32.HI R192, RZ, 0x1f, R19 ;  /* 0x0000001fffc07819 */ /* 0x000fe20000011413 */
[----:B------:R-:W-:-:S02]  /*0da0*/  IMAD.IADD R17, R187, 0x1, -R6 ;  /* 0x00000001bb117824 */ /* 0x000fc400078e0a06 */
[----:B------:R-:W-:-:S07]  /*0db0*/  IMAD R18, R2, 0x8, R189 ;  /* 0x0000000802127824 */ /* 0x000fce00078e02bd */
.L_x_2284:
[----:B------:R-:W-:Y:S01]  /*0dc0*/  ULDC UR5, c[0x0][0xc60] ;  /* 0x0003180000057ab9 */ /* 0x000fe20000000800 */
[----:B------:R-:W-:Y:S01]  /*0dd0*/  UMOV UR8, UR4 ;  /* 0x0000000400087c82 */ /* 0x000fe20008000000 */
[----:B------:R-:W-:-:S11]  /*0de0*/  UISETP.NE.AND UP0, UPT, UR5, 0x1, UPT ;  /* 0x000000010500788c */ /* 0x000fd6000bf05270 */
[----:B------:R-:W-:Y:S01]  /*0df0*/  @UP0 ULDC UR6, c[0x0][0xc64] ;  /* 0x0003190000060ab9 */ /* 0x000fe20000000800 */
[----:B------:R-:W-:Y:S01]  /*0e00*/  @UP0 ULDC UR9, c[0x0][0xc68] ;  /* 0x00031a0000090ab9 */ /* 0x000fe20000000800 */
[----:B------:R-:W-:-:S04]  /*0e10*/  UIMAD.WIDE.U32 UR6, UR4, UR6, URZ ;  /* 0x00000006040672a5 */ /* 0x000fc8000f8e003f */
[----:B------:R-:W-:-:S03]  /*0e20*/  @UP0 USHF.R.U32.HI UR8, URZ, UR9, UR7 ;  /* 0x000000093f080299 */ /* 0x000fc60008011607 */
[----:B------:R-:W-:Y:S02]  /*0e30*/  ULDC UR6, c[0x0][0xc78] ;  /* 0x00031e0000067ab9 */ /* 0x000fe40000000800 */
[----:B------:R-:W-:Y:S02]  /*0e40*/  UISETP.GE.AND UP0, UPT, UR8, UR6, UPT ;  /* 0x000000060800728c */ /* 0x000fe4000bf06270 */
[----:B------:R-:W-:-:S04]  /*0e50*/  UIADD3 UR6, -UR8, URZ, URZ ;  /* 0x0000003f08067290 */ /* 0x000fc8000fffe13f */
[----:B------:R-:W-:Y:S01]  /*0e60*/  PLOP3.LUT P0, PT, PT, PT, UP0, 0x80, 0x0 ;  /* 0x000000000000781c */ /* 0x000fe20003f0f008 */
[----:B------:R-:W-:-:S12]  /*0e70*/  UIMAD UR9, UR5, UR6, UR4 ;  /* 0x00000006050972a4 */ /* 0x000fd8000f8e0204 */
[----:B012345:R-:W-:Y:S05]  /*0e80*/  @!P0 BRA `(.L_x_2234) ;  /* 0x0000000000208947 */ /* 0x03ffea0003800000 */
        /* <DEDUP_REMOVED lines=8> */
.L_x_2234:
[----:B------:R-:W-:Y:S01]  /*0f10*/  ULDC UR7, c[0x0][0xc54] ;  /* 0x0003150000077ab9 */ /* 0x000fe20000000800 */
[----:B------:R-:W-:Y:S01]  /*0f20*/  UMOV UR6, UR9 ;  /* 0x0000000900067c82 */ /* 0x000fe20008000000 */
[----:B------:R-:W-:-:S11]  /*0f30*/  UISETP.NE.AND UP0, UPT, UR7, 0x1, UPT ;  /* 0x000000010700788c */ /* 0x000fd6000bf05270 */
[----:B------:R-:W-:Y:S02]  /*0f40*/  @UP0 ULDC.64 UR10, c[0x0][0xc58] ;  /* 0x00031600000a0ab9 */ /* 0x000fe40000000a00 */
[----:B------:R-:W-:-:S04]  /*0f50*/  UIMAD.WIDE.U32 UR4, UR9, UR10, URZ ;  /* 0x0000000a090472a5 */ /* 0x000fc8000f8e003f */
[----:B------:R-:W-:-:S04]  /*0f60*/  @UP0 USHF.R.U32.HI UR6, URZ, UR11, UR5 ;  /* 0x0000000b3f060299 */ /* 0x000fc80008011605 */
[----:B------:R-:W-:-:S12]  /*0f70*/  UIMAD UR4, UR6, UR7, URZ ;  /* 0x00000007060472a4 */ /* 0x000fd8000f8e023f */
.L_x_2235:
[----:B------:R-:W-:Y:S01]  /*0f80*/  ULDC.64 UR12, c[0x0][0x418] ;  /* 0x00010600000c7ab9 */ /* 0x000fe20000000a00 */
[----:B------:R-:W-:Y:S01]  /*0f90*/  ULOP3.LUT UR6, URZ, UR6, URZ, 0x33, !UPT ;  /* 0x000000063f067292 */ /* 0x000fe2000f8e333f */
[----:B------:R-:W-:Y:S01]  /*0fa0*/  PLOP3.LUT P0, PT, PT, PT, PT, 0x80, 0x0 ;  /* 0x000000000000781c */ /* 0x000fe20003f0f070 */
[----:B------:R-:W-:Y:S01]  /*0fb0*/  UISETP.NE.U32.AND UP0, UPT, UR12, URZ, UPT ;  /* 0x0000003f0c00728c */ /* 0x000fe2000bf05070 */
[----:B------:R-:W-:Y:S01]  /*0fc0*/  CS2R R88, SRZ ;  /* 0x0000000000587805 */ /* 0x000fe2000001ff00 */
[----:B------:R-:W-:Y:S01]  /*0fd0*/  ULDC UR5, c[0x0][0xc3c] ;  /* 0x00030f0000057ab9 */ /* 0x000fe20000000800 */
[----:B------:R-:W-:Y:S01]  /*0fe0*/  ULDC UR12, c[0x0][0x448] ;  /* 0x00011200000c7ab9 */ /* 0x000fe20000000800 */
[----:B------:R-:W-:Y:S01]  /*0ff0*/  UIADD3 UR6, UR6, UR5, URZ ;  /* 0x0000000506067290 */ /* 0x000fe2000fffe03f */
[----:B------:R-:W-:Y:S01]  /*1000*/  CS2R R86, SRZ ;  /* 0x0000000000567805 */ /* 0x000fe2000001ff00 */
[----:B------:R-:W-:Y:S01]  /*1010*/  UISETP.NE.AND UP2, UPT, UR12, 0x1, UPT ;  /* 0x000000010c00788c */ /* 0x000fe2000bf45270 */
[----:B------:R-:W-:Y:S01]  /*1020*/  CS2R R84, SRZ ;  /* 0x0000000000547805 */ /* 0x000fe2000001ff00 */
[----:B------:R-:W-:Y:S01]  /*1030*/  UIADD3 UR4, UR9, -UR4, URZ ;  /* 0x8000000409047290 */ /* 0x000fe2000fffe03f */
[----:B------:R-:W-:Y:S01]  /*1040*/  CS2R R82, SRZ ;  /* 0x0000000000527805 */ /* 0x000fe2000001ff00 */
[----:B------:R-:W-:Y:S01]  /*1050*/  USHF.L.U32 UR60, UR6, 0x7, URZ ;  /* 0x00000007063c7899 */ /* 0x000fe2000800063f */
[----:B------:R-:W-:Y:S01]  /*1060*/  CS2R R80, SRZ ;  /* 0x0000000000507805 */ /* 0x000fe2000001ff00 */
[----:B------:R-:W-:Y:S01]  /*1070*/  ULDC UR11, c[0x0][0xc54] ;  /* 0x00031500000b7ab9 */ /* 0x000fe20000000800 */
[----:B------:R-:W-:Y:S01]  /*1080*/  UISETP.NE.AND.EX UP0, UPT, UR13, URZ, UPT, UP0 ;  /* 0x0000003f0d00728c */ /* 0x000fe2000bf05300 */
[----:B------:R-:W-:Y:S01]  /*1090*/  CS2R R78, SRZ ;  /* 0x00000000004e7805 */ /* 0x000fe2000001ff00 */
[----:B------:R-:W-:Y:S01]  /*10a0*/  UIADD3 UR6, UR60, 0x7f, URZ ;  /* 0x0000007f3c067890 */ /* 0x000fe2000fffe03f */
[----:B------:R-:W-:Y:S01]  /*10b0*/  CS2R R76, SRZ ;  /* 0x00000000004c7805 */ /* 0x000fe2000001ff00 */
[----:B------:R-:W-:Y:S01]  /*10c0*/  UIMAD UR11, UR8, UR11, UR4 ;  /* 0x0000000b080b72a4 */ /* 0x000fe2000f8e0204 */
[----:B------:R-:W-:Y:S01]  /*10d0*/  CS2R R74, SRZ ;  /* 0x00000000004a7805 */ /* 0x000fe2000001ff00 */
[----:B------:R-:W-:Y:S01]  /*10e0*/  ULDC UR61, c[0x0][0x424] ;  /* 0x00010900003d7ab9 */ /* 0x000fe20000000800 */
[----:B------:R-:W-:Y:S01]  /*10f0*/  ULDC UR7, c[0x0][0x288] ;  /* 0x0000a20000077ab9 */ /* 0x000fe20000000800 */
[----:B------:R-:W-:Y:S01]  /*1100*/  @UP2 ULDC UR4, c[0x0][0x44c] ;  /* 0x0001130000042ab9 */ /* 0x000fe20000000800 */
[----:B------:R-:W-:Y:S01]  /*1110*/  UIADD3 UR7, -UR7, 0x80, URZ ;  /* 0x0000008007077890 */ /* 0x000fe2000fffe13f */
[----:B------:R-:W-:Y:S01]  /*1120*/  CS2R R72, SRZ ;  /* 0x0000000000487805 */ /* 0x000fe2000001ff00 */
[----:B------:R-:W-:Y:S01]  /*1130*/  UIMAD.WIDE.U32 UR4, UR6, UR4, URZ ;  /* 0x00000004060472a5 */ /* 0x000fe2000f8e003f */
[----:B------:R-:W-:Y:S01]  /*1140*/  CS2R R70, SRZ ;  /* 0x0000000000467805 */ /* 0x000fe2000001ff00 */
[----:B------:R-:W-:Y:S01]  /*1150*/  USEL UR61, UR61, 0x1, UP0 ;  /* 0x000000013d3d7887 */ /* 0x000fe20008000000 */
[----:B------:R-:W-:Y:S01]  /*1160*/  CS2R R68, SRZ ;  /* 0x0000000000447805 */ /* 0x000fe2000001ff00 */
[----:B------:R-:W-:Y:S01]  /*1170*/  ULDC UR10, c[0x0][0x2f0] ;  /* 0x0000bc00000a7ab9 */ /* 0x000fe20000000800 */
[----:B------:R-:W-:Y:S01]  /*1180*/  @UP2 ULDC UR12, c[0x0][0x450] ;  /* 0x00011400000c2ab9 */ /* 0x000fe20000000800 */
[----:B------:R-:W-:Y:S01]  /*1190*/  UIMAD UR7, UR61, UR10, UR7 ;  /* 0x0000000a3d0772a4 */ /* 0x000fe2000f8e0207 */
[----:B------:R-:W-:Y:S01]  /*11a0*/  CS2R R66, SRZ ;  /* 0x0000000000427805 */ /* 0x000fe2000001ff00 */
[----:B------:R-:W-:Y:S01]  /*11b0*/  @UP2 USHF.R.U32.HI UR6, URZ, UR12, UR5 ;  /* 0x0000000c3f062299 */ /* 0x000fe20008011605 */
[----:B------:R-:W-:Y:S01]  /*11c0*/  CS2R R64, SRZ ;  /* 0x0000000000407805 */ /* 0x000fe2000001ff00 */
[----:B------:R-:W-:Y:S01]  /*11d0*/  UIMAD UR4, UR61, UR10, 0x7f ;  /* 0x0000007f3d0474a4 */ /* 0x000fe2000f8e020a */
[----:B------:R-:W-:Y:S01]  /*11e0*/  CS2R R62, SRZ ;  /* 0x00000000003e7805 */ /* 0x000fe2000001ff00 */
[----:B------:R-:W-:Y:S01]  /*11f0*/  UIADD3 UR6, UR7, UR6, URZ ;  /* 0x0000000607067290 */ /* 0x000fe2000fffe03f */
[----:B------:R-:W-:Y:S01]  /*1200*/  CS2R R60, SRZ ;  /* 0x00000000003c7805 */ /* 0x000fe2000001ff00 */
[----:B------:R-:W-:Y:S01]  /*1210*/  USHF.R.S32.HI UR5, URZ, 0x1f, UR4 ;  /* 0x0000001f3f057899 */ /* 0x000fe20008011404 */
[----:B------:R-:W-:Y:S01]  /*1220*/  CS2R R58, SRZ ;  /* 0x00000000003a7805 */ /* 0x000fe2000001ff00 */
[----:B------:R-:W-:Y:S01]  /*1230*/  USHF.R.S32.HI UR7, URZ, 0x1f, UR6 ;  /* 0x0000001f3f077899 */ /* 0x000fe20008011406 */
[----:B------:R-:W-:Y:S01]  /*1240*/  CS2R R56, SRZ ;  /* 0x0000000000387805 */ /* 0x000fe2000001ff00 */
[----:B------:R-:W-:Y:S01]  /*1250*/  ULEA.HI UR5, UR5, UR4, URZ, 0x7 ;  /* 0x0000000405057291 */ /* 0x000fe2000f8f383f */
[----:B------:R-:W-:Y:S01]  /*1260*/  CS2R R54, SRZ ;  /* 0x0000000000367805 */ /* 0x000fe2000001ff00 */
[----:B------:R-:W-:Y:S01]  /*1270*/  ULEA.HI UR7, UR7, UR6, URZ, 0x7 ;  /* 0x0000000607077291 */ /* 0x000fe2000f8f383f */
[----:B------:R-:W-:Y:S01]  /*1280*/  CS2R R52, SRZ ;  /* 0x0000000000347805 */ /* 0x000fe2000001ff00 */
[----:B------:R-:W-:Y:S01]  /*1290*/  ULDC UR9, c[0x0][0xc48] ;  /* 0x0003120000097ab9 */ /* 0x000fe20000000800 */
[----:B------:R-:W-:Y:S01]  /*12a0*/  USHF.R.S32.HI UR6, URZ, 0x7, UR5 ;  /* 0x000000073f067899 */ /* 0x000fe20008011405 */
[----:B------:R-:W-:Y:S01]  /*12b0*/  CS2R R50, SRZ ;  /* 0x0000000000327805 */ /* 0x000fe2000001ff00 */
[----:B------:R-:W-:Y:S01]  /*12c0*/  UISETP.NE.AND UP1, UPT, UR9, 0x1, UPT ;  /* 0x000000010900788c */ /* 0x000fe2000bf25270 */
[----:B------:R-:W-:Y:S01]  /*12d0*/  CS2R R48, SRZ ;  /* 0x0000000000307805 */ /* 0x000fe2000001ff00 */
[----:B------:R-:W-:Y:S01]  /*12e0*/  USHF.R.S32.HI UR7, URZ, 0x7, UR7 ;  /* 0x000000073f077899 */ /* 0x000fe20008011407 */
[----:B------:R-:W-:Y:S01]  /*12f0*/  CS2R R46, SRZ ;  /* 0x00000000002e7805 */ /* 0x000fe2000001ff00 */
[----:B------:R-:W-:Y:S01]  /*1300*/  UMOV UR14, UR11 ;  /* 0x0000000b000e7c82 */ /* 0x000fe20008000000 */
[----:B------:R-:W-:Y:S01]  /*1310*/  CS2R R44, SRZ ;  /* 0x00000000002c7805 */ /* 0x000fe2000001ff00 */
[----:B------:R-:W-:Y:S01]  /*1320*/  UISETP.LT.AND UP0, UPT, UR6, UR7, UPT ;  /* 0x000000070600728c */ /* 0x000fe2000bf01270 */
[----:B------:R-:W-:-:S02]  /*1330*/  CS2R R42, SRZ ;  /* 0x00000000002a7805 */ /* 0x000fc4000001ff00 */
[----:B------:R-:W-:Y:S02]  /*1340*/  CS2R R90, SRZ ;  /* 0x00000000005a7805 */ /* 0x000fe4000001ff00 */
[----:B------:R-:W-:Y:S01]  /*1350*/  CS2R R98, SRZ ;  /* 0x0000000000627805 */ /* 0x000fe2000001ff00 */
[----:B------:R-:W-:Y:S01]  /*1360*/  USEL UR15, UR6, UR7, UP0 ;  /* 0x00000007060f7287 */ /* 0x000fe20008000000 */
[----:B------:R-:W-:Y:S01]  /*1370*/  CS2R R94, SRZ ;  /* 0x00000000005e7805 */ /* 0x000fe2000001ff00 */
[----:B------:R-:W-:Y:S01]  /*1380*/  @UP1 ULDC UR8, c[0x0][0xc4c] ;  /* 0x0003130000081ab9 */ /* 0x000fe20000000800 */
[----:B------:R-:W-:Y:S01]  /*1390*/  CS2R R92, SRZ ;  /* 0x00000000005c7805 */ /* 0x000fe2000001ff00 */
[----:B------:R-:W-:Y:S01]  /*13a0*/  UIMAD.WIDE.U32 UR4, UR11, UR8, URZ ;  /* 0x000000080b0472a5 */ /* 0x000fe2000f8e003f */
[----:B------:R-:W-:Y:S01]  /*13b0*/  CS2R R100, SRZ ;  /* 0x0000000000647805 */ /* 0x000fe2000001ff00 */
[----:B------:R-:W-:Y:S02]  /*13c0*/  UISETP.GE.AND UP0, UPT, UR15, 0x1, UPT ;  /* 0x000000010f00788c */ /* 0x000fe4000bf06270 */
[----:B------:R-:W-:Y:S01]  /*13d0*/  IMAD.U32 R106, RZ, RZ, UR15 ;  /* 0x0000000fff6a7e24 */ /* 0x000fe2000f8e00ff */
[----:B------:R-:W-:Y:S01]  /*13e0*/  @UP1 ULDC UR8, c[0x0][0xc50] ;  /* 0x0003140000081ab9 */ /* 0x000fe20000000800 */
[----:B------:R-:W-:Y:S01]  /*13f0*/  CS2R R102, SRZ ;  /* 0x0000000000667805 */ /* 0x000fe2000001ff00 */
[----:B------:R-:W-:Y:S01]  /*1400*/  @UP1 USHF.R.U32.HI UR14, URZ, UR8, UR5 ;  /* 0x000000083f0e1299 */ /* 0x000fe20008011605 */
[----:B------:R-:W-:-:S02]  /*1410*/  CS2R R96, SRZ ;  /* 0x0000000000607805 */ /* 0x000fc4000001ff00 */
[----:B------:R-:W-:Y:S02]  /*1420*/  PLOP3.LUT P1, PT, PT, PT, UP0, 0x80, 0x0 ;  /* 0x000000000000781c */ /* 0x000fe40003f2f008 */
[----:B------:R-:W-:Y:S01]  /*1430*/  CS2R R6, SRZ ;  /* 0x0000000000067805 */ /* 0x000fe2000001ff00 */
[----:B------:R-:W-:Y:S01]  /*1440*/  UIADD3 UR4, -UR14, URZ, URZ ;  /* 0x0000003f0e047290 */ /* 0x000fe2000fffe13f */
[----:B------:R-:W-:Y:S01]  /*1450*/  CS2R R104, SRZ ;  /* 0x0000000000687805 */ /* 0x000fe2000001ff00 */
[----:B------:R-:W-:Y:S02]  /*1460*/  IMAD.U32 R184, RZ, RZ, UR14 ;  /* 0x0000000effb87e24 */ /* 0x000fe4000f8e00ff */
[----:B------:R-:W-:-:S06]  /*1470*/  UIMAD UR4, UR9, UR4, UR11 ;  /* 0x00000004090472a4 */ /* 0x000fcc000f8e020b */
[----:B------:R-:W-:Y:S01]  /*1480*/  IMAD.U32 R23, RZ, RZ, UR4 ;  /* 0x00000004ff177e24 */ /* 0x000fe2000f8e00ff */
        /* <DEDUP_REMOVED lines=32> */
.L_x_2237:
[----:B------:R-:W-:Y:S02]  /*1690*/  R2UR UR6, R186 ;  /* 0x00000000ba0672ca */ /* 0x000fe400000e0000 */
[----:B------:R-:W-:-:S11]  /*16a0*/  R2UR UR5, R191 ;  /* 0x00000000bf0572ca */ /* 0x000fd600000e0000 */
[----:B------:R-:W-:Y:S02]  /*16b0*/  ULEA.HI UR4, UR6, UR6, URZ, 0x1 ;  /* 0x0000000606047291 */ /* 0x000fe4000f8f083f */
[----:B------:R-:W-:Y:S02]  /*16c0*/  IMAD.U32 R2, RZ, RZ, UR5 ;  /* 0x00000005ff027e24 */ /* 0x000fe4000f8e00ff */
[----:B------:R-:W-:-:S03]  /*16d0*/  ULOP3.LUT UR4, UR4, 0xfffffffe, URZ, 0xc0, !UPT ;  /* 0xfffffffe04047892 */ /* 0x000fc6000f8ec03f */
[----:B------:R-:W-:Y:S01]  /*16e0*/  ISETP.NE.AND P0, PT, R2, 0x3, PT ;  /* 0x000000030200780c */ /* 0x000fe20003f05270 */
[----:B------:R-:W-:-:S06]  /*16f0*/  UIADD3 UR4, UR6, -UR4, URZ ;  /* 0x8000000406047290 */ /* 0x000fcc000fffe03f */
[----:B------:R-:W-:-:S05]  /*1700*/  IMAD.U32 R0, RZ, RZ, UR4 ;  /* 0x00000004ff007e24 */ /* 0x000fca000f8e00ff */
[----:B------:R-:W-:-:S04]  /*1710*/  SHF.L.U32 R0, R0, 0x1f, RZ ;  /* 0x0000001f00007819 */ /* 0x000fc800000006ff */
[----:B------:R-:W0:Y:S02]  /*1720*/  SYNCS.PHASECHK.TRANS64.TRYWAIT P1, [UR38+0x34800], R0 ;  /* 0x03480000ff0075a7 */ /* 0x000e240008020166 */
[----:B0-----:R-:W-:Y:S05]  /*1730*/  @!P1 BRA `(.L_x_2238) ;  /* 0x000000e800609947 */ /* 0x001fea0003800000 */
.L_x_2388:
[----:B------:R-:W-:Y:S05]  /*1740*/  @!P0 BRA `(.L_x_2239) ;  /* 0x0000000000048947 */ /* 0x000fea0003800000 */
[----:B------:R-:W-:Y:S01]  /*1750*/  BPT.TRAP 0x1 ;  /* 0x000000040000795c */ /* 0x000fe20000300000 */
.L_x_2239:
[----:B------:R-:W-:Y:S02]  /*1760*/  IMAD.U32 R2, RZ, RZ, UR36 ;  /* 0x00000024ff027e24 */ /* 0x000fe4000f8e00ff */
[----:B0-----:R-:W-:-:S03]  /*1770*/  IMAD.U32 R3, RZ, RZ, UR37 ;  /* 0x00000025ff037e24 */ /* 0x001fc6000f8e00ff */
[----:B------:R-:W-:Y:S02]  /*1780*/  LEA R2, R2, UR38, 0x3 ;  /* 0x0000002602027c11 */ /* 0x000fe4000f8e18ff */
[----:B------:R-:W-:-:S04]  /*1790*/  SHF.L.U32 R3, R3, 0x1f, RZ ;  /* 0x0000001f03037819 */ /* 0x000fc800000006ff */
[----:B------:R0:W1:Y:S01]  /*17a0*/  SYNCS.PHASECHK.TRANS64.TRYWAIT P2, [R2+URZ+0x34830], R3 ;  /* 0x03483003020075a7 */ /* 0x000062000804017f */
[----:B------:R-:W-:Y:S05]  /*17b0*/  @!P0 BRA `(.L_x_2240) ;  /* 0x0000000000048947 */ /* 0x000fea0003800000 */
[----:B------:R-:W-:Y:S01]  /*17c0*/  BPT.TRAP 0x1 ;  /* 0x000000040000795c */ /* 0x000fe20000300000 */
.L_x_2240:
[----:B------:R-:W2:Y:S02]  /*17d0*/  S2R R0, SR_TID.X ;  /* 0x0000000000007919 */ /* 0x000ea40000002100 */
[----:B--2---:R-:W-:Y:S01]  /*17e0*/  LOP3.LUT P1, RZ, R0, 0x7f, RZ, 0xc0, !PT ;  /* 0x0000007f00ff7812 */ /* 0x004fe2000782c0ff */
[----:B-1----:R-:W-:-:S12]  /*17f0*/  @P2 BRA `(.L_x_2241) ;  /* 0x0000000000082947 */ /* 0x002fd80003800000 */
[----:B------:R-:W1:Y:S02]  /*1800*/  SYNCS.PHASECHK.TRANS64.TRYWAIT P2, [R2+URZ+0x34830], R3 ;  /* 0x03483003020075a7 */ /* 0x000e64000804017f */
[----:B-1----:R-:W-:Y:S05]  /*1810*/  @!P2 BRA `(.L_x_2242) ;  /* 0x000000e80040a947 */ /* 0x002fea0003800000 */
.L_x_2241:
        /* <DEDUP_REMOVED lines=10> */
[----:B------:R-:W-:Y:S01]  /*18c0*/  VIADD R0, R18, UR60 ;  /* 0x0000003c12007c36 */ /* 0x000fe20008000000 */
[----:B------:R-:W-:Y:S01]  /*18d0*/  UMOV UR53, 0x40000040 ;  /* 0x4000004000357882 */ /* 0x000fe20000000000 */
[----:B------:R-:W-:Y:S01]  /*18e0*/  UMOV UR55, 0x40000040 ;  /* 0x4000004000377882 */ /* 0x000fe20000000000 */
[----:B------:R-:W-:Y:S01]  /*18f0*/  ULOP3.LUT UR39, UR4, 0x10000, URZ, 0xfc, !UPT ;  /* 0x0001000004277892 */ /* 0x000fe2000f8efc3f */
[----:B------:R-:W-:Y:S01]  /*1900*/  R2UR UR6, R106 ;  /* 0x000000006a0672ca */ /* 0x000fe200000e0000 */
[----:B------:R-:W-:Y:S01]  /*1910*/  ULOP3.LUT UR4, UR40, 0x10000, URZ, 0xfc, !UPT ;  /* 0x0001000028047892 */ /* 0x000fe2000f8efc3f */
[----:B01----:R-:W-:Y:S01]  /*1920*/  IMAD.MOV.U32 R3, RZ, RZ, R0 ;  /* 0x000000ffff037224 */ /* 0x003fe200078e0000 */
[----:B------:R-:W-:Y:S01]  /*1930*/  UIMAD UR5, UR36, 0xc00, UR39 ;  /* 0x00000c00240578a4 */ /* 0x000fe2000f8e0227 */
[----:B------:R-:W-:Y:S01]  /*1940*/  @!P1 VIADD R2, R2, 0x34840 ;  /* 0x0003484002029836 */ /* 0x000fe20000000000 */
[----:B------:R-:W-:Y:S01]  /*1950*/  UIADD3 UR56, UR4, 0x2, URZ ;  /* 0x0000000204387890 */ /* 0x000fe2000fffe03f */
[----:B------:R-:W-:Y:S01]  /*1960*/  CS2R R150, SRZ ;  /* 0x0000000000967805 */ /* 0x000fe2000001ff00 */
[----:B------:R-:W-:Y:S01]  /*1970*/  UIADD3 UR58, UR5, 0x2, URZ ;  /* 0x00000002053a7890 */ /* 0x000fe2000fffe03f */
[----:B------:R-:W-:Y:S01]  /*1980*/  CS2R R148, SRZ ;  /* 0x0000000000947805 */ /* 0x000fe2000001ff00 */
[----:B------:R-:W-:Y:S01]  /*1990*/  UMOV UR8, UR4 ;  /* 0x0000000400087c82 */ /* 0x000fe20008000000 */
[----:B------:R-:W-:Y:S01]  /*19a0*/  UMOV UR10, UR5 ;  /* 0x00000005000a7c82 */ /* 0x000fe20008000000 */
[----:B------:R-:W-:Y:S01]  /*19b0*/  UIADD3 UR52, UR4, 0x4, URZ ;  /* 0x0000000404347890 */ /* 0x000fe2000fffe03f */
[----:B------:R-:W-:Y:S01]  /*19c0*/  HGMMA.64x128x16.F32 R24, gdesc[UR8], RZ, !UPT, gsb0 ;  /* 0x01e00000081879f0 */ /* 0x000fe2000c0008ff */
[----:B------:R-:W-:Y:S01]  /*19d0*/  UIADD3 UR54, UR5, 0x4, URZ ;  /* 0x0000000405367890 */ /* 0x000fe2000fffe03f */
[----:B------:R-:W-:Y:S01]  /*19e0*/  IMAD.U32 R8, RZ, RZ, UR8 ;  /* 0x00000008ff087e24 */ /* 0x000fe2000f8e00ff */
[----:B------:R-:W-:Y:S01]  /*19f0*/  UIADD3 UR48, UR4, 0x6, URZ ;  /* 0x0000000604307890 */ /* 0x000fe2000fffe03f */
[----:B------:R-:W-:Y:S01]  /*1a00*/  @!P1 PRMT R2, RZ, 0x654, R2 ;  /* 0x00000654ff029816 */ /* 0x000fe20000000002 */
[----:B------:R-:W-:Y:S01]  /*1a10*/  UIADD3 UR50, UR5, 0x6, URZ ;  /* 0x0000000605327890 */ /* 0x000fe2000fffe03f */
[----:B------:R-:W-:Y:S01]  /*1a20*/  CS2R R146, SRZ ;  /* 0x0000000000927805 */ /* 0x000fe2000001ff00 */
[----:B------:R-:W-:Y:S01]  /*1a30*/  UMOV UR49, 0x40000040 ;  /* 0x4000004000317882 */ /* 0x000fe20000000000 */
[----:B------:R-:W-:Y:S01]  /*1a40*/  UMOV UR51, 0x40000040 ;  /* 0x4000004000337882 */ /* 0x000fe20000000000 */
[----:B------:R-:W-:Y:S01]  /*1a50*/  UIADD3 UR44, UR4, 0x400, URZ ;  /* 0x00000400042c7890 */ /* 0x000fe2000fffe03f */
[----:B------:R-:W-:Y:S01]  /*1a60*/  CS2R R144, SRZ ;  /* 0x0000000000907805 */ /* 0x000fe2000001ff00 */
        /* <DEDUP_REMOVED lines=42> */
[----:B------:R-:W-:Y:S02]  /*1d10*/  ULDC UR4, c[0x0][0x448] ;  /* 0x0001120000047ab9 */ /* 0x000fe40000000800 */
[----:B------:R-:W-:-:S06]  /*1d20*/  UISETP.NE.AND UP0, UPT, UR4, 0x1, UPT ;  /* 0x000000010400788c */ /* 0x000fcc000bf05270 */
[----:B------:R-:W-:-:S05]  /*1d30*/  PLOP3.LUT P2, PT, PT, PT, UP0, 0x80, 0x0 ;  /* 0x000000000000781c */ /* 0x000fca0003f4f008 */
[----:B------:R-:W-:-:S08]  /*1d40*/  @UP0 ULDC UR4, c[0x0][0x44c] ;  /* 0x0001130000040ab9 */ /* 0x000fd00000000800 */
[----:B------:R-:W-:Y:S01]  /*1d50*/  @P2 IMAD.HI.U32 R4, R0, UR4, RZ ;  /* 0x0000000400042c27 */ /* 0x000fe2000f8e00ff */
[----:B------:R-:W-:-:S04]  /*1d60*/  @UP0 ULDC UR4, c[0x0][0x450] ;  /* 0x0001140000040ab9 */ /* 0x000fc80000000800 */
[----:B------:R-:W-:Y:S01]  /*1d70*/  @P2 SHF.R.U32.HI R3, RZ, UR4, R4 ;  /* 0x00000004ff032c19 */ /* 0x000fe20008011604 */
[----:B------:R-:W-:Y:S02]  /*1d80*/  UMOV UR4, 0xffffff80 ;  /* 0xffffff8000047882 */ /* 0x000fe40000000000 */
[----:B------:R-:W-:Y:S02]  /*1d90*/  UIMAD UR4, UR6, UR4, 0x80 ;  /* 0x00000080060474a4 */ /* 0x000fe4000f8e0204 */
[----:B------:R-:W0:Y:S02]  /*1da0*/  SHFL.IDX PT, R7, R3, 0x1, 0x1c1f ;  /* 0x003c1f0003077f89 */ /* 0x000e2400000e0000 */
[----:B------:R-:W-:Y:S02]  /*1db0*/  UIADD3 UR5, UR4, 0x1, URZ ;  /* 0x0000000104057890 */ /* 0x000fe4000fffe03f */
[----:B------:R-:W1:Y:S04]  /*1dc0*/  SHFL.IDX PT, R3, R3, RZ, 0x1c1f ;  /* 0x001c1fff03037589 */ /* 0x000e6800000e0000 */
[----:B------:R-:W-:Y:S01]  /*1dd0*/  IMAD.U32 R0, RZ, RZ, UR5 ;  /* 0x00000005ff007e24 */ /* 0x000fe2000f8e00ff */
[----:B------:R-:W-:-:S03]  /*1de0*/  UMOV UR5, UR60 ;  /* 0x0000003c00057c82 */ /* 0x000fc60008000000 */
[----:B------:R-:W-:Y:S01]  /*1df0*/  IMAD R0, R17, -0x2, R0 ;  /* 0xfffffffe11007824 */ /* 0x000fe200078e0200 */
        /* <DEDUP_REMOVED lines=15> */
[----:B------:R-:W-:Y:S01]  /*1ef0*/  ULDC UR10, c[0x0][0x2f0] ;  /* 0x0000bc00000a7ab9 */ /* 0x000fe20000000800 */
[----:B------:R-:W-:Y:S01]  /*1f00*/  ULDC UR11, c[0x0][0x288] ;  /* 0x0000a200000b7ab9 */ /* 0x000fe20000000800 */
[----:B------:R-:W-:Y:S02]  /*1f10*/  UIMAD UR4, UR61, UR10, UR4 ;  /* 0x0000000a3d0472a4 */ /* 0x000fe4000f8e0204 */
[----:B------:R-:W-:Y:S01]  /*1f20*/  IMAD.U32 R5, RZ, RZ, UR10 ;  /* 0x0000000aff057e24 */ /* 0x000fe2000f8e00ff */
[----:B------:R-:W-:-:S03]  /*1f30*/  UIMAD UR10, UR61, UR10, -UR11 ;  /* 0x0000000a3d0a72a4 */ /* 0x000fc6000f8e0a0b */
[----:B------:R-:W-:Y:S02]  /*1f40*/  IMAD R6, R5, UR61, R0 ;  /* 0x0000003d05067c24 */ /* 0x000fe4000f8e0200 */
[----:B------:R-:W-:Y:S01]  /*1f50*/  IMAD.U32 R4, RZ, RZ, UR4 ;  /* 0x00000004ff047e24 */ /* 0x000fe2000f8e00ff */
[----:B------:R-:W-:Y:S02]  /*1f60*/  ULDC UR4, c[0x0][0x988] ;  /* 0x0002620000047ab9 */ /* 0x000fe40000000800 */
[----:B0-----:R-:W-:Y:S01]  /*1f70*/  IADD3 R0, R7, -UR11, R6 ;  /* 0x8000000b07007c10 */ /* 0x001fe2000fffe006 */
[----:B------:R-:W-:Y:S02]  /*1f80*/  IMAD R5, R17, -0x2, R4 ;  /* 0xfffffffe11057824 */ /* 0x000fe400078e0204 */
[----:B------:R-:W-:Y:S01]  /*1f90*/  VIADD R6, R6, -UR11 ;  /* 0x8000000b06067c36 */ /* 0x000fe20008000000 */
[----:B------:R-:W-:Y:S02]  /*1fa0*/  @UP0 ULDC UR11, c[0x0][0x450] ;  /* 0x00011400000b0ab9 */ /* 0x000fe40000000800 */
[----:B------:R-:W-:-:S02]  /*1fb0*/  VIMNMX R0, R5, R0, PT ;  /* 0x0000000005007248 */ /* 0x000fc40003fe0100 */
[----:B-1----:R-:W-:Y:S02]  /*1fc0*/  VIADDMNMX R5, R3, R6, R5, PT ;  /* 0x0000000603057246 */ /* 0x002fe40003800105 */
[C---:B------:R-:W-:Y:S02]  /*1fd0*/  ISETP.GT.AND P3, PT, R0.reuse, RZ, PT ;  /* 0x000000ff0000720c */ /* 0x040fe40003f64270 */
[C---:B------:R-:W-:Y:S02]  /*1fe0*/  ISETP.GT.AND P4, PT, R0.reuse, 0x1, PT ;  /* 0x000000010000780c */ /* 0x040fe40003f84270 */
[----:B------:R-:W-:Y:S01]  /*1ff0*/  ISETP.GT.AND P5, PT, R0, 0x8, PT ;  /* 0x000000080000780c */ /* 0x000fe20003fa4270 */
        /* <DEDUP_REMOVED lines=19> */
[----:B------:R-:W-:Y:S01]  /*2130*/  FSEL R7, R26, -INF , P3 ;  /* 0xff8000001a077808 */ /* 0x000fe20001800000 */
[----:B------:R0:W-:Y:S01]  /*2140*/  @!P1 SYNCS.ARRIVE.TRANS64.RED.A1T0 RZ, [R2+URZ], RZ ;  /* 0x000000ff02ff99a7 */ /* 0x0001e2000810043f */
[----:B------:R-:W-:Y:S02]  /*2150*/  FSEL R27, R27, -INF , P4 ;  /* 0xff8000001b1b7808 */ /* 0x000fe40002000000 */
[----:B------:R-:W-:Y:S02]  /*2160*/  ISETP.GT.AND P3, PT, R0, 0x9, PT ;  /* 0x000000090000780c */ /* 0x000fe40003f64270 */
[----:B------:R-:W-:-:S02]  /*2170*/  FSEL R11, R30, -INF , P5 ;  /* 0xff8000001e0b7808 */ /* 0x000fc40002800000 */
[----:B------:R-:W-:Y:S02]  /*2180*/  FMNMX.FTZ R4, R7, R27, !PT ;  /* 0x0000001b07047209 */ /* 0x000fe40007810000 */
[C---:B------:R-:W-:Y:S02]  /*2190*/  ISETP.GT.AND P4, PT, R0.reuse, 0x10, PT ;  /* 0x000000100000780c */ /* 0x040fe40003f84270 */
[----:B------:R-:W-:Y:S02]  /*21a0*/  FSEL R31, R31, -INF , P3 ;  /* 0xff8000001f1f7808 */ /* 0x000fe40001800000 */
[----:B------:R-:W-:Y:S02]  /*21b0*/  FMNMX.FTZ R4, R11, R4, !PT ;  /* 0x000000040b047209 */ /* 0x000fe40007810000 */
        /* <DEDUP_REMOVED lines=78> */
[----:B------:R-:W-:Y:S01]  /*26a0*/  ISETP.GT.AND P3, PT, R0, 0x79, PT ;  /* 0x000000790000780c */ /* 0x000fe20003f64270 */
[----:B------:R-:W-:Y:S01]  /*26b0*/  IMAD.U32 R0, RZ, RZ, UR4 ;  /* 0x00000004ff007e24 */ /* 0x000fe2000f8e00ff */
[----:B------:R-:W-:Y:S01]  /*26c0*/  FSEL R121, R86, -INF , P4 ;  /* 0xff80000056797808 */ /* 0x000fe20002000000 */
[----:B------:R-:W-:Y:S01]  /*26d0*/  UIADD3 UR4, UR6, -0x2, URZ ;  /* 0xfffffffe06047890 */ /* 0x000fe2000fffe03f */
[----:B------:R-:W-:-:S02]  /*26e0*/  FMNMX.FTZ R4, R83, R4, !PT ;  /* 0x0000000453047209 */ /* 0x000fc40007810000 */
[----:B------:R-:W-:Y:S01]  /*26f0*/  FSEL R87, R87, -INF , P3 ;  /* 0xff80000057577808 */ /* 0x000fe20001800000 */
[----:B------:R-:W-:Y:S01]  /*2700*/  @UP0 ULDC UR6, c[0x0][0x44c] ;  /* 0x0001130000060ab9 */ /* 0x000fe20000000800 */
[----:B------:R-:W-:Y:S01]  /*2710*/  FMNMX.FTZ R4, R121, R4, !PT ;  /* 0x0000000479047209 */ /* 0x000fe20007810000 */
[----:B------:R-:W-:Y:S01]  /*2720*/  UIMAD.WIDE.U32 UR6, UR60, UR6, URZ ;  /* 0x000000063c0672a5 */ /* 0x000fe2000f8e003f */
[----:B------:R-:W-:Y:S02]  /*2730*/  ISETP.GT.AND P4, PT, R5, 0x1, PT ;  /* 0x000000010500780c */ /* 0x000fe40003f84270 */
[----:B------:R-:W-:Y:S01]  /*2740*/  FMNMX.FTZ R10, R87, R4, !PT ;  /* 0x00000004570a7209 */ /* 0x000fe20007810000 */
[----:B------:R-:W-:Y:S01]  /*2750*/  @UP0 USHF.R.U32.HI UR5, URZ, UR11, UR7 ;  /* 0x0000000b3f050299 */ /* 0x000fe20008011607 */
[----:B------:R-:W-:Y:S02]  /*2760*/  ISETP.GT.AND P5, PT, R5, 0x8, PT ;  /* 0x000000080500780c */ /* 0x000fe40003fa4270 */
[----:B------:R-:W-:Y:S01]  /*2770*/  FSEL R25, R25, -INF , P4 ;  /* 0xff80000019197808 */ /* 0x000fe20002000000 */
[----:B------:R-:W1:Y:S01]  /*2780*/  SHFL.BFLY PT, R13, R10, 0x2, 0x1f ;  /* 0x0c401f000a0d7f89 */ /* 0x000e6200000e0000 */
[----:B------:R-:W-:Y:S01]  /*2790*/  ISETP.GT.AND P4, PT, R5, 0x10, PT ;  /* 0x000000100500780c */ /* 0x000fe20003f84270 */
[----:B------:R-:W-:-:S04]  /*27a0*/  UIADD3 UR10, UR10, UR5, URZ ;  /* 0x000000050a0a7290 */ /* 0x000fc8000fffe03f */
[----:B------:R-:W-:-:S04]  /*27b0*/  USHF.R.S32.HI UR5, URZ, 0x1f, UR10 ;  /* 0x0000001f3f057899 */ /* 0x000fc8000801140a */
[----:B------:R-:W-:-:S04]  /*27c0*/  ULEA.HI UR5, UR5, UR10, URZ, 0x7 ;  /* 0x0000000a05057291 */ /* 0x000fc8000f8f383f */
[----:B------:R-:W-:-:S04]  /*27d0*/  USHF.R.S32.HI UR5, URZ, 0x7, UR5 ;  /* 0x000000073f057899 */ /* 0x000fc80008011405 */
[----:B------:R-:W-:-:S04]  /*27e0*/  UISETP.LT.AND UP1, UPT, URZ, UR5, UPT ;  /* 0x000000053f00728c */ /* 0x000fc8000bf21270 */
[----:B------:R-:W-:Y:S01]  /*27f0*/  USEL UR11, URZ, UR5, !UP1 ;  /* 0x000000053f0b7287 */ /* 0x000fe2000c800000 */
[----:B-1----:R-:W-:-:S03]  /*2800*/  FMNMX.FTZ R13, R10, R13, !PT ;  /* 0x0000000d0a0d7209 */ /* 0x002fc60007810000 */
[----:B------:R-:W-:Y:S02]  /*2810*/  UISETP.GE.AND UP1, UPT, UR4, UR11, UPT ;  /* 0x0000000b0400728c */ /* 0x000fe4000bf26270 */
[----:B------:R-:W1:Y:S02]  /*2820*/  SHFL.BFLY PT, R4, R13, 0x1, 0x1f ;  /* 0x0c201f000d047f89 */ /* 0x000e6400000e0000 */
[----:B-1----:R-:W-:Y:S02]  /*2830*/  FMNMX.FTZ R4, R13, R4, !PT ;  /* 0x000000040d047209 */ /* 0x002fe40007810000 */
[----:B------:R-:W-:Y:S02]  /*2840*/  FSEL R13, R32, -INF , P4 ;  /* 0xff800000200d7808 */ /* 0x000fe40002000000 */
[C---:B------:R-:W-:Y:S01]  /*2850*/  FSETP.NEU.FTZ.AND P3, PT, R4.reuse, -INF , PT ;  /* 0xff8000000400780b */ /* 0x040fe20003f7d000 */
[----:B------:R-:W-:Y:S01]  /*2860*/  FMUL.FTZ R12, R4, R0 ;  /* 0x00000000040c7220 */ /* 0x000fe20000410000 */
[----:B------:R-:W-:-:S04]  /*2870*/  ISETP.GT.AND P4, PT, R5, 0x18, PT ;  /* 0x000000180500780c */ /* 0x000fc80003f84270 */
[----:B------:R-:W-:Y:S02]  /*2880*/  FSEL R38, R12, RZ, P3 ;  /* 0x000000ff0c267208 */ /* 0x000fe40001800000 */
[----:B------:R-:W-:-:S03]  /*2890*/  ISETP.GT.AND P3, PT, R5, RZ, PT ;  /* 0x000000ff0500720c */ /* 0x000fc60003f64270 */
[-CC-:B------:R-:W-:Y:S01]  /*28a0*/  FFMA.FTZ R183, R11, R0.reuse, -R38.reuse ;  /* 0x000000000bb77223 */ /* 0x180fe20000010826 */
[----:B------:R-:W-:Y:S01]  /*28b0*/  FSEL R3, R24, -INF , P3 ;  /* 0xff80000018037808 */ /* 0x000fe20001800000 */
[-CC-:B------:R-:W-:Y:S01]  /*28c0*/  FFMA.FTZ R177, R15, R0.reuse, -R38.reuse ;  /* 0x000000000fb17223 */ /* 0x180fe20000010826 */
[----:B------:R-:W-:Y:S01]  /*28d0*/  ISETP.GT.AND P3, PT, R5, 0x9, PT ;  /* 0x000000090500780c */ /* 0x000fe20003f64270 */
[-CC-:B------:R-:W-:Y:S01]  /*28e0*/  FFMA.FTZ R27, R27, R0.reuse, -R38.reuse ;  /* 0x000000001b1b7223 */ /* 0x180fe20000010826 */
[----:B------:R-:W-:Y:S01]  /*28f0*/  FSEL R11, R28, -INF , P5 ;  /* 0xff8000001c0b7808 */ /* 0x000fe20002800000 */
[-CC-:B------:R-:W-:Y:S01]  /*2900*/  FFMA.FTZ R10, R31, R0.reuse, -R38.reuse ;  /* 0x000000001f0a7223 */ /* 0x180fe20000010826 */
[----:B------:R-:W-:Y:S01]  /*2910*/  FMNMX.FTZ R12, R3, R25, !PT ;  /* 0x00000019030c7209 */ /* 0x000fe20007810000 */
[----:B------:R1:W-:Y:S01]  /*2920*/  MUFU.EX2 R6, R27 ;  /* 0x0000001b00067308 */ /* 0x0003e20000000800 */
[----:B------:R-:W-:Y:S01]  /*2930*/  FSEL R29, R29, -INF , P3 ;  /* 0xff8000001d1d7808 */ /* 0x000fe20001800000 */
[--C-:B------:R-:W-:Y:S01]  /*2940*/  FFMA.FTZ R35, R35, R0, -R38.reuse ;  /* 0x0000000023237223 */ /* 0x100fe20000010826 */
[----:B------:R-:W-:Y:S01]  /*2950*/  FMNMX.FTZ R12, R11, R12, !PT ;  /* 0x0000000c0b0c7209 */ /* 0x000fe20007810000 */
[-CC-:B------:R-:W-:Y:S01]  /*2960*/  FFMA.FTZ R39, R39, R0.reuse, -R38.reuse ;  /* 0x0000000027277223 */ /* 0x180fe20000010826 */
[----:B------:R-:W-:Y:S01]  /*2970*/  ISETP.GT.AND P3, PT, R5, 0x11, PT ;  /* 0x000000110500780c */ /* 0x000fe20003f64270 */
[--C-:B------:R-:W-:Y:S01]  /*2980*/  FFMA.FTZ R43, R43, R0, -R38.reuse ;  /* 0x000000002b2b7223 */ /* 0x100fe20000010826 */
[----:B------:R-:W-:Y:S01]  /*2990*/  FMNMX.FTZ R12, R29, R12, !PT ;  /* 0x0000000c1d0c7209 */ /* 0x000fe20007810000 */
[-CC-:B------:R-:W-:Y:S01]  /*29a0*/  FFMA.FTZ R181, R7, R0.reuse, -R38.reuse ;  /* 0x0000000007b57223 */ /* 0x180fe20000010826 */
[----:B------:R-:W-:Y:S01]  /*29b0*/  FSEL R33, R33, -INF , P3 ;  /* 0xff80000021217808 */ /* 0x000fe20001800000 */
[--C-:B------:R-:W-:Y:S01]  /*29c0*/  FFMA.FTZ R7, R47, R0, -R38.reuse ;  /* 0x000000002f077223 */ /* 0x100fe20000010826 */
[----:B------:R-:W-:Y:S01]  /*29d0*/  FMNMX.FTZ R12, R13, R12, !PT ;  /* 0x0000000c0d0c7209 */ /* 0x000fe20007810000 */
[----:B------:R-:W-:Y:S01]  /*29e0*/  MUFU.EX2 R183, R183 ;  /* 0x000000b700b77308 */ /* 0x000fe20000000800 */
[----:B------:R-:W-:Y:S01]  /*29f0*/  ISETP.GT.AND P3, PT, R5, 0x19, PT ;  /* 0x000000190500780c */ /* 0x000fe20003f64270 */
[-CC-:B------:R-:W-:Y:S01]  /*2a00*/  FFMA.FTZ R179, R89, R0.reuse, -R38.reuse ;  /* 0x0000000059b37223 */ /* 0x180fe20000010826 */
[----:B------:R-:W-:Y:S01]  /*2a10*/  FSEL R15, R36, -INF , P4 ;  /* 0xff800000240f7808 */ /* 0x000fe20002000000 */
[--C-:B------:R-:W-:Y:S01]  /*2a20*/  FFMA.FTZ R173, R91, R0, -R38.reuse ;  /* 0x000000005bad7223 */ /* 0x100fe20000010826 */
[----:B------:R-:W-:Y:S01]  /*2a30*/  FMNMX.FTZ R14, R33, R12, !PT ;  /* 0x0000000c210e7209 */ /* 0x000fe20007810000 */
[-CC-:B------:R-:W-:Y:S01]  /*2a40*/  FFMA.FTZ R175, R93, R0.reuse, -R38.reuse ;  /* 0x000000005daf7223 */ /* 0x180fe20000010826 */
[----:B------:R-:W-:Y:S01]  /*2a50*/  ISETP.GT.AND P4, PT, R5, 0x20, PT ;  /* 0x000000200500780c */ /* 0x000fe20003f84270 */
[----:B------:R-:W-:Y:S01]  /*2a60*/  MUFU.EX2 R12, R35 ;  /* 0x00000023000c7308 */ /* 0x000fe20000000800 */
[----:B------:R-:W-:Y:S01]  /*2a70*/  FSEL R37, R37, -INF , P3 ;  /* 0xff80000025257808 */ /* 0x000fe20001800000 */
[--C-:B------:R-:W-:Y:S01]  /*2a80*/  FFMA.FTZ R169, R95, R0, -R38.reuse ;  /* 0x000000005fa97223 */ /* 0x100fe20000010826 */
[----:B------:R-:W-:Y:S01]  /*2a90*/  FMNMX.FTZ R14, R15, R14, !PT ;  /* 0x0000000e0f0e7209 */ /* 0x000fe20007810000 */
[-CC-:B------:R-:W-:Y:S01]  /*2aa0*/  FFMA.FTZ R97, R97, R0.reuse, -R38.reuse ;  /* 0x0000000061617223 */ /* 0x180fe20000010826 */
[----:B------:R-:W-:Y:S01]  /*2ab0*/  ISETP.GT.AND P3, PT, R5, 0x21, PT ;  /* 0x000000210500780c */ /* 0x000fe20003f64270 */
[--C-:B------:R-:W-:Y:S01]  /*2ac0*/  FFMA.FTZ R171, R99, R0, -R38.reuse ;  /* 0x0000000063ab7223 */ /* 0x100fe20000010826 */
[----:B------:R-:W-:Y:S01]  /*2ad0*/  FSEL R21, R40, -INF , P4 ;  /* 0xff80000028157808 */ /* 0x000fe20002000000 */
[----:B------:R-:W2:Y:S01]  /*2ae0*/  MUFU.EX2 R181, R181 ;  /* 0x000000b500b57308 */ /* 0x000ea20000000800 */
[----:B------:R-:W-:Y:S01]  /*2af0*/  FMNMX.FTZ R14, R37, R14, !PT ;  /* 0x0000000e250e7209 */ /* 0x000fe20007810000 */
[-CC-:B------:R-:W-:Y:S01]  /*2b00*/  FFMA.FTZ R101, R101, R0.reuse, -R38.reuse ;  /* 0x0000000065657223 */ /* 0x180fe20000010826 */
[----:B------:R-:W-:Y:S01]  /*2b10*/  ISETP.GT.AND P4, PT, R5, 0x28, PT ;  /* 0x000000280500780c */ /* 0x000fe20003f84270 */
[-CC-:B------:R-:W-:Y:S01]  /*2b20*/  FFMA.FTZ R165, R103, R0.reuse, -R38.reuse ;  /* 0x0000000067a57223 */ /* 0x180fe20000010826 */
[----:B------:R-:W-:Y:S01]  /*2b30*/  FSEL R41, R41, -INF , P3 ;  /* 0xff80000029297808 */ /* 0x000fe20001800000 */
[--C-:B------:R-:W-:Y:S01]  /*2b40*/  FFMA.FTZ R105, R105, R0, -R38.reuse ;  /* 0x0000000069697223 */ /* 0x100fe20000010826 */
[----:B------:R-:W-:Y:S01]  /*2b50*/  FMNMX.FTZ R14, R21, R14, !PT ;  /* 0x0000000e150e7209 */ /* 0x000fe20007810000 */
[----:B------:R-:W-:Y:S01]  /*2b60*/  MUFU.EX2 R10, R10 ;  /* 0x0000000a000a7308 */ /* 0x000fe20000000800 */
[----:B------:R-:W-:Y:S01]  /*2b70*/  ISETP.GT.AND P3, PT, R5, 0x29, PT ;  /* 0x000000290500780c */ /* 0x000fe20003f64270 */
[-CC-:B------:R-:W-:Y:S01]  /*2b80*/  FFMA.FTZ R167, R107, R0.reuse, -R38.reuse ;  /* 0x000000006ba77223 */ /* 0x180fe20000010826 */
[----:B-1----:R-:W-:Y:S01]  /*2b90*/  FSEL R27, R44, -INF , P4 ;  /* 0xff8000002c1b7808 */ /* 0x002fe20002000000 */
[--C-:B------:R-:W-:Y:S01]  /*2ba0*/  FFMA.FTZ R161, R111, R0, -R38.reuse ;  /* 0x000000006fa17223 */ /* 0x100fe20000010826 */
[----:B------:R-:W-:Y:S01]  /*2bb0*/  FMNMX.FTZ R20, R41, R14, !PT ;  /* 0x0000000e29147209 */ /* 0x000fe20007810000 */
[-CC-:B------:R-:W-:Y:S01]  /*2bc0*/  FFMA.FTZ R67, R67, R0.reuse, -R38.reuse ;  /* 0x0000000043437223 */ /* 0x180fe20000010826 */
[----:B------:R-:W-:Y:S01]  /*2bd0*/  ISETP.GT.AND P4, PT, R5, 0x30, PT ;  /* 0x000000300500780c */ /* 0x000fe20003f84270 */
[----:B------:R1:W-:Y:S01]  /*2be0*/  MUFU.EX2 R14, R39 ;  /* 0x00000027000e7308 */ /* 0x0003e20000000800 */
[----:B------:R-:W-:Y:S01]  /*2bf0*/  FSEL R45, R45, -INF , P3 ;  /* 0xff8000002d2d7808 */ /* 0x000fe20001800000 */
[--C-:B------:R-:W-:Y:S01]  /*2c00*/  FFMA.FTZ R163, R113, R0, -R38.reuse ;  /* 0x0000000071a37223 */ /* 0x100fe20000010826 */
[----:B------:R-:W-:Y:S01]  /*2c10*/  FMNMX.FTZ R20, R27, R20, !PT ;  /* 0x000000141b147209 */ /* 0x000fe20007810000 */
[-CC-:B------:R-:W-:Y:S01]  /*2c20*/  FFMA.FTZ R71, R71, R0.reuse, -R38.reuse ;  /* 0x0000000047477223 */ /* 0x180fe20000010826 */
[----:B------:R-:W-:Y:S01]  /*2c30*/  ISETP.GT.AND P3, PT, R5, 0x31, PT ;  /* 0x000000310500780c */ /* 0x000fe20003f64270 */
[----:B------:R-:W-:Y:S01]  /*2c40*/  FFMA.FTZ R115, R115, R0, -R38 ;  /* 0x0000000073737223 */ /* 0x000fe20000010826 */
[----:B------:R-:W-:Y:S01]  /*2c50*/  FSEL R31, R48, -INF , P4 ;  /* 0xff800000301f7808 */ /* 0x000fe20002000000 */
[----:B------:R-:W-:Y:S01]  /*2c60*/  MUFU.EX2 R177, R177 ;  /* 0x000000b100b17308 */ /* 0x000fe20000000800 */
[----:B------:R-:W-:Y:S01]  /*2c70*/  FMNMX.FTZ R20, R45, R20, !PT ;  /* 0x000000142d147209 */ /* 0x000fe20007810000 */
[----:B--2---:R-:W-:Y:S01]  /*2c80*/  FADD.FTZ R48, R181, R6 ;  /* 0x00000006b5307221 */ /* 0x004fe20000010000 */
        /* <DEDUP_REMOVED lines=13> */
[----:B------:R2:W-:Y:S01]  /*2d60*/  MUFU.EX2 R20, R43 ;  /* 0x0000002b00147308 */ /* 0x0005e20000000800 */
[----:B------:R-:W-:Y:S01]  /*2d70*/  FSEL R53, R53, -INF , P3 ;  /* 0xff80000035357808 */ /* 0x000fe20001800000 */
[----:B------:R-:W-:Y:S01]  /*2d80*/  FFMA.FTZ R121, R121, R0, -R38 ;  /* 0x0000000079797223 */ /* 0x000fe20000010826 */
[----:B------:R-:W-:-:S02]  /*2d90*/  FMNMX.FTZ R24, R35, R24, !PT ;  /* 0x0000001823187209 */ /* 0x000fc40007810000 */
[----:B------:R-:W-:Y:S02]  /*2da0*/  CS2R R112, SRZ ;  /* 0x0000000000707805 */ /* 0x000fe4000001ff00 */
[----:B------:R-:W-:Y:S02]  /*2db0*/  ISETP.GT.AND P3, PT, R5, 0x41, PT ;  /* 0x000000410500780c */ /* 0x000fe40003f64270 */
[----:B------:R-:W-:Y:S02]  /*2dc0*/  CS2R R110, SRZ ;  /* 0x00000000006e7805 */ /* 0x000fe4000001ff00 */
[----:B-1----:R-:W-:Y:S01]  /*2dd0*/  FSEL R39, R56, -INF , P4 ;  /* 0xff80000038277808 */ /* 0x002fe20002000000 */
[----:B------:R-:W-:Y:S01]  /*2de0*/  MUFU.EX2 R173, R173 ;  /* 0x000000ad00ad7308 */ /* 0x000fe20000000800 */
[----:B------:R-:W-:Y:S02]  /*2df0*/  FMNMX.FTZ R24, R53, R24, !PT ;  /* 0x0000001835187209 */ /* 0x000fe40007810000 */
[----:B------:R-:W-:-:S02]  /*2e00*/  CS2R R106, SRZ ;  /* 0x00000000006a7805 */ /* 0x000fc4000001ff00 */
[----:B------:R-:W-:Y:S02]  /*2e10*/  ISETP.GT.AND P4, PT, R5, 0x48, PT ;  /* 0x000000480500780c */ /* 0x000fe40003f84270 */
[----:B------:R-:W-:Y:S02]  /*2e20*/  CS2R R102, SRZ ;  /* 0x0000000000667805 */ /* 0x000fe4000001ff00 */
[----:B------:R-:W-:Y:S02]  /*2e30*/  FSEL R57, R57, -INF , P3 ;  /* 0xff80000039397808 */ /* 0x000fe40001800000 */
[----:B------:R-:W-:Y:S02]  /*2e40*/  CS2R R98, SRZ ;  /* 0x0000000000627805 */ /* 0x000fe4000001ff00 */
[----:B------:R-:W-:Y:S01]  /*2e50*/  FMNMX.FTZ R24, R39, R24, !PT ;  /* 0x0000001827187209 */ /* 0x000fe20007810000 */
[----:B------:R-:W-:Y:S01]  /*2e60*/  MUFU.EX2 R175, R175 ;  /* 0x000000af00af7308 */ /* 0x000fe20000000800 */
[----:B------:R-:W-:-:S02]  /*2e70*/  ISETP.GT.AND P3, PT, R5, 0x49, PT ;  /* 0x000000490500780c */ /* 0x000fc40003f64270 */
[----:B------:R-:W-:Y:S02]  /*2e80*/  CS2R R94, SRZ ;  /* 0x00000000005e7805 */ /* 0x000fe4000001ff00 */
[----:B--2---:R-:W-:Y:S02]  /*2e90*/  FSEL R43, R60, -INF , P4 ;  /* 0xff8000003c2b7808 */ /* 0x004fe40002000000 */
[----:B------:R-:W-:Y:S02]  /*2ea0*/  CS2R R92, SRZ ;  /* 0x00000000005c7805 */ /* 0x000fe4000001ff00 */
[----:B------:R-:W-:Y:S02]  /*2eb0*/  FMNMX.FTZ R26, R57, R24, !PT ;  /* 0x00000018391a7209 */ /* 0x000fe40007810000 */
[----:B------:R-:W-:Y:S02]  /*2ec0*/  CS2R R90, SRZ ;  /* 0x00000000005a7805 */ /* 0x000fe4000001ff00 */
[----:B------:R-:W-:Y:S01]  /*2ed0*/  ISETP.GT.AND P4, PT, R5, 0x50, PT ;  /* 0x000000500500780c */ /* 0x000fe20003f84270 */
[----:B------:R-:W-:Y:S01]  /*2ee0*/  MUFU.EX2 R24, R7 ;  /* 0x0000000700187308 */ /* 0x000fe20000000800 */
[----:B------:R-:W-:-:S02]  /*2ef0*/  FSEL R61, R61, -INF , P3 ;  /* 0xff8000003d3d7808 */ /* 0x000fc40001800000 */
[----:B------:R-:W-:Y:S02]  /*2f00*/  CS2R R88, SRZ ;  /* 0x0000000000587805 */ /* 0x000fe4000001ff00 */
[----:B------:R-:W-:Y:S02]  /*2f10*/  FMNMX.FTZ R26, R43, R26, !PT ;  /* 0x0000001a2b1a7209 */ /* 0x000fe40007810000 */
[----:B------:R-:W-:Y:S02]  /*2f20*/  ISETP.GT.AND P3, PT, R5, 0x51, PT ;  /* 0x000000510500780c */ /* 0x000fe40003f64270 */
[----:B------:R-:W-:Y:S01]  /*2f30*/  FSEL R47, R64, -INF , P4 ;  /* 0xff800000402f7808 */ /* 0x000fe20002000000 */
[----:B------:R-:W-:Y:S01]  /*2f40*/  MUFU.EX2 R169, R169 ;  /* 0x000000a900a97308 */ /* 0x000fe20000000800 */
[----:B------:R-:W-:Y:S02]  /*2f50*/  FMNMX.FTZ R26, R61, R26, !PT ;  /* 0x0000001a3d1a7209 */ /* 0x000fe40007810000 */
[----:B------:R-:W-:-:S02]  /*2f60*/  ISETP.GT.AND P4, PT, R5, 0x58, PT ;  /* 0x000000580500780c */ /* 0x000fc40003f84270 */
[----:B------:R-:W-:Y:S02]  /*2f70*/  FSEL R65, R65, -INF , P3 ;  /* 0xff80000041417808 */ /* 0x000fe40001800000 */
[----:B------:R-:W-:Y:S01]  /*2f80*/  FMNMX.FTZ R26, R47, R26, !PT ;  /* 0x0000001a2f1a7209 */ /* 0x000fe20007810000 */
[----:B------:R-:W-:Y:S01]  /*2f90*/  MUFU.EX2 R171, R171 ;  /* 0x000000ab00ab7308 */ /* 0x000fe20000000800 */
[----:B------:R-:W-:Y:S02]  /*2fa0*/  ISETP.GT.AND P3, PT, R5, 0x59, PT ;  /* 0x000000590500780c */ /* 0x000fe40003f64270 */
[----:B------:R-:W-:Y:S02]  /*2fb0*/  FSEL R51, R68, -INF , P4 ;  /* 0xff80000044337808 */ /* 0x000fe40002000000 */
[----:B------:R-:W-:Y:S02]  /*2fc0*/  FMNMX.FTZ R28, R65, R26, !PT ;  /* 0x0000001a411c7209 */ /* 0x000fe40007810000 */
[----:B------:R-:W-:Y:S01]  /*2fd0*/  ISETP.GT.AND P4, PT, R5, 0x60, PT ;  /* 0x000000600500780c */ /* 0x000fe20003f84270 */
[----:B------:R1:W-:Y:S01]  /*2fe0*/  MUFU.EX2 R26, R97 ;  /* 0x00000061001a7308 */ /* 0x0003e20000000800 */
[----:B------:R-:W-:-:S02]  /*2ff0*/  FSEL R69, R69, -INF , P3 ;  /* 0xff80000045457808 */ /* 0x000fc40001800000 */
[----:B------:R-:W-:Y:S02]  /*3000*/  FMNMX.FTZ R28, R51, R28, !PT ;  /* 0x0000001c331c7209 */ /* 0x000fe40007810000 */
[----:B------:R-:W-:Y:S02]  /*3010*/  ISETP.GT.AND P3, PT, R5, 0x61, PT ;  /* 0x000000610500780c */ /* 0x000fe40003f64270 */
[----:B------:R-:W-:Y:S01]  /*3020*/  FSEL R55, R72, -INF , P4 ;  /* 0xff80000048377808 */ /* 0x000fe20002000000 */
[----:B------:R-:W-:Y:S01]  /*3030*/  MUFU.EX2 R165, R165 ;  /* 0x000000a500a57308 */ /* 0x000fe20000000800 */
[----:B------:R-:W-:Y:S02]  /*3040*/  FMNMX.FTZ R28, R69, R28, !PT ;  /* 0x0000001c451c7209 */ /* 0x000fe40007810000 */
[----:B-1----:R-:W-:Y:S02]  /*3050*/  CS2R R96, SRZ ;  /* 0x0000000000607805 */ /* 0x002fe4000001ff00 */
        /* <DEDUP_REMOVED lines=23> */
[----:B------:R-:W-:Y:S01]  /*31d0*/  FSEL R85, R85, -INF , P3 ;  /* 0xff80000055557808 */ /* 0x000fe20001800000 */
[----:B------:R1:W-:Y:S01]  /*31e0*/  MUFU.EX2 R30, R105 ;  /* 0x00000069001e7308 */ /* 0x0003e20000000800 */
[----:B------:R-:W-:-:S02]  /*31f0*/  FMNMX.FTZ R32, R5, R32, !PT ;  /* 0x0000002005207209 */ /* 0x000fc40007810000 */
[----:B------:R-:W-:Y:S02]  /*3200*/  F2FP.F16.F32.PACK_AB R181, R6, R181 ;  /* 0x000000b506b5723e */ /* 0x000fe400000000ff */
[----:B------:R-:W-:Y:S01]  /*3210*/  FMNMX.FTZ R7, R85, R32, !PT ;  /* 0x0000002055077209 */ /* 0x000fe20007810000 */
[-CC-:B------:R-:W-:Y:S01]  /*3220*/  FFMA.FTZ R32, R109, R0.reuse, -R38.reuse ;  /* 0x000000006d207223 */ /* 0x180fe20000010826 */
[----:B------:R-:W-:Y:S01]  /*3230*/  FFMA.FTZ R38, R87, R0, -R38 ;  /* 0x0000000057267223 */ /* 0x000fe20000010826 */
[----:B------:R-:W-:Y:S01]  /*3240*/  MUFU.EX2 R163, R163 ;  /* 0x000000a300a37308 */ /* 0x000fe20000000800 */
[----:B------:R-:W-:Y:S01]  /*3250*/  CS2R R108, SRZ ;  /* 0x00000000006c7805 */ /* 0x000fe2000001ff00 */
[----:B------:R-:W2:Y:S01]  /*3260*/  SHFL.BFLY PT, R34, R7, 0x2, 0x1f ;  /* 0x0c401f0007227f89 */ /* 0x000ea200000e0000 */
[----:B-1----:R-:W-:-:S05]  /*3270*/  CS2R R104, SRZ ;  /* 0x0000000000687805 */ /* 0x002fca000001ff00 */
[----:B------:R-:W-:Y:S08]  /*3280*/  MUFU.EX2 R32, R32 ;  /* 0x0000002000207308 */ /* 0x000ff00000000800 */
[----:B------:R-:W-:Y:S08]  /*3290*/  MUFU.EX2 R40, R71 ;  /* 0x0000004700287308 */ /* 0x000ff00000000800 */
[----:B------:R-:W-:Y:S01]  /*32a0*/  MUFU.EX2 R115, R115 ;  /* 0x0000007300737308 */ /* 0x000fe20000000800 */
[----:B--2---:R-:W-:-:S05]  /*32b0*/  FMNMX.FTZ R34, R7, R34, !PT ;  /* 0x0000002207227209 */ /* 0x004fca0007810000 */
[----:B------:R-:W1:Y:S02]  /*32c0*/  SHFL.BFLY PT, R7, R34, 0x1, 0x1f ;  /* 0x0c201f0022077f89 */ /* 0x000e6400000e0000 */
[----:B------:R-:W2:Y:S08]  /*32d0*/  MUFU.EX2 R42, R75 ;  /* 0x0000004b002a7308 */ /* 0x000eb00000000800 */
[----:B------:R-:W-:Y:S08]  /*32e0*/  MUFU.EX2 R117, R117 ;  /* 0x0000007500757308 */ /* 0x000ff00000000800 */
[----:B------:R-:W3:Y:S01]  /*32f0*/  MUFU.EX2 R44, R79 ;  /* 0x0000004f002c7308 */ /* 0x000ee20000000800 */
[----:B--2---:R-:W-:-:S02]  /*3300*/  F2FP.F16.F32.PACK_AB R157, R42, R115 ;  /* 0x000000732a9d723e */ /* 0x004fc400000000ff */
[----:B-1----:R-:W-:-:S05]  /*3310*/  FMNMX.FTZ R7, R34, R7, !PT ;  /* 0x0000000722077209 */ /* 0x002fca0007810000 */
[----:B------:R-:W-:Y:S01]  /*3320*/  MUFU.EX2 R119, R119 ;  /* 0x0000007700777308 */ /* 0x000fe20000000800 */
[C---:B------:R-:W-:Y:S01]  /*3330*/  FSETP.NEU.FTZ.AND P3, PT, R7.reuse, -INF , PT ;  /* 0xff8000000700780b */ /* 0x040fe20003f7d000 */
[----:B------:R-:W-:-:S06]  /*3340*/  FMUL.FTZ R34, R7, R0 ;  /* 0x0000000007227220 */ /* 0x000fcc0000410000 */
[----:B------:R-:W-:Y:S01]  /*3350*/  MUFU.EX2 R46, R83 ;  /* 0x00000053002e7308 */ /* 0x000fe20000000800 */
[----:B------:R-:W-:Y:S02]  /*3360*/  FSEL R34, R34, RZ, P3 ;  /* 0x000000ff22227208 */ /* 0x000fe40001800000 */
[----:B------:R-:W-:Y:S02]  /*3370*/  PLOP3.LUT P3, PT, PT, PT, UP1, 0x80, 0x0 ;  /* 0x000000000000781c */ /* 0x000fe40003f6f018 */
[----:B---3--:R-:W-:Y:S01]  /*3380*/  F2FP.F16.F32.PACK_AB R159, R44, R117 ;  /* 0x000000752c9f723e */ /* 0x008fe200000000ff */
        /* <DEDUP_REMOVED lines=13> */
[----:B------:R-:W2:Y:S01]  /*3460*/  MUFU.EX2 R3, R3 ;  /* 0x0000000300037308 */ /* 0x000ea20000000800 */
        /* <DEDUP_REMOVED lines=15> */
[----:B------:R3:W4:Y:S01]  /*3560*/  MUFU.EX2 R182, R29 ;  /* 0x0000001d00b67308 */ /* 0x0007220000000800 */
[----:B------:R-:W-:Y:S01]  /*3570*/  FADD.FTZ R25, R179, R48 ;  /* 0x00000030b3197221 */ /* 0x000fe20000010000 */
[----:B--2---:R-:W-:Y:S01]  /*3580*/  FADD.FTZ R48, R3, R180 ;  /* 0x000000b403307221 */ /* 0x004fe20000010000 */
[-CC-:B------:R-:W-:Y:S01]  /*3590*/  FFMA.FTZ R51, R51, R0.reuse, -R34.reuse ;  /* 0x0000000033337223 */ /* 0x180fe20000010822 */
[----:B------:R-:W-:Y:S01]  /*35a0*/  F2FP.F16.F32.PACK_AB R183, R10, R183 ;  /* 0x000000b70ab7723e */ /* 0x000fe200000000ff */
[----:B------:R-:W-:Y:S01]  /*35b0*/  FADD.FTZ R50, R14, R25 ;  /* 0x000000190e327221 */ /* 0x000fe20000010000 */
[-CC-:B------:R-:W-:Y:S01]  /*35c0*/  FFMA.FTZ R69, R69, R0.reuse, -R34.reuse ;  /* 0x0000000045457223 */ /* 0x180fe20000010822 */
[-C--:B------:R-:W-:Y:S01]  /*35d0*/  FFMA.FTZ R55, R55, R0.reuse, -R34 ;  /* 0x0000000037377223 */ /* 0x080fe20000010822 */
[----:B------:R-:W2:Y:S01]  /*35e0*/  MUFU.EX2 R13, R13 ;  /* 0x0000000d000d7308 */ /* 0x000ea20000000800 */
[----:B-1----:R-:W-:Y:S01]  /*35f0*/  FADD.FTZ R25, R11, R48 ;  /* 0x000000300b197221 */ /* 0x002fe20000010000 */
[----:B---3--:R-:W-:Y:S01]  /*3600*/  FADD.FTZ R29, R173, R50 ;  /* 0x00000032ad1d7221 */ /* 0x008fe20000010000 */
[-CC-:B------:R-:W-:Y:S01]  /*3610*/  FFMA.FTZ R73, R73, R0.reuse, -R34.reuse ;  /* 0x0000000049497223 */ /* 0x180fe20000010822 */
[-CC-:B------:R-:W-:Y:S01]  /*3620*/  FFMA.FTZ R59, R59, R0.reuse, -R34.reuse ;  /* 0x000000003b3b7223 */ /* 0x180fe20000010822 */
[-CC-:B------:R-:W-:Y:S01]  /*3630*/  FFMA.FTZ R77, R77, R0.reuse, -R34.reuse ;  /* 0x000000004d4d7223 */ /* 0x180fe20000010822 */
[----:B------:R-:W-:Y:S01]  /*3640*/  FADD.FTZ R50, R20, R29 ;  /* 0x0000001d14327221 */ /* 0x000fe20000010000 */
[-C--:B------:R-:W-:Y:S01]  /*3650*/  FFMA.FTZ R63, R63, R0.reuse, -R34 ;  /* 0x000000003f3f7223 */ /* 0x080fe20000010822 */
[----:B------:R-:W1:Y:S01]  /*3660*/  MUFU.EX2 R176, R33 ;  /* 0x0000002100b07308 */ /* 0x000e620000000800 */
[----:B----4-:R-:W-:Y:S01]  /*3670*/  FADD.FTZ R48, R182, R25 ;  /* 0x00000019b6307221 */ /* 0x010fe20000010000 */
[----:B------:R-:W-:Y:S01]  /*3680*/  FADD.FTZ R29, R175, R50 ;  /* 0x00000032af1d7221 */ /* 0x000fe20000010000 */
[----:B------:R-:W-:Y:S01]  /*3690*/  FFMA.FTZ R81, R81, R0, -R34 ;  /* 0x0000000051517223 */ /* 0x000fe20000010822 */
[----:B------:R-:W-:-:S02]  /*36a0*/  F2FP.F16.F32.PACK_AB R180, R180, R3 ;  /* 0x00000003b4b4723e */ /* 0x000fc400000000ff */
[----:B------:R-:W-:Y:S01]  /*36b0*/  FADD.FTZ R50, R24, R29 ;  /* 0x0000001d18327221 */ /* 0x000fe20000010000 */
[----:B------:R-:W-:Y:S01]  /*36c0*/  F2FP.F16.F32.PACK_AB R182, R182, R11 ;  /* 0x0000000bb6b6723e */ /* 0x000fe200000000ff */
[----:B------:R-:W3:Y:S01]  /*36d0*/  MUFU.EX2 R15, R15 ;  /* 0x0000000f000f7308 */ /* 0x000ee20000000800 */
[----:B--2---:R-:W-:Y:S01]  /*36e0*/  FADD.FTZ R25, R13, R48 ;  /* 0x000000300d197221 */ /* 0x004fe20000010000 */
[----:B------:R-:W-:Y:S01]  /*36f0*/  FADD.FTZ R29, R169, R50 ;  /* 0x00000032a91d7221 */ /* 0x000fe20000010000 */
[----:B------:R-:W-:Y:S02]  /*3700*/  F2FP.F16.F32.PACK_AB R153, R46, R119 ;  /* 0x000000772e99723e */ /* 0x000fe400000000ff */
[----:B------:R-:W-:Y:S01]  /*3710*/  F2FP.F16.F32.PACK_AB R177, R12, R177 ;  /* 0x000000b10cb1723e */ /* 0x000fe200000000ff */
[----:B------:R-:W-:Y:S01]  /*3720*/  FADD.FTZ R50, R26, R29 ;  /* 0x0000001d1a327221 */ /* 0x000fe20000010000 */
[----:B------:R-:W-:Y:S01]  /*3730*/  F2FP.F16.F32.PACK_AB R179, R14, R179 ;  /* 0x000000b30eb3723e */ /* 0x000fe200000000ff */
[----:B------:R-:W2:Y:S01]  /*3740*/  MUFU.EX2 R178, R37 ;  /* 0x0000002500b27308 */ /* 0x000ea20000000800 */
[----:B-1----:R-:W-:Y:S01]  /*3750*/  FADD.FTZ R48, R176, R25 ;  /* 0x00000019b0307221 */ /* 0x002fe20000010000 */
[----:B------:R-:W-:Y:S01]  /*3760*/  FADD.FTZ R29, R171, R50 ;  /* 0x00000032ab1d7221 */ /* 0x000fe20000010000 */
[----:B------:R-:W-:-:S02]  /*3770*/  F2FP.F16.F32.PACK_AB R173, R20, R173 ;  /* 0x000000ad14ad723e */ /* 0x000fc400000000ff */
[----:B------:R-:W-:Y:S02]  /*3780*/  F2FP.F16.F32.PACK_AB R175, R24, R175 ;  /* 0x000000af18af723e */ /* 0x000fe400000000ff */
[----:B------:R-:W-:Y:S01]  /*3790*/  F2FP.F16.F32.PACK_AB R169, R26, R169 ;  /* 0x000000a91aa9723e */ /* 0x000fe200000000ff */
[----:B------:R-:W1:Y:S01]  /*37a0*/  MUFU.EX2 R21, R21 ;  /* 0x0000001500157308 */ /* 0x000e620000000800 */
[----:B---3--:R-:W-:Y:S01]  /*37b0*/  FADD.FTZ R25, R15, R48 ;  /* 0x000000300f197221 */ /* 0x008fe20000010000 */
[----:B------:R-:W-:Y:S02]  /*37c0*/  F2FP.F16.F32.PACK_AB R171, R28, R171 ;  /* 0x000000ab1cab723e */ /* 0x000fe400000000ff */
[----:B------:R-:W-:-:S04]  /*37d0*/  F2FP.F16.F32.PACK_AB R176, R176, R13 ;  /* 0x0000000db0b0723e */ /* 0x000fc800000000ff */
[----:B------:R-:W0:Y:S01]  /*37e0*/  MUFU.EX2 R172, R41 ;  /* 0x0000002900ac7308 */ /* 0x000e220000000800 */
[C---:B--2---:R-:W-:Y:S01]  /*37f0*/  FADD.FTZ R48, R178.reuse, R25 ;  /* 0x00000019b2307221 */ /* 0x044fe20000010000 */
[----:B------:R-:W-:-:S06]  /*3800*/  F2FP.F16.F32.PACK_AB R178, R178, R15 ;  /* 0x0000000fb2b2723e */ /* 0x000fcc00000000ff */
[----:B------:R-:W2:Y:S01]  /*3810*/  MUFU.EX2 R27, R27 ;  /* 0x0000001b001b7308 */ /* 0x000ea20000000800 */
[----:B-1----:R-:W-:Y:S01]  /*3820*/  FADD.FTZ R25, R21, R48 ;  /* 0x0000003015197221 */ /* 0x002fe20000010000 */
[----:B------:R-:W-:-:S04]  /*3830*/  FADD.FTZ R48, R28, R29 ;  /* 0x0000001d1c307221 */ /* 0x000fc80000010000 */
[----:B------:R-:W-:Y:S01]  /*3840*/  FADD.FTZ R29, R165, R48 ;  /* 0x00000030a51d7221 */ /* 0x000fe20000010000 */
[----:B------:R-:W-:Y:S01]  /*3850*/  F2FP.F16.F32.PACK_AB R165, R30, R165 ;  /* 0x000000a51ea5723e */ /* 0x000fe200000000ff */
[----:B------:R-:W1:Y:S01]  /*3860*/  MUFU.EX2 R174, R45 ;  /* 0x0000002d00ae7308 */ /* 0x000e620000000800 */
[----:B0-----:R-:W-:Y:S01]  /*3870*/  FADD.FTZ R2, R172, R25 ;  /* 0x00000019ac027221 */ /* 0x001fe20000010000 */
[----:B------:R-:W-:Y:S01]  /*3880*/  FADD.FTZ R48, R30, R29 ;  /* 0x0000001d1e307221 */ /* 0x000fe20000010000 */
[----:B------:R-:W-:-:S03]  /*3890*/  F2FP.F16.F32.PACK_AB R172, R172, R21 ;  /* 0x00000015acac723e */ /* 0x000fc600000000ff */
[----:B------:R-:W-:Y:S01]  /*38a0*/  FADD.FTZ R29, R167, R48 ;  /* 0x00000030a71d7221 */ /* 0x000fe20000010000 */
[C---:B------:R-:W-:Y:S01]  /*38b0*/  F2FP.F16.F32.PACK_AB R167, R32.reuse, R167 ;  /* 0x000000a720a7723e */ /* 0x040fe200000000ff */
[----:B------:R-:W0:Y:S01]  /*38c0*/  MUFU.EX2 R31, R31 ;  /* 0x0000001f001f7308 */ /* 0x000e220000000800 */
[----:B--2---:R-:W-:Y:S01]  /*38d0*/  FADD.FTZ R25, R27, R2 ;  /* 0x000000021b197221 */ /* 0x004fe20000010000 */
[----:B------:R-:W-:-:S06]  /*38e0*/  FADD.FTZ R50, R32, R29 ;  /* 0x0000001d20327221 */ /* 0x000fcc0000010000 */
[----:B------:R-:W2:Y:S01]  /*38f0*/  MUFU.EX2 R168, R49 ;  /* 0x0000003100a87308 */ /* 0x000ea20000000800 */
[C---:B-1----:R-:W-:Y:S01]  /*3900*/  FADD.FTZ R2, R174.reuse, R25 ;  /* 0x00000019ae027221 */ /* 0x042fe20000010000 */
[----:B------:R-:W-:-:S06]  /*3910*/  F2FP.F16.F32.PACK_AB R174, R174, R27 ;  /* 0x0000001baeae723e */ /* 0x000fcc00000000ff */
[----:B------:R-:W1:Y:S01]  /*3920*/  MUFU.EX2 R35, R35 ;  /* 0x0000002300237308 */ /* 0x000e620000000800 */
[----:B0-----:R-:W-:Y:S01]  /*3930*/  FADD.FTZ R25, R31, R2 ;  /* 0x000000021f197221 */ /* 0x001fe20000010000 */
[-CC-:B------:R-:W-:Y:S01]  /*3940*/  FFMA.FTZ R2, R5, R0.reuse, -R34.reuse ;  /* 0x0000000005027223 */ /* 0x180fe20000010822 */
[----:B------:R-:W-:-:S05]  /*3950*/  FFMA.FTZ R34, R85, R0, -R34 ;  /* 0x0000000055227223 */ /* 0x000fca0000010822 */
[----:B------:R-:W0:Y:S01]  /*3960*/  MUFU.EX2 R170, R53 ;  /* 0x0000003500aa7308 */ /* 0x000e220000000800 */
[----:B--2---:R-:W-:Y:S01]  /*3970*/  FADD.FTZ R48, R168, R25 ;  /* 0x00000019a8307221 */ /* 0x004fe20000010000 */
[----:B------:R-:W-:Y:S01]  /*3980*/  FADD.FTZ R25, R161, R50 ;  /* 0x00000032a1197221 */ /* 0x000fe20000010000 */
[----:B------:R-:W-:Y:S02]  /*3990*/  F2FP.F16.F32.PACK_AB R161, R36, R161 ;  /* 0x000000a124a1723e */ /* 0x000fe400000000ff */
[----:B------:R-:W-:Y:S01]  /*39a0*/  F2FP.F16.F32.PACK_AB R168, R168, R31 ;  /* 0x0000001fa8a8723e */ /* 0x000fe200000000ff */
[----:B------:R-:W-:Y:S02]  /*39b0*/  FADD.FTZ R50, R36, R25 ;  /* 0x0000001924327221 */ /* 0x000fe40000010000 */
[----:B------:R-:W2:Y:S01]  /*39c0*/  MUFU.EX2 R39, R39 ;  /* 0x0000002700277308 */ /* 0x000ea20000000800 */
[----:B-1----:R-:W-:Y:S01]  /*39d0*/  FADD.FTZ R5, R35, R48 ;  /* 0x0000003023057221 */ /* 0x002fe20000010000 */
[----:B------:R-:W-:Y:S01]  /*39e0*/  FADD.FTZ R25, R163, R50 ;  /* 0x00000032a3197221 */ /* 0x000fe20000010000 */
[----:B------:R-:W-:-:S03]  /*39f0*/  F2FP.F16.F32.PACK_AB R163, R40, R163 ;  /* 0x000000a328a3723e */ /* 0x000fc600000000ff */
[----:B------:R-:W-:Y:S02]  /*3a00*/  FADD.FTZ R10, R40, R25 ;  /* 0x00000019280a7221 */ /* 0x000fe40000010000 */
[----:B------:R-:W1:Y:S01]  /*3a10*/  MUFU.EX2 R164, R57 ;  /* 0x0000003900a47308 */ /* 0x000e620000000800 */
[C---:B0-----:R-:W-:Y:S01]  /*3a20*/  FADD.FTZ R48, R170.reuse, R5 ;  /* 0x00000005aa307221 */ /* 0x041fe20000010000 */
[----:B------:R-:W-:Y:S01]  /*3a30*/  FADD.FTZ R25, R115, R10 ;  /* 0x0000000a73197221 */ /* 0x000fe20000010000 */
[----:B------:R-:W-:Y:S02]  /*3a40*/  F2FP.F16.F32.PACK_AB R170, R170, R35 ;  /* 0x00000023aaaa723e */ /* 0x000fe400000000ff */
[----:B------:R-:W-:Y:S01]  /*3a50*/  CS2R R114, SRZ ;  /* 0x0000000000727805 */ /* 0x000fe2000001ff00 */
[----:B------:R-:W-:Y:S02]  /*3a60*/  FADD.FTZ R10, R42, R25 ;  /* 0x000000192a0a7221 */ /* 0x000fe40000010000 */
[----:B------:R-:W0:Y:S01]  /*3a70*/  MUFU.EX2 R43, R43 ;  /* 0x0000002b002b7308 */ /* 0x000e220000000800 */
[----:B--2---:R-:W-:Y:S01]  /*3a80*/  FADD.FTZ R5, R39, R48 ;  /* 0x0000003027057221 */ /* 0x004fe20000010000 */
[----:B------:R-:W-:Y:S01]  /*3a90*/  FADD.FTZ R25, R117, R10 ;  /* 0x0000000a75197221 */ /* 0x000fe20000010000 */
[----:B------:R-:W-:-:S03]  /*3aa0*/  CS2R R116, SRZ ;  /* 0x0000000000747805 */ /* 0x000fc6000001ff00 */
[----:B------:R-:W-:Y:S02]  /*3ab0*/  FADD.FTZ R10, R44, R25 ;  /* 0x000000192c0a7221 */ /* 0x000fe40000010000 */
[----:B------:R-:W2:Y:S01]  /*3ac0*/  MUFU.EX2 R166, R61 ;  /* 0x0000003d00a67308 */ /* 0x000ea20000000800 */
[C---:B-1----:R-:W-:Y:S01]  /*3ad0*/  FADD.FTZ R6, R164.reuse, R5 ;  /* 0x00000005a4067221 */ /* 0x042fe20000010000 */
[----:B------:R-:W-:Y:S01]  /*3ae0*/  FADD.FTZ R25, R119, R10 ;  /* 0x0000000a77197221 */ /* 0x000fe20000010000 */
[----:B------:R-:W-:Y:S02]  /*3af0*/  F2FP.F16.F32.PACK_AB R164, R164, R39 ;  /* 0x00000027a4a4723e */ /* 0x000fe400000000ff */
[----:B------:R-:W-:Y:S01]  /*3b00*/  CS2R R118, SRZ ;  /* 0x0000000000767805 */ /* 0x000fe2000001ff00 */
[----:B------:R-:W-:Y:S02]  /*3b10*/  FADD.FTZ R10, R46, R25 ;  /* 0x000000192e0a7221 */ /* 0x000fe40000010000 */
        /* <DEDUP_REMOVED lines=24> */
[----:B------:R-:W-:Y:S02]  /*3ca0*/  F2FP.F16.F32.PACK_AB R155, R38, R121 ;  /* 0x00000079269b723e */ /* 0x000fe400000000ff */
[----:B------:R-:W-:-:S04]  /*3cb0*/  CS2R R120, SRZ ;  /* 0x0000000000787805 */ /* 0x000fc8000001ff00 */
        /* <DEDUP_REMOVED lines=9> */
[----:B------:R-:W-:-:S03]  /*3d50*/  F2FP.F16.F32.PACK_AB R152, R152, R63 ;  /* 0x0000003f9898723e */ /* 0x000fc600000000ff */
[----:B-1----:R-:W-:-:S04]  /*3d60*/  FADD.FTZ R6, R2, R11 ;  /* 0x0000000b02067221 */ /* 0x002fc80000010000 */
[C---:B0-----:R-:W-:Y:S01]  /*3d70*/  FADD.FTZ R6, R3.reuse, R6 ;  /* 0x0000000603067221 */ /* 0x041fe20000010000 */
[----:B------:R-:W-:Y:S01]  /*3d80*/  F2FP.F16.F32.PACK_AB R154, R3, R2 ;  /* 0x00000002039a723e */ /* 0x000fe200000000ff */
[----:B------:R-:W-:Y:S02]  /*3d90*/  IMAD.MOV.U32 R2, RZ, RZ, 0x3f800000 ;  /* 0x3f800000ff027424 */ /* 0x000fe400078e00ff */
[----:B------:R-:W-:Y:S01]  /*3da0*/  IMAD.MOV.U32 R3, RZ, RZ, 0x3f800000 ;  /* 0x3f800000ff037424 */ /* 0x000fe200078e00ff */
[----:B------:R-:W-:Y:S06]  /*3db0*/  @!P3 BRA `(.L_x_2243) ;  /* 0x0000002800c0b947 */ /* 0x000fec0003800000 */
[----:B------:R-:W-:Y:S01]  /*3dc0*/  IMAD.MOV.U32 R10, RZ, RZ, R4 ;  /* 0x000000ffff0a7224 */ /* 0x000fe200078e0004 */
[----:B------:R-:W-:Y:S01]  /*3dd0*/  UMOV UR5, UR37 ;  /* 0x0000002500057c82 */ /* 0x000fe20008000000 */
[----:B------:R-:W-:Y:S01]  /*3de0*/  IMAD.MOV.U32 R11, RZ, RZ, R7 ;  /* 0x000000ffff0b7224 */ /* 0x000fe200078e0007 */
[----:B------:R-:W-:Y:S01]  /*3df0*/  UMOV UR6, UR36 ;  /* 0x0000002400067c82 */ /* 0x000fe20008000000 */
[----:B------:R-:W-:Y:S01]  /*3e00*/  IMAD.MOV.U32 R2, RZ, RZ, 0x3f800000 ;  /* 0x3f800000ff027424 */ /* 0x000fe200078e00ff */
[----:B------:R-:W-:Y:S01]  /*3e10*/  ULDC UR42, c[0x0][0x288] ;  /* 0x0000a200002a7ab9 */ /* 0x000fe20000000800 */
[----:B------:R-:W-:-:S07]  /*3e20*/  IMAD.MOV.U32 R151, RZ, RZ, RZ ;  /* 0x000000ffff977224 */ /* 0x000fce00078e00ff */
.L_x_2252:
[----:B------:R-:W-:-:S04]  /*3e30*/  UIADD3 UR7, UR6, 0x1, URZ ;  /* 0x0000000106077890 */ /* 0x000fc8000fffe03f */
[----:B------:R-:W-:-:S04]  /*3e40*/  UISETP.NE.AND UP1, UPT, UR7, 0x2, UPT ;  /* 0x000000020700788c */ /* 0x000fc8000bf25270 */
[----:B------:R-:W-:Y:S02]  /*3e50*/  USEL UR37, URZ, 0x1, UP1 ;  /* 0x000000013f257887 */ /* 0x000fe40008800000 */
[----:B------:R-:W-:Y:S02]  /*3e60*/  USEL UR36, UR7, URZ, UP1 ;  /* 0x0000003f07247287 */ /* 0x000fe40008800000 */
[----:B------:R-:W-:Y:S01]  /*3e70*/  ULOP3.LUT UR37, UR5, UR37, URZ, 0x3c, !UPT ;  /* 0x0000002505257292 */ /* 0x000fe2000f8e3c3f */
[----:B------:R-:W-:Y:S11]  /*3e80*/  @!P0 BRA `(.L_x_2244) ;  /* 0x0000000000048947 */ /* 0x000ff60003800000 */
[----:B------:R-:W-:Y:S01]  /*3e90*/  BPT.TRAP 0x1 ;  /* 0x000000040000795c */ /* 0x000fe20000300000 */
.L_x_2244:
[----:B------:R-:W-:Y:S01]  /*3ea0*/  ULEA UR7, UR36, UR38, 0x3 ;  /* 0x0000002624077291 */ /* 0x000fe2000f8e183f */
[----:B------:R-:W-:-:S05]  /*3eb0*/  IMAD.U32 R0, RZ, RZ, UR37 ;  /* 0x00000025ff007e24 */ /* 0x000fca000f8e00ff */
[----:B------:R-:W-:-:S04]  /*3ec0*/  SHF.L.U32 R0, R0, 0x1f, RZ ;  /* 0x0000001f00007819 */ /* 0x000fc800000006ff */
[----:B------:R0:W1:Y:S01]  /*3ed0*/  SYNCS.PHASECHK.TRANS64.TRYWAIT P3, [UR7+0x34830], R0 ;  /* 0x03483000ff0075a7 */ /* 0x0000620008060147 */
[----:B------:R-:W-:Y:S05]  /*3ee0*/  @!P0 BRA `(.L_x_2245) ;  /* 0x0000000000048947 */ /* 0x000fea0003800000 */
[----:B------:R-:W-:Y:S01]  /*3ef0*/  BPT.TRAP 0x1 ;  /* 0x000000040000795c */ /* 0x000fe20000300000 */
.L_x_2245:
[----:B-1----:R-:W-:Y:S05]  /*3f00*/  @P3 BRA `(.L_x_2246) ;  /* 0x0000000000083947 */ /* 0x002fea0003800000 */
[----:B------:R-:W1:Y:S02]  /*3f10*/  SYNCS.PHASECHK.TRANS64.TRYWAIT P3, [UR7+0x34830], R0 ;  /* 0x03483000ff0075a7 */ /* 0x000e640008060147 */
[----:B-1----:R-:W-:Y:S05]  /*3f20*/  @!P3 BRA `(.L_x_2247) ;  /* 0x000000c00090b947 */ /* 0x002fea0003800000 */
.L_x_2246:
        /* <DEDUP_REMOVED lines=141> */
.L_x_2248:
[----:B------:R-:W-:Y:S01]  /*4800*/  ULEA UR10, UR6, UR38, 0x3 ;  /* 0x00000026060a7291 */ /* 0x000fe2000f8e183f */
[----:B01----:R-:W-:-:S05]  /*4810*/  IMAD.U32 R0, RZ, RZ, UR5 ;  /* 0x00000005ff007e24 */ /* 0x003fca000f8e00ff */
[----:B------:R-:W-:-:S04]  /*4820*/  SHF.L.U32 R0, R0, 0x1f, RZ ;  /* 0x0000001f00007819 */ /* 0x000fc800000006ff */
[----:B------:R0:W1:Y:S01]  /*4830*/  SYNCS.PHASECHK.TRANS64.TRYWAIT P3, [UR10+0x34850], R0 ;  /* 0x03485000ff0075a7 */ /* 0x000062000806014a */
[----:B------:R-:W-:Y:S05]  /*4840*/  @!P0 BRA `(.L_x_2249) ;  /* 0x0000000000048947 */ /* 0x000fea0003800000 */
[----:B------:R-:W-:Y:S01]  /*4850*/  BPT.TRAP 0x1 ;  /* 0x000000040000795c */ /* 0x000fe20000300000 */
.L_x_2249:
[----:B-1----:R-:W-:Y:S05]  /*4860*/  @P3 BRA `(.L_x_2250) ;  /* 0x0000000000083947 */ /* 0x002fea0003800000 */
[----:B------:R-:W1:Y:S02]  /*4870*/  SYNCS.PHASECHK.TRANS64.TRYWAIT P3, [UR10+0x34850], R0 ;  /* 0x03485000ff0075a7 */ /* 0x000e64000806014a */
[----:B-1----:R-:W-:Y:S05]  /*4880*/  @!P3 BRA `(.L_x_2251) ;  /* 0x000000b80050b947 */ /* 0x002fea0003800000 */
.L_x_2250:
[----:B------:R-:W-:Y:S01]  /*4890*/  UIADD3 UR5, UR38, 0x400, URZ ;  /* 0x0000040026057890 */ /* 0x000fe2000fffe03f */
[----:B------:R-:W-:Y:S01]  /*48a0*/  WARPGROUP.ARRIVE ;  /* 0x00000000000079c5 */ /* 0x000fe20000000000 */
[----:B------:R-:W-:Y:S01]  /*48b0*/  UMOV UR15, 0x40000040 ;  /* 0x40000040000f7882 */ /* 0x000fe20000000000 */
[----:B------:R-:W-:Y:S01]  /*48c0*/  VIADD R14, R18, UR60 ;  /* 0x0000003c120e7c36 */ /* 0x000fe20008000000 */
[----:B------:R-:W-:Y:S01]  /*48d0*/  USHF.R.U32.HI UR5, URZ, 0x4, UR5 ;  /* 0x000000043f057899 */ /* 0x000fe20008011605 */
[----:B------:R-:W2:Y:S01]  /*48e0*/  LDC R7, c[0x0][0x2f0] ;  /* 0x0000bc00ff077b82 */ /* 0x000ea20000000800 */
[----:B------:R-:W-:Y:S02]  /*48f0*/  UISETP.GT.AND UP1, UPT, UR4, UR11, UPT ;  /* 0x0000000b0400728c */ /* 0x000fe4000bf24270 */
[----:B------:R-:W-:-:S04]  /*4900*/  ULOP3.LUT UR5, UR5, 0x3fff, URZ, 0xc0, !UPT ;  /* 0x00003fff05057892 */ /* 0x000fc8000f8ec03f */
[----:B------:R-:W-:-:S04]  /*4910*/  ULOP3.LUT UR5, UR5, 0x4000000, URZ, 0xfc, !UPT ;  /* 0x0400000005057892 */ /* 0x000fc8000f8efc3f */
[----:B------:R-:W-:-:S03]  /*4920*/  ULEA UR5, UR6, UR5, 0xb ;  /* 0x0000000506057291 */ /* 0x000fc6000f8e583f */
[----:B------:R-:W-:Y:S02]  /*4930*/  @UP0 ULDC UR6, c[0x0][0x44c] ;  /* 0x0001130000060ab9 */ /* 0x000fe40000000800 */
[----:B01----:R-:W-:Y:S01]  /*4940*/  @P2 IMAD.HI.U32 R0, R14, UR6, RZ ;  /* 0x000000060e002c27 */ /* 0x003fe2000f8e00ff */
[----:B------:R-:W-:Y:S01]  /*4950*/  @UP0 ULDC UR6, c[0x0][0x450] ;  /* 0x0001140000060ab9 */ /* 0x000fe20000000800 */
[----:B------:R-:W-:Y:S02]  /*4960*/  UMOV UR14, UR5 ;  /* 0x00000005000e7c82 */ /* 0x000fe40008000000 */
[----:B------:R-:W-:Y:S01]  /*4970*/  HGMMA.64x128x16.F32 R88, R180, gdesc[UR12].tnspB, R88, gsb0 ;  /* 0x41e0000cb4587df0 */ /* 0x000fe20008000858 */
[----:B------:R-:W-:Y:S01]  /*4980*/  UIADD3 UR14, UR5, 0x80, URZ ;  /* 0x00000080050e7890 */ /* 0x000fe2000fffe03f */
[----:B------:R-:W-:Y:S01]  /*4990*/  @P2 SHF.R.U32.HI R14, RZ, UR6, R0 ;  /* 0x00000006ff0e2c19 */ /* 0x000fe20008011600 */
[----:B------:R-:W-:Y:S01]  /*49a0*/  UMOV UR15, 0x40000040 ;  /* 0x40000040000f7882 */ /* 0x000fe20000000000 */
[----:B------:R-:W-:-:S02]  /*49b0*/  UMOV UR6, 0xffffff80 ;  /* 0xffffff8000067882 */ /* 0x000fc40000000000 */
[----:B------:R-:W-:Y:S01]  /*49c0*/  UIMAD UR6, UR4, UR6, 0x1 ;  /* 0x00000001040674a4 */ /* 0x000fe2000f8e0206 */
[----:B------:R-:W0:Y:S01]  /*49d0*/  SHFL.IDX PT, R3, R14, 0x1, 0x1c1f ;  /* 0x003c1f000e037f89 */ /* 0x000e2200000e0000 */
[----:B------:R-:W-:-:S04]  /*49e0*/  UIADD3 UR4, UR4, -0x1, URZ ;  /* 0xffffffff04047890 */ /* 0x000fc8000fffe03f */
[----:B------:R-:W-:Y:S01]  /*49f0*/  IMAD.U32 R2, RZ, RZ, UR6 ;  /* 0x00000006ff027e24 */ /* 0x000fe2000f8e00ff */
[----:B------:R-:W-:-:S03]  /*4a00*/  UIADD3 UR6, UR5, 0x380, URZ ;  /* 0x0000038005067890 */ /* 0x000fc6000fffe03f */
[----:B------:R-:W-:-:S04]  /*4a10*/  IMAD R2, R17, -0x2, R2 ;  /* 0xfffffffe11027824 */ /* 0x000fc800078e0202 */
[----:B--2---:R-:W-:-:S05]  /*4a20*/  IMAD R2, R7, UR61, R2 ;  /* 0x0000003d07027c24 */ /* 0x004fca000f8e0202 */
[----:B0-----:R-:W-:-:S04]  /*4a30*/  IADD3 R0, R3, -UR42, R2 ;  /* 0x8000002a03007c10 */ /* 0x001fc8000fffe002 */
[C---:B------:R-:W-:Y:S02]  /*4a40*/  ISETP.GT.AND P3, PT, R0.reuse, RZ, PT ;  /* 0x000000ff0000720c */ /* 0x040fe40003f64270 */
[----:B------:R-:W-:-:S04]  /*4a50*/  ISETP.GT.AND P4, PT, R0, 0x1, PT ;  /* 0x000000010000780c */ /* 0x000fc80003f84270 */
[----:B------:R-:W-:Y:S02]  /*4a60*/  FSEL R199, R27, -INF , P4 ;  /* 0xff8000001bc77808 */ /* 0x000fe40002000000 */
[----:B------:R-:W-:-:S04]  /*4a70*/  ISETP.GT.AND P4, PT, R0, 0x9, PT ;  /* 0x000000090000780c */ /* 0x000fc80003f84270 */
[----:B------:R-:W-:Y:S02]  /*4a80*/  FSEL R197, R31, -INF , P4 ;  /* 0xff8000001fc57808 */ /* 0x000fe40002000000 */
[----:B------:R-:W-:-:S04]  /*4a90*/  ISETP.GT.AND P4, PT, R0, 0x11, PT ;  /* 0x000000110000780c */ /* 0x000fc80003f84270 */
[----:B------:R-:W-:Y:S02]  /*4aa0*/  FSEL R195, R35, -INF , P4 ;  /* 0xff80000023c37808 */ /* 0x000fe40002000000 */
[----:B------:R-:W-:Y:S01]  /*4ab0*/  ISETP.GT.AND P4, PT, R0, 0x19, PT ;  /* 0x000000190000780c */ /* 0x000fe20003f84270 */
[----:B------:R-:W-:Y:S02]  /*4ac0*/  WARPGROUP.DEPBAR.LE gsb0, 0x0 ;  /* 0x00008000000079c5 */ /* 0x000fe40000010000 */
[----:B------:R-:W-:Y:S01]  /*4ad0*/  WARPGROUP.ARRIVE ;  /* 0x00000000000079c5 */ /* 0x000fe20000000000 */
[----:B------:R-:W-:Y:S02]  /*4ae0*/  FSEL R181, R26, -INF , P3 ;  /* 0xff8000001ab57808 */ /* 0x000fe40001800000 */
[----:B------:R-:W-:Y:S02]  /*4af0*/  ISETP.GT.AND P3, PT, R0, 0x8, PT ;  /* 0x000000080000780c */ /* 0x000fe40003f64270 */
[----:B------:R-:W-:Y:S01]  /*4b00*/  FMNMX.FTZ R4, R181, R10, !PT ;  /* 0x0000000ab5047209 */ /* 0x000fe20007810000 */
[----:B------:R-:W-:Y:S01]  /*4b10*/  HGMMA.64x128x16.F32 R88, R176, gdesc[UR12].tnspB, R88, gsb0 ;  /* 0x41e0000cb0587df0 */ /* 0x000fe20008000858 */
[----:B------:R-:W-:Y:S01]  /*4b20*/  UIADD3 UR14, UR5, 0x100, URZ ;  /* 0x00000100050e7890 */ /* 0x000fe2000fffe03f */
[----:B------:R-:W-:Y:S01]  /*4b30*/  FSEL R183, R30, -INF , P3 ;  /* 0xff8000001eb77808 */ /* 0x000fe20001800000 */
[----:B------:R-:W-:Y:S01]  /*4b40*/  UMOV UR15, 0x40000040 ;  /* 0x40000040000f7882 */ /* 0x000fe20000000000 */
[----:B------:R-:W-:-:S02]  /*4b50*/  FMNMX.FTZ R4, R199, R4, !PT ;  /* 0x00000004c7047209 */ /* 0x000fc40007810000 */
[----:B------:R-:W-:Y:S02]  /*4b60*/  ISETP.GT.AND P3, PT, R0, 0x10, PT ;  /* 0x000000100000780c */ /* 0x000fe40003f64270 */
[----:B------:R-:W-:-:S04]  /*4b70*/  FMNMX.FTZ R4, R183, R4, !PT ;  /* 0x00000004b7047209 */ /* 0x000fc80007810000 */
[----:B------:R-:W-:Y:S01]  /*4b80*/  FMNMX.FTZ R4, R197, R4, !PT ;  /* 0x00000004c5047209 */ /* 0x000fe20007810000 */
        /* <DEDUP_REMOVED lines=10> */
[C---:B------:R-:W-:Y:S02]  /*4c30*/  ISETP.GT.AND P3, PT, R0.reuse, 0x20, PT ;  /* 0x000000200000780c */ /* 0x040fe40003f64270 */
[----:B------:R-:W-:Y:S01]  /*4c40*/  FMNMX.FTZ R4, R179, R4, !PT ;  /* 0x00000004b3047209 */ /* 0x000fe20007810000 */
[----:B------:R-:W-:Y:S02]  /*4c50*/  WARPGROUP.DEPBAR.LE gsb0, 0x0 ;  /* 0x00008000000079c5 */ /* 0x000fe40000010000 */
[----:B------:R-:W-:Y:S01]  /*4c60*/  WARPGROUP.ARRIVE ;  /* 0x00000000000079c5 */ /* 0x000fe20000000000 */
[----:B------:R-:W-:Y:S02]  /*4c70*/  FSEL R175, R39, -INF , P4 ;  /* 0xff80000027af7808 */ /* 0x000fe40002000000 */
[----:B------:R-:W-:Y:S02]  /*4c80*/  ISETP.GT.AND P4, PT, R0, 0x21, PT ;  /* 0x000000210000780c */ /* 0x000fe40003f84270 */
[----:B------:R-:W-:Y:S01]  /*4c90*/  FSEL R173, R42, -INF , P3 ;  /* 0xff8000002aad7808 */ /* 0x000fe20001800000 */
[----:B------:R-:W-:Y:S01]  /*4ca0*/  HGMMA.64x128x16.F32 R88, R168, gdesc[UR12].tnspB, R88, gsb0 ;  /* 0x41e0000ca8587df0 */ /* 0x000fe20008000858 */
[----:B------:R-:W-:Y:S01]  /*4cb0*/  UIADD3 UR14, UR5, 0x200, URZ ;  /* 0x00000200050e7890 */ /* 0x000fe2000fffe03f */
[----:B------:R-:W-:Y:S01]  /*4cc0*/  FMNMX.FTZ R4, R175, R4, !PT ;  /* 0x00000004af047209 */ /* 0x000fe20007810000 */
[----:B------:R-:W-:Y:S01]  /*4cd0*/  UMOV UR15, 0x40000040 ;  /* 0x40000040000f7882 */ /* 0x000fe20000000000 */
[----:B------:R-:W-:-:S02]  /*4ce0*/  ISETP.GT.AND P3, PT, R0, 0x28, PT ;  /* 0x000000280000780c */ /* 0x000fc40003f64270 */
[----:B------:R-:W-:Y:S01]  /*4cf0*/  FMNMX.FTZ R4, R173, R4, !PT ;  /* 0x00000004ad047209 */ /* 0x000fe20007810000 */
[----:B------:R-:W-:Y:S02]  /*4d00*/  WARPGROUP.DEPBAR.LE gsb0, 0x0 ;  /* 0x00008000000079c5 */ /* 0x000fe40000010000 */
[----:B------:R-:W-:Y:S01]  /*4d10*/  WARPGROUP.ARRIVE ;  /* 0x00000000000079c5 */ /* 0x000fe20000000000 */
[----:B------:R-:W-:Y:S02]  /*4d20*/  FSEL R171, R43, -INF , P4 ;  /* 0xff8000002bab7808 */ /* 0x000fe40002000000 */
[----:B------:R-:W-:Y:S02]  /*4d30*/  ISETP.GT.AND P4, PT, R0, 0x29, PT ;  /* 0x000000290000780c */ /* 0x000fe40003f84270 */
[----:B------:R-:W-:Y:S01]  /*4d40*/  FSEL R169, R46, -INF , P3 ;  /* 0xff8000002ea97808 */ /* 0x000fe20001800000 */
[----:B------:R-:W-:Y:S01]  /*4d50*/  HGMMA.64x128x16.F32 R88, R164, gdesc[UR12].tnspB, R88, gsb0 ;  /* 0x41e0000ca4587df0 */ /* 0x000fe20008000858 */
[----:B------:R-:W-:Y:S01]  /*4d60*/  FMNMX.FTZ R4, R171, R4, !PT ;  /* 0x00000004ab047209 */ /* 0x000fe20007810000 */
[----:B------:R-:W-:Y:S01]  /*4d70*/  UIADD3 UR14, UR5, 0x280, URZ ;  /* 0x00000280050e7890 */ /* 0x000fe2000fffe03f */
[----:B------:R-:W-:Y:S01]  /*4d80*/  ISETP.GT.AND P3, PT, R0, 0x30, PT ;  /* 0x000000300000780c */ /* 0x000fe20003f64270 */
[----:B------:R-:W-:Y:S01]  /*4d90*/  UMOV UR15, 0x40000040 ;  /* 0x40000040000f7882 */ /* 0x000fe20000000000 */
[----:B------:R-:W-:-:S02]  /*4da0*/  FSEL R47, R47, -INF , P4 ;  /* 0xff8000002f2f7808 */ /* 0x000fc40002000000 */
[----:B------:R-:W-:Y:S02]  /*4db0*/  FMNMX.FTZ R4, R169, R4, !PT ;  /* 0x00000004a9047209 */ /* 0x000fe40007810000 */
[----:B------:R-:W-:Y:S02]  /*4dc0*/  ISETP.GT.AND P4, PT, R0, 0x31, PT ;  /* 0x000000310000780c */ /* 0x000fe40003f84270 */
[----:B------:R-:W-:Y:S02]  /*4dd0*/  FSEL R43, R50, -INF , P3 ;  /* 0xff800000322b7808 */ /* 0x000fe40001800000 */
[----:B------:R-:W-:Y:S02]  /*4de0*/  FMNMX.FTZ R4, R47, R4, !PT ;  /* 0x000000042f047209 */ /* 0x000fe40007810000 */
[----:B------:R-:W-:Y:S02]  /*4df0*/  ISETP.GT.AND P3, PT, R0, 0x38, PT ;  /* 0x000000380000780c */ /* 0x000fe40003f64270 */
[----:B------:R-:W-:-:S02]  /*4e00*/  FSEL R51, R51, -INF , P4 ;  /* 0xff80000033337808 */ /* 0x000fc40002000000 */
[----:B------:R-:W-:Y:S02]  /*4e10*/  FMNMX.FTZ R4, R43, R4, !PT ;  /* 0x000000042b047209 */ /* 0x000fe40007810000 */
[----:B------:R-:W-:Y:S02]  /*4e20*/  ISETP.GT.AND P4, PT, R0, 0x39, PT ;  /* 0x000000390000780c */ /* 0x000fe40003f84270 */
[----:B------:R-:W-:Y:S01]  /*4e30*/  FSEL R39, R54, -INF , P3 ;  /* 0xff80000036277808 */ /* 0x000fe20001800000 */
[----:B------:R-:W-:Y:S01]  /*4e40*/  IMAD.U32 R54, RZ, RZ, UR10 ;  /* 0x0000000aff367e24 */ /* 0x000fe2000f8e00ff */
[----:B------:R-:W-:Y:S02]  /*4e50*/  FMNMX.FTZ R4, R51, R4, !PT ;  /* 0x0000000433047209 */ /* 0x000fe40007810000 */
[----:B------:R-:W-:Y:S02]  /*4e60*/  ISETP.GT.AND P3, PT, R0, 0x40, PT ;  /* 0x000000400000780c */ /* 0x000fe40003f64270 */
        /* <DEDUP_REMOVED lines=46> */
[----:B------:R-:W0:Y:S01]  /*5150*/  LDC R0, c[0x0][0x988] ;  /* 0x00026200ff007b82 */ /* 0x000e220000000800 */
[----:B------:R-:W-:Y:S02]  /*5160*/  FMNMX.FTZ R4, R83, R4, !PT ;  /* 0x0000000453047209 */ /* 0x000fe40007810000 */
[----:B------:R-:W-:Y:S02]  /*5170*/  FSEL R87, R87, -INF , P4 ;  /* 0xff80000057577808 */ /* 0x000fe40002000000 */
[----:B------:R-:W-:-:S04]  /*5180*/  FMNMX.FTZ R4, R35, R4, !PT ;  /* 0x0000000423047209 */ /* 0x000fc80007810000 */
[----:B------:R-:W-:Y:S01]  /*5190*/  FMNMX.FTZ R20, R87, R4, !PT ;  /* 0x0000000457147209 */ /* 0x000fe20007810000 */
[----:B------:R-:W-:Y:S02]  /*51a0*/  WARPGROUP.DEPBAR.LE gsb0, 0x0 ;  /* 0x00008000000079c5 */ /* 0x000fe40000010000 */
[----:B------:R-:W-:Y:S02]  /*51b0*/  WARPGROUP.ARRIVE ;  /* 0x00000000000079c5 */ /* 0x000fe40000000000 */
[----:B------:R-:W1:Y:S04]  /*51c0*/  SHFL.BFLY PT, R165, R20, 0x2, 0x1f ;  /* 0x0c401f0014a57f89 */ /* 0x000e6800000e0000 */
[----:B------:R-:W-:Y:S01]  /*51d0*/  HGMMA.64x128x16.F32 R88, R160, gdesc[UR12].tnspB, R88, gsb0 ;  /* 0x41e0000ca0587df0 */ /* 0x000fe20008000858 */
[----:B------:R-:W-:Y:S01]  /*51e0*/  UIADD3 UR14, UR5, 0x300, URZ ;  /* 0x00000300050e7890 */ /* 0x000fe2000fffe03f */
[----:B------:R-:W-:-:S02]  /*51f0*/  UMOV UR15, 0x40000040 ;  /* 0x40000040000f7882 */ /* 0x000fc40000000000 */
[----:B------:R-:W-:Y:S01]  /*5200*/  UMOV UR5, UR37 ;  /* 0x0000002500057c82 */ /* 0x000fe20008000000 */
[----:B-1----:R-:W-:Y:S02]  /*5210*/  FMNMX.FTZ R26, R20, R165, !PT ;  /* 0x000000a5141a7209 */ /* 0x002fe40007810000 */
[----:B------:R-:W1:Y:S04]  /*5220*/  SHFL.IDX PT, R165, R14, RZ, 0x1c1f ;  /* 0x001c1fff0ea57589 */ /* 0x000e6800000e0000 */
[----:B------:R-:W2:Y:S01]  /*5230*/  SHFL.BFLY PT, R167, R26, 0x1, 0x1f ;  /* 0x0c201f001aa77f89 */ /* 0x000ea200000e0000 */
[----:B-1----:R-:W-:-:S04]  /*5240*/  IADD3 R30, R165, -UR42, R2 ;  /* 0x8000002aa51e7c10 */ /* 0x002fc8000fffe002 */
[C---:B------:R-:W-:Y:S02]  /*5250*/  ISETP.GT.AND P4, PT, R30.reuse, RZ, PT ;  /* 0x000000ff1e00720c */ /* 0x040fe40003f84270 */
[----:B------:R-:W-:Y:S02]  /*5260*/  ISETP.GT.AND P5, PT, R30, 0x1, PT ;  /* 0x000000011e00780c */ /* 0x000fe40003fa4270 */
[----:B------:R-:W-:Y:S02]  /*5270*/  FSEL R2, R24, -INF , P4 ;  /* 0xff80000018027808 */ /* 0x000fe40002000000 */
[----:B------:R-:W-:Y:S02]  /*5280*/  ISETP.GT.AND P4, PT, R30, 0x8, PT ;  /* 0x000000081e00780c */ /* 0x000fe40003f84270 */
[----:B------:R-:W-:Y:S02]  /*5290*/  FSEL R25, R25, -INF , P5 ;  /* 0xff80000019197808 */ /* 0x000fe40002800000 */
[----:B------:R-:W-:-:S02]  /*52a0*/  FMNMX.FTZ R20, R2, R11, !PT ;  /* 0x0000000b02147209 */ /* 0x000fc40007810000 */
[C---:B------:R-:W-:Y:S02]  /*52b0*/  ISETP.GT.AND P5, PT, R30.reuse, 0x9, PT ;  /* 0x000000091e00780c */ /* 0x040fe40003fa4270 */
[----:B------:R-:W-:Y:S02]  /*52c0*/  FMNMX.FTZ R20, R25, R20, !PT ;  /* 0x0000001419147209 */ /* 0x000fe40007810000 */
[----:B------:R-:W-:Y:S02]  /*52d0*/  FSEL R29, R29, -INF , P5 ;  /* 0xff8000001d1d7808 */ /* 0x000fe40002800000 */
[----:B------:R-:W-:Y:S02]  /*52e0*/  ISETP.GT.AND P5, PT, R30, 0x11, PT ;  /* 0x000000111e00780c */ /* 0x000fe40003fa4270 */
[----:B--2---:R-:W-:Y:S02]  /*52f0*/  FMNMX.FTZ R4, R26, R167, !PT ;  /* 0x000000a71a047209 */ /* 0x004fe40007810000 */
[----:B------:R-:W-:-:S02]  /*5300*/  FSEL R33, R33, -INF , P5 ;  /* 0xff80000021217808 */ /* 0x000fc40002800000 */
[----:B------:R-:W-:Y:S01]  /*5310*/  ISETP.GT.AND P5, PT, R30, 0x19, PT ;  /* 0x000000191e00780c */ /* 0x000fe20003fa4270 */
[C---:B0-----:R-:W-:Y:S01]  /*5320*/  FMUL.FTZ R12, R4.reuse, R0 ;  /* 0x00000000040c7220 */ /* 0x041fe20000410000 */
[----:B------:R-:W-:Y:S02]  /*5330*/  FSETP.NEU.FTZ.AND P3, PT, R4, -INF , PT ;  /* 0xff8000000400780b */ /* 0x000fe40003f7d000 */
[----:B------:R-:W-:Y:S02]  /*5340*/  FSEL R37, R37, -INF , P5 ;  /* 0xff80000025257808 */ /* 0x000fe40002800000 */
[----:B------:R-:W-:Y:S02]  /*5350*/  ISETP.GT.AND P5, PT, R30, 0x21, PT ;  /* 0x000000211e00780c */ /* 0x000fe40003fa4270 */
[----:B------:R-:W-:Y:S02]  /*5360*/  FSEL R12, R12, RZ, P3 ;  /* 0x000000ff0c0c7208 */ /* 0x000fe40001800000 */
[----:B------:R-:W-:-:S02]  /*5370*/  FSEL R41, R41, -INF , P5 ;  /* 0xff80000029297808 */ /* 0x000fc40002800000 */
[C---:B------:R-:W-:Y:S01]  /*5380*/  ISETP.GT.AND P5, PT, R30.reuse, 0x29, PT ;  /* 0x000000291e00780c */ /* 0x040fe20003fa4270 */
[-CC-:B------:R-:W-:Y:S01]  /*5390*/  FFMA.FTZ R197, R197, R0.reuse, -R12.reuse ;  /* 0x00000000c5c57223 */ /* 0x180fe2000001080c */
[-CC-:B------:R-:W-:Y:S01]  /*53a0*/  FFMA.FTZ R14, R199, R0.reuse, -R12.reuse ;  /* 0x00000000c70e7223 */ /* 0x180fe2000001080c */
[-CC-:B------:R-:W-:Y:S01]  /*53b0*/  FFMA.FTZ R34, R171, R0.reuse, -R12.reuse ;  /* 0x00000000ab227223 */ /* 0x180fe2000001080c */
[----:B------:R-:W-:Y:S01]  /*53c0*/  FSEL R45, R45, -INF , P5 ;  /* 0xff8000002d2d7808 */ /* 0x000fe20002800000 */
[-CC-:B------:R-:W-:Y:S01]  /*53d0*/  FFMA.FTZ R175, R175, R0.reuse, -R12.reuse ;  /* 0x00000000afaf7223 */ /* 0x180fe2000001080c */
[C---:B------:R-:W-:Y:S01]  /*53e0*/  ISETP.GT.AND P5, PT, R30.reuse, 0x31, PT ;  /* 0x000000311e00780c */ /* 0x040fe20003fa4270 */
[-CC-:B------:R-:W-:Y:S01]  /*53f0*/  FFMA.FTZ R46, R7, R0.reuse, -R12.reuse ;  /* 0x00000000072e7223 */ /* 0x180fe2000001080c */
[-CC-:B------:R-:W-:Y:S01]  /*5400*/  FFMA.FTZ R181, R181, R0.reuse, -R12.reuse ;  /* 0x00000000b5b57223 */ /* 0x180fe2000001080c */
[-CC-:B------:R-:W-:Y:S01]  /*5410*/  FFMA.FTZ R183, R183, R0.reuse, -R12.reuse ;  /* 0x00000000b7b77223 */ /* 0x180fe2000001080c */
[----:B------:R-:W-:Y:S01]  /*5420*/  FSEL R49, R49, -INF , P5 ;  /* 0xff80000031317808 */ /* 0x000fe20002800000 */
[----:B------:R-:W-:Y:S01]  /*5430*/  MUFU.EX2 R14, R14 ;  /* 0x0000000e000e7308 */ /* 0x000fe20000000800 */
[C---:B------:R-:W-:Y:S01]  /*5440*/  ISETP.GT.AND P5, PT, R30.reuse, 0x39, PT ;  /* 0x000000391e00780c */ /* 0x040fe20003fa4270 */
[-CC-:B------:R-:W-:Y:S01]  /*5450*/  FFMA.FTZ R177, R177, R0.reuse, -R12.reuse ;  /* 0x00000000b1b17223 */ /* 0x180fe2000001080c */
[-CC-:B------:R-:W-:Y:S01]  /*5460*/  FFMA.FTZ R179, R179, R0.reuse, -R12.reuse ;  /* 0x00000000b3b37223 */ /* 0x180fe2000001080c */
[-CC-:B------:R-:W-:Y:S01]  /*5470*/  FFMA.FTZ R173, R173, R0.reuse, -R12.reuse ;  /* 0x00000000adad7223 */ /* 0x180fe2000001080c */
[----:B------:R-:W-:Y:S01]  /*5480*/  FSEL R53, R53, -INF , P5 ;  /* 0xff80000035357808 */ /* 0x000fe20002800000 */
[-CC-:B------:R-:W-:Y:S01]  /*5490*/  FFMA.FTZ R51, R51, R0.reuse, -R12.reuse ;  /* 0x0000000033337223 */ /* 0x180fe2000001080c */
[C---:B------:R-:W-:Y:S01]  /*54a0*/  ISETP.GT.AND P5, PT, R30.reuse, 0x41, PT ;  /* 0x000000411e00780c */ /* 0x040fe20003fa4270 */
[----:B------:R-:W-:Y:S01]  /*54b0*/  MUFU.EX2 R181, R181 ;  /* 0x000000b500b57308 */ /* 0x000fe20000000800 */
[-CC-:B------:R-:W-:Y:S01]  /*54c0*/  FFMA.FTZ R27, R27, R0.reuse, -R12.reuse ;  /* 0x000000001b1b7223 */ /* 0x180fe2000001080c */
[-CC-:B------:R-:W-:Y:S01]  /*54d0*/  FFMA.FTZ R15, R15, R0.reuse, -R12.reuse ;  /* 0x000000000f0f7223 */ /* 0x180fe2000001080c */
[----:B------:R-:W-:Y:S01]  /*54e0*/  FSEL R57, R57, -INF , P5 ;  /* 0xff80000039397808 */ /* 0x000fe20002800000 */
[-CC-:B------:R-:W-:Y:S01]  /*54f0*/  FFMA.FTZ R13, R13, R0.reuse, -R12.reuse ;  /* 0x000000000d0d7223 */ /* 0x180fe2000001080c */
[----:B------:R-:W-:Y:S01]  /*5500*/  ISETP.GT.AND P5, PT, R30, 0x49, PT ;  /* 0x000000491e00780c */ /* 0x000fe20003fa4270 */
[-CC-:B------:R-:W-:Y:S01]  /*5510*/  FFMA.FTZ R31, R31, R0.reuse, -R12.reuse ;  /* 0x000000001f1f7223 */ /* 0x180fe2000001080c */
[----:B------:R-:W-:Y:S01]  /*5520*/  FFMA.FTZ R35, R35, R0, -R12 ;  /* 0x0000000023237223 */ /* 0x000fe2000001080c */
[----:B------:R-:W-:Y:S01]  /*5530*/  MUFU.EX2 R183, R183 ;  /* 0x000000b700b77308 */ /* 0x000fe20000000800 */
[----:B------:R-:W-:-:S02]  /*5540*/  FSEL R61, R61, -INF , P5 ;  /* 0xff8000003d3d7808 */ /* 0x000fc40002800000 */
[----:B------:R-:W-:-:S04]  /*5550*/  ISETP.GT.AND P5, PT, R30, 0x51, PT ;  /* 0x000000511e00780c */ /* 0x000fc80003fa4270 */
[----:B------:R-:W-:Y:S01]  /*5560*/  FSEL R65, R65, -INF , P5 ;  /* 0xff80000041417808 */ /* 0x000fe20002800000 */
[----:B------:R-:W-:Y:S01]  /*5570*/  MUFU.EX2 R177, R177 ;  /* 0x000000b100b17308 */ /* 0x000fe20000000800 */
[----:B------:R-:W-:-:S04]  /*5580*/  ISETP.GT.AND P5, PT, R30, 0x59, PT ;  /* 0x000000591e00780c */ /* 0x000fc80003fa4270 */
[----:B------:R-:W-:Y:S02]  /*5590*/  FSEL R69, R69, -INF , P5 ;  /* 0xff80000045457808 */ /* 0x000fe40002800000 */
[C---:B------:R-:W-:Y:S01]  /*55a0*/  ISETP.GT.AND P5, PT, R30.reuse, 0x61, PT ;  /* 0x000000611e00780c */ /* 0x040fe20003fa4270 */
[----:B------:R-:W-:Y:S03]  /*55b0*/  MUFU.EX2 R179, R179 ;  /* 0x000000b300b37308 */ /* 0x000fe60000000800 */
[----:B------:R-:W-:Y:S02]  /*55c0*/  FSEL R73, R73, -INF , P5 ;  /* 0xff80000049497808 */ /* 0x000fe40002800000 */
[----:B------:R-:W-:-:S03]  /*55d0*/  ISETP.GT.AND P5, PT, R30, 0x69, PT ;  /* 0x000000691e00780c */ /* 0x000fc60003fa4270 */
[----:B------:R-:W-:Y:S01]  /*55e0*/  MUFU.EX2 R173, R173 ;  /* 0x000000ad00ad7308 */ /* 0x000fe20000000800 */
[----:B------:R-:W-:Y:S02]  /*55f0*/  FSEL R77, R77, -INF , P5 ;  /* 0xff8000004d4d7808 */ /* 0x000fe40002800000 */
[----:B------:R-:W-:Y:S01]  /*5600*/  ISETP.GT.AND P5, PT, R30, 0x71, PT ;  /* 0x000000711e00780c */ /* 0x000fe20003fa4270 */
[----:B------:R-:W-:Y:S02]  /*5610*/  WARPGROUP.DEPBAR.LE gsb0, 0x0 ;  /* 0x00008000000079c5 */ /* 0x000fe40000010000 */
[----:B------:R-:W-:Y:S01]  /*5620*/  FSEL R161, R28, -INF , P4 ;  /* 0xff8000001ca17808 */ /* 0x000fe20002000000 */
[----:B------:R-:W-:Y:S01]  /*5630*/  FFMA.FTZ R28, R195, R0, -R12 ;  /* 0x00000000c31c7223 */ /* 0x000fe2000001080c */
[----:B------:R-:W-:Y:S01]  /*5640*/  ISETP.GT.AND P4, PT, R30, 0x10, PT ;  /* 0x000000101e00780c */ /* 0x000fe20003f84270 */
[----:B------:R-:W-:Y:S01]  /*5650*/  WARPGROUP.ARRIVE ;  /* 0x00000000000079c5 */ /* 0x000fe20000000000 */
[----:B------:R-:W-:Y:S01]  /*5660*/  FMNMX.FTZ R20, R161, R20, !PT ;  /* 0x00000014a1147209 */ /* 0x000fe20007810000 */
[----:B------:R-:W-:Y:S01]  /*5670*/  MUFU.EX2 R27, R27 ;  /* 0x0000001b001b7308 */ /* 0x000fe20000000800 */
[----:B------:R-:W-:-:S02]  /*5680*/  FSEL R163, R32, -INF , P4 ;  /* 0xff80000020a37808 */ /* 0x000fc40002000000 */
[----:B------:R-:W-:Y:S01]  /*5690*/  FMNMX.FTZ R20, R29, R20, !PT ;  /* 0x000000141d147209 */ /* 0x000fe20007810000 */
[----:B------:R-:W-:Y:S01]  /*56a0*/  HGMMA.64x128x16.F32 R88, R156, gdesc[UR12].tnspB, R88, gsb0 ;  /* 0x41e0000c9c587df0 */ /* 0x000fe20008000858 */
[----:B------:R-:W-:Y:S02]  /*56b0*/  ISETP.GT.AND P4, PT, R30, 0x18, PT ;  /* 0x000000181e00780c */ /* 0x000fe40003f84270 */
[----:B------:R-:W-:Y:S01]  /*56c0*/  FMNMX.FTZ R24, R163, R20, !PT ;  /* 0x00000014a3187209 */ /* 0x000fe20007810000 */
[----:B------:R-:W-:Y:S01]  /*56d0*/  MUFU.EX2 R15, R15 ;  /* 0x0000000f000f7308 */ /* 0x000fe20000000800 */
[----:B------:R-:W-:Y:S01]  /*56e0*/  FSEL R165, R36, -INF , P4 ;  /* 0xff80000024a57808 */ /* 0x000fe20002000000 */
[----:B------:R-:W-:Y:S01]  /*56f0*/  FFMA.FTZ R36, R47, R0, -R12 ;  /* 0x000000002f247223 */ /* 0x000fe2000001080c */
[----:B------:R-:W-:Y:S02]  /*5700*/  FMNMX.FTZ R24, R33, R24, !PT ;  /* 0x0000001821187209 */ /* 0x000fe40007810000 */
[----:B------:R-:W-:-:S02]  /*5710*/  ISETP.GT.AND P4, PT, R30, 0x20, PT ;  /* 0x000000201e00780c */ /* 0x000fc40003f84270 */
[----:B------:R-:W-:Y:S01]  /*5720*/  FMNMX.FTZ R24, R165, R24, !PT ;  /* 0x00000018a5187209 */ /* 0x000fe20007810000 */
[----:B------:R0:W-:Y:S01]  /*5730*/  MUFU.EX2 R20, R197 ;  /* 0x000000c500147308 */ /* 0x0001e20000000800 */
[----:B------:R-:W-:Y:S01]  /*5740*/  FSEL R167, R40, -INF , P4 ;  /* 0xff80000028a77808 */ /* 0x000fe20002000000 */
[--C-:B------:R-:W-:Y:S01]  /*5750*/  FFMA.FTZ R40, R39, R0, -R12.reuse ;  /* 0x0000000027287223 */ /* 0x100fe2000001080c */
[----:B------:R-:W-:Y:S01]  /*5760*/  FMNMX.FTZ R24, R37, R24, !PT ;  /* 0x0000001825187209 */ /* 0x000fe20007810000 */
[--C-:B------:R-:W-:Y:S01]  /*5770*/  FFMA.FTZ R39, R55, R0, -R12.reuse ;  /* 0x0000000037277223 */ /* 0x100fe2000001080c */
[----:B------:R-:W-:Y:S02]  /*5780*/  ISETP.GT.AND P4, PT, R30, 0x28, PT ;  /* 0x000000281e00780c */ /* 0x000fe40003f84270 */
[----:B------:R-:W-:Y:S01]  /*5790*/  FMNMX.FTZ R26, R167, R24, !PT ;  /* 0x00000018a71a7209 */ /* 0x000fe20007810000 */
[----:B------:R-:W-:Y:S01]  /*57a0*/  MUFU.EX2 R13, R13 ;  /* 0x0000000d000d7308 */ /* 0x000fe20000000800 */
[----:B------:R-:W-:Y:S01]  /*57b0*/  FSEL R195, R44, -INF , P4 ;  /* 0xff8000002cc37808 */ /* 0x000fe20002000000 */
[----:B------:R-:W-:Y:S01]  /*57c0*/  FFMA.FTZ R44, R75, R0, -R12 ;  /* 0x000000004b2c7223 */ /* 0x000fe2000001080c */
[----:B------:R-:W-:-:S02]  /*57d0*/  FMNMX.FTZ R26, R41, R26, !PT ;  /* 0x0000001a291a7209 */ /* 0x000fc40007810000 */
[----:B------:R-:W-:Y:S02]  /*57e0*/  ISETP.GT.AND P4, PT, R30, 0x30, PT ;  /* 0x000000301e00780c */ /* 0x000fe40003f84270 */
[----:B------:R-:W-:Y:S01]  /*57f0*/  FMNMX.FTZ R26, R195, R26, !PT ;  /* 0x0000001ac31a7209 */ /* 0x000fe20007810000 */
[----:B------:R1:W-:Y:S01]  /*5800*/  MUFU.EX2 R24, R28 ;  /* 0x0000001c00187308 */ /* 0x0003e20000000800 */
[----:B0-----:R-:W-:Y:S02]  /*5810*/  FSEL R197, R48, -INF , P4 ;  /* 0xff80000030c57808 */ /* 0x001fe40002000000 */
[----:B------:R-:W-:Y:S02]  /*5820*/  FMNMX.FTZ R26, R45, R26, !PT ;  /* 0x0000001a2d1a7209 */ /* 0x000fe40007810000 */
[----:B------:R-:W-:Y:S02]  /*5830*/  ISETP.GT.AND P4, PT, R30, 0x38, PT ;  /* 0x000000381e00780c */ /* 0x000fe40003f84270 */
[----:B------:R-:W-:Y:S01]  /*5840*/  FSEL R81, R81, -INF , P5 ;  /* 0xff80000051517808 */ /* 0x000fe20002800000 */
[----:B------:R-:W-:Y:S01]  /*5850*/  MUFU.EX2 R39, R39 ;  /* 0x0000002700277308 */ /* 0x000fe20000000800 */
[----:B-1----:R-:W-:-:S02]  /*5860*/  FMNMX.FTZ R28, R197, R26, !PT ;  /* 0x0000001ac51c7209 */ /* 0x002fc40007810000 */
[----:B------:R-:W-:Y:S02]  /*5870*/  FSEL R199, R52, -INF , P4 ;  /* 0xff80000034c77808 */ /* 0x000fe40002000000 */
[----:B------:R-:W-:Y:S02]  /*5880*/  FMNMX.FTZ R28, R49, R28, !PT ;  /* 0x0000001c311c7209 */ /* 0x000fe40007810000 */
[----:B------:R-:W-:Y:S01]  /*5890*/  ISETP.GT.AND P4, PT, R30, 0x40, PT ;  /* 0x000000401e00780c */ /* 0x000fe20003f84270 */
[----:B------:R0:W-:Y:S01]  /*58a0*/  MUFU.EX2 R26, R175 ;  /* 0x000000af001a7308 */ /* 0x0001e20000000800 */
[----:B------:R-:W-:Y:S02]  /*58b0*/  FMNMX.FTZ R28, R199, R28, !PT ;  /* 0x0000001cc71c7209 */ /* 0x000fe40007810000 */
[----:B------:R-:W-:Y:S02]  /*58c0*/  FSEL R201, R56, -INF , P4 ;  /* 0xff80000038c97808 */ /* 0x000fe40002000000 */
[----:B------:R-:W-:-:S02]  /*58d0*/  FMNMX.FTZ R28, R53, R28, !PT ;  /* 0x0000001c351c7209 */ /* 0x000fc40007810000 */
[----:B------:R-:W-:Y:S01]  /*58e0*/  ISETP.GT.AND P4, PT, R30, 0x48, PT ;  /* 0x000000481e00780c */ /* 0x000fe20003f84270 */
[----:B------:R-:W1:Y:S01]  /*58f0*/  MUFU.EX2 R44, R44 ;  /* 0x0000002c002c7308 */ /* 0x000e620000000800 */
[----:B------:R-:W-:Y:S01]  /*5900*/  FMNMX.FTZ R32, R201, R28, !PT ;  /* 0x0000001cc9207209 */ /* 0x000fe20007810000 */
[-CC-:B0-----:R-:W-:Y:S01]  /*5910*/  FFMA.FTZ R175, R169, R0.reuse, -R12.reuse ;  /* 0x00000000a9af7223 */ /* 0x181fe2000001080c */
[----:B------:R-:W-:Y:S01]  /*5920*/  FSEL R171, R60, -INF , P4 ;  /* 0xff8000003cab7808 */ /* 0x000fe20002000000 */
[----:B------:R-:W-:Y:S01]  /*5930*/  FFMA.FTZ R169, R43, R0, -R12 ;  /* 0x000000002ba97223 */ /* 0x000fe2000001080c */
[----:B------:R-:W-:Y:S02]  /*5940*/  FMNMX.FTZ R32, R57, R32, !PT ;  /* 0x0000002039207209 */ /* 0x000fe40007810000 */
[----:B------:R-:W-:Y:S01]  /*5950*/  ISETP.GT.AND P4, PT, R30, 0x50, PT ;  /* 0x000000501e00780c */ /* 0x000fe20003f84270 */
[----:B------:R0:W-:Y:S01]  /*5960*/  MUFU.EX2 R28, R34 ;  /* 0x00000022001c7308 */ /* 0x0001e20000000800 */
[----:B------:R-:W-:-:S02]  /*5970*/  FMNMX.FTZ R32, R171, R32, !PT ;  /* 0x00000020ab207209 */ /* 0x000fc40007810000 */
[----:B------:R-:W-:Y:S02]  /*5980*/  FSEL R203, R64, -INF , P4 ;  /* 0xff80000040cb7808 */ /* 0x000fe40002000000 */
[----:B------:R-:W-:Y:S02]  /*5990*/  FMNMX.FTZ R32, R61, R32, !PT ;  /* 0x000000203d207209 */ /* 0x000fe40007810000 */
[----:B------:R-:W-:Y:S01]  /*59a0*/  ISETP.GT.AND P4, PT, R30, 0x58, PT ;  /* 0x000000581e00780c */ /* 0x000fe20003f84270 */
[----:B------:R-:W-:Y:S01]  /*59b0*/  MUFU.EX2 R175, R175 ;  /* 0x000000af00af7308 */ /* 0x000fe20000000800 */
[----:B0-----:R-:W-:Y:S02]  /*59c0*/  FMNMX.FTZ R34, R203, R32, !PT ;  /* 0x00000020cb227209 */ /* 0x001fe40007810000 */
[----:B------:R-:W-:Y:S02]  /*59d0*/  FSEL R47, R68, -INF , P4 ;  /* 0xff800000442f7808 */ /* 0x000fe40002000000 */
[----:B------:R-:W-:-:S02]  /*59e0*/  FMNMX.FTZ R34, R65, R34, !PT ;  /* 0x0000002241227209 */ /* 0x000fc40007810000 */
[----:B------:R-:W-:Y:S01]  /*59f0*/  ISETP.GT.AND P4, PT, R30, 0x60, PT ;  /* 0x000000601e00780c */ /* 0x000fe20003f84270 */
[----:B------:R0:W-:Y:S01]  /*5a00*/  MUFU.EX2 R32, R36 ;  /* 0x0000002400207308 */ /* 0x0001e20000000800 */
[----:B------:R-:W-:Y:S02]  /*5a10*/  FMNMX.FTZ R34, R47, R34, !PT ;  /* 0x000000222f227209 */ /* 0x000fe40007810000 */
[----:B------:R-:W-:Y:S02]  /*5a20*/  FSEL R43, R72, -INF , P4 ;  /* 0xff800000482b7808 */ /* 0x000fe40002000000 */
[----:B------:R-:W-:Y:S02]  /*5a30*/  FMNMX.FTZ R34, R69, R34, !PT ;  /* 0x0000002245227209 */ /* 0x000fe40007810000 */
[----:B------:R-:W-:Y:S01]  /*5a40*/  ISETP.GT.AND P4, PT, R30, 0x68, PT ;  /* 0x000000681e00780c */ /* 0x000fe20003f84270 */
[----:B------:R-:W-:Y:S01]  /*5a50*/  MUFU.EX2 R169, R169 ;  /* 0x000000a900a97308 */ /* 0x000fe20000000800 */
[----:B0-----:R-:W-:-:S02]  /*5a60*/  FMNMX.FTZ R36, R43, R34, !PT ;  /* 0x000000222b247209 */ /* 0x001fc40007810000 */
[----:B------:R-:W-:Y:S02]  /*5a70*/  FSEL R205, R76, -INF , P4 ;  /* 0xff8000004ccd7808 */ /* 0x000fe40002000000 */
[----:B------:R-:W-:Y:S02]  /*5a80*/  FMNMX.FTZ R36, R73, R36, !PT ;  /* 0x0000002449247209 */ /* 0x000fe40007810000 */
[----:B------:R-:W-:Y:S01]  /*5a90*/  ISETP.GT.AND P4, PT, R30, 0x70, PT ;  /* 0x000000701e00780c */ /* 0x000fe20003f84270 */
[----:B------:R0:W-:Y:S01]  /*5aa0*/  MUFU.EX2 R34, R51 ;  /* 0x0000003300227308 */ /* 0x0001e20000000800 */
[----:B------:R-:W-:Y:S02]  /*5ab0*/  FMNMX.FTZ R38, R205, R36, !PT ;  /* 0x00000024cd267209 */ /* 0x000fe40007810000 */
[----:B------:R-:W-:Y:S02]  /*5ac0*/  FSEL R207, R80, -INF , P4 ;  /* 0xff80000050cf7808 */ /* 0x000fe40002000000 */
[----:B------:R-:W-:-:S02]  /*5ad0*/  FMNMX.FTZ R38, R77, R38, !PT ;  /* 0x000000264d267209 */ /* 0x000fc40007810000 */
[C---:B------:R-:W-:Y:S01]  /*5ae0*/  ISETP.GT.AND P4, PT, R30.reuse, 0x78, PT ;  /* 0x000000781e00780c */ /* 0x040fe20003f84270 */
[----:B------:R2:W-:Y:S01]  /*5af0*/  MUFU.EX2 R36, R40 ;  /* 0x0000002800247308 */ /* 0x0005e20000000800 */
[----:B------:R-:W-:Y:S01]  /*5b00*/  FMNMX.FTZ R38, R207, R38, !PT ;  /* 0x00000026cf267209 */ /* 0x000fe20007810000 */
[-CC-:B0-----:R-:W-:Y:S01]  /*5b10*/  FFMA.FTZ R51, R63, R0.reuse, -R12.reuse ;  /* 0x000000003f337223 */ /* 0x181fe2000001080c */
[----:B------:R-:W-:Y:S01]  /*5b20*/  ISETP.GT.AND P5, PT, R30, 0x79, PT ;  /* 0x000000791e00780c */ /* 0x000fe20003fa4270 */
[-CC-:B------:R-:W-:Y:S01]  /*5b30*/  FFMA.FTZ R30, R21, R0.reuse, -R12.reuse ;  /* 0x00000000151e7223 */ /* 0x180fe2000001080c */
[----:B------:R-:W-:Y:S01]  /*5b40*/  FSEL R209, R84, -INF , P4 ;  /* 0xff80000054d17808 */ /* 0x000fe20002000000 */
[--C-:B------:R-:W-:Y:S01]  /*5b50*/  FFMA.FTZ R21, R3, R0, -R12.reuse ;  /* 0x0000000003157223 */ /* 0x100fe2000001080c */
[----:B------:R-:W-:Y:S01]  /*5b60*/  FMNMX.FTZ R38, R81, R38, !PT ;  /* 0x0000002651267209 */ /* 0x000fe20007810000 */
[----:B------:R-:W-:Y:S01]  /*5b70*/  MUFU.EX2 R51, R51 ;  /* 0x0000003300337308 */ /* 0x000fe20000000800 */
[----:B------:R-:W-:Y:S01]  /*5b80*/  FSEL R85, R85, -INF , P5 ;  /* 0xff80000055557808 */ /* 0x000fe20002800000 */
[----:B--2---:R-:W-:Y:S01]  /*5b90*/  FFMA.FTZ R40, R59, R0, -R12 ;  /* 0x000000003b287223 */ /* 0x004fe2000001080c */
[----:B------:R-:W-:-:S04]  /*5ba0*/  FMNMX.FTZ R38, R209, R38, !PT ;  /* 0x00000026d1267209 */ /* 0x000fc80007810000 */
[----:B------:R-:W-:Y:S01]  /*5bb0*/  FMNMX.FTZ R42, R85, R38, !PT ;  /* 0x00000026552a7209 */ /* 0x000fe20007810000 */
[----:B------:R-:W-:Y:S01]  /*5bc0*/  MUFU.EX2 R40, R40 ;  /* 0x0000002800287308 */ /* 0x000fe20000000800 */
[----:B------:R-:W-:-:S03]  /*5bd0*/  FFMA.FTZ R38, R67, R0, -R12 ;  /* 0x0000000043267223 */ /* 0x000fc6000001080c */
[----:B------:R-:W0:Y:S04]  /*5be0*/  SHFL.BFLY PT, R55, R42, 0x2, 0x1f ;  /* 0x0c401f002a377f89 */ /* 0x000e2800000e0000 */
[----:B------:R-:W-:Y:S08]  /*5bf0*/  MUFU.EX2 R30, R30 ;  /* 0x0000001e001e7308 */ /* 0x000ff00000000800 */
[----:B------:R-:W-:Y:S08]  /*5c00*/  MUFU.EX2 R21, R21 ;  /* 0x0000001500157308 */ /* 0x000ff00000000800 */
[----:B------:R-:W-:Y:S01]  /*5c10*/  MUFU.EX2 R38, R38 ;  /* 0x0000002600267308 */ /* 0x000fe20000000800 */
[----:B------:R-:W-:-:S02]  /*5c20*/  WARPGROUP.DEPBAR.LE gsb0, 0x0 ;  /* 0x00008000000079c5 */ /* 0x000fc40000010000 */
[----:B0-----:R-:W-:Y:S01]  /*5c30*/  FMNMX.FTZ R3, R42, R55, !PT ;  /* 0x000000372a037209 */ /* 0x001fe20007810000 */
[----:B------:R-:W-:Y:S01]  /*5c40*/  WARPGROUP.ARRIVE ;  /* 0x00000000000079c5 */ /* 0x000fe20000000000 */
[-CC-:B------:R-:W-:Y:S01]  /*5c50*/  FFMA.FTZ R42, R71, R0.reuse, -R12.reuse ;  /* 0x00000000472a7223 */ /* 0x180fe2000001080c */
[----:B------:R-:W-:Y:S02]  /*5c60*/  FFMA.FTZ R55, R79, R0, -R12 ;  /* 0x000000004f377223 */ /* 0x000fe4000001080c */
[----:B------:R-:W-:Y:S01]  /*5c70*/  MUFU.EX2 R46, R46 ;  /* 0x0000002e002e7308 */ /* 0x000fe20000000800 */
[----:B------:R-:W0:Y:S01]  /*5c80*/  SHFL.BFLY PT, R48, R3, 0x1, 0x1f ;  /* 0x0c201f0003307f89 */ /* 0x000e2200000e0000 */
[----:B-1----:R-:W-:-:S06]  /*5c90*/  F2FP.F16.F32.PACK_AB R157, R44, R13 ;  /* 0x0000000d2c9d723e */ /* 0x002fcc00000000ff */
[----:B------:R-:W-:Y:S08]  /*5ca0*/  MUFU.EX2 R42, R42 ;  /* 0x0000002a002a7308 */ /* 0x000ff00000000800 */
[----:B------:R-:W-:Y:S08]  /*5cb0*/  MUFU.EX2 R55, R55 ;  /* 0x0000003700377308 */ /* 0x000ff00000000800 */
[----:B------:R-:W-:Y:S01]  /*5cc0*/  MUFU.EX2 R31, R31 ;  /* 0x0000001f001f7308 */ /* 0x000fe20000000800 */
[----:B0-----:R-:W-:Y:S01]  /*5cd0*/  FMNMX.FTZ R7, R3, R48, !PT ;  /* 0x0000003003077209 */ /* 0x001fe20007810000 */
[-CC-:B------:R-:W-:Y:S01]  /*5ce0*/  FFMA.FTZ R48, R83, R0.reuse, -R12.reuse ;  /* 0x0000000053307223 */ /* 0x180fe2000001080c */
[----:B------:R-:W-:Y:S01]  /*5cf0*/  FSEL R3, R4, RZ, P3 ;  /* 0x000000ff04037208 */ /* 0x000fe20001800000 */
[-C--:B------:R-:W-:Y:S01]  /*5d00*/  FFMA.FTZ R12, R87, R0.reuse, -R12 ;  /* 0x00000000570c7223 */ /* 0x080fe2000001080c */
[C---:B------:R-:W-:Y:S01]  /*5d10*/  FSETP.NEU.FTZ.AND P4, PT, R7.reuse, -INF , PT ;  /* 0xff8000000700780b */ /* 0x040fe20003f9d000 */
[-C--:B------:R-:W-:Y:S01]  /*5d20*/  FMUL.FTZ R50, R7, R0.reuse ;  /* 0x0000000007327220 */ /* 0x080fe20000410000 */
[----:B------:R-:W-:Y:S01]  /*5d30*/  PLOP3.LUT P3, PT, PT, PT, UP1, 0x80, 0x0 ;  /* 0x000000000000781c */ /* 0x000fe20003f6f018 */
[----:B------:R-:W-:Y:S01]  /*5d40*/  FADD.FTZ R3, -R3, R10 ;  /* 0x0000000a03037221 */ /* 0x000fe20000010100 */
[----:B------:R-:W-:Y:S01]  /*5d50*/  IMAD.U32 R10, RZ, RZ, UR7 ;  /* 0x00000007ff0a7e24 */ /* 0x000fe2000f8e00ff */
[----:B------:R-:W-:Y:S01]  /*5d60*/  UMOV UR7, 0x40000040 ;  /* 0x4000004000077882 */ /* 0x000fe20000000000 */
[----:B------:R-:W-:Y:S01]  /*5d70*/  FSEL R50, R50, RZ, P4 ;  /* 0x000000ff32327208 */ /* 0x000fe20002000000 */
[----:B------:R-:W-:Y:S01]  /*5d80*/  HGMMA.64x128x16.F32 R88, R152, gdesc[UR4].tnspB, R88, gsb0 ;  /* 0x41e0000498587df0 */ /* 0x000fe20008000858 */
[-C--:B------:R-:W-:Y:S01]  /*5d90*/  FMUL.FTZ R52, R3, R0.reuse ;  /* 0x0000000003347220 */ /* 0x080fe20000410000 */
[----:B------:R-:W-:Y:S01]  /*5da0*/  @!P1 VIADD R10, R10, 0x34840 ;  /* 0x000348400a0a9836 */ /* 0x000fe20000000000 */
[----:B------:R-:W-:Y:S01]  /*5db0*/  MUFU.EX2 R48, R48 ;  /* 0x0000003000307308 */ /* 0x000fe20000000800 */
[-CC-:B------:R-:W-:Y:S01]  /*5dc0*/  FFMA.FTZ R180, R2, R0.reuse, -R50.reuse ;  /* 0x0000000002b47223 */ /* 0x180fe20000010832 */
[----:B------:R-:W-:Y:S01]  /*5dd0*/  FSEL R2, R7, RZ, P4 ;  /* 0x000000ff07027208 */ /* 0x000fe20002000000 */
[-CC-:B------:R-:W-:Y:S01]  /*5de0*/  FFMA.FTZ R25, R25, R0.reuse, -R50.reuse ;  /* 0x0000000019197223 */ /* 0x180fe20000010832 */
[-CC-:B------:R-:W-:Y:S01]  /*5df0*/  FFMA.FTZ R182, R161, R0.reuse, -R50.reuse ;  /* 0x00000000a1b67223 */ /* 0x180fe20000010832 */
[-CC-:B------:R-:W-:Y:S01]  /*5e00*/  FFMA.FTZ R29, R29, R0.reuse, -R50.reuse ;  /* 0x000000001d1d7223 */ /* 0x180fe20000010832 */
[-CC-:B------:R-:W-:Y:S01]  /*5e10*/  FFMA.FTZ R176, R163, R0.reuse, -R50.reuse ;  /* 0x00000000a3b07223 */ /* 0x180fe20000010832 */
[----:B------:R-:W-:Y:S01]  /*5e20*/  FADD.FTZ R3, -R2, R11 ;  /* 0x0000000b02037221 */ /* 0x000fe20000010100 */
[----:B------:R-:W-:Y:S01]  /*5e30*/  MUFU.EX2 R180, R180 ;  /* 0x000000b400b47308 */ /* 0x000fe20000000800 */
[-CC-:B------:R-:W-:Y:S01]  /*5e40*/  FFMA.FTZ R33, R33, R0.reuse, -R50.reuse ;  /* 0x0000000021217223 */ /* 0x180fe20000010832 */
[-CC-:B------:R-:W-:Y:S01]  /*5e50*/  FFMA.FTZ R11, R57, R0.reuse, -R50.reuse ;  /* 0x00000000390b7223 */ /* 0x180fe20000010832 */
[-C--:B------:R-:W-:Y:S01]  /*5e60*/  FMUL.FTZ R3, R3, R0.reuse ;  /* 0x0000000003037220 */ /* 0x080fe20000410000 */
[-C--:B------:R-:W-:Y:S01]  /*5e70*/  FFMA.FTZ R178, R165, R0.reuse, -R50 ;  /* 0x00000000a5b27223 */ /* 0x080fe20000010832 */
[----:B------:R-:W-:Y:S01]  /*5e80*/  @!P1 PRMT R10, RZ, 0x654, R10 ;  /* 0x00000654ff0a9816 */ /* 0x000fe2000000000a */
        /* <DEDUP_REMOVED lines=14> */
[-CC-:B------:R-:W-:Y:S01]  /*5f70*/  FFMA.FTZ R61, R61, R0.reuse, -R50.reuse ;  /* 0x000000003d3d7223 */ /* 0x180fe20000010832 */
[-CC-:B------:R-:W-:Y:S01]  /*5f80*/  FFMA.FTZ R160, R203, R0.reuse, -R50.reuse ;  /* 0x00000000cba07223 */ /* 0x180fe20000010832 */
[-CC-:B------:R-:W-:Y:S01]  /*5f90*/  FFMA.FTZ R65, R65, R0.reuse, -R50.reuse ;  /* 0x0000000041417223 */ /* 0x180fe20000010832 */
[-CC-:B------:R-:W-:Y:S01]  /*5fa0*/  FFMA.FTZ R69, R69, R0.reuse, -R50.reuse ;  /* 0x0000000045457223 */ /* 0x180fe20000010832 */
[----:B------:R-:W2:Y:S01]  /*5fb0*/  MUFU.EX2 R25, R25 ;  /* 0x0000001900197308 */ /* 0x000ea20000000800 */
[----:B0-----:R-:W-:Y:S01]  /*5fc0*/  FFMA.FTZ R57, R2, R5, R181 ;  /* 0x0000000502397223 */ /* 0x001fe200000100b5 */
[-CC-:B------:R-:W-:Y:S01]  /*5fd0*/  FFMA.FTZ R43, R43, R0.reuse, -R50.reuse ;  /* 0x000000002b2b7223 */ /* 0x180fe20000010832 */
[-CC-:B------:R-:W-:Y:S01]  /*5fe0*/  FFMA.FTZ R73, R73, R0.reuse, -R50.reuse ;  /* 0x0000000049497223 */ /* 0x180fe20000010832 */
[-CC-:B------:R-:W-:Y:S01]  /*5ff0*/  FFMA.FTZ R205, R205, R0.reuse, -R50.reuse ;  /* 0x00000000cdcd7223 */ /* 0x180fe20000010832 */
[-CC-:B------:R-:W-:Y:S01]  /*6000*/  FFMA.FTZ R77, R77, R0.reuse, -R50.reuse ;  /* 0x000000004d4d7223 */ /* 0x180fe20000010832 */
[-CC-:B------:R-:W-:Y:S01]  /*6010*/  FFMA.FTZ R207, R207, R0.reuse, -R50.reuse ;  /* 0x00000000cfcf7223 */ /* 0x180fe20000010832 */
[----:B------:R-:W-:Y:S01]  /*6020*/  FFMA.FTZ R81, R81, R0, -R50 ;  /* 0x0000000051517223 */ /* 0x000fe20000010832 */
[----:B------:R-:W0:Y:S01]  /*6030*/  MUFU.EX2 R182, R182 ;  /* 0x000000b600b67308 */ /* 0x000e220000000800 */
[----:B-1----:R-:W-:Y:S01]  /*6040*/  FFMA.FTZ R6, R3, R6, R180 ;  /* 0x0000000603067223 */ /* 0x002fe200000100b4 */
[-CC-:B------:R-:W-:Y:S01]  /*6050*/  FFMA.FTZ R209, R209, R0.reuse, -R50.reuse ;  /* 0x00000000d1d17223 */ /* 0x180fe20000010832 */
[----:B------:R-:W-:Y:S01]  /*6060*/  FFMA.FTZ R50, R85, R0, -R50 ;  /* 0x0000000055327223 */ /* 0x000fe20000010832 */
[----:B------:R-:W-:Y:S01]  /*6070*/  @!P1 VIADD R52, R54, 0x34860 ;  /* 0x0003486036349836 */ /* 0x000fe20000000000 */
[----:B------:R-:W-:Y:S01]  /*6080*/  UMOV UR6, UR36 ;  /* 0x0000002400067c82 */ /* 0x000fe20008000000 */
[----:B------:R-:W-:-:S02]  /*6090*/  F2FP.F16.F32.PACK_AB R181, R14, R181 ;  /* 0x000000b50eb5723e */ /* 0x000fc400000000ff */
[----:B------:R-:W1:Y:S01]  /*60a0*/  MUFU.EX2 R29, R29 ;  /* 0x0000001d001d7308 */ /* 0x000e620000000800 */
[C---:B--2---:R-:W-:Y:S01]  /*60b0*/  FADD.FTZ R59, R25.reuse, R6 ;  /* 0x00000006193b7221 */ /* 0x044fe20000010000 */
[----:B------:R-:W-:Y:S01]  /*60c0*/  FADD.FTZ R6, R14, R57 ;  /* 0x000000390e067221 */ /* 0x000fe20000010000 */
[----:B------:R-:W-:Y:S02]  /*60d0*/  F2FP.F16.F32.PACK_AB R180, R25, R180 ;  /* 0x000000b419b4723e */ /* 0x000fe400000000ff */
[----:B------:R-:W-:Y:S01]  /*60e0*/  @!P1 PRMT R52, RZ, 0x654, R52 ;  /* 0x00000654ff349816 */ /* 0x000fe20000000034 */
[----:B------:R-:W-:Y:S01]  /*60f0*/  FADD.FTZ R57, R183, R6 ;  /* 0x00000006b7397221 */ /* 0x000fe20000010000 */
[C---:B------:R-:W-:Y:S01]  /*6100*/  F2FP.F16.F32.PACK_AB R183, R20.reuse, R183 ;  /* 0x000000b714b7723e */ /* 0x040fe200000000ff */
[----:B------:R-:W2:Y:S01]  /*6110*/  MUFU.EX2 R176, R176 ;  /* 0x000000b000b07308 */ /* 0x000ea20000000800 */
[----:B------:R-:W-:Y:S01]  /*6120*/  F2FP.F16.F32.PACK_AB R171, R39, R36 ;  /* 0x0000002427ab723e */ /* 0x000fe200000000ff */
[----:B------:R-:W-:Y:S01]  /*6130*/  FADD.FTZ R6, R20, R57 ;  /* 0x0000003914067221 */ /* 0x000fe20000010000 */
[----:B------:R-:W-:-:S02]  /*6140*/  F2FP.F16.F32.PACK_AB R165, R40, R27 ;  /* 0x0000001b28a5723e */ /* 0x000fc400000000ff */
[----:B------:R-:W-:Y:S01]  /*6150*/  F2FP.F16.F32.PACK_AB R167, R51, R30 ;  /* 0x0000001e33a7723e */ /* 0x000fe200000000ff */
[----:B------:R-:W-:Y:S01]  /*6160*/  FADD.FTZ R57, R177, R6 ;  /* 0x00000006b1397221 */ /* 0x000fe20000010000 */
[----:B------:R-:W-:Y:S01]  /*6170*/  F2FP.F16.F32.PACK_AB R177, R24, R177 ;  /* 0x000000b118b1723e */ /* 0x000fe200000000ff */
[----:B------:R-:W3:Y:S01]  /*6180*/  MUFU.EX2 R33, R33 ;  /* 0x0000002100217308 */ /* 0x000ee20000000800 */
[----:B------:R-:W-:Y:S01]  /*6190*/  F2FP.F16.F32.PACK_AB R161, R38, R21 ;  /* 0x0000001526a1723e */ /* 0x000fe200000000ff */
[----:B------:R-:W-:Y:S01]  /*61a0*/  FADD.FTZ R6, R24, R57 ;  /* 0x0000003918067221 */ /* 0x000fe20000010000 */
[----:B------:R-:W-:Y:S02]  /*61b0*/  F2FP.F16.F32.PACK_AB R163, R42, R15 ;  /* 0x0000000f2aa3723e */ /* 0x000fe400000000ff */
[----:B------:R-:W-:Y:S01]  /*61c0*/  F2FP.F16.F32.PACK_AB R159, R55, R46 ;  /* 0x0000002e379f723e */ /* 0x000fe200000000ff */
[----:B------:R-:W-:Y:S01]  /*61d0*/  FADD.FTZ R57, R179, R6 ;  /* 0x00000006b3397221 */ /* 0x000fe20000010000 */
[C---:B------:R-:W-:Y:S01]  /*61e0*/  F2FP.F16.F32.PACK_AB R179, R26.reuse, R179 ;  /* 0x000000b31ab3723e */ /* 0x040fe200000000ff */
[----:B------:R-:W4:Y:S02]  /*61f0*/  MUFU.EX2 R178, R178 ;  /* 0x000000b200b27308 */ /* 0x000f240000000800 */
[----:B------:R-:W-:-:S04]  /*6200*/  FADD.FTZ R6, R26, R57 ;  /* 0x000000391a067221 */ /* 0x000fc80000010000 */
[----:B------:R-:W-:Y:S01]  /*6210*/  FADD.FTZ R57, R173, R6 ;  /* 0x00000006ad397221 */ /* 0x000fe20000010000 */
[C---:B------:R-:W-:Y:S01]  /*6220*/  F2FP.F16.F32.PACK_AB R173, R28.reuse, R173 ;  /* 0x000000ad1cad723e */ /* 0x040fe200000000ff */
[----:B------:R-:W5:Y:S02]  /*6230*/  MUFU.EX2 R37, R37 ;  /* 0x0000002500257308 */ /* 0x000f640000000800 */
[----:B------:R-:W-:-:S06]  /*6240*/  FADD.FTZ R6, R28, R57 ;  /* 0x000000391c067221 */ /* 0x000fcc0000010000 */
[----:B------:R-:W5:Y:S08]  /*6250*/  MUFU.EX2 R172, R172 ;  /* 0x000000ac00ac7308 */ /* 0x000f700000000800 */
[----:B------:R-:W5:Y:S08]  /*6260*/  MUFU.EX2 R41, R41 ;  /* 0x0000002900297308 */ /* 0x000f700000000800 */
[----:B------:R-:W5:Y:S08]  /*6270*/  MUFU.EX2 R174, R174 ;  /* 0x000000ae00ae7308 */ /* 0x000f700000000800 */
[----:B------:R-:W5:Y:S08]  /*6280*/  MUFU.EX2 R45, R45 ;  /* 0x0000002d002d7308 */ /* 0x000f700000000800 */
[----:B------:R-:W5:Y:S08]  /*6290*/  MUFU.EX2 R168, R168 ;  /* 0x000000a800a87308 */ /* 0x000f700000000800 */
[----:B------:R-:W5:Y:S08]  /*62a0*/  MUFU.EX2 R49, R49 ;  /* 0x0000003100317308 */ /* 0x000f700000000800 */
[----:B------:R-:W5:Y:S01]  /*62b0*/  MUFU.EX2 R170, R170 ;  /* 0x000000aa00aa7308 */ /* 0x000f620000000800 */
[----:B------:R-:W-:-:S02]  /*62c0*/  WARPGROUP.DEPBAR.LE gsb0, 0x0 ;  /* 0x00008000000079c5 */ /* 0x000fc40000010000 */
[----:B------:R0:W-:Y:S01]  /*62d0*/  @!P1 SYNCS.ARRIVE.TRANS64.RED.A1T0 RZ, [R10+URZ], RZ ;  /* 0x000000ff0aff99a7 */ /* 0x0001e2000810043f */
[----:B------:R-:W-:-:S04]  /*62e0*/  F2FP.F16.F32.PACK_AB R153, R48, R31 ;  /* 0x0000001f3099723e */ /* 0x000fc800000000ff */
[----:B------:R2:W-:Y:S01]  /*62f0*/  MUFU.EX2 R162, R47 ;  /* 0x0000002f00a27308 */ /* 0x0005e20000000800 */
[----:B0-----:R-:W-:Y:S01]  /*6300*/  FADD.FTZ R10, R182, R59 ;  /* 0x0000003bb60a7221 */ /* 0x001fe20000010000 */
[C---:B-1----:R-:W-:Y:S01]  /*6310*/  F2FP.F16.F32.PACK_AB R182, R29.reuse, R182 ;  /* 0x000000b61db6723e */ /* 0x042fe200000000ff */
[----:B------:R0:W-:Y:S05]  /*6320*/  @!P1 SYNCS.ARRIVE.TRANS64.RED.A1T0 RZ, [R52+URZ], RZ ;  /* 0x000000ff34ff99a7 */ /* 0x0001ea000810043f */
[----:B------:R-:W1:Y:S01]  /*6330*/  MUFU.EX2 R53, R53 ;  /* 0x0000003500357308 */ /* 0x000e620000000800 */
[----:B------:R-:W-:Y:S01]  /*6340*/  FADD.FTZ R59, R29, R10 ;  /* 0x0000000a1d3b7221 */ /* 0x000fe20000010000 */
[----:B--2---:R-:W-:Y:S01]  /*6350*/  FADD.FTZ R47, R175, R6 ;  /* 0x00000006af2f7221 */ /* 0x004fe20000010000 */
[----:B------:R-:W-:-:S02]  /*6360*/  F2FP.F16.F32.PACK_AB R175, R32, R175 ;  /* 0x000000af20af723e */ /* 0x000fc400000000ff */
[----:B------:R-:W-:Y:S01]  /*6370*/  FADD.FTZ R10, R176, R59 ;  /* 0x0000003bb00a7221 */ /* 0x000fe20000010000 */
[----:B------:R-:W-:Y:S01]  /*6380*/  FADD.FTZ R6, R32, R47 ;  /* 0x0000002f20067221 */ /* 0x000fe20000010000 */
[C---:B---3--:R-:W-:Y:S01]  /*6390*/  F2FP.F16.F32.PACK_AB R176, R33.reuse, R176 ;  /* 0x000000b021b0723e */ /* 0x048fe200000000ff */
[----:B------:R-:W2:Y:S01]  /*63a0*/  MUFU.EX2 R164, R164 ;  /* 0x000000a400a47308 */ /* 0x000ea20000000800 */
[----:B------:R-:W-:Y:S01]  /*63b0*/  FADD.FTZ R59, R33, R10 ;  /* 0x0000000a213b7221 */ /* 0x000fe20000010000 */
[----:B------:R-:W-:Y:S01]  /*63c0*/  FADD.FTZ R25, R169, R6 ;  /* 0x00000006a9197221 */ /* 0x000fe20000010000 */
[----:B------:R-:W-:Y:S02]  /*63d0*/  F2FP.F16.F32.PACK_AB R169, R34, R169 ;  /* 0x000000a922a9723e */ /* 0x000fe400000000ff */
[----:B----4-:R-:W-:Y:S01]  /*63e0*/  FADD.FTZ R10, R178, R59 ;  /* 0x0000003bb20a7221 */ /* 0x010fe20000010000 */
[----:B------:R-:W-:Y:S01]  /*63f0*/  FADD.FTZ R25, R34, R25 ;  /* 0x0000001922197221 */ /* 0x000fe20000010000 */
[C---:B-----5:R-:W-:Y:S01]  /*6400*/  F2FP.F16.F32.PACK_AB R178, R37.reuse, R178 ;  /* 0x000000b225b2723e */ /* 0x060fe200000000ff */
[----:B------:R-:W3:Y:S01]  /*6410*/  MUFU.EX2 R11, R11 ;  /* 0x0000000b000b7308 */ /* 0x000ee20000000800 */
[----:B------:R-:W-:-:S04]  /*6420*/  FADD.FTZ R59, R37, R10 ;  /* 0x0000000a253b7221 */ /* 0x000fc80000010000 */
[----:B------:R-:W-:Y:S01]  /*6430*/  FADD.FTZ R10, R172, R59 ;  /* 0x0000003bac0a7221 */ /* 0x000fe20000010000 */
[C---:B------:R-:W-:Y:S02]  /*6440*/  F2FP.F16.F32.PACK_AB R172, R41.reuse, R172 ;  /* 0x000000ac29ac723e */ /* 0x040fe400000000ff */
[----:B------:R-:W4:Y:S01]  /*6450*/  MUFU.EX2 R166, R166 ;  /* 0x000000a600a67308 */ /* 0x000f220000000800 */
[----:B------:R-:W-:-:S04]  /*6460*/  FADD.FTZ R59, R41, R10 ;  /* 0x0000000a293b7221 */ /* 0x000fc80000010000 */
[----:B------:R-:W-:Y:S01]  /*6470*/  FADD.FTZ R10, R174, R59 ;  /* 0x0000003bae0a7221 */ /* 0x000fe20000010000 */
[C---:B------:R-:W-:Y:S02]  /*6480*/  F2FP.F16.F32.PACK_AB R174, R45.reuse, R174 ;  /* 0x000000ae2dae723e */ /* 0x040fe400000000ff */
[----:B------:R-:W5:Y:S01]  /*6490*/  MUFU.EX2 R5, R61 ;  /* 0x0000003d00057308 */ /* 0x000f620000000800 */
[----:B------:R-:W-:-:S04]  /*64a0*/  FADD.FTZ R57, R45, R10 ;  /* 0x0000000a2d397221 */ /* 0x000fc80000010000 */
[----:B------:R-:W-:Y:S01]  /*64b0*/  FADD.FTZ R10, R168, R57 ;  /* 0x00000039a80a7221 */ /* 0x000fe20000010000 */
[C---:B------:R-:W-:Y:S02]  /*64c0*/  F2FP.F16.F32.PACK_AB R168, R49.reuse, R168 ;  /* 0x000000a831a8723e */ /* 0x040fe400000000ff */
[----:B------:R-:W0:Y:S01]  /*64d0*/  MUFU.EX2 R160, R160 ;  /* 0x000000a000a07308 */ /* 0x000e220000000800 */
[----:B------:R-:W-:Y:S01]  /*64e0*/  FADD.FTZ R47, R49, R10 ;  /* 0x0000000a312f7221 */ /* 0x000fe20000010000 */
[----:B------:R-:W-:-:S03]  /*64f0*/  FADD.FTZ R10, R36, R25 ;  /* 0x00000019240a7221 */ /* 0x000fc60000010000 */
[----:B------:R-:W-:Y:S01]  /*6500*/  FADD.FTZ R6, R170, R47 ;  /* 0x0000002faa067221 */ /* 0x000fe20000010000 */
[----:B------:R-:W-:Y:S01]  /*6510*/  FADD.FTZ R10, R39, R10 ;  /* 0x0000000a270a7221 */ /* 0x000fe20000010000 */
[C---:B-1----:R-:W-:Y:S01]  /*6520*/  F2FP.F16.F32.PACK_AB R170, R53.reuse, R170 ;  /* 0x000000aa35aa723e */ /* 0x042fe200000000ff */
[----:B------:R-:W1:Y:S01]  /*6530*/  MUFU.EX2 R65, R65 ;  /* 0x0000004100417308 */ /* 0x000e620000000800 */
[----:B------:R-:W-:-:S04]  /*6540*/  FADD.FTZ R25, R53, R6 ;  /* 0x0000000635197221 */ /* 0x000fc80000010000 */
[----:B--2---:R-:W-:Y:S01]  /*6550*/  FADD.FTZ R6, R164, R25 ;  /* 0x00000019a4067221 */ /* 0x004fe20000010000 */
[----:B------:R-:W-:Y:S01]  /*6560*/  FADD.FTZ R25, R27, R10 ;  /* 0x0000000a1b197221 */ /* 0x000fe20000010000 */
[C---:B---3--:R-:W-:Y:S01]  /*6570*/  F2FP.F16.F32.PACK_AB R164, R11.reuse, R164 ;  /* 0x000000a40ba4723e */ /* 0x048fe200000000ff */
[----:B------:R-:W2:Y:S01]  /*6580*/  MUFU.EX2 R69, R69 ;  /* 0x0000004500457308 */ /* 0x000ea20000000800 */
[----:B------:R-:W-:Y:S01]  /*6590*/  FADD.FTZ R29, R11, R6 ;  /* 0x000000060b1d7221 */ /* 0x000fe20000010000 */
[----:B------:R-:W-:Y:S01]  /*65a0*/  FADD.FTZ R25, R40, R25 ;  /* 0x0000001928197221 */ /* 0x000fe20000010000 */
[----:B------:R-:W-:Y:S02]  /*65b0*/  IMAD.MOV.U32 R11, RZ, RZ, R7 ;  /* 0x000000ffff0b7224 */ /* 0x000fe400078e0007 */
[----:B----4-:R-:W-:Y:S01]  /*65c0*/  FADD.FTZ R6, R166, R29 ;  /* 0x0000001da6067221 */ /* 0x010fe20000010000 */
[----:B------:R-:W-:Y:S01]  /*65d0*/  FADD.FTZ R10, R30, R25 ;  /* 0x000000191e0a7221 */ /* 0x000fe20000010000 */
[C---:B-----5:R-:W-:Y:S01]  /*65e0*/  F2FP.F16.F32.PACK_AB R166, R5.reuse, R166 ;  /* 0x000000a605a6723e */ /* 0x060fe200000000ff */
[----:B------:R-:W3:Y:S01]  /*65f0*/  MUFU.EX2 R156, R43 ;  /* 0x0000002b009c7308 */ /* 0x000ee20000000800 */
[----:B------:R-:W-:Y:S01]  /*6600*/  FADD.FTZ R25, R5, R6 ;  /* 0x0000000605197221 */ /* 0x000fe20000010000 */
[----:B------:R-:W-:-:S03]  /*6610*/  FADD.FTZ R10, R51, R10 ;  /* 0x0000000a330a7221 */ /* 0x000fc60000010000 */
[----:B0-----:R-:W-:Y:S01]  /*6620*/  FADD.FTZ R25, R160, R25 ;  /* 0x00000019a0197221 */ /* 0x001fe20000010000 */
[----:B------:R-:W-:Y:S01]  /*6630*/  FADD.FTZ R29, R21, R10 ;  /* 0x0000000a151d7221 */ /* 0x000fe20000010000 */
[C---:B-1----:R-:W-:Y:S01]  /*6640*/  F2FP.F16.F32.PACK_AB R160, R65.reuse, R160 ;  /* 0x000000a041a0723e */ /* 0x042fe200000000ff */
[----:B------:R-:W0:Y:S01]  /*6650*/  MUFU.EX2 R73, R73 ;  /* 0x0000004900497308 */ /* 0x000e220000000800 */
[----:B------:R-:W-:Y:S01]  /*6660*/  FADD.FTZ R25, R65, R25 ;  /* 0x0000001941197221 */ /* 0x000fe20000010000 */
[----:B------:R-:W-:Y:S01]  /*6670*/  FADD.FTZ R6, R38, R29 ;  /* 0x0000001d26067221 */ /* 0x000fe20000010000 */
[----:B------:R-:W-:Y:S02]  /*6680*/  IMAD.MOV.U32 R10, RZ, RZ, R4 ;  /* 0x000000ffff0a7224 */ /* 0x000fe400078e0004 */
[----:B------:R-:W-:Y:S01]  /*6690*/  FADD.FTZ R25, R162, R25 ;  /* 0x00000019a2197221 */ /* 0x000fe20000010000 */
[----:B------:R-:W-:Y:S01]  /*66a0*/  FADD.FTZ R5, R15, R6 ;  /* 0x000000060f057221 */ /* 0x000fe20000010000 */
[C---:B--2---:R-:W-:Y:S01]  /*66b0*/  F2FP.F16.F32.PACK_AB R162, R69.reuse, R162 ;  /* 0x000000a245a2723e */ /* 0x044fe200000000ff */
[----:B------:R-:W1:Y:S01]  /*66c0*/  MUFU.EX2 R158, R205 ;  /* 0x000000cd009e7308 */ /* 0x000e620000000800 */
[----:B------:R-:W-:Y:S01]  /*66d0*/  FADD.FTZ R25, R69, R25 ;  /* 0x0000001945197221 */ /* 0x000fe20000010000 */
[----:B------:R-:W-:-:S03]  /*66e0*/  FADD.FTZ R6, R42, R5 ;  /* 0x000000052a067221 */ /* 0x000fc60000010000 */
[----:B---3--:R-:W-:Y:S01]  /*66f0*/  FADD.FTZ R25, R156, R25 ;  /* 0x000000199c197221 */ /* 0x008fe20000010000 */
[----:B------:R-:W-:Y:S02]  /*6700*/  FADD.FTZ R5, R13, R6 ;  /* 0x000000060d057221 */ /* 0x000fe40000010000 */
[----:B------:R-:W2:Y:S01]  /*6710*/  MUFU.EX2 R77, R77 ;  /* 0x0000004d004d7308 */ /* 0x000ea20000000800 */
[C---:B0-----:R-:W-:Y:S01]  /*6720*/  FADD.FTZ R25, R73.reuse, R25 ;  /* 0x0000001949197221 */ /* 0x041fe20000010000 */
[----:B------:R-:W-:Y:S01]  /*6730*/  FADD.FTZ R5, R44, R5 ;  /* 0x000000052c057221 */ /* 0x000fe20000010000 */
[----:B------:R-:W-:-:S03]  /*6740*/  F2FP.F16.F32.PACK_AB R156, R73, R156 ;  /* 0x0000009c499c723e */ /* 0x000fc600000000ff */
[----:B------:R-:W-:Y:S02]  /*6750*/  FADD.FTZ R6, R46, R5 ;  /* 0x000000052e067221 */ /* 0x000fe40000010000 */
[----:B------:R-:W0:Y:S01]  /*6760*/  MUFU.EX2 R152, R207 ;  /* 0x000000cf00987308 */ /* 0x000e220000000800 */
[----:B-1----:R-:W-:Y:S01]  /*6770*/  FADD.FTZ R25, R158, R25 ;  /* 0x000000199e197221 */ /* 0x002fe20000010000 */
[----:B------:R-:W-:-:S04]  /*6780*/  FADD.FTZ R6, R55, R6 ;  /* 0x0000000637067221 */ /* 0x000fc80000010000 */
[----:B------:R-:W-:Y:S02]  /*6790*/  FADD.FTZ R5, R31, R6 ;  /* 0x000000061f057221 */ /* 0x000fe40000010000 */
[----:B------:R-:W1:Y:S01]  /*67a0*/  MUFU.EX2 R81, R81 ;  /* 0x0000005100517308 */ /* 0x000e620000000800 */
[C---:B--2---:R-:W-:Y:S01]  /*67b0*/  FADD.FTZ R25, R77.reuse, R25 ;  /* 0x000000194d197221 */ /* 0x044fe20000010000 */
[----:B------:R-:W-:Y:S01]  /*67c0*/  FADD.FTZ R6, R48, R5 ;  /* 0x0000000530067221 */ /* 0x000fe20000010000 */
[----:B------:R-:W-:-:S05]  /*67d0*/  F2FP.F16.F32.PACK_AB R158, R77, R158 ;  /* 0x0000009e4d9e723e */ /* 0x000fca00000000ff */
        /* <DEDUP_REMOVED lines=8> */
[----:B0-----:R-:W-:-:S04]  /*6860*/  FADD.FTZ R25, R154, R25 ;  /* 0x000000199a197221 */ /* 0x001fc80000010000 */
[C---:B-1----:R-:W-:Y:S01]  /*6870*/  FADD.FTZ R6, R50.reuse, R25 ;  /* 0x0000001932067221 */ /* 0x042fe20000010000 */
[----:B------:R-:W-:Y:S01]  /*6880*/  F2FP.F16.F32.PACK_AB R154, R50, R154 ;  /* 0x0000009a329a723e */ /* 0x000fe200000000ff */
[C---:B--2---:R-:W-:Y:S01]  /*6890*/  FADD.FTZ R5, R12.reuse, R5 ;  /* 0x000000050c057221 */ /* 0x044fe20000010000 */
[----:B------:R-:W-:Y:S01]  /*68a0*/  F2FP.F16.F32.PACK_AB R155, R12, R35 ;  /* 0x000000230c9b723e */ /* 0x000fe200000000ff */
[----:B------:R-:W-:Y:S06]  /*68b0*/  @P3 BRA `(.L_x_2252) ;  /* 0xffffffd4005c3947 */ /* 0x000fec000383ffff */
.L_x_2243:
[----:B------:R-:W-:-:S13]  /*68c0*/  ISETP.LE.AND P2, PT, RZ, UR4, PT ;  /* 0x00000004ff007c0c */ /* 0x000fda000bf43270 */
[----:B------:R-:W-:Y:S05]  /*68d0*/  @!P2 BRA `(.L_x_2253) ;  /* 0x000000200068a947 */ /* 0x000fea0003800000 */
[----:B------:R-:W-:Y:S01]  /*68e0*/  IMAD.MOV.U32 R11, RZ, RZ, R4 ;  /* 0x000000ffff0b7224 */ /* 0x000fe200078e0004 */
[----:B------:R-:W-:Y:S01]  /*68f0*/  UMOV UR5, UR37 ;  /* 0x0000002500057c82 */ /* 0x000fe20008000000 */
[----:B------:R-:W-:Y:S01]  /*6900*/  IMAD.MOV.U32 R10, RZ, RZ, R7 ;  /* 0x000000ffff0a7224 */ /* 0x000fe200078e0007 */
[----:B------:R-:W-:-:S06]  /*6910*/  UMOV UR6, UR36 ;  /* 0x0000002400067c82 */ /* 0x000fcc0008000000 */
.L_x_2262:
        /* <DEDUP_REMOVED lines=8> */
.L_x_2254:
[----:B------:R-:W-:Y:S01]  /*69a0*/  ULEA UR7, UR36, UR38, 0x3 ;  /* 0x0000002624077291 */ /* 0x000fe2000f8e183f */
[----:B------:R-:W-:-:S05]  /*69b0*/  IMAD.U32 R0, RZ, RZ, UR37 ;  /* 0x00000025ff007e24 */ /* 0x000fca000f8e00ff */
[----:B------:R-:W-:-:S04]  /*69c0*/  SHF.L.U32 R0, R0, 0x1f, RZ ;  /* 0x0000001f00007819 */ /* 0x000fc800000006ff */
[----:B------:R0:W1:Y:S01]  /*69d0*/  SYNCS.PHASECHK.TRANS64.TRYWAIT P2, [UR7+0x34830], R0 ;  /* 0x03483000ff0075a7 */ /* 0x0000620008040147 */
[----:B------:R-:W-:Y:S05]  /*69e0*/  @!P0 BRA `(.L_x_2255) ;  /* 0x0000000000048947 */ /* 0x000fea0003800000 */
[----:B------:R-:W-:Y:S01]  /*69f0*/  BPT.TRAP 0x1 ;  /* 0x000000040000795c */ /* 0x000fe20000300000 */
.L_x_2255:
[----:B-1----:R-:W-:Y:S05]  /*6a00*/  @P2 BRA `(.L_x_2256) ;  /* 0x0000000000082947 */ /* 0x002fea0003800000 */
[----:B------:R-:W1:Y:S02]  /*6a10*/  SYNCS.PHASECHK.TRANS64.TRYWAIT P2, [UR7+0x34830], R0 ;  /* 0x03483000ff0075a7 */ /* 0x000e640008040147 */
[----:B-1----:R-:W-:Y:S05]  /*6a20*/  @!P2 BRA `(.L_x_2257) ;  /* 0x000000980000a947 */ /* 0x002fea0003800000 */
.L_x_2256:
        /* <DEDUP_REMOVED lines=141> */
.L_x_2258:
[----:B------:R-:W-:Y:S01]  /*7300*/  ULEA UR11, UR6, UR38, 0x3 ;  /* 0x00000026060b7291 */ /* 0x000fe2000f8e183f */
[----:B01----:R-:W-:-:S05]  /*7310*/  IMAD.U32 R0, RZ, RZ, UR5 ;  /* 0x00000005ff007e24 */ /* 0x003fca000f8e00ff */
[----:B------:R-:W-:-:S04]  /*7320*/  SHF.L.U32 R0, R0, 0x1f, RZ ;  /* 0x0000001f00007819 */ /* 0x000fc800000006ff */
[----:B------:R0:W1:Y:S01]  /*7330*/  SYNCS.PHASECHK.TRANS64.TRYWAIT P2, [UR11+0x34850], R0 ;  /* 0x03485000ff0075a7 */ /* 0x000062000804014b */
[----:B------:R-:W-:Y:S05]  /*7340*/  @!P0 BRA `(.L_x_2259) ;  /* 0x0000000000048947 */ /* 0x000fea0003800000 */
[----:B------:R-:W-:Y:S01]  /*7350*/  BPT.TRAP 0x1 ;  /* 0x000000040000795c */ /* 0x000fe20000300000 */
.L_x_2259:
[----:B-1----:R-:W-:Y:S05]  /*7360*/  @P2 BRA `(.L_x_2260) ;  /* 0x0000000000082947 */ /* 0x002fea0003800000 */
[----:B------:R-:W1:Y:S02]  /*7370*/  SYNCS.PHASECHK.TRANS64.TRYWAIT P2, [UR11+0x34850], R0 ;  /* 0x03485000ff0075a7 */ /* 0x000e64000804014b */
[----:B-1----:R-:W-:Y:S05]  /*7380*/  @!P2 BRA `(.L_x_2261) ;  /* 0x0000008c00c0a947 */ /* 0x002fea0003800000 */
.L_x_2260:
[----:B------:R-:W-:Y:S01]  /*7390*/  UIADD3 UR5, UR38, 0x400, URZ ;  /* 0x0000040026057890 */ /* 0x000fe2000fffe03f */
[----:B------:R-:W-:Y:S01]  /*73a0*/  WARPGROUP.ARRIVE ;  /* 0x00000000000079c5 */ /* 0x000fe20000000000 */
[----:B------:R-:W-:Y:S01]  /*73b0*/  UMOV UR7, 0x40000040 ;  /* 0x4000004000077882 */ /* 0x000fe20000000000 */
[----:B01----:R-:W-:Y:S01]  /*73c0*/  FMNMX.FTZ R0, R24, R10, !PT ;  /* 0x0000000a18007209 */ /* 0x003fe20007810000 */
[----:B------:R-:W-:Y:S01]  /*73d0*/  USHF.R.U32.HI UR5, URZ, 0x4, UR5 ;  /* 0x000000043f057899 */ /* 0x000fe20008011605 */
[----:B------:R-:W-:Y:S02]  /*73e0*/  ISETP.LT.AND P2, PT, RZ, UR4, PT ;  /* 0x00000004ff007c0c */ /* 0x000fe4000bf41270 */
[----:B------:R-:W-:Y:S01]  /*73f0*/  FMNMX.FTZ R3, R25, R0, !PT ;  /* 0x0000000019037209 */ /* 0x000fe20007810000 */
[----:B------:R-:W-:-:S03]  /*7400*/  ULOP3.LUT UR5, UR5, 0x3fff, URZ, 0xc0, !UPT ;  /* 0x00003fff05057892 */ /* 0x000fc6000f8ec03f */
[----:B------:R-:W-:Y:S01]  /*7410*/  FMNMX.FTZ R0, R28, R3, !PT ;  /* 0x000000031c007209 */ /* 0x000fe20007810000 */
[----:B------:R-:W-:-:S03]  /*7420*/  ULOP3.LUT UR5, UR5, 0x4000000, URZ, 0xfc, !UPT ;  /* 0x0400000005057892 */ /* 0x000fc6000f8efc3f */
[----:B------:R-:W-:Y:S01]  /*7430*/  FMNMX.FTZ R3, R29, R0, !PT ;  /* 0x000000001d037209 */ /* 0x000fe20007810000 */
[----:B------:R-:W-:-:S03]  /*7440*/  ULEA UR5, UR6, UR5, 0xb ;  /* 0x0000000506057291 */ /* 0x000fc6000f8e583f */
[----:B------:R-:W-:-:S04]  /*7450*/  FMNMX.FTZ R0, R32, R3, !PT ;  /* 0x0000000320007209 */ /* 0x000fc80007810000 */
[----:B------:R-:W-:Y:S01]  /*7460*/  UMOV UR6, UR5 ;  /* 0x0000000500067c82 */ /* 0x000fe20008000000 */
[----:B------:R-:W-:Y:S01]  /*7470*/  FMNMX.FTZ R3, R33, R0, !PT ;  /* 0x0000000021037209 */ /* 0x000fe20007810000 */
[----:B------:R-:W-:Y:S01]  /*7480*/  HGMMA.64x128x16.F32 R88, R180, gdesc[UR4].tnspB, R88, gsb0 ;  /* 0x41e00004b4587df0 */ /* 0x000fe20008000858 */
[----:B------:R-:W-:Y:S01]  /*7490*/  UIADD3 UR6, UR5, 0x80, URZ ;  /* 0x0000008005067890 */ /* 0x000fe2000fffe03f */
[----:B------:R-:W-:Y:S01]  /*74a0*/  UMOV UR7, 0x40000040 ;  /* 0x4000004000077882 */ /* 0x000fe20000000000 */
        /* <DEDUP_REMOVED lines=26> */
[----:B------:R-:W0:Y:S03]  /*7650*/  LDC R0, c[0x0][0x988] ;  /* 0x00026200ff007b82 */ /* 0x000e260000000800 */
[----:B------:R-:W1:Y:S02]  /*7660*/  SHFL.BFLY PT, R3, R2, 0x2, 0x1f ;  /* 0x0c401f0002037f89 */ /* 0x000e6400000e0000 */
[----:B-1----:R-:W-:Y:S02]  /*7670*/  FMNMX.FTZ R4, R2, R3, !PT ;  /* 0x0000000302047209 */ /* 0x002fe40007810000 */
[----:B------:R-:W-:-:S03]  /*7680*/  FMNMX.FTZ R2, R26, R11, !PT ;  /* 0x0000000b1a027209 */ /* 0x000fc60007810000 */
[----:B------:R-:W1:Y:S01]  /*7690*/  SHFL.BFLY PT, R7, R4, 0x1, 0x1f ;  /* 0x0c201f0004077f89 */ /* 0x000e6200000e0000 */
[----:B------:R-:W-:Y:S01]  /*76a0*/  FMNMX.FTZ R21, R27, R2, !PT ;  /* 0x000000021b157209 */ /* 0x000fe20007810000 */
[----:B------:R-:W-:Y:S02]  /*76b0*/  WARPGROUP.DEPBAR.LE gsb0, 0x0 ;  /* 0x00008000000079c5 */ /* 0x000fe40000010000 */
[----:B------:R-:W-:Y:S01]  /*76c0*/  WARPGROUP.ARRIVE ;  /* 0x00000000000079c5 */ /* 0x000fe20000000000 */
[----:B------:R-:W-:-:S05]  /*76d0*/  FMNMX.FTZ R2, R30, R21, !PT ;  /* 0x000000151e027209 */ /* 0x000fca0007810000 */
[----:B------:R-:W-:Y:S01]  /*76e0*/  HGMMA.64x128x16.F32 R88, R176, gdesc[UR4].tnspB, R88, gsb0 ;  /* 0x41e00004b0587df0 */ /* 0x000fe20008000858 */
[----:B------:R-:W-:Y:S01]  /*76f0*/  UIADD3 UR6, UR5, 0x100, URZ ;  /* 0x0000010005067890 */ /* 0x000fe2000fffe03f */
[----:B------:R-:W-:Y:S01]  /*7700*/  UMOV UR7, 0x40000040 ;  /* 0x4000004000077882 */ /* 0x000fe20000000000 */
[----:B-1----:R-:W-:-:S05]  /*7710*/  FMNMX.FTZ R7, R4, R7, !PT ;  /* 0x0000000704077209 */ /* 0x002fca0007810000 */
[----:B------:R-:W-:-:S04]  /*7720*/  FADD.FTZ R3, -R7, R10 ;  /* 0x0000000a07037221 */ /* 0x000fc80000010100 */
[----:B0-----:R-:W-:-:S06]  /*7730*/  FMUL.FTZ R3, R3, R0 ;  /* 0x0000000003037220 */ /* 0x001fcc0000410000 */
[----:B------:R-:W-:Y:S01]  /*7740*/  MUFU.EX2 R3, R3 ;  /* 0x0000000300037308 */ /* 0x000fe20000000800 */
        /* <DEDUP_REMOVED lines=11> */
[----:B------:R-:W-:Y:S01]  /*7800*/  WARPGROUP.ARRIVE ;  /* 0x00000000000079c5 */ /* 0x000fe20000000000 */
[----:B------:R-:W-:-:S04]  /*7810*/  FMUL.FTZ R169, R7, R0 ;  /* 0x0000000007a97220 */ /* 0x000fc80000410000 */
[--C-:B------:R-:W-:Y:S02]  /*7820*/  FFMA.FTZ R13, R25, R0, -R169.reuse ;  /* 0x00000000190d7223 */ /* 0x100fe400000108a9 */
[----:B------:R-:W-:Y:S01]  /*7830*/  HGMMA.64x128x16.F32 R88, R164, gdesc[UR4].tnspB, R88, gsb0 ;  /* 0x41e00004a4587df0 */ /* 0x000fe20008000858 */
[----:B------:R-:W-:Y:S01]  /*7840*/  UIADD3 UR6, UR5, 0x280, URZ ;  /* 0x0000028005067890 */ /* 0x000fe2000fffe03f */
[----:B------:R-:W-:Y:S01]  /*7850*/  FMNMX.FTZ R25, R31, R2, !PT ;  /* 0x000000021f197209 */ /* 0x000fe20007810000 */
[----:B------:R-:W-:Y:S01]  /*7860*/  UMOV UR7, 0x40000040 ;  /* 0x4000004000077882 */ /* 0x000fe20000000000 */
[-CC-:B------:R-:W-:Y:S01]  /*7870*/  FFMA.FTZ R15, R29, R0.reuse, -R169.reuse ;  /* 0x000000001d0f7223 */ /* 0x180fe200000108a9 */
[-CC-:B------:R-:W-:Y:S01]  /*7880*/  FFMA.FTZ R33, R33, R0.reuse, -R169.reuse ;  /* 0x0000000021217223 */ /* 0x180fe200000108a9 */
[----:B------:R-:W-:Y:S01]  /*7890*/  FMNMX.FTZ R2, R34, R25, !PT ;  /* 0x0000001922027209 */ /* 0x000fe20007810000 */
[-CC-:B------:R-:W-:Y:S01]  /*78a0*/  FFMA.FTZ R37, R37, R0.reuse, -R169.reuse ;  /* 0x0000000025257223 */ /* 0x180fe200000108a9 */
[--C-:B------:R-:W-:Y:S01]  /*78b0*/  FFMA.FTZ R41, R41, R0, -R169.reuse ;  /* 0x0000000029297223 */ /* 0x100fe200000108a9 */
[----:B------:R0:W-:Y:S01]  /*78c0*/  MUFU.EX2 R21, R33 ;  /* 0x0000002100157308 */ /* 0x0001e20000000800 */
[----:B------:R-:W-:Y:S01]  /*78d0*/  FMNMX.FTZ R25, R35, R2, !PT ;  /* 0x0000000223197209 */ /* 0x000fe20007810000 */
[-CC-:B------:R-:W-:Y:S01]  /*78e0*/  FFMA.FTZ R45, R45, R0.reuse, -R169.reuse ;  /* 0x000000002d2d7223 */ /* 0x180fe200000108a9 */
[-CC-:B------:R-:W-:Y:S01]  /*78f0*/  FFMA.FTZ R49, R49, R0.reuse, -R169.reuse ;  /* 0x0000000031317223 */ /* 0x180fe200000108a9 */
[-CC-:B------:R-:W-:Y:S01]  /*7900*/  FFMA.FTZ R4, R61, R0.reuse, -R169.reuse ;  /* 0x000000003d047223 */ /* 0x180fe200000108a9 */
[----:B------:R-:W-:Y:S01]  /*7910*/  FMNMX.FTZ R2, R38, R25, !PT ;  /* 0x0000001926027209 */ /* 0x000fe20007810000 */
[-CC-:B------:R-:W-:Y:S01]  /*7920*/  FFMA.FTZ R180, R24, R0.reuse, -R169.reuse ;  /* 0x0000000018b47223 */ /* 0x180fe200000108a9 */
[--C-:B------:R-:W-:Y:S01]  /*7930*/  FFMA.FTZ R182, R28, R0, -R169.reuse ;  /* 0x000000001cb67223 */ /* 0x100fe200000108a9 */
[----:B------:R-:W-:Y:S01]  /*7940*/  MUFU.EX2 R25, R37 ;  /* 0x0000002500197308 */ /* 0x000fe20000000800 */
[----:B------:R-:W-:Y:S01]  /*7950*/  FMNMX.FTZ R29, R39, R2, !PT ;  /* 0x00000002271d7209 */ /* 0x000fe20007810000 */
[-CC-:B------:R-:W-:Y:S01]  /*7960*/  FFMA.FTZ R176, R32, R0.reuse, -R169.reuse ;  /* 0x0000000020b07223 */ /* 0x180fe200000108a9 */
[-CC-:B------:R-:W-:Y:S01]  /*7970*/  FFMA.FTZ R178, R36, R0.reuse, -R169.reuse ;  /* 0x0000000024b27223 */ /* 0x180fe200000108a9 */
[-CC-:B------:R-:W-:Y:S01]  /*7980*/  FFMA.FTZ R174, R44, R0.reuse, -R169.reuse ;  /* 0x000000002cae7223 */ /* 0x180fe200000108a9 */
[----:B------:R-:W-:Y:S01]  /*7990*/  FMNMX.FTZ R2, R42, R29, !PT ;  /* 0x0000001d2a027209 */ /* 0x000fe20007810000 */
[-CC-:B------:R-:W-:Y:S01]  /*79a0*/  FFMA.FTZ R172, R40, R0.reuse, -R169.reuse ;  /* 0x0000000028ac7223 */ /* 0x180fe200000108a9 */
[--C-:B------:R-:W-:Y:S01]  /*79b0*/  FFMA.FTZ R53, R53, R0, -R169.reuse ;  /* 0x0000000035357223 */ /* 0x100fe200000108a9 */
[----:B------:R-:W1:Y:S01]  /*79c0*/  MUFU.EX2 R180, R180 ;  /* 0x000000b400b47308 */ /* 0x000e620000000800 */
        /* <DEDUP_REMOVED lines=8> */
[----:B0-----:R-:W-:Y:S01]  /*7a50*/  FMNMX.FTZ R33, R47, R2, !PT ;  /* 0x000000022f217209 */ /* 0x001fe20007810000 */
[-CC-:B------:R-:W-:Y:S01]  /*7a60*/  FFMA.FTZ R14, R80, R0.reuse, -R169.reuse ;  /* 0x00000000500e7223 */ /* 0x180fe200000108a9 */
[-CC-:B------:R-:W-:Y:S01]  /*7a70*/  FFMA.FTZ R20, R84, R0.reuse, -R169.reuse ;  /* 0x0000000054147223 */ /* 0x180fe200000108a9 */
[----:B------:R-:W-:Y:S01]  /*7a80*/  FFMA.FTZ R85, R85, R0, -R169 ;  /* 0x0000000055557223 */ /* 0x000fe200000108a9 */
[----:B------:R-:W-:-:S03]  /*7a90*/  FMNMX.FTZ R2, R50, R33, !PT ;  /* 0x0000002132027209 */ /* 0x000fc60007810000 */
[----:B------:R-:W0:Y:S01]  /*7aa0*/  MUFU.EX2 R13, R13 ;  /* 0x0000000d000d7308 */ /* 0x000e220000000800 */
[----:B------:R-:W-:Y:S01]  /*7ab0*/  FMNMX.FTZ R33, R51, R2, !PT ;  /* 0x0000000233217209 */ /* 0x000fe20007810000 */
[----:B-1----:R-:W-:-:S03]  /*7ac0*/  FFMA.FTZ R6, R3, R6, R180 ;  /* 0x0000000603067223 */ /* 0x002fc600000100b4 */
[----:B------:R-:W-:-:S03]  /*7ad0*/  FMNMX.FTZ R2, R54, R33, !PT ;  /* 0x0000002136027209 */ /* 0x000fc60007810000 */
[----:B------:R1:W-:Y:S01]  /*7ae0*/  MUFU.EX2 R33, R45 ;  /* 0x0000002d00217308 */ /* 0x0003e20000000800 */
[----:B------:R-:W-:-:S04]  /*7af0*/  FMNMX.FTZ R37, R55, R2, !PT ;  /* 0x0000000237257209 */ /* 0x000fc80007810000 */
[----:B------:R-:W-:-:S03]  /*7b00*/  FMNMX.FTZ R2, R58, R37, !PT ;  /* 0x000000253a027209 */ /* 0x000fc60007810000 */
[----:B------:R-:W-:Y:S01]  /*7b10*/  MUFU.EX2 R182, R182 ;  /* 0x000000b600b67308 */ /* 0x000fe20000000800 */
[----:B------:R-:W-:Y:S02]  /*7b20*/  FMNMX.FTZ R37, R59, R2, !PT ;  /* 0x000000023b257209 */ /* 0x000fe40007810000 */
[----:B0-----:R-:W-:Y:S02]  /*7b30*/  F2FP.F16.F32.PACK_AB R180, R13, R180 ;  /* 0x000000b40db4723e */ /* 0x001fe400000000ff */
[----:B------:R-:W-:-:S03]  /*7b40*/  FMNMX.FTZ R2, R62, R37, !PT ;  /* 0x000000253e027209 */ /* 0x000fc60007810000 */
[----:B------:R0:W-:Y:S01]  /*7b50*/  MUFU.EX2 R37, R49 ;  /* 0x0000003100257308 */ /* 0x0001e20000000800 */
[----:B------:R-:W-:-:S04]  /*7b60*/  FMNMX.FTZ R41, R63, R2, !PT ;  /* 0x000000023f297209 */ /* 0x000fc80007810000 */
[----:B------:R-:W-:-:S03]  /*7b70*/  FMNMX.FTZ R2, R66, R41, !PT ;  /* 0x0000002942027209 */ /* 0x000fc60007810000 */
[----:B------:R-:W-:Y:S01]  /*7b80*/  MUFU.EX2 R15, R15 ;  /* 0x0000000f000f7308 */ /* 0x000fe20000000800 */
[----:B------:R-:W-:-:S04]  /*7b90*/  FMNMX.FTZ R41, R67, R2, !PT ;  /* 0x0000000243297209 */ /* 0x000fc80007810000 */
[----:B------:R-:W-:-:S03]  /*7ba0*/  FMNMX.FTZ R2, R70, R41, !PT ;  /* 0x0000002946027209 */ /* 0x000fc60007810000 */
[----:B------:R-:W-:Y:S01]  /*7bb0*/  MUFU.EX2 R176, R176 ;  /* 0x000000b000b07308 */ /* 0x000fe20000000800 */
[----:B-1----:R-:W-:-:S04]  /*7bc0*/  FMNMX.FTZ R45, R71, R2, !PT ;  /* 0x00000002472d7209 */ /* 0x002fc80007810000 */
[----:B------:R-:W-:-:S03]  /*7bd0*/  FMNMX.FTZ R2, R74, R45, !PT ;  /* 0x0000002d4a027209 */ /* 0x000fc60007810000 */
[----:B------:R-:W-:Y:S01]  /*7be0*/  MUFU.EX2 R178, R178 ;  /* 0x000000b200b27308 */ /* 0x000fe20000000800 */
[----:B------:R-:W-:-:S04]  /*7bf0*/  FMNMX.FTZ R45, R75, R2, !PT ;  /* 0x000000024b2d7209 */ /* 0x000fc80007810000 */
[----:B------:R-:W-:-:S03]  /*7c00*/  FMNMX.FTZ R2, R78, R45, !PT ;  /* 0x0000002d4e027209 */ /* 0x000fc60007810000 */
[----:B------:R-:W-:Y:S01]  /*7c10*/  MUFU.EX2 R172, R172 ;  /* 0x000000ac00ac7308 */ /* 0x000fe20000000800 */
[----:B0-----:R-:W-:-:S04]  /*7c20*/  FMNMX.FTZ R49, R79, R2, !PT ;  /* 0x000000024f317209 */ /* 0x001fc80007810000 */
[----:B------:R-:W-:-:S03]  /*7c30*/  FMNMX.FTZ R2, R82, R49, !PT ;  /* 0x0000003152027209 */ /* 0x000fc60007810000 */
[----:B------:R-:W-:Y:S01]  /*7c40*/  MUFU.EX2 R174, R174 ;  /* 0x000000ae00ae7308 */ /* 0x000fe20000000800 */
[----:B------:R-:W-:-:S04]  /*7c50*/  FMNMX.FTZ R49, R83, R2, !PT ;  /* 0x0000000253317209 */ /* 0x000fc80007810000 */
[----:B------:R-:W-:-:S03]  /*7c60*/  FMNMX.FTZ R2, R86, R49, !PT ;  /* 0x0000003156027209 */ /* 0x000fc60007810000 */
[----:B------:R0:W-:Y:S01]  /*7c70*/  MUFU.EX2 R49, R4 ;  /* 0x0000000400317308 */ /* 0x0001e20000000800 */
[----:B------:R-:W-:-:S05]  /*7c80*/  FMNMX.FTZ R2, R87, R2, !PT ;  /* 0x0000000257027209 */ /* 0x000fca0007810000 */
[----:B------:R-:W1:Y:S02]  /*7c90*/  SHFL.BFLY PT, R61, R2, 0x2, 0x1f ;  /* 0x0c401f00023d7f89 */ /* 0x000e6400000e0000 */
[----:B------:R2:W-:Y:S01]  /*7ca0*/  MUFU.EX2 R41, R53 ;  /* 0x0000003500297308 */ /* 0x0005e20000000800 */
[----:B0-----:R-:W-:-:S07]  /*7cb0*/  FFMA.FTZ R4, R73, R0, -R169 ;  /* 0x0000000049047223 */ /* 0x001fce00000108a9 */
[----:B------:R0:W-:Y:S01]  /*7cc0*/  MUFU.EX2 R45, R57 ;  /* 0x00000039002d7308 */ /* 0x0001e20000000800 */
[-CC-:B--2---:R-:W-:Y:S01]  /*7cd0*/  FFMA.FTZ R53, R65, R0.reuse, -R169.reuse ;  /* 0x0000000041357223 */ /* 0x184fe200000108a9 */
[----:B------:R-:W-:-:S06]  /*7ce0*/  FFMA.FTZ R65, R77, R0, -R169 ;  /* 0x000000004d417223 */ /* 0x000fcc00000108a9 */
[----:B------:R-:W-:Y:S01]  /*7cf0*/  MUFU.EX2 R168, R168 ;  /* 0x000000a800a87308 */ /* 0x000fe20000000800 */
[-CC-:B0-----:R-:W-:Y:S01]  /*7d00*/  FFMA.FTZ R57, R69, R0.reuse, -R169.reuse ;  /* 0x0000000045397223 */ /* 0x181fe200000108a9 */
[-CC-:B------:R-:W-:Y:S01]  /*7d10*/  FFMA.FTZ R69, R81, R0.reuse, -R169.reuse ;  /* 0x0000000051457223 */ /* 0x180fe200000108a9 */
[----:B------:R-:W-:Y:S02]  /*7d20*/  WARPGROUP.DEPBAR.LE gsb0, 0x0 ;  /* 0x00008000000079c5 */ /* 0x000fe40000010000 */
[----:B------:R-:W-:Y:S01]  /*7d30*/  WARPGROUP.ARRIVE ;  /* 0x00000000000079c5 */ /* 0x000fe20000000000 */
[----:B-1----:R-:W-:Y:S01]  /*7d40*/  FMNMX.FTZ R24, R2, R61, !PT ;  /* 0x0000003d02187209 */ /* 0x002fe20007810000 */
[-CC-:B------:R-:W-:Y:S01]  /*7d50*/  FFMA.FTZ R164, R56, R0.reuse, -R169.reuse ;  /* 0x0000000038a47223 */ /* 0x180fe200000108a9 */
[----:B------:R0:W-:Y:S01]  /*7d60*/  MUFU.EX2 R61, R4 ;  /* 0x00000004003d7308 */ /* 0x0001e20000000800 */
[----:B------:R-:W-:Y:S02]  /*7d70*/  FFMA.FTZ R166, R60, R0, -R169 ;  /* 0x000000003ca67223 */ /* 0x000fe400000108a9 */
[----:B------:R-:W-:Y:S01]  /*7d80*/  HGMMA.64x128x16.F32 R88, R160, gdesc[UR4].tnspB, R88, gsb0 ;  /* 0x41e00004a0587df0 */ /* 0x000fe20008000858 */
[----:B------:R-:W-:Y:S01]  /*7d90*/  UIADD3 UR6, UR5, 0x300, URZ ;  /* 0x0000030005067890 */ /* 0x000fe2000fffe03f */
[----:B------:R-:W0:Y:S01]  /*7da0*/  SHFL.BFLY PT, R73, R24, 0x1, 0x1f ;  /* 0x0c201f0018497f89 */ /* 0x000e2200000e0000 */
[----:B------:R-:W-:-:S02]  /*7db0*/  UMOV UR7, 0x40000040 ;  /* 0x4000004000077882 */ /* 0x000fc40000000000 */
[----:B------:R-:W-:Y:S08]  /*7dc0*/  MUFU.EX2 R170, R170 ;  /* 0x000000aa00aa7308 */ /* 0x000ff00000000800 */
[----:B------:R-:W-:Y:S08]  /*7dd0*/  MUFU.EX2 R164, R164 ;  /* 0x000000a400a47308 */ /* 0x000ff00000000800 */
[----:B------:R-:W-:Y:S01]  /*7de0*/  MUFU.EX2 R166, R166 ;  /* 0x000000a600a67308 */ /* 0x000fe20000000800 */
[----:B0-----:R-:W-:-:S07]  /*7df0*/  FMNMX.FTZ R4, R24, R73, !PT ;  /* 0x0000004918047209 */ /* 0x001fce0007810000 */
[----:B------:R-:W-:Y:S01]  /*7e00*/  MUFU.EX2 R53, R53 ;  /* 0x0000003500357308 */ /* 0x000fe20000000800 */
[----:B------:R-:W-:-:S04]  /*7e10*/  FADD.FTZ R73, -R4, R11 ;  /* 0x0000000b04497221 */ /* 0x000fc80000010100 */
[-C--:B------:R-:W-:Y:S01]  /*7e20*/  FMUL.FTZ R2, R73, R0.reuse ;  /* 0x0000000049027220 */ /* 0x080fe20000410000 */
[-C--:B------:R-:W-:Y:S02]  /*7e30*/  FMUL.FTZ R73, R4, R0.reuse ;  /* 0x0000000004497220 */ /* 0x080fe40000410000 */
[----:B------:R-:W-:Y:S02]  /*7e40*/  MUFU.EX2 R57, R57 ;  /* 0x0000003900397308 */ /* 0x000fe40000000800 */
[-CC-:B------:R-:W-:Y:S01]  /*7e50*/  FFMA.FTZ R24, R27, R0.reuse, -R73.reuse ;  /* 0x000000001b187223 */ /* 0x180fe20000010849 */
[-CC-:B------:R-:W-:Y:S01]  /*7e60*/  FFMA.FTZ R181, R26, R0.reuse, -R73.reuse ;  /* 0x000000001ab57223 */ /* 0x180fe20000010849 */
[----:B------:R-:W-:Y:S02]  /*7e70*/  IMAD.U32 R27, RZ, RZ, UR10 ;  /* 0x0000000aff1b7e24 */ /* 0x000fe4000f8e00ff */
[-CC-:B------:R-:W-:Y:S01]  /*7e80*/  FFMA.FTZ R183, R30, R0.reuse, -R73.reuse ;  /* 0x000000001eb77223 */ /* 0x180fe20000010849 */
[-CC-:B------:R-:W-:Y:S01]  /*7e90*/  FFMA.FTZ R26, R31, R0.reuse, -R73.reuse ;  /* 0x000000001f1a7223 */ /* 0x180fe20000010849 */
[----:B------:R-:W-:Y:S01]  /*7ea0*/  MUFU.EX2 R2, R2 ;  /* 0x0000000200027308 */ /* 0x000fe20000000800 */
[----:B------:R-:W-:Y:S01]  /*7eb0*/  FFMA.FTZ R177, R34, R0, -R73 ;  /* 0x0000000022b17223 */ /* 0x000fe20000010849 */
[----:B------:R-:W-:Y:S01]  /*7ec0*/  @!P1 LEA R27, R27, UR38, 0x3 ;  /* 0x000000261b1b9c11 */ /* 0x000fe2000f8e18ff */
[----:B------:R-:W-:-:S02]  /*7ed0*/  IMAD.U32 R31, RZ, RZ, UR11 ;  /* 0x0000000bff1f7e24 */ /* 0x000fc4000f8e00ff */
[-CC-:B------:R-:W-:Y:S01]  /*7ee0*/  FFMA.FTZ R28, R35, R0.reuse, -R73.reuse ;  /* 0x00000000231c7223 */ /* 0x180fe20000010849 */
[-CC-:B------:R-:W-:Y:S01]  /*7ef0*/  FFMA.FTZ R179, R38, R0.reuse, -R73.reuse ;  /* 0x0000000026b37223 */ /* 0x180fe20000010849 */
[-CC-:B------:R-:W-:Y:S01]  /*7f00*/  FFMA.FTZ R173, R42, R0.reuse, -R73.reuse ;  /* 0x000000002aad7223 */ /* 0x180fe20000010849 */
[----:B------:R-:W-:Y:S01]  /*7f10*/  @!P1 VIADD R27, R27, 0x34840 ;  /* 0x000348401b1b9836 */ /* 0x000fe20000000000 */
[----:B------:R-:W0:Y:S01]  /*7f20*/  MUFU.EX2 R181, R181 ;  /* 0x000000b500b57308 */ /* 0x000e220000000800 */
[-CC-:B------:R-:W-:Y:S01]  /*7f30*/  FFMA.FTZ R30, R39, R0.reuse, -R73.reuse ;  /* 0x00000000271e7223 */ /* 0x180fe20000010849 */
[-CC-:B------:R-:W-:Y:S01]  /*7f40*/  FFMA.FTZ R32, R43, R0.reuse, -R73.reuse ;  /* 0x000000002b207223 */ /* 0x180fe20000010849 */
[-C--:B------:R-:W-:Y:S01]  /*7f50*/  FFMA.FTZ R175, R46, R0.reuse, -R73 ;  /* 0x000000002eaf7223 */ /* 0x080fe20000010849 */
[----:B------:R-:W-:Y:S01]  /*7f60*/  @!P1 PRMT R27, RZ, 0x654, R27 ;  /* 0x00000654ff1b9816 */ /* 0x000fe2000000001b */
        /* <DEDUP_REMOVED lines=12> */
[----:B0-----:R-:W-:Y:S01]  /*8030*/  FFMA.FTZ R5, R2, R5, R181 ;  /* 0x0000000502057223 */ /* 0x001fe200000100b5 */
[-CC-:B------:R-:W-:Y:S01]  /*8040*/  FFMA.FTZ R71, R71, R0.reuse, -R73.reuse ;  /* 0x0000000047477223 */ /* 0x180fe20000010849 */
[-CC-:B------:R-:W-:Y:S01]  /*8050*/  FFMA.FTZ R74, R74, R0.reuse, -R73.reuse ;  /* 0x000000004a4a7223 */ /* 0x180fe20000010849 */
[-CC-:B------:R-:W-:Y:S01]  /*8060*/  FFMA.FTZ R75, R75, R0.reuse, -R73.reuse ;  /* 0x000000004b4b7223 */ /* 0x180fe20000010849 */
[-CC-:B------:R-:W-:Y:S01]  /*8070*/  FFMA.FTZ R78, R78, R0.reuse, -R73.reuse ;  /* 0x000000004e4e7223 */ /* 0x180fe20000010849 */
[-CC-:B------:R-:W-:Y:S01]  /*8080*/  FFMA.FTZ R79, R79, R0.reuse, -R73.reuse ;  /* 0x000000004f4f7223 */ /* 0x180fe20000010849 */
[-C--:B------:R-:W-:Y:S01]  /*8090*/  FFMA.FTZ R82, R82, R0.reuse, -R73 ;  /* 0x0000000052527223 */ /* 0x080fe20000010849 */
[----:B------:R-:W0:Y:S01]  /*80a0*/  MUFU.EX2 R26, R26 ;  /* 0x0000001a001a7308 */ /* 0x000e220000000800 */
[C---:B-1----:R-:W-:Y:S01]  /*80b0*/  FADD.FTZ R42, R24.reuse, R5 ;  /* 0x00000005182a7221 */ /* 0x042fe20000010000 */
[----:B------:R-:W-:Y:S01]  /*80c0*/  F2FP.F16.F32.PACK_AB R181, R24, R181 ;  /* 0x000000b518b5723e */ /* 0x000fe200000000ff */
[-CC-:B------:R-:W-:Y:S01]  /*80d0*/  FFMA.FTZ R83, R83, R0.reuse, -R73.reuse ;  /* 0x0000000053537223 */ /* 0x180fe20000010849 */
[----:B------:R-:W-:-:S04]  /*80e0*/  FFMA.FTZ R86, R86, R0, -R73 ;  /* 0x0000000056567223 */ /* 0x000fc80000010849 */
        /* <DEDUP_REMOVED lines=18> */
[----:B------:R-:W-:Y:S02]  /*8210*/  WARPGROUP.DEPBAR.LE gsb0, 0x0 ;  /* 0x00008000000079c5 */ /* 0x000fe40000010000 */
[----:B------:R-:W-:Y:S01]  /*8220*/  WARPGROUP.ARRIVE ;  /* 0x00000000000079c5 */ /* 0x000fe20000000000 */
[-CC-:B------:R-:W-:Y:S01]  /*8230*/  FFMA.FTZ R160, R64, R0.reuse, -R169.reuse ;  /* 0x0000000040a07223 */ /* 0x180fe200000108a9 */
[-C--:B------:R-:W-:Y:S01]  /*8240*/  FFMA.FTZ R162, R68, R0.reuse, -R169 ;  /* 0x0000000044a27223 */ /* 0x080fe200000108a9 */
[----:B------:R-:W-:Y:S01]  /*8250*/  FFMA.FTZ R169, R50, R0, -R73 ;  /* 0x0000000032a97223 */ /* 0x000fe20000010849 */
[C---:B0-----:R-:W-:Y:S01]  /*8260*/  FADD.FTZ R42, R32.reuse, R5 ;  /* 0x00000005202a7221 */ /* 0x041fe20000010000 */
[----:B------:R-:W-:Y:S01]  /*8270*/  MUFU.EX2 R36, R36 ;  /* 0x0000002400247308 */ /* 0x000fe20000000800 */
[----:B------:R-:W-:Y:S01]  /*8280*/  HGMMA.64x128x16.F32 R88, R156, gdesc[UR4].tnspB, R88, gsb0 ;  /* 0x41e000049c587df0 */ /* 0x000fe20008000858 */
[----:B------:R-:W-:Y:S01]  /*8290*/  UIADD3 UR6, UR5, 0x380, URZ ;  /* 0x0000038005067890 */ /* 0x000fe2000fffe03f */
[----:B-1----:R-:W-:Y:S01]  /*82a0*/  FADD.FTZ R5, R175, R42 ;  /* 0x0000002aaf057221 */ /* 0x002fe20000010000 */
[----:B------:R-:W-:Y:S01]  /*82b0*/  UMOV UR7, 0x40000040 ;  /* 0x4000004000077882 */ /* 0x000fe20000000000 */
[----:B------:R-:W-:Y:S01]  /*82c0*/  UMOV UR5, UR37 ;  /* 0x0000002500057c82 */ /* 0x000fe20008000000 */
[----:B------:R-:W-:-:S02]  /*82d0*/  F2FP.F16.F32.PACK_AB R173, R32, R173 ;  /* 0x000000ad20ad723e */ /* 0x000fc400000000ff */
[----:B------:R-:W0:Y:S01]  /*82e0*/  MUFU.EX2 R169, R169 ;  /* 0x000000a900a97308 */ /* 0x000e220000000800 */
[C---:B--2---:R-:W-:Y:S01]  /*82f0*/  FADD.FTZ R42, R34.reuse, R5 ;  /* 0x00000005222a7221 */ /* 0x044fe20000010000 */
[----:B------:R-:W-:-:S06]  /*8300*/  F2FP.F16.F32.PACK_AB R175, R34, R175 ;  /* 0x000000af22af723e */ /* 0x000fcc00000000ff */
[----:B------:R-:W1:Y:S08]  /*8310*/  MUFU.EX2 R171, R171 ;  /* 0x000000ab00ab7308 */ /* 0x000e700000000800 */
[----:B------:R-:W2:Y:S01]  /*8320*/  MUFU.EX2 R38, R38 ;  /* 0x0000002600267308 */ /* 0x000ea20000000800 */
[----:B0-----:R-:W-:Y:S01]  /*8330*/  FADD.FTZ R5, R169, R42 ;  /* 0x0000002aa9057221 */ /* 0x001fe20000010000 */
[----:B------:R-:W-:-:S03]  /*8340*/  F2FP.F16.F32.PACK_AB R169, R36, R169 ;  /* 0x000000a924a9723e */ /* 0x000fc600000000ff */
[----:B------:R-:W-:-:S03]  /*8350*/  FADD.FTZ R24, R36, R5 ;  /* 0x0000000524187221 */ /* 0x000fc60000010000 */
[----:B------:R-:W0:Y:S01]  /*8360*/  MUFU.EX2 R165, R165 ;  /* 0x000000a500a57308 */ /* 0x000e220000000800 */
[----:B-1----:R-:W-:-:S07]  /*8370*/  FADD.FTZ R5, R171, R24 ;  /* 0x00000018ab057221 */ /* 0x002fce0000010000 */
[----:B------:R-:W1:Y:S01]  /*8380*/  MUFU.EX2 R40, R40 ;  /* 0x0000002800287308 */ /* 0x000e620000000800 */
[C---:B--2---:R-:W-:Y:S01]  /*8390*/  FADD.FTZ R24, R38.reuse, R5 ;  /* 0x0000000526187221 */ /* 0x044fe20000010000 */
[----:B------:R-:W-:-:S06]  /*83a0*/  F2FP.F16.F32.PACK_AB R171, R38, R171 ;  /* 0x000000ab26ab723e */ /* 0x000fcc00000000ff */
[----:B------:R-:W2:Y:S01]  /*83b0*/  MUFU.EX2 R167, R167 ;  /* 0x000000a700a77308 */ /* 0x000ea20000000800 */
[----:B0-----:R-:W-:-:S07]  /*83c0*/  FADD.FTZ R5, R165, R24 ;  /* 0x00000018a5057221 */ /* 0x001fce0000010000 */
[----:B------:R-:W-:Y:S01]  /*83d0*/  MUFU.EX2 R160, R160 ;  /* 0x000000a000a07308 */ /* 0x000fe20000000800 */
[C---:B-1----:R-:W-:Y:S01]  /*83e0*/  FADD.FTZ R24, R40.reuse, R5 ;  /* 0x0000000528187221 */ /* 0x042fe20000010000 */
[----:B------:R-:W-:-:S06]  /*83f0*/  F2FP.F16.F32.PACK_AB R165, R40, R165 ;  /* 0x000000a528a5723e */ /* 0x000fcc00000000ff */
[----:B------:R-:W-:Y:S01]  /*8400*/  MUFU.EX2 R66, R66 ;  /* 0x0000004200427308 */ /* 0x000fe20000000800 */
[----:B--2---:R-:W-:-:S07]  /*8410*/  FADD.FTZ R5, R167, R24 ;  /* 0x00000018a7057221 */ /* 0x004fce0000010000 */
[----:B------:R-:W0:Y:S08]  /*8420*/  MUFU.EX2 R67, R67 ;  /* 0x0000004300437308 */ /* 0x000e300000000800 */
[----:B------:R-:W-:Y:S08]  /*8430*/  MUFU.EX2 R162, R162 ;  /* 0x000000a200a27308 */ /* 0x000ff00000000800 */
[----:B------:R-:W-:Y:S01]  /*8440*/  MUFU.EX2 R70, R70 ;  /* 0x0000004600467308 */ /* 0x000fe20000000800 */
[----:B0-----:R-:W-:-:S07]  /*8450*/  F2FP.F16.F32.PACK_AB R161, R67, R66 ;  /* 0x0000004243a1723e */ /* 0x001fce00000000ff */
[----:B------:R-:W0:Y:S08]  /*8460*/  MUFU.EX2 R71, R71 ;  /* 0x0000004700477308 */ /* 0x000e300000000800 */
[----:B------:R-:W1:Y:S08]  /*8470*/  MUFU.EX2 R10, R10 ;  /* 0x0000000a000a7308 */ /* 0x000e700000000800 */
[----:B------:R-:W-:Y:S01]  /*8480*/  MUFU.EX2 R74, R74 ;  /* 0x0000004a004a7308 */ /* 0x000fe20000000800 */
[----:B0-----:R-:W-:-:S07]  /*8490*/  F2FP.F16.F32.PACK_AB R163, R71, R70 ;  /* 0x0000004647a3723e */ /* 0x001fce00000000ff */
[----:B------:R-:W0:Y:S08]  /*84a0*/  MUFU.EX2 R75, R75 ;  /* 0x0000004b004b7308 */ /* 0x000e300000000800 */
[----:B------:R-:W-:Y:S08]  /*84b0*/  MUFU.EX2 R12, R12 ;  /* 0x0000000c000c7308 */ /* 0x000ff00000000800 */
[----:B------:R-:W-:Y:S01]  /*84c0*/  MUFU.EX2 R78, R78 ;  /* 0x0000004e004e7308 */ /* 0x000fe20000000800 */
[----:B------:R-:W-:-:S02]  /*84d0*/  WARPGROUP.DEPBAR.LE gsb0, 0x0 ;  /* 0x00008000000079c5 */ /* 0x000fc40000010000 */
[----:B------:R-:W-:-:S05]  /*84e0*/  WARPGROUP.ARRIVE ;  /* 0x00000000000079c5 */ /* 0x000fca0000000000 */
[----:B------:R-:W2:Y:S01]  /*84f0*/  MUFU.EX2 R65, R65 ;  /* 0x0000004100417308 */ /* 0x000ea20000000800 */
[----:B-1----:R-:W-:Y:S02]  /*8500*/  F2FP.F16.F32.PACK_AB R156, R61, R10 ;  /* 0x0000000a3d9c723e */ /* 0x002fe400000000ff */
[----:B0-----:R-:W-:Y:S01]  /*8510*/  F2FP.F16.F32.PACK_AB R157, R75, R74 ;  /* 0x0000004a4b9d723e */ /* 0x001fe200000000ff */
[----:B------:R-:W-:Y:S01]  /*8520*/  HGMMA.64x128x16.F32 R88, R152, gdesc[UR4].tnspB, R88, gsb0 ;  /* 0x41e0000498587df0 */ /* 0x000fe20008000858 */
[----:B------:R-:W-:-:S03]  /*8530*/  UIADD3 UR6, UR4, -0x1, URZ ;  /* 0xffffffff04067890 */ /* 0x000fc6000fffe03f */
[----:B------:R-:W0:Y:S04]  /*8540*/  MUFU.EX2 R79, R79 ;  /* 0x0000004f004f7308 */ /* 0x000e280000000800 */
[----:B------:R-:W-:Y:S01]  /*8550*/  UMOV UR4, UR6 ;  /* 0x0000000600047c82 */ /* 0x000fe20008000000 */
[----:B------:R-:W-:-:S03]  /*8560*/  UMOV UR6, UR36 ;  /* 0x0000002400067c82 */ /* 0x000fc60008000000 */
[----:B------:R-:W-:Y:S01]  /*8570*/  MUFU.EX2 R14, R14 ;  /* 0x0000000e000e7308 */ /* 0x000fe20000000800 */
[----:B--2---:R-:W-:-:S07]  /*8580*/  F2FP.F16.F32.PACK_AB R158, R65, R12 ;  /* 0x0000000c419e723e */ /* 0x004fce00000000ff */
[----:B------:R-:W-:Y:S01]  /*8590*/  MUFU.EX2 R82, R82 ;  /* 0x0000005200527308 */ /* 0x000fe20000000800 */
[----:B0-----:R-:W-:-:S07]  /*85a0*/  F2FP.F16.F32.PACK_AB R159, R79, R78 ;  /* 0x0000004e4f9f723e */ /* 0x001fce00000000ff */
[----:B------:R-:W-:Y:S08]  /*85b0*/  MUFU.EX2 R69, R69 ;  /* 0x0000004500457308 */ /* 0x000ff00000000800 */
[----:B------:R-:W-:Y:S08]  /*85c0*/  MUFU.EX2 R83, R83 ;  /* 0x0000005300537308 */ /* 0x000ff00000000800 */
[----:B------:R-:W-:Y:S08]  /*85d0*/  MUFU.EX2 R20, R20 ;  /* 0x0000001400147308 */ /* 0x000ff00000000800 */
[----:B------:R-:W-:Y:S08]  /*85e0*/  MUFU.EX2 R86, R86 ;  /* 0x0000005600567308 */ /* 0x000ff00000000800 */
[----:B------:R-:W0:Y:S01]  /*85f0*/  MUFU.EX2 R11, R85 ;  /* 0x00000055000b7308 */ /* 0x000e220000000800 */
[----:B------:R-:W-:-:S02]  /*8600*/  WARPGROUP.DEPBAR.LE gsb0, 0x0 ;  /* 0x00008000000079c5 */ /* 0x000fc40000010000 */
[----:B------:R1:W-:Y:S01]  /*8610*/  @!P1 SYNCS.ARRIVE.TRANS64.RED.A1T0 RZ, [R27+URZ], RZ ;  /* 0x000000ff1bff99a7 */ /* 0x0003e2000810043f */
[----:B0-----:R-:W-:Y:S02]  /*8620*/  F2FP.F16.F32.PACK_AB R154, R11, R20 ;  /* 0x000000140b9a723e */ /* 0x001fe400000000ff */
[----:B------:R-:W-:Y:S02]  /*8630*/  F2FP.F16.F32.PACK_AB R152, R69, R14 ;  /* 0x0000000e4598723e */ /* 0x000fe400000000ff */
[----:B------:R-:W-:Y:S01]  /*8640*/  F2FP.F16.F32.PACK_AB R153, R83, R82 ;  /* 0x000000525399723e */ /* 0x000fe200000000ff */
[----:B-1----:R-:W-:-:S05]  /*8650*/  @!P1 VIADD R27, R31, 0x34860 ;  /* 0x000348601f1b9836 */ /* 0x002fca0000000000 */
[----:B------:R-:W-:Y:S01]  /*8660*/  @!P1 PRMT R31, RZ, 0x654, R27 ;  /* 0x00000654ff1f9816 */ /* 0x000fe2000000001b */
[----:B------:R-:W-:Y:S01]  /*8670*/  FADD.FTZ R27, R13, R6 ;  /* 0x000000060d1b7221 */ /* 0x000fe20000010000 */
[-CC-:B------:R-:W-:Y:S01]  /*8680*/  FFMA.FTZ R6, R63, R0.reuse, -R73.reuse ;  /* 0x000000003f067223 */ /* 0x180fe20000010849 */
[----:B------:R-:W-:Y:S01]  /*8690*/  FFMA.FTZ R73, R87, R0, -R73 ;  /* 0x0000000057497223 */ /* 0x000fe20000010849 */
[----:B------:R0:W-:Y:S01]  /*86a0*/  @!P1 SYNCS.ARRIVE.TRANS64.RED.A1T0 RZ, [R31+URZ], RZ ;  /* 0x000000ff1fff99a7 */ /* 0x0001e2000810043f */
[----:B------:R-:W-:Y:S01]  /*86b0*/  FADD.FTZ R44, R182, R27 ;  /* 0x0000001bb62c7221 */ /* 0x000fe20000010000 */
[C---:B------:R-:W-:Y:S02]  /*86c0*/  F2FP.F16.F32.PACK_AB R182, R15.reuse, R182 ;  /* 0x000000b60fb6723e */ /* 0x040fe400000000ff */
[----:B------:R-:W1:Y:S01]  /*86d0*/  MUFU.EX2 R6, R6 ;  /* 0x0000000600067308 */ /* 0x000e620000000800 */
[----:B------:R-:W-:-:S04]  /*86e0*/  FADD.FTZ R27, R15, R44 ;  /* 0x0000002c0f1b7221 */ /* 0x000fc80000010000 */
[----:B------:R-:W-:Y:S01]  /*86f0*/  FADD.FTZ R44, R176, R27 ;  /* 0x0000001bb02c7221 */ /* 0x000fe20000010000 */
[C---:B------:R-:W-:Y:S02]  /*8700*/  F2FP.F16.F32.PACK_AB R176, R21.reuse, R176 ;  /* 0x000000b015b0723e */ /* 0x040fe400000000ff */
[----:B------:R-:W2:Y:S01]  /*8710*/  MUFU.EX2 R73, R73 ;  /* 0x0000004900497308 */ /* 0x000ea20000000800 */
[----:B------:R-:W-:-:S04]  /*8720*/  FADD.FTZ R27, R21, R44 ;  /* 0x0000002c151b7221 */ /* 0x000fc80000010000 */
[----:B------:R-:W-:Y:S01]  /*8730*/  FADD.FTZ R44, R178, R27 ;  /* 0x0000001bb22c7221 */ /* 0x000fe20000010000 */
[----:B------:R-:W-:-:S03]  /*8740*/  F2FP.F16.F32.PACK_AB R178, R25, R178 ;  /* 0x000000b219b2723e */ /* 0x000fc600000000ff */
[----:B------:R-:W-:Y:S01]  /*8750*/  FADD.FTZ R27, R25, R44 ;  /* 0x0000002c191b7221 */ /* 0x000fe20000010000 */
[C---:B-1----:R-:W-:Y:S01]  /*8760*/  FADD.FTZ R5, R6.reuse, R5 ;  /* 0x0000000506057221 */ /* 0x042fe20000010000 */
[----:B------:R-:W-:Y:S02]  /*8770*/  F2FP.F16.F32.PACK_AB R167, R6, R167 ;  /* 0x000000a706a7723e */ /* 0x000fe400000000ff */
[----:B------:R-:W-:Y:S01]  /*8780*/  FADD.FTZ R44, R172, R27 ;  /* 0x0000001bac2c7221 */ /* 0x000fe20000010000 */
[----:B------:R-:W-:Y:S01]  /*8790*/  FADD.FTZ R5, R66, R5 ;  /* 0x0000000542057221 */ /* 0x000fe20000010000 */
[C---:B------:R-:W-:Y:S02]  /*87a0*/  F2FP.F16.F32.PACK_AB R172, R29.reuse, R172 ;  /* 0x000000ac1dac723e */ /* 0x040fe400000000ff */
[----:B------:R-:W-:Y:S01]  /*87b0*/  FADD.FTZ R27, R29, R44 ;  /* 0x0000002c1d1b7221 */ /* 0x000fe20000010000 */
[----:B------:R-:W-:Y:S01]  /*87c0*/  FADD.FTZ R5, R67, R5 ;  /* 0x0000000543057221 */ /* 0x000fe20000010000 */
[----:B--2---:R-:W-:-:S02]  /*87d0*/  F2FP.F16.F32.PACK_AB R155, R73, R86 ;  /* 0x00000056499b723e */ /* 0x004fc400000000ff */
[----:B------:R-:W-:Y:S01]  /*87e0*/  FADD.FTZ R44, R174, R27 ;  /* 0x0000001bae2c7221 */ /* 0x000fe20000010000 */
[----:B------:R-:W-:Y:S01]  /*87f0*/  FADD.FTZ R5, R70, R5 ;  /* 0x0000000546057221 */ /* 0x000fe20000010000 */
[C---:B------:R-:W-:Y:S02]  /*8800*/  F2FP.F16.F32.PACK_AB R174, R33.reuse, R174 ;  /* 0x000000ae21ae723e */ /* 0x040fe400000000ff */
        /* <DEDUP_REMOVED lines=23> */
[----:B------:R-:W-:-:S03]  /*8980*/  F2FP.F16.F32.PACK_AB R160, R53, R160 ;  /* 0x000000a035a0723e */ /* 0x000fc600000000ff */
[----:B------:R-:W-:-:S04]  /*8990*/  FADD.FTZ R13, R53, R24 ;  /* 0x00000018350d7221 */ /* 0x000fc80000010000 */
[----:B------:R-:W-:Y:S01]  /*89a0*/  FADD.FTZ R24, R162, R13 ;  /* 0x0000000da2187221 */ /* 0x000fe20000010000 */
[----:B------:R-:W-:-:S03]  /*89b0*/  F2FP.F16.F32.PACK_AB R162, R57, R162 ;  /* 0x000000a239a2723e */ /* 0x000fc600000000ff */
[----:B------:R-:W-:-:S04]  /*89c0*/  FADD.FTZ R13, R57, R24 ;  /* 0x00000018390d7221 */ /* 0x000fc80000010000 */
[----:B------:R-:W-:Y:S01]  /*89d0*/  FADD.FTZ R6, R10, R13 ;  /* 0x0000000d0a067221 */ /* 0x000fe20000010000 */
[----:B------:R-:W-:-:S03]  /*89e0*/  IMAD.MOV.U32 R10, RZ, RZ, R7 ;  /* 0x000000ffff0a7224 */ /* 0x000fc600078e0007 */
        /* <DEDUP_REMOVED lines=8> */
[----:B0-----:R-:W-:Y:S06]  /*8a70*/  @P2 BRA `(.L_x_2262) ;  /* 0xffffffdc00a82947 */ /* 0x001fec000383ffff */
.L_x_2253:
        /* <DEDUP_REMOVED lines=67> */
.L_x_2263:
[----:B------:R-:W-:Y:S01]  /*8eb0*/  ULEA UR5, UR36, UR38, 0x3 ;  /* 0x0000002624057291 */ /* 0x000fe2000f8e183f */
[----:B------:R-:W-:-:S05]  /*8ec0*/  IMAD.U32 R2, RZ, RZ, UR37 ;  /* 0x00000025ff027e24 */ /* 0x000fca000f8e00ff */
[----:B------:R-:W-:-:S04]  /*8ed0*/  SHF.L.U32 R2, R2, 0x1f, RZ ;  /* 0x0000001f02027819 */ /* 0x000fc800000006ff */
[----:B------:R0:W1:Y:S01]  /*8ee0*/  SYNCS.PHASECHK.TRANS64.TRYWAIT P2, [UR5+0x34850], R2 ;  /* 0x03485002ff0075a7 */ /* 0x0000620008040145 */
[----:B------:R-:W-:Y:S05]  /*8ef0*/  @!P0 BRA `(.L_x_2264) ;  /* 0x0000000000048947 */ /* 0x000fea0003800000 */
[----:B------:R-:W-:Y:S01]  /*8f00*/  BPT.TRAP 0x1 ;  /* 0x000000040000795c */ /* 0x000fe20000300000 */
.L_x_2264:
[----:B-1----:R-:W-:Y:S05]  /*8f10*/  @P2 BRA `(.L_x_2265) ;  /* 0x0000000000082947 */ /* 0x002fea0003800000 */
[----:B------:R-:W1:Y:S02]  /*8f20*/  SYNCS.PHASECHK.TRANS64.TRYWAIT P0, [UR5+0x34850], R2 ;  /* 0x03485002ff0075a7 */ /* 0x000e640008000145 */
[----:B-1----:R-:W-:Y:S05]  /*8f30*/  @!P0 BRA `(.L_x_2266) ;  /* 0x0000007000ec8947 */ /* 0x002fea0003800000 */
.L_x_2265:
[----:B------:R-:W-:Y:S01]  /*8f40*/  UIADD3 UR38, UR38, 0x400, URZ ;  /* 0x0000040026267890 */ /* 0x000fe2000fffe03f */
[----:B------:R-:W-:Y:S01]  /*8f50*/  WARPGROUP.ARRIVE ;  /* 0x00000000000079c5 */ /* 0x000fe20000000000 */
[----:B------:R-:W-:Y:S01]  /*8f60*/  UMOV UR7, 0x40000040 ;  /* 0x4000004000077882 */ /* 0x000fe20000000000 */
[----:B-1----:R-:W1:Y:S01]  /*8f70*/  SHFL.BFLY PT, R3, R6, 0x2, 0x1f ;  /* 0x0c401f0006037f89 */ /* 0x002e6200000e0000 */
[----:B------:R-:W-:Y:S01]  /*8f80*/  USHF.R.U32.HI UR38, URZ, 0x4, UR38 ;  /* 0x000000043f267899 */ /* 0x000fe20008011626 */
[----:B------:R-:W-:Y:S01]  /*8f90*/  IMAD.U32 R13, RZ, RZ, UR5 ;  /* 0x00000005ff0d7e24 */ /* 0x000fe2000f8e00ff */
[----:B------:R-:W-:Y:S01]  /*8fa0*/  R2UR UR8, R186 ;  /* 0x00000000ba0872ca */ /* 0x000fe200000e0000 */
[----:B0-----:R-:W0:Y:S01]  /*8fb0*/  SHFL.BFLY PT, R2, R5, 0x2, 0x1f ;  /* 0x0c401f0005027f89 */ /* 0x001e2200000e0000 */
[----:B------:R-:W-:Y:S01]  /*8fc0*/  ULOP3.LUT UR38, UR38, 0x3fff, URZ, 0xc0, !UPT ;  /* 0x00003fff26267892 */ /* 0x000fe2000f8ec03f */
[----:B------:R-:W-:Y:S02]  /*8fd0*/  IMAD.MOV.U32 R89, RZ, RZ, -0x800000 ;  /* 0xff800000ff597424 */ /* 0x000fe400078e00ff */
[----:B------:R-:W-:Y:S01]  /*8fe0*/  IMAD.MOV.U32 R88, RZ, RZ, -0x800000 ;  /* 0xff800000ff587424 */ /* 0x000fe200078e00ff */
[----:B------:R-:W-:-:S04]  /*8ff0*/  ULOP3.LUT UR4, UR38, 0x4000000, URZ, 0xfc, !UPT ;  /* 0x0400000026047892 */ /* 0x000fc8000f8efc3f */
[----:B------:R-:W-:Y:S02]  /*9000*/  ULEA UR4, UR36, UR4, 0xb ;  /* 0x0000000424047291 */ /* 0x000fe4000f8e583f */
[----:B------:R-:W-:Y:S02]  /*9010*/  UIADD3 UR36, UR36, 0x1, URZ ;  /* 0x0000000124247890 */ /* 0x000fe4000fffe03f */
[----:B------:R-:W-:Y:S02]  /*9020*/  UIADD3 UR8, UR8, 0x1, URZ ;  /* 0x0000000108087890 */ /* 0x000fe4000fffe03f */
[----:B------:R-:W-:Y:S01]  /*9030*/  UISETP.NE.AND UP0, UPT, UR36, 0x2, UPT ;  /* 0x000000022400788c */ /* 0x000fe2000bf05270 */
[----:B------:R-:W-:Y:S02]  /*9040*/  UMOV UR6, UR4 ;  /* 0x0000000400067c82 */ /* 0x000fe40008000000 */
[----:B------:R-:W-:Y:S01]  /*9050*/  HGMMA.64x128x16.F32 R24, R180, gdesc[UR4].tnspB, R24, gsb0 ;  /* 0x41e00004b4187df0 */ /* 0x000fe20008000818 */
[----:B------:R-:W-:Y:S01]  /*9060*/  UIADD3 UR6, UR4, 0x80, URZ ;  /* 0x0000008004067890 */ /* 0x000fe2000fffe03f */
[----:B-1----:R-:W-:Y:S01]  /*9070*/  FADD.FTZ R3, R3, R6 ;  /* 0x0000000603037221 */ /* 0x002fe20000010000 */
[----:B------:R-:W-:Y:S01]  /*9080*/  UMOV UR7, 0x40000040 ;  /* 0x4000004000077882 */ /* 0x000fe20000000000 */
[----:B------:R-:W-:-:S02]  /*9090*/  IMAD.U32 R186, RZ, RZ, UR8 ;  /* 0x00000008ffba7e24 */ /* 0x000fc4000f8e00ff */
[----:B0-----:R-:W-:Y:S01]  /*90a0*/  FADD.FTZ R8, R2, R5 ;  /* 0x0000000502087221 */ /* 0x001fe20000010000 */
[----:B------:R-:W-:Y:S01]  /*90b0*/  IMAD.MOV.U32 R5, RZ, RZ, RZ ;  /* 0x000000ffff057224 */ /* 0x000fe200078e00ff */
[----:B------:R-:W0:Y:S01]  /*90c0*/  SHFL.BFLY PT, R2, R3, 0x1, 0x1f ;  /* 0x0c201f0003027f89 */ /* 0x000e2200000e0000 */
[----:B------:R-:W-:-:S03]  /*90d0*/  USEL UR36, UR36, URZ, UP0 ;  /* 0x0000003f24247287 */ /* 0x000fc60008000000 */
[----:B------:R-:W1:Y:S01]  /*90e0*/  SHFL.BFLY PT, R9, R8, 0x1, 0x1f ;  /* 0x0c201f0008097f89 */ /* 0x000e6200000e0000 */
[----:B0-----:R-:W-:Y:S01]  /*90f0*/  FADD.FTZ R11, R3, R2 ;  /* 0x00000002030b7221 */ /* 0x001fe20000010000 */
[----:B------:R-:W-:Y:S02]  /*9100*/  IMAD.MOV.U32 R2, RZ, RZ, RZ ;  /* 0x000000ffff027224 */ /* 0x000fe400078e00ff */
[----:B-1----:R-:W-:Y:S02]  /*9110*/  FADD.FTZ R12, R8, R9 ;  /* 0x00000009080c7221 */ /* 0x002fe40000010000 */
[----:B------:R-:W-:-:S03]  /*9120*/  FSETP.NE.FTZ.AND P0, PT, R11, RZ, PT ;  /* 0x000000ff0b00720b */ /* 0x000fc60003f15000 */
[----:B------:R-:W-:-:S10]  /*9130*/  FSETP.NE.FTZ.AND P2, PT, R12, RZ, PT ;  /* 0x000000ff0c00720b */ /* 0x000fd40003f55000 */
[C---:B------:R-:W-:Y:S01]  /*9140*/  @P0 FMUL.FTZ R6, R0.reuse, 0.69314718246459960938 ;  /* 0x3f31721800060820 */ /* 0x040fe20000410000 */
[----:B------:R-:W0:Y:S02]  /*9150*/  @P0 MUFU.LG2 R9, R11 ;  /* 0x0000000b00090308 */ /* 0x000e240000000c00 */
[----:B------:R-:W-:Y:S01]  /*9160*/  @P2 FMUL.FTZ R8, R0, 0.69314718246459960938 ;  /* 0x3f31721800082820 */ /* 0x000fe20000410000 */
[----:B------:R-:W-:-:S05]  /*9170*/  @!P1 VIADD R0, R13, 0x34860 ;  /* 0x000348600d009836 */ /* 0x000fca0000000000 */
        /* <DEDUP_REMOVED lines=111> */
.L_x_2236:
[----:B------:R-:W0:Y:S01]  /*9870*/  S2R R3, SR_CgaCtaId ;  /* 0x0000000000037919 */ /* 0x000e220000008800 */
[----:B------:R-:W-:Y:S01]  /*9880*/  MOV R0, 0x400 ;  /* 0x0000040000007802 */ /* 0x000fe20000000f00 */
[----:B------:R-:W-:Y:S01]  /*9890*/  BSSY B0, `(.L_x_2267) ;  /* 0x00001d8000007945 */ /* 0x000fe20003800000 */
[----:B------:R-:W-:Y:S02]  /*98a0*/  BAR.SYNC.DEFER_BLOCKING 0x5, 0x180 ;  /* 0x0146000000007b1d */ /* 0x000fe40000010000 */
[----:B0-----:R-:W-:-:S05]  /*98b0*/  LEA R0, R3, R0, 0x18 ;  /* 0x0000000003007211 */ /* 0x001fca00078ec0ff */
[----:B------:R-:W0:Y:S02]  /*98c0*/  LDS R2, [R0+0x348d0] ;  /* 0x0348d00000027984 */ /* 0x000e240000000800 */
[----:B0-----:R-:W-:Y:S01]  /*98d0*/  R2UR UR4, R2 ;  /* 0x00000000020472ca */ /* 0x001fe200000e0000 */
[----:B------:R-:W-:Y:S06]  /*98e0*/  BAR.ARV 0x4, 0x180 ;  /* 0x0106000000007b1d */ /* 0x000fec0000002000 */
[----:B------:R-:W-:Y:S08]  /*98f0*/  @P0 BRA `(.L_x_2268) ;  /* 0x0000001000c40947 */ /* 0x000ff00003800000 */
[----:B------:R-:W0:Y:S01]  /*9900*/  S2R R3, SR_SWINHI ;  /* 0x0000000000037919 */ /* 0x000e220000002f00 */
[----:B------:R-:W-:Y:S01]  /*9910*/  R2UR UR15, R23 ;  /* 0x00000000170f72ca */ /* 0x000fe200000e0000 */
[----:B------:R-:W-:Y:S01]  /*9920*/  ULDC.64 UR8, c[0x0][0xb90] ;  /* 0x0002e40000087ab9 */ /* 0x000fe20000000a00 */
[----:B------:R-:W-:Y:S01]  /*9930*/  R2UR UR14, R184 ;  /* 0x00000000b80e72ca */ /* 0x000fe200000e0000 */
[----:B------:R-:W-:Y:S01]  /*9940*/  ULDC.64 UR10, c[0x0][0xb98] ;  /* 0x0002e600000a7ab9 */ /* 0x000fe20000000a00 */
[----:B------:R-:W-:Y:S01]  /*9950*/  F2FP.F16.F32.PACK_AB R6, R97, R6 ;  /* 0x000000066106723e */ /* 0x000fe200000000ff */
[----:B------:R-:W-:Y:S01]  /*9960*/  ULDC.64 UR16, c[0x0][0x208] ;  /* 0x0000820000107ab9 */ /* 0x000fe20000000a00 */
[----:B------:R-:W-:Y:S02]  /*9970*/  F2FP.F16.F32.PACK_AB R72, R73, R72 ;  /* 0x000000484948723e */ /* 0x000fe400000000ff */
[----:B------:R-:W-:Y:S02]  /*9980*/  F2FP.F16.F32.PACK_AB R73, R75, R74 ;  /* 0x0000004a4b49723e */ /* 0x000fe400000000ff */
[----:B------:R-:W-:-:S02]  /*9990*/  F2FP.F16.F32.PACK_AB R80, R81, R80 ;  /* 0x000000505150723e */ /* 0x000fc400000000ff */
[----:B------:R-:W-:Y:S01]  /*99a0*/  F2FP.F16.F32.PACK_AB R74, R77, R76 ;  /* 0x0000004c4d4a723e */ /* 0x000fe200000000ff */
[----:B------:R-:W-:Y:S01]  /*99b0*/  USHF.R.S32.HI UR12, URZ, 0x1f, UR15 ;  /* 0x0000001f3f0c7899 */ /* 0x000fe2000801140f */
[----:B------:R-:W-:Y:S01]  /*99c0*/  F2FP.F16.F32.PACK_AB R75, R79, R78 ;  /* 0x0000004e4f4b723e */ /* 0x000fe200000000ff */
[----:B------:R-:W-:Y:S01]  /*99d0*/  USHF.R.S32.HI UR13, URZ, 0x1f, UR14 ;  /* 0x0000001f3f0d7899 */ /* 0x000fe2000801140e */
[----:B------:R-:W-:Y:S01]  /*99e0*/  F2FP.F16.F32.PACK_AB R81, R83, R82 ;  /* 0x000000525351723e */ /* 0x000fe200000000ff */
[----:B------:R-:W-:Y:S01]  /*99f0*/  UIMAD UR5, UR12, UR8, URZ ;  /* 0x000000080c0572a4 */ /* 0x000fe2000f8e023f */
[----:B------:R-:W-:Y:S01]  /*9a00*/  F2FP.F16.F32.PACK_AB R82, R85, R84 ;  /* 0x000000545552723e */ /* 0x000fe200000000ff */
[----:B------:R-:W-:Y:S01]  /*9a10*/  UIMAD.WIDE.U32 UR6, UR15, UR8, URZ ;  /* 0x000000080f0672a5 */ /* 0x000fe2000f8e003f */
[----:B------:R-:W-:Y:S01]  /*9a20*/  F2FP.F16.F32.PACK_AB R83, R87, R86 ;  /* 0x000000565753723e */ /* 0x000fe200000000ff */
[----:B------:R-:W-:Y:S02]  /*9a30*/  UIMAD UR5, UR15, UR9, UR5 ;  /* 0x000000090f0572a4 */ /* 0x000fe4000f8e0205 */
[----:B------:R-:W-:-:S02]  /*9a40*/  UIMAD UR8, UR13, UR10, URZ ;  /* 0x0000000a0d0872a4 */ /* 0x000fc4000f8e023f */
[----:B------:R-:W-:Y:S02]  /*9a50*/  UIADD3 UR7, UR7, UR5, URZ ;  /* 0x0000000507077290 */ /* 0x000fe4000fffe03f */
[----:B------:R-:W-:Y:S02]  /*9a60*/  UIMAD UR8, UR14, UR11, UR8 ;  /* 0x0000000b0e0872a4 */ /* 0x000fe4000f8e0208 */
[----:B------:R-:W-:Y:S01]  /*9a70*/  UIMAD.WIDE.U32 UR6, UR14, UR10, UR6 ;  /* 0x0000000a0e0672a5 */ /* 0x000fe2000f8e0006 */
[----:B------:R-:W-:Y:S02]  /*9a80*/  MOV R34, R0 ;  /* 0x0000000000227202 */ /* 0x000fe40000000f00 */
[----:B0-----:R-:W-:Y:S01]  /*9a90*/  MOV R35, R3 ;  /* 0x0000000300237202 */ /* 0x001fe20000000f00 */
[----:B------:R-:W-:Y:S01]  /*9aa0*/  IMAD R3, R185, 0x40, R16 ;  /* 0x00000040b9037824 */ /* 0x000fe200078e0210 */
[----:B------:R-:W-:Y:S01]  /*9ab0*/  ULDC UR5, c[0x0][0xa88] ;  /* 0x0002a20000057ab9 */ /* 0x000fe20000000800 */
[----:B------:R-:W-:Y:S01]  /*9ac0*/  ULDC.64 UR10, c[0x0][0xaf0] ;  /* 0x0002bc00000a7ab9 */ /* 0x000fe20000000a00 */
[----:B------:R-:W-:-:S04]  /*9ad0*/  IMAD.WIDE R4, R190, 0x2, R34 ;  /* 0x00000002be047825 */ /* 0x000fc800078e0222 */
[----:B------:R-:W-:Y:S01]  /*9ae0*/  IMAD.WIDE R34, R3, 0x2, R34 ;  /* 0x0000000203227825 */ /* 0x000fe200078e0222 */
[C---:B------:R-:W-:Y:S02]  /*9af0*/  IADD3 R23, P2, R4.reuse, 0x4020, RZ ;  /* 0x0000402004177810 */ /* 0x040fe40007f5e0ff */
[C---:B------:R-:W-:Y:S02]  /*9b00*/  LOP3.LUT R3, R4.reuse, 0x380, RZ, 0xc0, !PT ;  /* 0x0000038004037812 */ /* 0x040fe400078ec0ff */
[----:B------:R-:W-:Y:S01]  /*9b10*/  LOP3.LUT R12, R23, 0x380, RZ, 0xc0, !PT ;  /* 0x00000380170c7812 */ /* 0x000fe200078ec0ff */
[--C-:B------:R-:W-:Y:S01]  /*9b20*/  IMAD.X R37, RZ, RZ, R5.reuse, P2 ;  /* 0x000000ffff257224 */ /* 0x100fe200010e0605 */
[----:B------:R-:W-:Y:S02]  /*9b30*/  IADD3 R27, P1, R4, 0x4040, RZ ;  /* 0x00004040041b7810 */ /* 0x000fe40007f3e0ff */
[----:B------:R-:W-:Y:S02]  /*9b40*/  SHF.R.U64 R12, R12, 0x3, RZ ;  /* 0x000000030c0c7819 */ /* 0x000fe400000012ff */
[----:B------:R-:W-:Y:S01]  /*9b50*/  IADD3 R21, P6, R4, 0x20, RZ ;  /* 0x0000002004157810 */ /* 0x000fe20007fde0ff */
[----:B------:R-:W-:Y:S01]  /*9b60*/  IMAD.X R39, RZ, RZ, R5, P1 ;  /* 0x000000ffff277224 */ /* 0x000fe200008e0605 */
[----:B------:R-:W-:-:S02]  /*9b70*/  LOP3.LUT R36, R12, R23, RZ, 0x3c, !PT ;  /* 0x000000170c247212 */ /* 0x000fc400078e3cff */
[----:B------:R-:W0:Y:S01]  /*9b80*/  LDC R23, c[0x0][0xbe8] ;  /* 0x0002fa00ff177b82 */ /* 0x000e220000000800 */
[----:B------:R-:W-:Y:S01]  /*9b90*/  SHF.R.U64 R3, R3, 0x3, RZ ;  /* 0x0000000303037819 */ /* 0x000fe200000012ff */
[--C-:B------:R-:W-:Y:S01]  /*9ba0*/  IMAD.X R13, RZ, RZ, R5.reuse, P6 ;  /* 0x000000ffff0d7224 */ /* 0x100fe200030e0605 */
[C---:B------:R-:W-:Y:S02]  /*9bb0*/  IADD3 R10, P3, R4.reuse, 0x4000, RZ ;  /* 0x00004000040a7810 */ /* 0x040fe40007f7e0ff */
[C---:B------:R-:W-:Y:S02]  /*9bc0*/  IADD3 R41, P0, R4.reuse, 0x4060, RZ ;  /* 0x0000406004297810 */ /* 0x040fe40007f1e0ff */
[C---:B------:R-:W-:Y:S01]  /*9bd0*/  IADD3 R8, P4, R4.reuse, 0x60, RZ ;  /* 0x0000006004087810 */ /* 0x040fe20007f9e0ff */
[--C-:B------:R-:W-:Y:S01]  /*9be0*/  IMAD.X R15, RZ, RZ, R5.reuse, P3 ;  /* 0x000000ffff0f7224 */ /* 0x100fe200018e0605 */
[----:B------:R-:W-:Y:S02]  /*9bf0*/  IADD3 R25, P5, R4, 0x40, RZ ;  /* 0x0000004004197810 */ /* 0x000fe40007fbe0ff */
[----:B------:R-:W-:Y:S01]  /*9c00*/  LOP3.LUT R4, R3, R4, RZ, 0x3c, !PT ;  /* 0x0000000403047212 */ /* 0x000fe200078e3cff */
[--C-:B------:R-:W-:Y:S01]  /*9c10*/  IMAD.X R11, RZ, RZ, R5.reuse, P4 ;  /* 0x000000ffff0b7224 */ /* 0x100fe200020e0605 */
[----:B------:R-:W-:Y:S01]  /*9c20*/  LOP3.LUT R14, R27, 0x380, RZ, 0xc0, !PT ;  /* 0x000003801b0e7812 */ /* 0x000fe200078ec0ff */
[----:B------:R-:W-:Y:S01]  /*9c30*/  IMAD.X R9, RZ, RZ, R5, P5 ;  /* 0x000000ffff097224 */ /* 0x000fe200028e0605 */
[----:B------:R-:W-:-:S02]  /*9c40*/  LOP3.LUT R3, R10, 0x380, RZ, 0xc0, !PT ;  /* 0x000003800a037812 */ /* 0x000fc400078ec0ff */
[----:B------:R-:W-:Y:S02]  /*9c50*/  LOP3.LUT R2, R21, 0x380, RZ, 0xc0, !PT ;  /* 0x0000038015027812 */ /* 0x000fe400078ec0ff */
[----:B------:R-:W-:Y:S02]  /*9c60*/  IADD3 R33, P6, R34, 0x1000, RZ ;  /* 0x0000100022217810 */ /* 0x000fe40007fde0ff */
[----:B------:R-:W-:Y:S02]  /*9c70*/  SHF.R.U64 R14, R14, 0x3, RZ ;  /* 0x000000030e0e7819 */ /* 0x000fe400000012ff */
[----:B------:R-:W-:Y:S02]  /*9c80*/  SHF.R.U64 R3, R3, 0x3, RZ ;  /* 0x0000000303037819 */ /* 0x000fe400000012ff */
[----:B------:R-:W-:Y:S02]  /*9c90*/  SHF.R.U64 R2, R2, 0x3, RZ ;  /* 0x0000000302027819 */ /* 0x000fe400000012ff */
[----:B------:R-:W-:-:S02]  /*9ca0*/  LOP3.LUT R32, R33, 0x380, RZ, 0xc0, !PT ;  /* 0x0000038021207812 */ /* 0x000fc400078ec0ff */
[----:B------:R-:W-:Y:S02]  /*9cb0*/  LOP3.LUT R38, R14, R27, RZ, 0x3c, !PT ;  /* 0x0000001b0e267212 */ /* 0x000fe400078e3cff */
[----:B------:R-:W-:Y:S02]  /*9cc0*/  LOP3.LUT R14, R3, R10, RZ, 0x3c, !PT ;  /* 0x0000000a030e7212 */ /* 0x000fe400078e3cff */
[----:B------:R-:W-:Y:S02]  /*9cd0*/  LOP3.LUT R12, R2, R21, RZ, 0x3c, !PT ;  /* 0x00000015020c7212 */ /* 0x000fe400078e3cff */
[----:B------:R-:W-:Y:S02]  /*9ce0*/  LOP3.LUT R3, R8, 0x380, RZ, 0xc0, !PT ;  /* 0x0000038008037812 */ /* 0x000fe400078ec0ff */
[----:B------:R-:W-:Y:S02]  /*9cf0*/  SHF.R.U64 R32, R32, 0x3, RZ ;  /* 0x0000000320207819 */ /* 0x000fe400000012ff */
[----:B------:R-:W-:-:S02]  /*9d00*/  LOP3.LUT R2, R25, 0x380, RZ, 0xc0, !PT ;  /* 0x0000038019027812 */ /* 0x000fc400078ec0ff */
[----:B------:R-:W-:Y:S02]  /*9d10*/  SHF.R.U64 R3, R3, 0x3, RZ ;  /* 0x0000000303037819 */ /* 0x000fe400000012ff */
[----:B------:R-:W-:Y:S01]  /*9d20*/  LOP3.LUT R32, R32, R33, RZ, 0x3c, !PT ;  /* 0x0000002120207212 */ /* 0x000fe200078e3cff */
[----:B------:R-:W-:Y:S01]  /*9d30*/  IMAD.X R33, RZ, RZ, R35, P6 ;  /* 0x000000ffff217224 */ /* 0x000fe200030e0623 */
[----:B------:R-:W-:Y:S02]  /*9d40*/  SHF.R.U64 R2, R2, 0x3, RZ ;  /* 0x0000000302027819 */ /* 0x000fe400000012ff */
[----:B0-----:R-:W-:Y:S02]  /*9d50*/  ISETP.NE.AND P1, PT, R23, 0x1, PT ;  /* 0x000000011700780c */ /* 0x001fe40003f25270 */
[----:B------:R-:W-:Y:S02]  /*9d60*/  IADD3 R107, P6, R34, 0x7000, RZ ;  /* 0x00007000226b7810 */ /* 0x000fe40007fde0ff */
[----:B------:R-:W-:-:S02]  /*9d70*/  LOP3.LUT R10, R3, R8, RZ, 0x3c, !PT ;  /* 0x00000008030a7212 */ /* 0x000fc400078e3cff */
[----:B------:R-:W-:Y:S02]  /*9d80*/  LOP3.LUT R8, R2, R25, RZ, 0x3c, !PT ;  /* 0x0000001902087212 */ /* 0x000fe400078e3cff */
[----:B------:R-:W-:Y:S02]  /*9d90*/  LOP3.LUT R2, R107, 0x380, RZ, 0xc0, !PT ;  /* 0x000003806b027812 */ /* 0x000fe400078ec0ff */
[----:B------:R-:W-:Y:S02]  /*9da0*/  LOP3.LUT R40, R41, 0x380, RZ, 0xc0, !PT ;  /* 0x0000038029287812 */ /* 0x000fe400078ec0ff */
[----:B------:R-:W-:Y:S02]  /*9db0*/  SHF.R.U64 R2, R2, 0x3, RZ ;  /* 0x0000000302027819 */ /* 0x000fe400000012ff */
[----:B------:R-:W-:Y:S02]  /*9dc0*/  SHF.R.U64 R40, R40, 0x3, RZ ;  /* 0x0000000328287819 */ /* 0x000fe400000012ff */
[----:B------:R-:W-:-:S02]  /*9dd0*/  LOP3.LUT R2, R2, R107, RZ, 0x3c, !PT ;  /* 0x0000006b02027212 */ /* 0x000fc400078e3cff */
[----:B------:R-:W0:Y:S01]  /*9de0*/  @P1 LDC R107, c[0x0][0xbec] ;  /* 0x0002fb00ff6b1b82 */ /* 0x000e220000000800 */
[----:B------:R-:W-:Y:S01]  /*9df0*/  LOP3.LUT R40, R40, R41, RZ, 0x3c, !PT ;  /* 0x0000002928287212 */ /* 0x000fe200078e3cff */
[----:B------:R-:W-:Y:S01]  /*9e00*/  IMAD.X R41, RZ, RZ, R5, P0 ;  /* 0x000000ffff297224 */ /* 0x000fe200000e0605 */
[----:B------:R-:W-:Y:S02]  /*9e10*/  MOV R106, R4 ;  /* 0x00000004006a7202 */ /* 0x000fe40000000f00 */
[----:B------:R-:W-:Y:S02]  /*9e20*/  F2FP.F16.F32.PACK_AB R5, R104, R105 ;  /* 0x000000696805723e */ /* 0x000fe400000000ff */
[----:B------:R-:W-:Y:S01]  /*9e30*/  F2FP.F16.F32.PACK_AB R4, R96, R7 ;  /* 0x000000076004723e */ /* 0x000fe200000000ff */
[----:B------:R-:W1:Y:S01]  /*9e40*/  @P1 LDC R104, c[0x0][0xbf0] ;  /* 0x0002fc00ff681b82 */ /* 0x000e620000000800 */
[----:B------:R-:W-:-:S07]  /*9e50*/  F2FP.F16.F32.PACK_AB R7, R102, R103 ;  /* 0x000000676607723e */ /* 0x000fce00000000ff */
[----:B------:R-:W-:Y:S01]  /*9e60*/  BAR.SYNC.DEFER_BLOCKING 0x1, 0x100 ;  /* 0x0044000000007b1d */ /* 0x000fe20000010000 */
[----:B------:R-:W-:Y:S01]  /*9e70*/  MOV R97, R38 ;  /* 0x0000002600617202 */ /* 0x000fe20000000f00 */
[----:B------:R-:W-:Y:S01]  /*9e80*/  VIADD R38, R18, UR60 ;  /* 0x0000003c12267c36 */ /* 0x000fe20008000000 */
[----:B------:R-:W-:Y:S01]  /*9e90*/  IADD3 R21, P0, R34, 0x6000, RZ ;  /* 0x0000600022157810 */ /* 0x000fe20007f1e0ff */
[----:B------:R-:W-:Y:S01]  /*9ea0*/  VIADD R39, R189, UR60 ;  /* 0x0000003cbd277c36 */ /* 0x000fe20008000000 */
[----:B------:R-:W-:Y:S01]  /*9eb0*/  MOV R103, R14 ;  /* 0x0000000e00677202 */ /* 0x000fe20000000f00 */
[----:B------:R-:W-:Y:S01]  /*9ec0*/  IMAD.U32 R14, RZ, RZ, UR8 ;  /* 0x00000008ff0e7e24 */ /* 0x000fe2000f8e00ff */
[----:B------:R-:W-:Y:S01]  /*9ed0*/  LOP3.LUT R20, R21, 0x380, RZ, 0xc0, !PT ;  /* 0x0000038015147812 */ /* 0x000fe200078ec0ff */
[----:B------:R-:W-:Y:S01]  /*9ee0*/  ULDC.64 UR8, c[0x0][0xae8] ;  /* 0x0002ba0000087ab9 */ /* 0x000fe20000000a00 */
[----:B------:R-:W-:Y:S02]  /*9ef0*/  MOV R15, R12 ;  /* 0x0000000c000f7202 */ /* 0x000fe40000000f00 */
[----:B------:R-:W-:-:S02]  /*9f00*/  SHF.R.U64 R20, R20, 0x3, RZ ;  /* 0x0000000314147819 */ /* 0x000fc400000012ff */
[----:B------:R-:W-:Y:S02]  /*9f10*/  IADD3 R27, P3, R34, 0x4000, RZ ;  /* 0x00004000221b7810 */ /* 0x000fe40007f7e0ff */
[----:B------:R-:W-:Y:S01]  /*9f20*/  LOP3.LUT R20, R20, R21, RZ, 0x3c, !PT ;  /* 0x0000001514147212 */ /* 0x000fe200078e3cff */
[----:B------:R-:W-:Y:S01]  /*9f30*/  IMAD.X R21, RZ, RZ, R35, P0 ;  /* 0x000000ffff157224 */ /* 0x000fe200000e0623 */
[----:B------:R-:W-:Y:S02]  /*9f40*/  IADD3 R25, P2, R34, 0x5000, RZ ;  /* 0x0000500022197810 */ /* 0x000fe40007f5e0ff */
[----:B------:R-:W-:Y:S02]  /*9f50*/  LOP3.LUT R26, R27, 0x380, RZ, 0xc0, !PT ;  /* 0x000003801b1a7812 */ /* 0x000fe400078ec0ff */
[----:B------:R-:W-:Y:S02]  /*9f60*/  LOP3.LUT R24, R25, 0x380, RZ, 0xc0, !PT ;  /* 0x0000038019187812 */ /* 0x000fe400078ec0ff */
[----:B------:R-:W-:Y:S01]  /*9f70*/  SHF.R.U64 R26, R26, 0x3, RZ ;  /* 0x000000031a1a7819 */ /* 0x000fe200000012ff */
[----:B------:R0:W-:Y:S01]  /*9f80*/  STSM.16.M88.4 [R106], R4 ;  /* 0x000000046a007844 */ /* 0x0001e20000000200 */
[----:B------:R-:W-:-:S02]  /*9f90*/  MOV R102, R36 ;  /* 0x0000002400667202 */ /* 0x000fc40000000f00 */
[----:B------:R-:W-:Y:S02]  /*9fa0*/  SHF.R.U64 R24, R24, 0x3, RZ ;  /* 0x0000000318187819 */ /* 0x000fe400000012ff */
[----:B------:R-:W-:Y:S01]  /*9fb0*/  LOP3.LUT R26, R26, R27, RZ, 0x3c, !PT ;  /* 0x0000001b1a1a7212 */ /* 0x000fe200078e3cff */
[--C-:B------:R-:W-:Y:S01]  /*9fc0*/  IMAD.X R27, RZ, RZ, R35.reuse, P3 ;  /* 0x000000ffff1b7224 */ /* 0x100fe200018e0623 */
[----:B------:R-:W-:Y:S01]  /*9fd0*/  LOP3.LUT R24, R24, R25, RZ, 0x3c, !PT ;  /* 0x0000001918187212 */ /* 0x000fe200078e3cff */
[----:B------:R-:W-:Y:S01]  /*9fe0*/  IMAD.X R25, RZ, RZ, R35, P2 ;  /* 0x000000ffff197224 */ /* 0x000fe200010e0623 */
[----:B------:R-:W-:Y:S02]  /*9ff0*/  MOV R96, R40 ;  /* 0x0000002800607202 */ /* 0x000fe40000000f00 */
[C---:B------:R-:W-:Y:S02]  /*a000*/  IADD3 R29, P4, R34.reuse, 0x3000, RZ ;  /* 0x00003000221d7810 */ /* 0x040fe40007f9e0ff */
[----:B------:R-:W-:-:S02]  /*a010*/  LOP3.LUT R3, R34, 0x380, RZ, 0xc0, !PT ;  /* 0x0000038022037812 */ /* 0x000fc400078ec0ff */
[----:B------:R-:W-:Y:S01]  /*a020*/  LOP3.LUT R28, R29, 0x380, RZ, 0xc0, !PT ;  /* 0x000003801d1c7812 */ /* 0x000fe200078ec0ff */
[----:B0-----:R-:W-:Y:S01]  /*a030*/  @P1 IMAD.HI.U32 R5, R38, R107, RZ ;  /* 0x0000006b26051227 */ /* 0x001fe200078e00ff */
[----:B------:R-:W-:Y:S02]  /*a040*/  F2FP.F16.F32.PACK_AB R7, R98, R99 ;  /* 0x000000636207723e */ /* 0x000fe400000000ff */
[----:B------:R-:W-:Y:S01]  /*a050*/  SHF.R.U64 R28, R28, 0x3, RZ ;  /* 0x000000031c1c7819 */ /* 0x000fe200000012ff */
[----:B------:R-:W-:Y:S01]  /*a060*/  IMAD.MOV.U32 R4, RZ, RZ, R38 ;  /* 0x000000ffff047224 */ /* 0x000fe200078e0026 */
[----:B-1----:R-:W-:Y:S02]  /*a070*/  @P1 SHF.R.U32.HI R4, RZ, R104, R5 ;  /* 0x00000068ff041219 */ /* 0x002fe40000011605 */
[----:B------:R-:W-:Y:S02]  /*a080*/  MOV R104, R10 ;  /* 0x0000000a00687202 */ /* 0x000fe40000000f00 */
[--C-:B------:R-:W-:Y:S01]  /*a090*/  SHF.R.S32.HI R5, RZ, 0x1f, R4.reuse ;  /* 0x0000001fff057819 */ /* 0x100fe20000011404 */
[----:B------:R-:W-:Y:S01]  /*a0a0*/  IMAD.MOV R6, RZ, RZ, -R4 ;  /* 0x000000ffff067224 */ /* 0x000fe200078e0a04 */
[----:B------:R-:W-:-:S02]  /*a0b0*/  IADD3 R12, P0, R4, UR6, RZ ;  /* 0x00000006040c7c10 */ /* 0x000fc4000ff1e0ff */
[----:B------:R-:W-:Y:S01]  /*a0c0*/  F2FP.F16.F32.PACK_AB R4, R94, R93 ;  /* 0x0000005d5e04723e */ /* 0x000fe200000000ff */
[----:B------:R-:W-:Y:S01]  /*a0d0*/  IMAD R11, R23, R6, R38 ;  /* 0x00000006170b7224 */ /* 0x000fe200078e0226 */
[----:B------:R-:W-:Y:S01]  /*a0e0*/  IADD3.X R13, R5, UR7, R14, P0, !PT ;  /* 0x00000007050d7c10 */ /* 0x000fe200087fe40e */
[----:B------:R-:W-:Y:S01]  /*a0f0*/  ULDC.64 UR6, c[0x0][0xb88] ;  /* 0x0002e20000067ab9 */ /* 0x000fe20000000a00 */
[----:B------:R-:W-:Y:S02]  /*a100*/  F2FP.F16.F32.PACK_AB R5, R100, R101 ;  /* 0x000000656405723e */ /* 0x000fe400000000ff */
[----:B------:R-:W-:Y:S01]  /*a110*/  SHF.R.S32.HI R10, RZ, 0x1f, R11 ;  /* 0x0000001fff0a7819 */ /* 0x000fe2000001140b */
[----:B------:R-:W-:Y:S01]  /*a120*/  IMAD.WIDE.U32 R12, R11, UR6, R12 ;  /* 0x000000060b0c7c25 */ /* 0x000fe2000f8e000c */
[----:B------:R-:W-:Y:S02]  /*a130*/  F2FP.F16.F32.PACK_AB R6, R95, R92 ;  /* 0x0000005c5f06723e */ /* 0x000fe400000000ff */
[----:B------:R-:W-:Y:S01]  /*a140*/  MOV R14, R8 ;  /* 0x00000008000e7202 */ /* 0x000fe20000000f00 */
[----:B------:R-:W-:Y:S01]  /*a150*/  IMAD R10, R10, UR6, RZ ;  /* 0x000000060a0a7c24 */ /* 0x000fe2000f8e02ff */
[----:B------:R-:W-:Y:S01]  /*a160*/  LOP3.LUT P0, RZ, R187, 0x3, RZ, 0xc0, !PT ;  /* 0x00000003bbff7812 */ /* 0x000fe2000780c0ff */
[----:B------:R0:W-:Y:S01]  /*a170*/  STSM.16.M88.4 [R15], R4 ;  /* 0x000000040f007844 */ /* 0x0001e20000000200 */
[----:B------:R-:W-:Y:S01]  /*a180*/  IMAD R92, R23, UR5, RZ ;  /* 0x00000005175c7c24 */ /* 0x000fe2000f8e02ff */
[----:B------:R-:W-:Y:S01]  /*a190*/  F2FP.F16.F32.PACK_AB R8, R91, R90 ;  /* 0x0000005a5b08723e */ /* 0x000fe200000000ff */
[----:B------:R-:W-:Y:S01]  /*a1a0*/  IMAD R37, R11, UR7, R10 ;  /* 0x000000070b257c24 */ /* 0x000fe2000f8e020a */
[----:B------:R-:W-:Y:S01]  /*a1b0*/  ULDC.64 UR6, c[0x0][0xb50] ;  /* 0x0002d40000067ab9 */ /* 0x000fe20000000a00 */
[----:B------:R-:W-:-:S02]  /*a1c0*/  F2FP.F16.F32.PACK_AB R9, R43, R42 ;  /* 0x0000002a2b09723e */ /* 0x000fc400000000ff */
[----:B------:R-:W-:Y:S02]  /*a1d0*/  F2FP.F16.F32.PACK_AB R10, R45, R44 ;  /* 0x0000002c2d0a723e */ /* 0x000fe400000000ff */
[----:B------:R-:W-:Y:S02]  /*a1e0*/  F2FP.F16.F32.PACK_AB R11, R47, R46 ;  /* 0x0000002e2f0b723e */ /* 0x000fe400000000ff */
[----:B------:R-:W-:Y:S02]  /*a1f0*/  LEA R36, P3, R12, UR6, 0x2 ;  /* 0x000000060c247c11 */ /* 0x000fe4000f8610ff */
[C---:B------:R-:W-:Y:S01]  /*a200*/  ISETP.GE.OR P2, PT, R39.reuse, R92, P0 ;  /* 0x0000005c2700720c */ /* 0x040fe20000746670 */
[----:B------:R1:W-:Y:S01]  /*a210*/  STSM.16.M88.4 [R14], R8 ;  /* 0x000000080e007844 */ /* 0x0003e20000000200 */
[----:B------:R-:W-:Y:S01]  /*a220*/  LOP3.LUT R28, R28, R29, RZ, 0x3c, !PT ;  /* 0x0000001d1c1c7212 */ /* 0x000fe200078e3cff */
[----:B0-----:R-:W-:Y:S01]  /*a230*/  VIADD R5, R39, 0x8 ;  /* 0x0000000827057836 */ /* 0x001fe20000000000 */
[----:B------:R-:W-:Y:S01]  /*a240*/  F2FP.F16.F32.PACK_AB R4, R49, R48 ;  /* 0x000000303104723e */ /* 0x000fe200000000ff */
[----:B------:R-:W-:Y:S01]  /*a250*/  IMAD.IADD R7, R13, 0x1, R37 ;  /* 0x000000010d077824 */ /* 0x000fe200078e0225 */
[----:B------:R-:W-:Y:S01]  /*a260*/  F2FP.F16.F32.PACK_AB R6, R53, R52 ;  /* 0x000000343506723e */ /* 0x000fe200000000ff */
[----:B------:R-:W-:Y:S01]  /*a270*/  SHFL.IDX PT, R90, R36, RZ, 0x1c1f ;  /* 0x001c1fff245a7589 */ /* 0x000fe200000e0000 */
[----:B------:R-:W-:Y:S01]  /*a280*/  ISETP.GE.OR P0, PT, R5, R92, P0 ;  /* 0x0000005c0500720c */ /* 0x000fe20000706670 */
[----:B------:R-:W-:Y:S01]  /*a290*/  IMAD.X R29, RZ, RZ, R35, P4 ;  /* 0x000000ffff1d7224 */ /* 0x000fe200020e0623 */
[----:B------:R-:W-:-:S02]  /*a2a0*/  LEA.HI.X R37, R12, UR7, R7, 0x2, P3 ;  /* 0x000000070c257c11 */ /* 0x000fc400098f1407 */
        /* <DEDUP_REMOVED lines=11> */
[----:B------:R-:W-:Y:S01]  /*a360*/  F2FP.F16.F32.PACK_AB R9, R67, R66 ;  /* 0x000000424309723e */ /* 0x000fe200000000ff */
[----:B------:R-:W-:Y:S01]  /*a370*/  STSM.16.M88.4 [R103], R12 ;  /* 0x0000000c67007844 */ /* 0x000fe20000000200 */
[----:B------:R-:W-:Y:S01]  /*a380*/  F2FP.F16.F32.PACK_AB R10, R69, R68 ;  /* 0x00000044450a723e */ /* 0x000fe200000000ff */
[----:B------:R-:W2:Y:S01]  /*a390*/  @P1 LDC R61, c[0x0][0xbf0] ;  /* 0x0002fc00ff3d1b82 */ /* 0x000ea20000000800 */
[----:B------:R-:W-:Y:S01]  /*a3a0*/  F2FP.F16.F32.PACK_AB R11, R71, R70 ;  /* 0x00000046470b723e */ /* 0x000fe200000000ff */
[----:B------:R-:W3:Y:S01]  /*a3b0*/  SHFL.IDX PT, R57, R37, 0x1, 0x1c1f ;  /* 0x003c1f0025397f89 */ /* 0x000ee200000e0000 */
[----:B------:R-:W-:Y:S02]  /*a3c0*/  SHF.R.U64 R3, R3, 0x3, RZ ;  /* 0x0000000303037819 */ /* 0x000fe400000012ff */
[----:B------:R-:W-:Y:S01]  /*a3d0*/  IADD3 R31, P5, R34, 0x2000, RZ ;  /* 0x00002000221f7810 */ /* 0x000fe20007fbe0ff */
[----:B------:R4:W-:Y:S01]  /*a3e0*/  STSM.16.M88.4 [R102], R8 ;  /* 0x0000000866007844 */ /* 0x0009e20000000200 */
[----:B------:R-:W-:Y:S01]  /*a3f0*/  LOP3.LUT R34, R3, R34, RZ, 0x3c, !PT ;  /* 0x0000002203227212 */ /* 0x000fe200078e3cff */
[----:B------:R-:W-:Y:S01]  /*a400*/  IMAD.X R3, RZ, RZ, R35, P6 ;  /* 0x000000ffff037224 */ /* 0x000fe200030e0623 */
[----:B------:R-:W-:Y:S01]  /*a410*/  UIMAD UR5, UR12, UR8, URZ ;  /* 0x000000080c0572a4 */ /* 0x000fe2000f8e023f */
[----:B------:R0:W-:Y:S01]  /*a420*/  STSM.16.M88.4 [R97], R72 ;  /* 0x0000004861007844 */ /* 0x0001e20000000200 */
[----:B------:R-:W-:Y:S01]  /*a430*/  UIMAD.WIDE.U32 UR6, UR15, UR8, URZ ;  /* 0x000000080f0672a5 */ /* 0x000fe2000f8e003f */
[----:B------:R-:W-:-:S02]  /*a440*/  LOP3.LUT R30, R31, 0x380, RZ, 0xc0, !PT ;  /* 0x000003801f1e7812 */ /* 0x000fc400078ec0ff */
[----:B------:R1:W-:Y:S01]  /*a450*/  STSM.16.M88.4 [R96], R80 ;  /* 0x0000005060007844 */ /* 0x0003e20000000200 */
[----:B------:R-:W-:Y:S01]  /*a460*/  UIMAD UR5, UR15, UR9, UR5 ;  /* 0x000000090f0572a4 */ /* 0x000fe2000f8e0205 */
[----:B------:R-:W-:Y:S01]  /*a470*/  SHF.R.U64 R30, R30, 0x3, RZ ;  /* 0x000000031e1e7819 */ /* 0x000fe200000012ff */
[----:B------:R-:W-:Y:S01]  /*a480*/  BAR.SYNC.DEFER_BLOCKING 0x1, 0x100 ;  /* 0x0044000000007b1d */ /* 0x000fe20000010000 */
[----:B------:R-:W-:Y:S02]  /*a490*/  UIMAD UR8, UR13, UR10, URZ ;  /* 0x0000000a0d0872a4 */ /* 0x000fe4000f8e023f */
[----:B------:R-:W-:Y:S01]  /*a4a0*/  LOP3.LUT R30, R30, R31, RZ, 0x3c, !PT ;  /* 0x0000001f1e1e7212 */ /* 0x000fe200078e3cff */
[----:B------:R-:W-:Y:S01]  /*a4b0*/  UIADD3 UR7, UR7, UR5, URZ ;  /* 0x0000000507077290 */ /* 0x000fe2000fffe03f */
[----:B------:R-:W-:Y:S01]  /*a4c0*/  IMAD.X R31, RZ, RZ, R35, P5 ;  /* 0x000000ffff1f7224 */ /* 0x000fe200028e0623 */
[----:B------:R-:W-:Y:S02]  /*a4d0*/  UIMAD UR5, UR14, UR11, UR8 ;  /* 0x0000000b0e0572a4 */ /* 0x000fe4000f8e0208 */
[----:B------:R-:W-:Y:S01]  /*a4e0*/  UIMAD.WIDE.U32 UR6, UR14, UR10, UR6 ;  /* 0x0000000a0e0672a5 */ /* 0x000fe2000f8e0006 */
[----:B------:R-:W-:Y:S01]  /*a4f0*/  ULDC.64 UR8, c[0x0][0xae0] ;  /* 0x0002b80000087ab9 */ /* 0x000fe20000000a00 */
[----:B0-----:R0:W-:Y:S04]  /*a500*/  @!P2 ST.E desc[UR16][R90.64], R89 ;  /* 0x000000595a00a985 */ /* 0x0011e8000c101910 */
[----:B---3--:R0:W-:Y:S04]  /*a510*/  @!P0 ST.E desc[UR16][R56.64], R88 ;  /* 0x0000005838008985 */ /* 0x0081e8000c101910 */
[----:B------:R3:W5:Y:S04]  /*a520*/  LD.E.128 R4, desc[UR16][R28.64] ;  /* 0x000000101c047980 */ /* 0x000768000c101d00 */
[----:B----4-:R1:W5:Y:S04]  /*a530*/  LD.E.128 R8, desc[UR16][R2.64] ;  /* 0x0000001002087980 */ /* 0x010368000c101d00 */
[----:B------:R4:W5:Y:S01]  /*a540*/  LD.E.128 R12, desc[UR16][R20.64] ;  /* 0x00000010140c7980 */ /* 0x000962000c101d00 */
[----:B---3--:R-:W-:Y:S01]  /*a550*/  IMAD R28, R22, 0x20, R185 ;  /* 0x00000020161c7824 */ /* 0x008fe200078e02b9 */
[----:B------:R-:W-:-:S02]  /*a560*/  UIADD3 UR5, UR7, UR5, URZ ;  /* 0x0000000507057290 */ /* 0x000fc4000fffe03f */
[----:B------:R3:W5:Y:S01]  /*a570*/  LD.E.128 R48, desc[UR16][R24.64] ;  /* 0x0000001018307980 */ /* 0x000762000c101d00 */
[----:B------:R-:W-:-:S03]  /*a580*/  VIADD R28, R28, UR60 ;  /* 0x0000003c1c1c7c36 */ /* 0x000fc60008000000 */
[----:B------:R-:W5:Y:S01]  /*a590*/  LD.E.128 R44, desc[UR16][R34.64] ;  /* 0x00000010222c7980 */ /* 0x000f62000c101d00 */
[----:B-1----:R-:W-:-:S03]  /*a5a0*/  @P1 IMAD.HI.U32 R2, R28, R59, RZ ;  /* 0x0000003b1c021227 */ /* 0x002fc600078e00ff */
[----:B------:R-:W5:Y:S01]  /*a5b0*/  LD.E.128 R40, desc[UR16][R32.64] ;  /* 0x0000001020287980 */ /* 0x000f62000c101d00 */
[----:B----4-:R-:W-:Y:S01]  /*a5c0*/  IMAD.MOV.U32 R21, RZ, RZ, R28 ;  /* 0x000000ffff157224 */ /* 0x010fe200078e001c */
[----:B--2---:R-:W-:Y:S02]  /*a5d0*/  @P1 SHF.R.U32.HI R21, RZ, R61, R2 ;  /* 0x0000003dff151219 */ /* 0x004fe40000011602 */
[----:B------:R-:W5:Y:S02]  /*a5e0*/  LD.E.128 R36, desc[UR16][R30.64] ;  /* 0x000000101e247980 */ /* 0x000f64000c101d00 */
[--C-:B------:R-:W-:Y:S01]  /*a5f0*/  SHF.R.S32.HI R20, RZ, 0x1f, R21.reuse ;  /* 0x0000001fff147819 */ /* 0x100fe20000011415 */
[----:B---3--:R-:W-:Y:S01]  /*a600*/  IMAD.MOV R24, RZ, RZ, -R21 ;  /* 0x000000ffff187224 */ /* 0x008fe200078e0a15 */
[----:B------:R1:W5:Y:S01]  /*a610*/  LD.E.128 R52, desc[UR16][R26.64] ;  /* 0x000000101a347980 */ /* 0x000362000c101d00 */
[----:B------:R-:W-:Y:S02]  /*a620*/  IMAD.U32 R3, RZ, RZ, UR7 ;  /* 0x00000007ff037e24 */ /* 0x000fe4000f8e00ff */
[----:B------:R-:W-:Y:S01]  /*a630*/  IMAD R20, R20, UR8, RZ ;  /* 0x0000000814147c24 */ /* 0x000fe2000f8e02ff */
[----:B------:R-:W-:Y:S01]  /*a640*/  @!PT LDS RZ, [RZ] ;  /* 0x00000000fffff984 */ /* 0x000fe20000000800 */
[----:B------:R-:W-:Y:S01]  /*a650*/  @!PT LDS RZ, [RZ] ;  /* 0x00000000fffff984 */ /* 0x000fe20000000800 */
[----:B------:R-:W-:Y:S01]  /*a660*/  @!PT LDS RZ, [RZ] ;  /* 0x00000000fffff984 */ /* 0x000fe20000000800 */
[----:B------:R-:W-:Y:S01]  /*a670*/  @!PT LDS RZ, [RZ] ;  /* 0x00000000fffff984 */ /* 0x000fe20000000800 */
[----:B------:R2:W-:Y:S06]  /*a680*/  MEMBAR.ALL.CTA ;  /* 0x0000000000007992 */ /* 0x0005ec0000008000 */
[----:B--2---:R-:W2:Y:S01]  /*a690*/  FENCE.VIEW.ASYNC.S ;  /* 0x00000000000073c6 */ /* 0x004ea20000000000 */
[----:B------:R-:W-:-:S02]  /*a6a0*/  IMAD R23, R23, R24, R28 ;  /* 0x0000001817177224 */ /* 0x000fc400078e021c */
[----:B------:R-:W-:Y:S01]  /*a6b0*/  IMAD.U32 R2, RZ, RZ, UR6 ;  /* 0x00000006ff027e24 */ /* 0x000fe2000f8e00ff */
[----:B------:R-:W-:Y:S01]  /*a6c0*/  ULDC.64 UR6, c[0x0][0xad8] ;  /* 0x0002b60000067ab9 */ /* 0x000fe20000000a00 */
[----:B------:R-:W-:Y:S02]  /*a6d0*/  IMAD.U32 R3, RZ, RZ, UR5 ;  /* 0x00000005ff037e24 */ /* 0x000fe4000f8e00ff */
[C---:B------:R-:W-:Y:S01]  /*a6e0*/  IMAD R25, R21.reuse, UR9, R20 ;  /* 0x0000000915197c24 */ /* 0x040fe2000f8e0214 */
[----:B------:R-:W-:Y:S01]  /*a6f0*/  SHF.R.S32.HI R20, RZ, 0x1f, R23 ;  /* 0x0000001fff147819 */ /* 0x000fe20000011417 */
[----:B------:R-:W-:-:S04]  /*a700*/  IMAD.WIDE.U32 R2, R21, UR8, R2 ;  /* 0x0000000815027c25 */ /* 0x000fc8000f8e0002 */
[----:B------:R-:W-:Y:S02]  /*a710*/  IMAD.IADD R3, R3, 0x1, R25 ;  /* 0x0000000103037824 */ /* 0x000fe400078e0219 */
[----:B------:R-:W-:Y:S02]  /*a720*/  IMAD R20, R20, UR6, RZ ;  /* 0x0000000614147c24 */ /* 0x000fe4000f8e02ff */
[----:B-1----:R-:W-:Y:S02]  /*a730*/  VIADD R27, R185, UR60 ;  /* 0x0000003cb91b7c36 */ /* 0x002fe40008000000 */
[C---:B------:R-:W-:Y:S02]  /*a740*/  IMAD R25, R23.reuse, UR7, R20 ;  /* 0x0000000717197c24 */ /* 0x040fe4000f8e0214 */
[----:B------:R-:W-:Y:S01]  /*a750*/  IMAD.WIDE.U32 R2, R23, UR6, R2 ;  /* 0x0000000617027c25 */ /* 0x000fe2000f8e0002 */
[----:B------:R-:W-:Y:S01]  /*a760*/  ISETP.GE.AND P2, PT, R27, R92, PT ;  /* 0x0000005c1b00720c */ /* 0x000fe20003f46270 */
[----:B------:R-:W-:-:S02]  /*a770*/  ULDC.64 UR6, c[0x0][0xa80] ;  /* 0x0002a00000067ab9 */ /* 0x000fc40000000a00 */
[----:B------:R-:W-:Y:S01]  /*a780*/  VIADD R0, R0, 0x34820 ;  /* 0x0003482000007836 */ /* 0x000fe20000000000 */
[C---:B------:R-:W-:Y:S01]  /*a790*/  LEA R23, P3, R2.reuse, UR6, 0x1 ;  /* 0x0000000602177c11 */ /* 0x040fe2000f8608ff */
[----:B------:R-:W-:Y:S02]  /*a7a0*/  IMAD.IADD R3, R3, 0x1, R25 ;  /* 0x0000000103037824 */ /* 0x000fe400078e0219 */
[----:B------:R-:W-:Y:S01]  /*a7b0*/  VIADD R21, R27, 0x20 ;  /* 0x000000201b157836 */ /* 0x000fe20000000000 */
[----:B------:R-:W-:Y:S02]  /*a7c0*/  PRMT R0, RZ, 0x654, R0 ;  /* 0x00000654ff007816 */ /* 0x000fe40000000000 */
[----:B------:R-:W-:Y:S02]  /*a7d0*/  LEA.HI.X R24, R2, UR7, R3, 0x1, P3 ;  /* 0x0000000702187c11 */ /* 0x000fe400098f0c03 */
[-C--:B------:R-:W-:Y:S01]  /*a7e0*/  ISETP.GE.AND P0, PT, R21, R92.reuse, PT ;  /* 0x0000005c1500720c */ /* 0x080fe20003f06270 */
[----:B------:R-:W-:Y:S01]  /*a7f0*/  VIADD R21, R27, 0x40 ;  /* 0x000000401b157836 */ /* 0x000fe20000000000 */
[----:B--2---:R1:W-:Y:S01]  /*a800*/  SYNCS.ARRIVE.TRANS64.RED.A1T0 RZ, [R0+URZ], RZ ;  /* 0x000000ff00ff79a7 */ /* 0x0043e2000810043f */
[----:B------:R0:W2:Y:S01]  /*a810*/  SHFL.IDX PT, R20, R23, RZ, 0x181f ;  /* 0x00181fff17147589 */ /* 0x0000a200000e0000 */
[----:B------:R-:W-:Y:S02]  /*a820*/  BSSY B1, `(.L_x_2269) ;  /* 0x000000e000017945 */ /* 0x000fe40003800000 */
[----:B------:R-:W-:Y:S01]  /*a830*/  ISETP.GE.AND P1, PT, R21, R92, PT ;  /* 0x0000005c1500720c */ /* 0x000fe20003f26270 */
[----:B-1----:R0:W1:Y:S01]  /*a840*/  SHFL.IDX PT, R0, R24, RZ, 0x181f ;  /* 0x00181fff18007589 */ /* 0x00206200000e0000 */
[----:B------:R-:W-:Y:S11]  /*a850*/  @P2 BRA `(.L_x_2270) ;  /* 0x0000000000282947 */ /* 0x000ff60003800000 */
[----:B------:R-:W-:Y:S01]  /*a860*/  ULDC UR5, c[0x0][0xac8] ;  /* 0x0002b20000057ab9 */ /* 0x000fe20000000800 */
[----:B------:R-:W-:Y:S01]  /*a870*/  ULDC.64 UR6, c[0x0][0x208] ;  /* 0x0000820000067ab9 */ /* 0x000fe20000000a00 */
[----:B------:R-:W-:Y:S02]  /*a880*/  ISETP.GE.AND P2, PT, R16, UR5, PT ;  /* 0x0000000510007c0c */ /* 0x000fe4000bf46270 */
[----:B------:R-:W-:-:S11]  /*a890*/  ISETP.GE.AND P3, PT, R19, UR5, PT ;  /* 0x0000000513007c0c */ /* 0x000fd6000bf66270 */
[CC--:B--2---:R-:W-:Y:S02]  /*a8a0*/  @!P2 LEA R2, P4, R16.reuse, R20.reuse, 0x1 ;  /* 0x000000141002a211 */ /* 0x0c4fe400078808ff */
[C---:B------:R-:W-:Y:S02]  /*a8b0*/  @!P3 LEA R20, P5, R19.reuse, R20, 0x1 ;  /* 0x000000141314b211 */ /* 0x040fe400078a08ff */
[-C--:B-1----:R-:W-:Y:S02]  /*a8c0*/  @!P2 LEA.HI.X R3, R16, R0.reuse, R193, 0x1, P4 ;  /* 0x000000001003a211 */ /* 0x082fe400020f0cc1 */
[----:B------:R-:W-:-:S03]  /*a8d0*/  @!P3 LEA.HI.X R21, R19, R0, R192, 0x1, P5 ;  /* 0x000000001315b211 */ /* 0x000fc600028f0cc0 */
[----:B-----5:R3:W-:Y:S04]  /*a8e0*/  @!P2 ST.E.128 desc[UR6][R2.64], R44 ;  /* 0x0000002c0200a985 */ /* 0x0207e8000c101d06 */
[----:B------:R3:W-:Y:S02]  /*a8f0*/  @!P3 ST.E.128 desc[UR6][R20.64], R52 ;  /* 0x000000341400b985 */ /* 0x0007e4000c101d06 */
.L_x_2270:
[----:B------:R-:W-:Y:S05]  /*a900*/  BSYNC B1 ;  /* 0x0000000000017941 */ /* 0x000fea0003800000 */
.L_x_2269:
[----:B-1----:R1:W4:Y:S01]  /*a910*/  SHFL.IDX PT, R0, R24, 0x1, 0x181f ;  /* 0x00381f0018007f89 */ /* 0x00232200000e0000 */
[----:B------:R-:W-:Y:S03]  /*a920*/  BSSY B1, `(.L_x_2271) ;  /* 0x000000d000017945 */ /* 0x000fe60003800000 */
[----:B--23--:R1:W2:Y:S01]  /*a930*/  SHFL.IDX PT, R20, R23, 0x1, 0x181f ;  /* 0x00381f0017147f89 */ /* 0x00c2a200000e0000 */
[----:B------:R-:W-:Y:S05]  /*a940*/  @P0 BRA `(.L_x_2272) ;  /* 0x0000000000280947 */ /* 0x000fea0003800000 */
[----:B------:R-:W-:Y:S01]  /*a950*/  ULDC UR5, c[0x0][0xac8] ;  /* 0x0002b20000057ab9 */ /* 0x000fe20000000800 */
[----:B------:R-:W-:Y:S01]  /*a960*/  ULDC.64 UR6, c[0x0][0x208] ;  /* 0x0000820000067ab9 */ /* 0x000fe20000000a00 */
[----:B------:R-:W-:Y:S02]  /*a970*/  ISETP.GE.AND P3, PT, R16, UR5, PT ;  /* 0x0000000510007c0c */ /* 0x000fe4000bf66270 */
[----:B------:R-:W-:-:S11]  /*a980*/  ISETP.GE.AND P4, PT, R19, UR5, PT ;  /* 0x0000000513007c0c */ /* 0x000fd6000bf86270 */
[CC--:B--2---:R-:W-:Y:S02]  /*a990*/  @!P3 LEA R2, P0, R16.reuse, R20.reuse, 0x1 ;  /* 0x000000141002b211 */ /* 0x0c4fe400078008ff */
[C---:B------:R-:W-:Y:S02]  /*a9a0*/  @!P4 LEA R20, P2, R19.reuse, R20, 0x1 ;  /* 0x000000141314c211 */ /* 0x040fe400078408ff */
[-C--:B----4-:R-:W-:Y:S02]  /*a9b0*/  @!P3 LEA.HI.X R3, R16, R0.reuse, R193, 0x1, P0 ;  /* 0x000000001003b211 */ /* 0x090fe400000f0cc1 */
[----:B------:R-:W-:-:S03]  /*a9c0*/  @!P4 LEA.HI.X R21, R19, R0, R192, 0x1, P2 ;  /* 0x000000001315c211 */ /* 0x000fc600010f0cc0 */
[----:B-----5:R3:W-:Y:S04]  /*a9d0*/  @!P3 ST.E.128 desc[UR6][R2.64], R40 ;  /* 0x000000280200b985 */ /* 0x0207e8000c101d06 */
[----:B------:R3:W-:Y:S02]  /*a9e0*/  @!P4 ST.E.128 desc[UR6][R20.64], R48 ;  /* 0x000000301400c985 */ /* 0x0007e4000c101d06 */
.L_x_2272:
[----:B------:R-:W-:Y:S05]  /*a9f0*/  BSYNC B1 ;  /* 0x0000000000017941 */ /* 0x000fea0003800000 */
.L_x_2271:
[----:B----4-:R4:W0:Y:S01]  /*aa00*/  SHFL.IDX PT, R0, R24, 0x2, 0x181f ;  /* 0x00581f0018007f89 */ /* 0x01082200000e0000 */
        /* <DEDUP_REMOVED lines=11> */
[----:B-----5:R3:W-:Y:S04]  /*aac0*/  @!P2 ST.E.128 desc[UR6][R2.64], R36 ;  /* 0x000000240200a985 */ /* 0x0207e8000c101d06 */
[----:B------:R3:W-:Y:S02]  /*aad0*/  @!P3 ST.E.128 desc[UR6][R20.64], R12 ;  /* 0x0000000c1400b985 */ /* 0x0007e4000c101d06 */
.L_x_2274:
[----:B------:R-:W-:Y:S05]  /*aae0*/  BSYNC B1 ;  /* 0x0000000000017941 */ /* 0x000fea0003800000 */
.L_x_2273:
[----:B---3--:R-:W-:Y:S01]  /*aaf0*/  VIADD R3, R27, 0x60 ;  /* 0x000000601b037836 */ /* 0x008fe20000000000 */
[----:B01--4-:R-:W3:Y:S04]  /*ab00*/  SHFL.IDX PT, R24, R24, 0x3, 0x181f ;  /* 0x00781f0018187f89 */ /* 0x013ee800000e0000 */
[----:B------:R-:W-:Y:S01]  /*ab10*/  ISETP.GE.AND P0, PT, R3, R92, PT ;  /* 0x0000005c0300720c */ /* 0x000fe20003f06270 */
[----:B------:R-:W4:-:S12]  /*ab20*/  SHFL.IDX PT, R23, R23, 0x3, 0x181f ;  /* 0x00781f0017177f89 */ /* 0x000f1800000e0000 */
[----:B------:R-:W-:Y:S05]  /*ab30*/  @P0 BRA `(.L_x_2275) ;  /* 0x0000000800b40947 */ /* 0x000fea0003800000 */
[----:B------:R-:W-:Y:S01]  /*ab40*/  ULDC UR5, c[0x0][0xac8] ;  /* 0x0002b20000057ab9 */ /* 0x000fe20000000800 */
[----:B------:R-:W-:Y:S01]  /*ab50*/  ULDC.64 UR6, c[0x0][0x208] ;  /* 0x0000820000067ab9 */ /* 0x000fe20000000a00 */
[----:B------:R-:W-:-:S13]  /*ab60*/  ISETP.GE.AND P1, PT, R16, UR5, PT ;  /* 0x0000000510007c0c */ /* 0x000fda000bf26270 */
[----:B----4-:R-:W-:-:S04]  /*ab70*/  @!P1 LEA R2, P0, R16, R23, 0x1 ;  /* 0x0000001710029211 */ /* 0x010fc800078008ff */
[----:B---3--:R-:W-:Y:S02]  /*ab80*/  @!P1 LEA.HI.X R3, R16, R24, R193, 0x1, P0 ;  /* 0x0000001810039211 */ /* 0x008fe400000f0cc1 */
        /* <DEDUP_REMOVED lines=8> */
.L_x_2268:
[----:B------:R-:W0:Y:S01]  /*ac10*/  LDC R8, c[0x0][0xbe8] ;  /* 0x0002fa00ff087b82 */ /* 0x000e220000000800 */
[----:B------:R-:W-:Y:S01]  /*ac20*/  R2UR UR6, R23 ;  /* 0x00000000170672ca */ /* 0x000fe200000e0000 */
[----:B------:R-:W-:Y:S01]  /*ac30*/  BSSY B1, `(.L_x_2276) ;  /* 0x0000035000017945 */ /* 0x000fe20003800000 */
[----:B------:R-:W-:Y:S01]  /*ac40*/  R2UR UR5, R184 ;  /* 0x00000000b80572ca */ /* 0x000fe200000e0000 */
[----:B------:R-:W-:Y:S01]  /*ac50*/  IMAD R6, R22, 0x20, R185 ;  /* 0x0000002016067824 */ /* 0x000fe200078e02b9 */
[----:B------:R-:W-:-:S09]  /*ac60*/  ISETP.GE.AND P0, PT, R194, 0x80, PT ;  /* 0x00000080c200780c */ /* 0x000fd20003f06270 */
[----:B------:R-:W-:Y:S02]  /*ac70*/  USHF.R.S32.HI UR8, URZ, 0x1f, UR6 ;  /* 0x0000001f3f087899 */ /* 0x000fe40008011406 */
[----:B------:R-:W-:Y:S01]  /*ac80*/  USHF.R.S32.HI UR9, URZ, 0x1f, UR5 ;  /* 0x0000001f3f097899 */ /* 0x000fe20008011405 */
[----:B0-----:R-:W-:-:S13]  /*ac90*/  ISETP.NE.AND P1, PT, R8, 0x1, PT ;  /* 0x000000010800780c */ /* 0x001fda0003f25270 */
[----:B------:R-:W0:Y:S08]  /*aca0*/  @P1 LDC R9, c[0x0][0xbec] ;  /* 0x0002fb00ff091b82 */ /* 0x000e300000000800 */
[----:B------:R-:W1:Y:S01]  /*acb0*/  @P1 LDC R11, c[0x0][0xbf0] ;  /* 0x0002fc00ff0b1b82 */ /* 0x000e620000000800 */
[----:B------:R-:W-:Y:S05]  /*acc0*/  @P0 BRA `(.L_x_2277) ;  /* 0x0000000000ac0947 */ /* 0x000fea0003800000 */
[----:B------:R-:W2:Y:S01]  /*acd0*/  S2R R0, SR_TID.X ;  /* 0x0000000000007919 */ /* 0x000ea20000002100 */
[----:B------:R-:W3:Y:S01]  /*ace0*/  LDC R3, c[0x0][0xbe8] ;  /* 0x0002fa00ff037b82 */ /* 0x000ee20000000800 */
[----:B------:R-:W-:Y:S01]  /*acf0*/  IMAD.U32 R4, RZ, RZ, UR60 ;  /* 0x0000003cff047e24 */ /* 0x000fe2000f8e00ff */
[----:B------:R-:W-:Y:S02]  /*ad00*/  ULDC UR5, c[0x0][0xa88] ;  /* 0x0002a20000057ab9 */ /* 0x000fe40000000800 */
[----:B---3--:R-:W-:Y:S02]  /*ad10*/  IMAD R5, R3, UR5, RZ ;  /* 0x0000000503057c24 */ /* 0x008fe4000f8e02ff */
[----:B--2---:R-:W-:-:S04]  /*ad20*/  IADD3 R4, R4, -0x80, R0 ;  /* 0xffffff8004047810 */ /* 0x004fc80007ffe000 */
[----:B------:R-:W-:-:S13]  /*ad30*/  ISETP.GE.AND P0, PT, R4, R5, PT ;  /* 0x000000050400720c */ /* 0x000fda0003f06270 */
[----:B------:R-:W-:Y:S05]  /*ad40*/  @P0 BRA `(.L_x_2277) ;  /* 0x00000000008c0947 */ /* 0x000fea0003800000 */
[----:B------:R-:W-:Y:S01]  /*ad50*/  ISETP.NE.AND P0, PT, R3, 0x1, PT ;  /* 0x000000010300780c */ /* 0x000fe20003f05270 */
[----:B------:R-:W-:Y:S01]  /*ad60*/  ULDC.64 UR10, c[0x0][0xb90] ;  /* 0x0002e400000a7ab9 */ /* 0x000fe20000000a00 */
[----:B------:R-:W-:Y:S01]  /*ad70*/  R2UR UR13, R23 ;  /* 0x00000000170d72ca */ /* 0x000fe200000e0000 */
[----:B------:R-:W-:Y:S01]  /*ad80*/  UIMAD UR5, UR8, UR10, URZ ;  /* 0x0000000a080572a4 */ /* 0x000fe2000f8e023f */
[----:B------:R-:W-:Y:S01]  /*ad90*/  R2UR UR12, R184 ;  /* 0x00000000b80c72ca */ /* 0x000fe200000e0000 */
[----:B------:R-:W-:-:S08]  /*ada0*/  IMAD.MOV.U32 R2, RZ, RZ, R4 ;  /* 0x000000ffff027224 */ /* 0x000fd000078e0004 */
[----:B------:R-:W2:Y:S02]  /*adb0*/  @P0 LDC R5, c[0x0][0xbec] ;  /* 0x0002fb00ff050b82 */ /* 0x000ea40000000800 */
[----:B------:R-:W-:Y:S02]  /*adc0*/  UIMAD.WIDE.U32 UR6, UR13, UR10, URZ ;  /* 0x0000000a0d0672a5 */ /* 0x000fe4000f8e003f */
[----:B------:R-:W-:-:S03]  /*add0*/  UIMAD UR5, UR13, UR11, UR5 ;  /* 0x0000000b0d0572a4 */ /* 0x000fc6000f8e0205 */
[----:B------:R-:W-:Y:S01]  /*ade0*/  ULDC.64 UR10, c[0x0][0xb98] ;  /* 0x0002e600000a7ab9 */ /* 0x000fe20000000a00 */
[----:B------:R-:W3:Y:S01]  /*adf0*/  @P0 LDC R7, c[0x0][0xbf0] ;  /* 0x0002fc00ff070b82 */ /* 0x000ee20000000800 */
[----:B------:R-:W-:Y:S02]  /*ae00*/  UIADD3 UR7, UR7, UR5, URZ ;  /* 0x0000000507077290 */ /* 0x000fe4000fffe03f */
[----:B------:R-:W-:Y:S02]  /*ae10*/  UIMAD UR5, UR9, UR10, URZ ;  /* 0x0000000a090572a4 */ /* 0x000fe4000f8e023f */
[----:B------:R-:W-:Y:S02]  /*ae20*/  UIMAD.WIDE.U32 UR6, UR12, UR10, UR6 ;  /* 0x0000000a0c0672a5 */ /* 0x000fe4000f8e0006 */
[----:B------:R-:W-:-:S03]  /*ae30*/  UIMAD UR5, UR12, UR11, UR5 ;  /* 0x0000000b0c0572a4 */ /* 0x000fc6000f8e0205 */
[----:B------:R-:W-:Y:S01]  /*ae40*/  ULDC.64 UR10, c[0x0][0xb88] ;  /* 0x0002e200000a7ab9 */ /* 0x000fe20000000a00 */
[----:B------:R-:W-:Y:S01]  /*ae50*/  ULDC.64 UR12, c[0x0][0x208] ;  /* 0x00008200000c7ab9 */ /* 0x000fe20000000a00 */
[----:B--2---:R-:W-:-:S05]  /*ae60*/  @P0 IMAD.HI.U32 R0, R4, R5, RZ ;  /* 0x0000000504000227 */ /* 0x004fca00078e00ff */
[----:B---3--:R-:W-:-:S05]  /*ae70*/  @P0 SHF.R.U32.HI R2, RZ, R7, R0 ;  /* 0x00000007ff020219 */ /* 0x008fca0000011600 */
[----:B------:R-:W-:-:S04]  /*ae80*/  IMAD.MOV R5, RZ, RZ, -R2 ;  /* 0x000000ffff057224 */ /* 0x000fc800078e0a02 */
[----:B------:R-:W-:Y:S01]  /*ae90*/  IMAD R5, R3, R5, R4 ;  /* 0x0000000503057224 */ /* 0x000fe200078e0204 */
[----:B------:R-:W-:Y:S01]  /*aea0*/  SHF.R.S32.HI R3, RZ, 0x1f, R2 ;  /* 0x0000001fff037819 */ /* 0x000fe20000011402 */
[----:B------:R-:W-:Y:S01]  /*aeb0*/  IMAD.U32 R4, RZ, RZ, UR5 ;  /* 0x00000005ff047e24 */ /* 0x000fe2000f8e00ff */
        /* <DEDUP_REMOVED lines=12> */
.L_x_2277:
[----:B------:R-:W-:Y:S05]  /*af80*/  BSYNC B1 ;  /* 0x0000000000017941 */ /* 0x000fea0003800000 */
.L_x_2276:
[----:B------:R-:W-:Y:S01]  /*af90*/  R2UR UR13, R23 ;  /* 0x00000000170d72ca */ /* 0x000fe200000e0000 */
[----:B------:R-:W-:Y:S01]  /*afa0*/  ULDC.64 UR10, c[0x0][0xae8] ;  /* 0x0002ba00000a7ab9 */ /* 0x000fe20000000a00 */
[----:B------:R-:W-:Y:S01]  /*afb0*/  R2UR UR12, R184 ;  /* 0x00000000b80c72ca */ /* 0x000fe200000e0000 */
[----:B------:R-:W-:Y:S01]  /*afc0*/  UIMAD UR5, UR8, UR10, URZ ;  /* 0x0000000a080572a4 */ /* 0x000fe2000f8e023f */
[----:B------:R-:W-:Y:S01]  /*afd0*/  VIADD R6, R6, UR60 ;  /* 0x0000003c06067c36 */ /* 0x000fe20008000000 */
[----:B------:R-:W-:Y:S03]  /*afe0*/  BSSY B1, `(.L_x_2278) ;  /* 0x0000035000017945 */ /* 0x000fe60003800000 */
[----:B0-----:R-:W-:-:S04]  /*aff0*/  @P1 IMAD.HI.U32 R0, R6, R9, RZ ;  /* 0x0000000906001227 */ /* 0x001fc800078e00ff */
[----:B--2---:R-:W-:Y:S01]  /*b000*/  IMAD.MOV.U32 R5, RZ, RZ, R6 ;  /* 0x000000ffff057224 */ /* 0x004fe200078e0006 */
[----:B------:R-:W-:Y:S01]  /*b010*/  UIMAD.WIDE.U32 UR6, UR13, UR10, URZ ;  /* 0x0000000a0d0672a5 */ /* 0x000fe2000f8e003f */
[----:B-1----:R-:W-:Y:S01]  /*b020*/  @P1 SHF.R.U32.HI R5, RZ, R11, R0 ;  /* 0x0000000bff051219 */ /* 0x002fe20000011600 */
[----:B------:R-:W-:-:S03]  /*b030*/  UIMAD UR5, UR13, UR11, UR5 ;  /* 0x0000000b0d0572a4 */ /* 0x000fc6000f8e0205 */
[----:B------:R-:W-:Y:S01]  /*b040*/  ULDC.64 UR10, c[0x0][0xaf0] ;  /* 0x0002bc00000a7ab9 */ /* 0x000fe20000000a00 */
[----:B------:R-:W-:Y:S01]  /*b050*/  UIADD3 UR7, UR7, UR5, URZ ;  /* 0x0000000507077290 */ /* 0x000fe2000fffe03f */
[--C-:B------:R-:W-:Y:S01]  /*b060*/  SHF.R.S32.HI R0, RZ, 0x1f, R5.reuse ;  /* 0x0000001fff007819 */ /* 0x100fe20000011405 */
[----:B------:R-:W-:Y:S01]  /*b070*/  UIMAD UR5, UR9, UR10, URZ ;  /* 0x0000000a090572a4 */ /* 0x000fe2000f8e023f */
[----:B------:R-:W-:Y:S01]  /*b080*/  IMAD.MOV R7, RZ, RZ, -R5 ;  /* 0x000000ffff077224 */ /* 0x000fe200078e0a05 */
[----:B------:R-:W-:Y:S02]  /*b090*/  UIMAD.WIDE.U32 UR6, UR12, UR10, UR6 ;  /* 0x0000000a0c0672a5 */ /* 0x000fe4000f8e0006 */
[----:B------:R-:W-:Y:S01]  /*b0a0*/  UIMAD UR5, UR12, UR11, UR5 ;  /* 0x0000000b0c0572a4 */ /* 0x000fe2000f8e0205 */
[----:B------:R-:W-:Y:S01]  /*b0b0*/  IMAD R7, R8, R7, R6 ;  /* 0x0000000708077224 */ /* 0x000fe200078e0206 */
[----:B------:R-:W-:Y:S01]  /*b0c0*/  ULDC.64 UR8, c[0x0][0xae0] ;  /* 0x0002b80000087ab9 */ /* 0x000fe20000000a00 */
[----:B------:R-:W-:Y:S01]  /*b0d0*/  VIADD R6, R185, UR60 ;  /* 0x0000003cb9067c36 */ /* 0x000fe20008000000 */
[----:B------:R-:W-:Y:S01]  /*b0e0*/  UIADD3 UR5, UR7, UR5, URZ ;  /* 0x0000000507057290 */ /* 0x000fe2000fffe03f */
[----:B------:R-:W-:-:S02]  /*b0f0*/  IMAD R0, R0, UR8, RZ ;  /* 0x0000000800007c24 */ /* 0x000fc4000f8e02ff */
[----:B------:R-:W-:Y:S02]  /*b100*/  IMAD.U32 R3, RZ, RZ, UR7 ;  /* 0x00000007ff037e24 */ /* 0x000fe4000f8e00ff */
[----:B------:R-:W-:Y:S01]  /*b110*/  IMAD.U32 R2, RZ, RZ, UR6 ;  /* 0x00000006ff027e24 */ /* 0x000fe2000f8e00ff */
[----:B------:R-:W-:Y:S01]  /*b120*/  ULDC.64 UR6, c[0x0][0xad8] ;  /* 0x0002b60000067ab9 */ /* 0x000fe20000000a00 */
[----:B------:R-:W-:Y:S01]  /*b130*/  IMAD.U32 R3, RZ, RZ, UR5 ;  /* 0x00000005ff037e24 */ /* 0x000fe2000f8e00ff */
[----:B------:R-:W-:Y:S01]  /*b140*/  ULDC UR5, c[0x0][0xa88] ;  /* 0x0002a20000057ab9 */ /* 0x000fe20000000800 */
[C---:B------:R-:W-:Y:S01]  /*b150*/  IMAD R9, R5.reuse, UR9, R0 ;  /* 0x0000000905097c24 */ /* 0x040fe2000f8e0200 */
[----:B------:R-:W-:Y:S01]  /*b160*/  SHF.R.S32.HI R0, RZ, 0x1f, R7 ;  /* 0x0000001fff007819 */ /* 0x000fe20000011407 */
[----:B------:R-:W-:-:S04]  /*b170*/  IMAD.WIDE.U32 R2, R5, UR8, R2 ;  /* 0x0000000805027c25 */ /* 0x000fc8000f8e0002 */
[----:B------:R-:W-:Y:S02]  /*b180*/  IMAD.IADD R3, R3, 0x1, R9 ;  /* 0x0000000103037824 */ /* 0x000fe400078e0209 */
[----:B------:R-:W-:Y:S02]  /*b190*/  IMAD R4, R0, UR6, RZ ;  /* 0x0000000600047c24 */ /* 0x000fe4000f8e02ff */
[----:B------:R-:W-:Y:S02]  /*b1a0*/  IMAD R9, R8, UR5, RZ ;  /* 0x0000000508097c24 */ /* 0x000fe4000f8e02ff */
        /* <DEDUP_REMOVED lines=24> */
.L_x_2279:
[----:B------:R-:W-:Y:S05]  /*b330*/  BSYNC B1 ;  /* 0x0000000000017941 */ /* 0x000fea0003800000 */
.L_x_2278:
        /* <DEDUP_REMOVED lines=14> */
.L_x_2281:
[----:B------:R-:W-:Y:S05]  /*b420*/  BSYNC B1 ;  /* 0x0000000000017941 */ /* 0x000fea0003800000 */
.L_x_2280:
        /* <DEDUP_REMOVED lines=14> */
.L_x_2283:
[----:B------:R-:W-:Y:S05]  /*b510*/  BSYNC B1 ;  /* 0x0000000000017941 */ /* 0x000fea0003800000 */
.L_x_2282:
        /* <DEDUP_REMOVED lines=15> */
.L_x_2275:
[----:B------:R-:W-:Y:S05]  /*b610*/  BSYNC B0 ;  /* 0x0000000000007941 */ /* 0x000fea0003800000 */
.L_x_2267:
[----:B------:R-:W-:Y:S02]  /*b620*/  ULDC UR5, c[0x0][0xc38] ;  /* 0x00030e0000057ab9 */ /* 0x000fe40000000800 */
[----:B------:R-:W-:-:S06]  /*b630*/  UISETP.GE.AND UP0, UPT, UR4, UR5, UPT ;  /* 0x000000050400728c */ /* 0x000fcc000bf06270 */
[----:B------:R-:W-:-:S13]  /*b640*/  PLOP3.LUT P0, PT, PT, PT, UP0, 0x80, 0x0 ;  /* 0x000000000000781c */ /* 0x000fda0003f0f008 */
[----:B------:R-:W-:Y:S05]  /*b650*/  @!P0 BRA `(.L_x_2284) ;  /* 0xffffff5400d88947 */ /* 0x000fea000383ffff */
[----:B------:R-:W-:Y:S05]  /*b660*/  EXIT ;  /* 0x000000000000794d */ /* 0x000fea0003800000 */
.L_x_2232:
[----:B------:R-:W-:-:S08]  /*b670*/  NOP ;  /* 0x0000000000007918 */ /* 0x000fd00000000000 */
[----:B0-----:R-:W0:-:S00]  /*b680*/  USETMAXREG.DEALLOC.CTAPOOL 0x18 ;  /* 0x00000018000079c8 */ /* 0x001e0000080e0500 */
[----:B0-----:R-:W-:-:S06]  /*b690*/  LOP3.LUT R0, R0, 0x3, RZ, 0xc0, !PT ;  /* 0x0000000300007812 */ /* 0x001fcc00078ec0ff */
[----:B------:R-:W0:Y:S01]  /*b6a0*/  S2UR UR6, SR_CTAID.X ;  /* 0x00000000000679c3 */ /* 0x000e220000002500 */
[----:B------:R-:W-:Y:S01]  /*b6b0*/  IMAD.MOV.U32 R18, RZ, RZ, RZ ;  /* 0x000000ffff127224 */ /* 0x000fe200078e00ff */
[----:B------:R-:W1:Y:S02]  /*b6c0*/  SHFL.IDX PT, R0, R0, RZ, 0x1f ;  /* 0x00001fff00007589 */ /* 0x000e6400000e0000 */
[----:B-1----:R-:W-:-:S04]  /*b6d0*/  ISETP.NE.AND P0, PT, R0, RZ, PT ;  /* 0x000000ff0000720c */ /* 0x002fc80003f05270 */
[----:B------:R-:W0:Y:S01]  /*b6e0*/  LDC R0, c[0x0][0xc38] ;  /* 0x00030e00ff007b82 */ /* 0x000e220000000800 */
[----:B------:R-:W-:-:S05]  /*b6f0*/  P2R R2, PR, RZ, 0x1 ;  /* 0x00000001ff027803 */ /* 0x000fca0000000000 */
[----:B------:R1:W-:Y:S03]  /*b700*/  STL [R1+0x20], R2 ;  /* 0x0000200201007387 */ /* 0x0003e60000100800 */
[----:B------:R-:W-:Y:S06]  /*b710*/  @P0 BAR.ARV 0x4, 0x180 ;  /* 0x0106000000000b1d */ /* 0x000fec0000002000 */
[----:B------:R1:W-:Y:S01]  /*b720*/  STL [R1+0x1c], RZ ;  /* 0x00001cff01007387 */ /* 0x0003e20000100800 */
[----:B0-----:R-:W-:Y:S01]  /*b730*/  ISETP.LE.AND P0, PT, R0, UR6, PT ;  /* 0x0000000600007c0c */ /* 0x001fe2000bf03270 */
[----:B------:R-:W-:-:S05]  /*b740*/  IMAD.MOV.U32 R0, RZ, RZ, 0x1 ;  /* 0x00000001ff007424 */ /* 0x000fca00078e00ff */
[----:B------:R1:W-:Y:S07]  /*b750*/  STL [R1+0x4], R0 ;  /* 0x0000040001007387 */ /* 0x0003ee0000100800 */
[----:B------:R-:W-:Y:S05]  /*b760*/  @P0 BRA `(.L_x_2285) ;  /* 0x0000004400600947 */ /* 0x000fea0003800000 */
[----:B------:R-:W0:Y:S01]  /*b770*/  S2R R6, SR_TID.X ;  /* 0x0000000000067919 */ /* 0x000e220000002100 */
[----:B------:R-:W2:Y:S01]  /*b780*/  S2UR UR5, SR_CgaCtaId ;  /* 0x00000000000579c3 */ /* 0x000ea20000008800 */
[----:B------:R-:W-:Y:S01]  /*b790*/  UMOV UR4, 0x400 ;  /* 0x0000040000047882 */ /* 0x000fe20000000000 */
[----:B------:R-:W-:Y:S01]  /*b7a0*/  IMAD.MOV.U32 R18, RZ, RZ, RZ ;  /* 0x000000ffff127224 */ /* 0x000fe200078e00ff */
[----:B------:R-:W-:Y:S01]  /*b7b0*/  ULDC UR43, c[0x0][0xc] ;  /* 0x00000300002b7ab9 */ /* 0x000fe20000000800 */
[----:B------:R-:W-:Y:S01]  /*b7c0*/  ULDC.64 UR38, c[0x0][0x198] ;  /* 0x0000660000267ab9 */ /* 0x000fe20000000a00 */
[----:B--2---:R-:W-:-:S06]  /*b7d0*/  ULEA UR4, UR5, UR4, 0x18 ;  /* 0x0000000405047291 */ /* 0x004fcc000f8ec03f */
[----:B------:R-:W-:Y:S01]  /*b7e0*/  IMAD.U32 R17, RZ, RZ, UR4 ;  /* 0x00000004ff117e24 */ /* 0x000fe2000f8e00ff */
[C---:B0-----:R-:W-:Y:S01]  /*b7f0*/  LOP3.LUT R5, R6.reuse, 0x7f, RZ, 0xc0, !PT ;  /* 0x0000007f06057812 */ /* 0x041fe200078ec0ff */
[----:B-1----:R-:W-:-:S05]  /*b800*/  IMAD.SHL.U32 R0, R6, 0x8, RZ ;  /* 0x0000000806007824 */ /* 0x002fca00078e00ff */
        /* <DEDUP_REMOVED lines=13> */
[----:B------:R0:W-:Y:S04]  /*b8e0*/  STL [R1+0x4], R2 ;  /* 0x0000040201007387 */ /* 0x0001e80000100800 */
[----:B------:R1:W-:Y:S01]  /*b8f0*/  STL [R1+0x1c], RZ ;  /* 0x00001cff01007387 */ /* 0x0003e20000100800 */
[----:B0-----:R-:W-:-:S02]  /*b900*/  LOP3.LUT R2, R0, 0x40, RZ, 0xfc, !PT ;  /* 0x0000004000027812 */ /* 0x001fc400078efcff */
[----:B-1----:R-:W-:-:S07]  /*b910*/  LOP3.LUT R0, R0, 0x80, RZ, 0xfc, !PT ;  /* 0x0000008000007812 */ /* 0x002fce00078efcff */
.L_x_2375:
        /* <DEDUP_REMOVED lines=23> */
.L_x_2286:
[----:B------:R-:W-:Y:S01]  /*ba90*/  ULDC UR8, c[0x0][0xc54] ;  /* 0x0003150000087ab9 */ /* 0x000fe20000000800 */
[----:B------:R-:W-:Y:S01]  /*baa0*/  UMOV UR7, UR9 ;  /* 0x0000000900077c82 */ /* 0x000fe20008000000 */
[----:B------:R-:W-:-:S11]  /*bab0*/  UISETP.NE.AND UP0, UPT, UR8, 0x1, UPT ;  /* 0x000000010800788c */ /* 0x000fd6000bf05270 */
[----:B------:R-:W-:Y:S02]  /*bac0*/  @UP0 ULDC.64 UR10, c[0x0][0xc58] ;  /* 0x00031600000a0ab9 */ /* 0x000fe40000000a00 */
[----:B------:R-:W-:-:S04]  /*bad0*/  UIMAD.WIDE.U32 UR4, UR9, UR10, URZ ;  /* 0x0000000a090472a5 */ /* 0x000fc8000f8e003f */
[----:B------:R-:W-:-:S04]  /*bae0*/  @UP0 USHF.R.U32.HI UR7, URZ, UR11, UR5 ;  /* 0x0000000b3f070299 */ /* 0x000fc80008011605 */
[----:B------:R-:W-:-:S12]  /*baf0*/  UIMAD UR8, UR7, UR8, URZ ;  /* 0x00000008070872a4 */ /* 0x000fd8000f8e023f */
.L_x_2287:
[----:B------:R-:W-:Y:S01]  /*bb00*/  ULOP3.LUT UR42, URZ, UR7, URZ, 0x33, !UPT ;  /* 0x000000073f2a7292 */ /* 0x000fe2000f8e333f */
[----:B------:R-:W-:Y:S01]  /*bb10*/  BSSY B7, `(.L_x_2288) ;  /* 0x0000400000077945 */ /* 0x000fe20003800000 */
[----:B------:R-:W-:Y:S01]  /*bb20*/  ULDC UR5, c[0x0][0x448] ;  /* 0x0001120000057ab9 */ /* 0x000fe20000000800 */
[----:B------:R-:W-:Y:S01]  /*bb30*/  ULDC UR4, c[0x0][0xc3c] ;  /* 0x00030f0000047ab9 */ /* 0x000fe20000000800 */
[----:B------:R-:W-:Y:S02]  /*bb40*/  UISETP.NE.AND UP1, UPT, UR5, 0x1, UPT ;  /* 0x000000010500788c */ /* 0x000fe4000bf25270 */
[----:B------:R-:W-:Y:S01]  /*bb50*/  UIADD3 UR42, UR42, UR4, URZ ;  /* 0x000000042a2a7290 */ /* 0x000fe2000fffe03f */
[----:B------:R-:W-:Y:S01]  /*bb60*/  ULDC.64 UR10, c[0x0][0x418] ;  /* 0x00010600000a7ab9 */ /* 0x000fe20000000a00 */
[----:B------:R-:W-:Y:S01]  /*bb70*/  ULDC UR5, c[0x0][0x288] ;  /* 0x0000a20000057ab9 */ /* 0x000fe20000000800 */
[----:B------:R-:W-:Y:S02]  /*bb80*/  UISETP.NE.U32.AND UP0, UPT, UR10, URZ, UPT ;  /* 0x0000003f0a00728c */ /* 0x000fe4000bf05070 */
[----:B------:R-:W-:-:S02]  /*bb90*/  USHF.L.U32 UR7, UR42, 0x7, URZ ;  /* 0x000000072a077899 */ /* 0x000fc4000800063f */
[----:B------:R-:W-:Y:S02]  /*bba0*/  UISETP.NE.AND.EX UP0, UPT, UR11, URZ, UPT, UP0 ;  /* 0x0000003f0b00728c */ /* 0x000fe4000bf05300 */
[----:B------:R-:W-:Y:S01]  /*bbb0*/  UIADD3 UR7, UR7, 0x7f, URZ ;  /* 0x0000007f07077890 */ /* 0x000fe2000fffe03f */
[----:B------:R-:W-:Y:S01]  /*bbc0*/  ULDC UR4, c[0x0][0x424] ;  /* 0x0001090000047ab9 */ /* 0x000fe20000000800 */
[----:B------:R-:W-:Y:S02]  /*bbd0*/  UIADD3 UR13, -UR5, 0x80, URZ ;  /* 0x00000080050d7890 */ /* 0x000fe4000fffe13f */
[----:B------:R-:W-:Y:S01]  /*bbe0*/  USEL UR11, UR4, 0x1, UP0 ;  /* 0x00000001040b7887 */ /* 0x000fe20008000000 */
[----:B------:R-:W-:Y:S01]  /*bbf0*/  @UP1 ULDC UR5, c[0x0][0x44c] ;  /* 0x0001130000051ab9 */ /* 0x000fe20000000800 */
[----:B------:R-:W-:Y:S01]  /*bc00*/  ULDC UR12, c[0x0][0x2f0] ;  /* 0x0000bc00000c7ab9 */ /* 0x000fe20000000800 */
[----:B------:R-:W-:Y:S01]  /*bc10*/  UIMAD.WIDE.U32 UR4, UR7, UR5, URZ ;  /* 0x00000005070472a5 */ /* 0x000fe2000f8e003f */
[----:B------:R-:W-:Y:S01]  /*bc20*/  @UP1 ULDC UR14, c[0x0][0x450] ;  /* 0x00011400000e1ab9 */ /* 0x000fe20000000800 */
[----:B------:R-:W-:-:S02]  /*bc30*/  UIMAD UR13, UR11, UR12, UR13 ;  /* 0x0000000c0b0d72a4 */ /* 0x000fc4000f8e020d */
[----:B------:R-:W-:Y:S02]  /*bc40*/  @UP1 USHF.R.U32.HI UR7, URZ, UR14, UR5 ;  /* 0x0000000e3f071299 */ /* 0x000fe40008011605 */
[----:B------:R-:W-:Y:S02]  /*bc50*/  UIMAD UR11, UR11, UR12, 0x7f ;  /* 0x0000007f0b0b74a4 */ /* 0x000fe4000f8e020c */
[----:B------:R-:W-:Y:S02]  /*bc60*/  UIADD3 UR7, UR13, UR7, URZ ;  /* 0x000000070d077290 */ /* 0x000fe4000fffe03f */
[----:B------:R-:W-:Y:S02]  /*bc70*/  UIADD3 UR8, UR9, -UR8, URZ ;  /* 0x8000000809087290 */ /* 0x000fe4000fffe03f */
[----:B------:R-:W-:Y:S02]  /*bc80*/  USHF.R.S32.HI UR9, URZ, 0x1f, UR11 ;  /* 0x0000001f3f097899 */ /* 0x000fe4000801140b */
[----:B------:R-:W-:-:S02]  /*bc90*/  USHF.R.S32.HI UR4, URZ, 0x1f, UR7 ;  /* 0x0000001f3f047899 */ /* 0x000fc40008011407 */
[----:B------:R-:W-:Y:S02]  /*bca0*/  ULEA.HI UR9, UR9, UR11, URZ, 0x7 ;  /* 0x0000000b09097291 */ /* 0x000fe4000f8f383f */
[----:B------:R-:W-:Y:S01]  /*bcb0*/  ULEA.HI UR7, UR4, UR7, URZ, 0x7 ;  /* 0x0000000704077291 */ /* 0x000fe2000f8f383f */
[----:B------:R-:W-:Y:S01]  /*bcc0*/  ULDC UR10, c[0x0][0xc48] ;  /* 0x00031200000a7ab9 */ /* 0x000fe20000000800 */
[----:B------:R-:W-:Y:S02]  /*bcd0*/  USHF.R.S32.HI UR9, URZ, 0x7, UR9 ;  /* 0x000000073f097899 */ /* 0x000fe40008011409 */
[----:B------:R-:W-:Y:S02]  /*bce0*/  USHF.R.S32.HI UR7, URZ, 0x7, UR7 ;  /* 0x000000073f077899 */ /* 0x000fe40008011407 */
[----:B------:R-:W-:Y:S02]  /*bcf0*/  UISETP.NE.AND UP0, UPT, UR10, 0x1, UPT ;  /* 0x000000010a00788c */ /* 0x000fe4000bf05270 */
[----:B------:R-:W-:Y:S01]  /*bd00*/  UISETP.LT.AND UP1, UPT, UR9, UR7, UPT ;  /* 0x000000070900728c */ /* 0x000fe2000bf21270 */
[----:B------:R-:W-:-:S03]  /*bd10*/  ULDC UR5, c[0x0][0xc54] ;  /* 0x0003150000057ab9 */ /* 0x000fc60000000800 */
[----:B------:R-:W-:Y:S02]  /*bd20*/  USEL UR41, UR9, UR7, UP1 ;  /* 0x0000000709297287 */ /* 0x000fe40008800000 */
[----:B------:R-:W-:-:S03]  /*bd30*/  UIMAD UR8, UR6, UR5, UR8 ;  /* 0x00000005060872a4 */ /* 0x000fc6000f8e0208 */
[----:B------:R-:W-:Y:S01]  /*bd40*/  @UP0 ULDC UR5, c[0x0][0xc4c] ;  /* 0x0003130000050ab9 */ /* 0x000fe20000000800 */
[----:B------:R-:W-:Y:S01]  /*bd50*/  ISETP.LT.AND P0, PT, RZ, UR41, PT ;  /* 0x00000029ff007c0c */ /* 0x000fe2000bf01270 */
[----:B------:R-:W-:Y:S01]  /*bd60*/  UIMAD.WIDE.U32 UR4, UR8, UR5, URZ ;  /* 0x00000005080472a5 */ /* 0x000fe2000f8e003f */
[----:B------:R-:W-:Y:S01]  /*bd70*/  @UP0 ULDC UR6, c[0x0][0xc50] ;  /* 0x0003140000060ab9 */ /* 0x000fe20000000800 */
[----:B------:R-:W-:Y:S02]  /*bd80*/  UMOV UR40, UR8 ;  /* 0x0000000800287c82 */ /* 0x000fe40008000000 */
[----:B------:R-:W-:-:S04]  /*bd90*/  @UP0 USHF.R.U32.HI UR40, URZ, UR6, UR5 ;  /* 0x000000063f280299 */ /* 0x000fc80008011605 */
[----:B------:R-:W-:-:S04]  /*bda0*/  UIADD3 UR36, -UR40, URZ, URZ ;  /* 0x0000003f28247290 */ /* 0x000fc8000fffe13f */
[----:B------:R-:W-:Y:S01]  /*bdb0*/  UIMAD UR36, UR10, UR36, UR8 ;  /* 0x000000240a2472a4 */ /* 0x000fe2000f8e0208 */
[----:B------:R-:W-:Y:S11]  /*bdc0*/  @P0 BRA `(.L_x_2289) ;  /* 0x00000000004c0947 */ /* 0x000ff60003800000 */
        /* <DEDUP_REMOVED lines=19> */
.L_x_2289:
        /* <DEDUP_REMOVED lines=20> */
.L_x_2292:
[----:B------:R-:W-:Y:S05]  /*c040*/  BSYNC B6 ;  /* 0x0000000000067941 */ /* 0x000fea0003800000 */
.L_x_2291:
        /* <DEDUP_REMOVED lines=20> */
.L_x_2295:
        /* <DEDUP_REMOVED lines=15> */
.L_x_2294:
[----:B------:R-:W-:Y:S05]  /*c280*/  BSYNC B6 ;  /* 0x0000000000067941 */ /* 0x000fea0003800000 */
.L_x_2293:
[----:B------:R-:W-:Y:S01]  /*c290*/  ULDC.64 UR4, c[0x0][0x9f8] ;  /* 0x00027e0000047ab9 */ /* 0x000fe20000000a00 */
[----:B------:R-:W-:Y:S01]  /*c2a0*/  IMAD.U32 R7, RZ, RZ, UR40 ;  /* 0x00000028ff077e24 */ /* 0x000fe2000f8e00ff */
[----:B------:R-:W-:Y:S01]  /*c2b0*/  UISETP.NE.U32.AND UP0, UPT, UR4, URZ, UPT ;  /* 0x0000003f0400728c */ /* 0x000fe2000bf05070 */
[----:B------:R-:W-:-:S03]  /*c2c0*/  ULDC.64 UR6, c[0x0][0x208] ;  /* 0x0000820000067ab9 */ /* 0x000fc60000000a00 */
[----:B------:R-:W-:-:S06]  /*c2d0*/  UISETP.NE.AND.EX UP0, UPT, UR5, URZ, UPT, UP0 ;  /* 0x0000003f0500728c */ /* 0x000fcc000bf05300 */
[----:B------:R-:W-:-:S05]  /*c2e0*/  PLOP3.LUT P0, PT, PT, PT, UP0, 0x80, 0x0 ;  /* 0x000000000000781c */ /* 0x000fca0003f0f008 */
[----:B------:R-:W-:Y:S02]  /*c2f0*/  @UP0 ULDC.64 UR4, c[0x0][0x9f8] ;  /* 0x00027e0000040ab9 */ /* 0x000fe40000000a00 */
[----:B------:R-:W-:-:S06]  /*c300*/  @UP0 UIMAD.WIDE UR4, UR40, 0x4, UR4 ;  /* 0x00000004280408a5 */ /* 0x000fcc000f8e0204 */
[----:B------:R-:W-:Y:S02]  /*c310*/  IMAD.U32 R2, RZ, RZ, UR4 ;  /* 0x00000004ff027e24 */ /* 0x000fe4000f8e00ff */
[----:B------:R-:W-:-:S05]  /*c320*/  IMAD.U32 R3, RZ, RZ, UR5 ;  /* 0x00000005ff037e24 */ /* 0x000fca000f8e00ff */
[----:B------:R0:W2:Y:S01]  /*c330*/  @P0 LDG.E R7, desc[UR6][R2.64] ;  /* 0x0000000602070981 */ /* 0x0000a2000c1e1900 */
        /* <DEDUP_REMOVED lines=9> */
[----:B------:R-:W-:Y:S02]  /*c3d0*/  P2R R4, PR, RZ, 0x2 ;  /* 0x00000002ff047803 */ /* 0x000fe40000000000 */
[----:B--2---:R-:W-:Y:S01]  /*c3e0*/  SHF.R.S32.HI R8, RZ, 0x1f, R7 ;  /* 0x0000001fff087819 */ /* 0x004fe20000011407 */
[----:B------:R0:W-:Y:S01]  /*c3f0*/  STL [R1], R7 ;  /* 0x0000000701007387 */ /* 0x0001e20000100800 */
[----:B------:R-:W-:-:S03]  /*c400*/  SEL R16, R7, RZ, !P1 ;  /* 0x000000ff07107207 */ /* 0x000fc60004800000 */
[----:B------:R0:W-:Y:S04]  /*c410*/  STL [R1+0x10], R4 ;  /* 0x0000100401007387 */ /* 0x0001e80000100800 */
[----:B------:R0:W-:Y:S01]  /*c420*/  STL [R1+0x8], R8 ;  /* 0x0000080801007387 */ /* 0x0001e20000100800 */
[----:B------:R-:W-:Y:S05]  /*c430*/  BRA.DIV UR4, `(.L_x_2296) ;  /* 0x0000003e04c47947 */ /* 0x000fea000b800000 */
[----:B------:R1:W2:Y:S02]  /*c440*/  SHFL.IDX PT, R14, R0, RZ, 0x1f ;  /* 0x00001fff000e7589 */ /* 0x0002a400000e0000 */
.L_x_2390:
[----:B------:R-:W-:Y:S02]  /*c450*/  PLOP3.LUT P2, PT, PT, PT, PT, 0x8, 0x0 ;  /* 0x000000000000781c */ /* 0x000fe40003f4e170 */
[----:B--2---:R-:W-:Y:S02]  /*c460*/  ISETP.NE.AND P0, PT, R14, RZ, PT ;  /* 0x000000ff0e00720c */ /* 0x004fe40003f05270 */
[----:B-1----:R-:W-:-:S05]  /*c470*/  P2R R0, PR, RZ, 0x4 ;  /* 0x00000004ff007803 */ /* 0x002fca0000000000 */
[----:B------:R1:W-:Y:S06]  /*c480*/  STL [R1+0xc], R0 ;  /* 0x00000c0001007387 */ /* 0x0003ec0000100800 */
[----:B------:R-:W-:Y:S05]  /*c490*/  @P0 BRA `(.L_x_2297) ;  /* 0x0000000400200947 */ /* 0x000fea0003800000 */
[----:B------:R-:W-:-:S03]  /*c4a0*/  UMOV UR4, 0xffffffff ;  /* 0xffffffff00047882 */ /* 0x000fc60000000000 */
[----:B------:R-:W-:Y:S05]  /*c4b0*/  BRA.DIV UR4, `(.L_x_2298) ;  /* 0x0000003e04c47947 */ /* 0x000fea000b800000 */
[----:B------:R-:W-:-:S13]  /*c4c0*/  ELECT P6, URZ, PT ;  /* 0x00000000003f782f */ /* 0x000fda00038c0000 */
.L_x_2393:
[----:B------:R-:W-:Y:S05]  /*c4d0*/  @!P6 BRA `(.L_x_2297) ;  /* 0x000000040010e947 */ /* 0x000fea0003800000 */
[----:B------:R-:W-:Y:S01]  /*c4e0*/  IMAD.MOV.U32 R16, RZ, RZ, R7 ;  /* 0x000000ffff107224 */ /* 0x000fe200078e0007 */
[----:B------:R-:W-:Y:S06]  /*c4f0*/  @!P1 BRA `(.L_x_2299) ;  /* 0x0000000000489947 */ /* 0x000fec0003800000 */
[----:B------:R-:W2:Y:S01]  /*c500*/  LDC R6, c[0x0][0x43c] ;  /* 0x00010f00ff067b82 */ /* 0x000ea20000000800 */
[----:B------:R-:W-:Y:S01]  /*c510*/  ULDC.64 UR4, c[0x0][0x428] ;  /* 0x00010a0000047ab9 */ /* 0x000fe20000000a00 */
[----:B------:R-:W-:Y:S01]  /*c520*/  ULDC.64 UR6, c[0x0][0x208] ;  /* 0x0000820000067ab9 */ /* 0x000fe20000000a00 */
[----:B--2---:R-:W-:-:S13]  /*c530*/  ISETP.NE.AND P0, PT, R6, 0x1, PT ;  /* 0x000000010600780c */ /* 0x004fda0003f05270 */
[----:B0-----:R-:W1:Y:S02]  /*c540*/  @P0 LDC.64 R4, c[0x0][0x440] ;  /* 0x00011000ff040b82 */ /* 0x001e640000000a00 */
[----:B-1----:R-:W-:-:S04]  /*c550*/  @P0 IMAD.HI.U32 R0, R19, R4, RZ ;  /* 0x0000000413000227 */ /* 0x002fc800078e00ff */
        /* <DEDUP_REMOVED lines=12> */
.L_x_2299:
[----:B--2---:R-:W2:Y:S01]  /*c620*/  LDL R2, [R1+0x4] ;  /* 0x0000040001027983 */ /* 0x004ea20000100800 */
[----:B-1----:R-:W-:Y:S01]  /*c630*/  IMAD R0, R18, 0x8, R17 ;  /* 0x0000000812007824 */ /* 0x002fe200078e0211 */
[----:B--2---:R-:W-:-:S04]  /*c640*/  SHF.L.U32 R2, R2, 0x1f, RZ ;  /* 0x0000001f02027819 */ /* 0x004fc800000006ff */
[----:B------:R-:W1:Y:S02]  /*c650*/  SYNCS.PHASECHK.TRANS64.TRYWAIT P0, [R0+URZ+0x34840], R2 ;  /* 0x03484002000075a7 */ /* 0x000e64000800017f */
[----:B-1----:R-:W-:Y:S05]  /*c660*/  @!P0 BRA `(.L_x_2300) ;  /* 0x0000003c00788947 */ /* 0x002fea0003800000 */
.L_x_2394:
        /* <DEDUP_REMOVED lines=11> */
.L_x_2301:
[----:B------:R-:W-:Y:S01]  /*c720*/  R2UR UR33, R0 ;  /* 0x00000000002172ca */ /* 0x000fe200000e0000 */
[----:B-1----:R-:W-:Y:S01]  /*c730*/  IMAD R0, R18, 0xc000, R17 ;  /* 0x0000c00012007824 */ /* 0x002fe200078e0211 */
[----:B------:R-:W-:Y:S01]  /*c740*/  R2UR UR35, R19 ;  /* 0x00000000132372ca */ /* 0x000fe200000e0000 */
[----:B------:R-:W-:Y:S01]  /*c750*/  UIADD3 UR4, UP0, UR38, 0x370, URZ ;  /* 0x0000037026047890 */ /* 0x000fe2000ff1e03f */
[----:B-----5:R-:W-:Y:S01]  /*c760*/  R2UR UR37, R16 ;  /* 0x00000000102572ca */ /* 0x020fe200000e0000 */
[----:B------:R-:W-:Y:S01]  /*c770*/  UMOV UR6, 0x0 ;  /* 0x0000000000067882 */ /* 0x000fe20000000000 */
[----:B------:R-:W-:Y:S01]  /*c780*/  R2UR UR8, R0 ;  /* 0x00000000000872ca */ /* 0x000fe200000e0000 */
[----:B------:R-:W-:Y:S01]  /*c790*/  UIADD3.X UR5, URZ, UR39, URZ, UP0, !UPT ;  /* 0x000000273f057290 */ /* 0x000fe200087fe43f */
[----:B------:R-:W-:Y:S01]  /*c7a0*/  PLOP3.LUT P0, PT, PT, PT, PT, 0x80, 0x0 ;  /* 0x000000000000781c */ /* 0x000fe20003f0f070 */
[----:B------:R-:W-:Y:S01]  /*c7b0*/  UMOV UR7, 0x14f00000 ;  /* 0x14f0000000077882 */ /* 0x000fe20000000000 */
[----:B------:R-:W-:Y:S01]  /*c7c0*/  UMOV UR34, URZ ;  /* 0x0000003f00227c82 */ /* 0x000fe20008000000 */
[----:B------:R-:W-:Y:S01]  /*c7d0*/  UMOV UR18, 0x40 ;  /* 0x0000004000127882 */ /* 0x000fe20000000000 */
[----:B------:R-:W-:Y:S01]  /*c7e0*/  P2R R0, PR, RZ, 0x1 ;  /* 0x00000001ff007803 */ /* 0x000fe20000000000 */
[----:B------:R-:W-:-:S02]  /*c7f0*/  UIADD3 UR33, UR33, 0x34830, URZ ;  /* 0x0003483021217890 */ /* 0x000fc4000fffe03f */
[----:B------:R-:W-:Y:S01]  /*c800*/  USHF.L.U32 UR35, UR35, 0x7, URZ ;  /* 0x0000000723237899 */ /* 0x000fe2000800063f */
[----:B------:R-:W-:Y:S01]  /*c810*/  UMOV UR20, UR36 ;  /* 0x0000002400147c82 */ /* 0x000fe20008000000 */
[----:B------:R-:W-:Y:S02]  /*c820*/  UMOV UR21, UR37 ;  /* 0x0000002500157c82 */ /* 0x000fe40008000000 */
[----:B------:R-:W-:Y:S01]  /*c830*/  UIADD3 UR32, UR8, 0x1c400, URZ ;  /* 0x0001c40008207890 */ /* 0x000fe2000fffe03f */
[----:B------:R2:W-:Y:S01]  /*c840*/  STL [R1+0xc], R0 ;  /* 0x00000c0001007387 */ /* 0x0005e20000100800 */
[----:B------:R-:W-:Y:S02]  /*c850*/  UIADD3 UR16, UR8, 0x20400, URZ ;  /* 0x0002040008107890 */ /* 0x000fe4000fffe03f */
[----:B------:R-:W-:Y:S01]  /*c860*/  UIADD3 UR8, UR8, 0x24400, URZ ;  /* 0x0002440008087890 */ /* 0x000fe2000fffe03f */
[----:B------:R-:W-:Y:S01]  /*c870*/  UMOV UR17, UR33 ;  /* 0x0000002100117c82 */ /* 0x000fe20008000000 */
[----:B------:R-:W-:Y:S01]  /*c880*/  UMOV UR19, UR35 ;  /* 0x0000002300137c82 */ /* 0x000fe20008000000 */
[----:B------:R-:W-:Y:S01]  /*c890*/  UMOV UR10, 0x80 ;  /* 0x00000080000a7882 */ /* 0x000fe20000000000 */
[----:B------:R-:W-:Y:S01]  /*c8a0*/  UMOV UR12, UR36 ;  /* 0x00000024000c7c82 */ /* 0x000fe20008000000 */
[----:B------:R-:W-:Y:S01]  /*c8b0*/  UMOV UR13, UR37 ;  /* 0x00000025000d7c82 */ /* 0x000fe20008000000 */
[----:B------:R-:W-:Y:S01]  /*c8c0*/  UMOV UR9, UR33 ;  /* 0x0000002100097c82 */ /* 0x000fe20008000000 */
[----:B------:R-:W-:Y:S01]  /*c8d0*/  UMOV UR11, UR35 ;  /* 0x00000023000b7c82 */ /* 0x000fe20008000000 */
[----:B------:R2:W-:Y:S01]  /*c8e0*/  UTMALDG.4D [UR32], [UR4], desc[UR6] ;  /* 0x00000620040075b4 */ /* 0x0005e20008019000 */
[----:B------:R2:W-:Y:S01]  /*c8f0*/  UTMALDG.4D [UR16], [UR4], desc[UR6] ;  /* 0x00000610040075b4 */ /* 0x0005e20008019000 */
[----:B------:R2:W-:Y:S02]  /*c900*/  UTMALDG.4D [UR8], [UR4], desc[UR6] ;  /* 0x00000608040075b4 */ /* 0x0005e40008019000 */
[----:B--2---:R-:W-:Y:S01]  /*c910*/  NOP ;  /* 0x0000000000007918 */ /* 0x004fe20000000000 */
.L_x_2297:
[----:B-1----:R-:W-:Y:S01]  /*c920*/  VIADD R0, R17, 0x10400 ;  /* 0x0001040011007836 */ /* 0x002fe20000000000 */
[----:B------:R-:W-:Y:S05]  /*c930*/  WARPSYNC.ALL ;  /* 0x0000000000007948 */ /* 0x000fea0003800000 */
[----:B------:R-:W-:Y:S01]  /*c940*/  BAR.SYNC.DEFER_BLOCKING 0x8, 0x180 ;  /* 0x0206000000007b1d */ /* 0x000fe20000010000 */
[----:B------:R-:W-:-:S05]  /*c950*/  LOP3.LUT P0, RZ, R0, 0x3ff, RZ, 0xc0, !PT ;  /* 0x000003ff00ff7812 */ /* 0x000fca000780c0ff */
[----:B------:R-:W-:Y:S08]  /*c960*/  BSSY B6, `(.L_x_2302) ;  /* 0x0000012000067945 */ /* 0x000ff00003800000 */
        /* <DEDUP_REMOVED lines=17> */
.L_x_2303:
[----:B------:R-:W-:Y:S05]  /*ca80*/  BSYNC B6 ;  /* 0x0000000000067941 */ /* 0x000fea0003800000 */
.L_x_2302:
[----:B0-----:R-:W0:Y:S01]  /*ca90*/  LDC R7, c[0x0][0x448] ;  /* 0x00011200ff077b82 */ /* 0x001e220000000800 */
[----:B------:R-:W1:Y:S01]  /*caa0*/  S2R R0, SR_TID.X ;  /* 0x0000000000007919 */ /* 0x000e620000002100 */
[----:B------:R-:W-:Y:S01]  /*cab0*/  USHF.R.S32.HI UR4, URZ, 0x1f, UR36 ;  /* 0x0000001f3f047899 */ /* 0x000fe20008011424 */
[----:B------:R-:W-:Y:S01]  /*cac0*/  ULDC.64 UR8, c[0x0][0x2d8] ;  /* 0x0000b60000087ab9 */ /* 0x000fe20000000a00 */
[----:B------:R-:W2:Y:S02]  /*cad0*/  S2R R2, SR_TID.X ;  /* 0x0000000000027919 */ /* 0x000ea40000002100 */
[----:B------:R-:W-:Y:S02]  /*cae0*/  UIMAD UR6, UR4, UR8, URZ ;  /* 0x00000008040672a4 */ /* 0x000fe4000f8e023f */
[----:B------:R-:W-:Y:S01]  /*caf0*/  UIMAD.WIDE.U32 UR4, UR36, UR8, URZ ;  /* 0x00000008240472a5 */ /* 0x000fe2000f8e003f */
[----:B------:R-:W3:Y:S01]  /*cb00*/  S2R R8, SR_TID.X ;  /* 0x0000000000087919 */ /* 0x000ee20000002100 */
[----:B------:R-:W-:-:S02]  /*cb10*/  UIMAD UR6, UR36, UR9, UR6 ;  /* 0x00000009240672a4 */ /* 0x000fc4000f8e0206 */
[----:B------:R-:W-:Y:S01]  /*cb20*/  USHF.R.S32.HI UR7, URZ, 0x1f, UR40 ;  /* 0x0000001f3f077899 */ /* 0x000fe20008011428 */
[----:B------:R-:W4:Y:S01]  /*cb30*/  S2R R10, SR_TID.X ;  /* 0x00000000000a7919 */ /* 0x000f220000002100 */
[----:B------:R-:W-:Y:S01]  /*cb40*/  UIADD3 UR5, UR5, UR6, URZ ;  /* 0x0000000605057290 */ /* 0x000fe2000fffe03f */
[----:B------:R-:W-:-:S03]  /*cb50*/  ULDC.64 UR8, c[0x0][0x2e0] ;  /* 0x0000b80000087ab9 */ /* 0x000fc60000000a00 */
[----:B------:R-:W-:Y:S02]  /*cb60*/  UIMAD.WIDE.U32 UR4, UR40, UR8, UR4 ;  /* 0x00000008280472a5 */ /* 0x000fe4000f8e0004 */
[----:B------:R-:W-:Y:S01]  /*cb70*/  UIMAD UR6, UR7, UR8, URZ ;  /* 0x00000008070672a4 */ /* 0x000fe2000f8e023f */
[----:B0-----:R-:W-:-:S03]  /*cb80*/  ISETP.NE.AND P0, PT, R7, 0x1, PT ;  /* 0x000000010700780c */ /* 0x001fc60003f05270 */
[----:B------:R-:W-:Y:S01]  /*cb90*/  UIMAD UR6, UR40, UR9, UR6 ;  /* 0x00000009280672a4 */ /* 0x000fe2000f8e0206 */
[----:B------:R-:W-:-:S03]  /*cba0*/  IMAD.U32 R5, RZ, RZ, UR5 ;  /* 0x00000005ff057e24 */ /* 0x000fc6000f8e00ff */
[----:B------:R-:W-:Y:S01]  /*cbb0*/  UIADD3 UR6, UR5, UR6, URZ ;  /* 0x0000000605067290 */ /* 0x000fe2000fffe03f */
[----:B-1----:R-:W-:-:S05]  /*cbc0*/  IMAD.SHL.U32 R4, R0, 0x10, RZ ;  /* 0x0000001000047824 */ /* 0x002fca00078e00ff */
[----:B------:R-:W0:Y:S01]  /*cbd0*/  @P0 LDC R3, c[0x0][0x44c] ;  /* 0x00011300ff030b82 */ /* 0x000e220000000800 */
[----:B--2---:R-:W-:Y:S01]  /*cbe0*/  LOP3.LUT R2, R2, 0x7f, RZ, 0xc0, !PT ;  /* 0x0000007f02027812 */ /* 0x004fe200078ec0ff */
[----:B---3--:R-:W-:-:S03]  /*cbf0*/  IMAD.SHL.U32 R8, R8, 0x8, RZ ;  /* 0x0000000808087824 */ /* 0x008fc600078e00ff */
[----:B------:R-:W-:-:S03]  /*cc00*/  SHF.R.U32.HI R2, RZ, 0x3, R2 ;  /* 0x00000003ff027819 */ /* 0x000fc60000011602 */
[----:B------:R-:W1:Y:S01]  /*cc10*/  @P0 LDC R0, c[0x0][0x450] ;  /* 0x00011400ff000b82 */ /* 0x000e620000000800 */
[----:B------:R-:W-:Y:S01]  /*cc20*/  LOP3.LUT R4, R2, 0x70, R4, 0xf8, !PT ;  /* 0x0000007002047812 */ /* 0x000fe200078ef804 */
[----:B------:R-:W-:Y:S01]  /*cc30*/  IMAD.U32 R2, RZ, RZ, UR42 ;  /* 0x0000002aff027e24 */ /* 0x000fe2000f8e00ff */
[----:B------:R-:W-:Y:S01]  /*cc40*/  LOP3.LUT R8, R8, 0x38, RZ, 0xc0, !PT ;  /* 0x0000003808087812 */ /* 0x000fe200078ec0ff */
[----:B----4-:R-:W-:Y:S02]  /*cc50*/  IMAD.SHL.U32 R9, R10, 0x8, RZ ;  /* 0x000000080a097824 */ /* 0x010fe400078e00ff */
[----:B------:R-:W-:Y:S01]  /*cc60*/  IMAD R2, R2, 0x80, R4 ;  /* 0x0000008002027824 */ /* 0x000fe200078e0204 */
[C---:B------:R-:W-:Y:S01]  /*cc70*/  LOP3.LUT R11, R8.reuse, 0x40, RZ, 0xfc, !PT ;  /* 0x00000040080b7812 */ /* 0x040fe200078efcff */
[----:B------:R-:W-:Y:S01]  /*cc80*/  IMAD.U32 R4, RZ, RZ, UR4 ;  /* 0x00000004ff047e24 */ /* 0x000fe2000f8e00ff */
[----:B------:R-:W-:Y:S01]  /*cc90*/  ULDC.64 UR4, c[0x0][0x2d0] ;  /* 0x0000b40000047ab9 */ /* 0x000fe20000000a00 */
[----:B------:R-:W-:Y:S01]  /*cca0*/  IMAD.MOV.U32 R6, RZ, RZ, R2 ;  /* 0x000000ffff067224 */ /* 0x000fe200078e0002 */
[----:B------:R-:W-:-:S02]  /*ccb0*/  LOP3.LUT R8, R8, 0x80, RZ, 0xfc, !PT ;  /* 0x0000008008087812 */ /* 0x000fc400078efcff */
        /* <DEDUP_REMOVED lines=26> */
[----:B------:R-:W-:-:S02]  /*ce60*/  LOP3.LUT R10, R10, 0x7f, RZ, 0xc0, !PT ;  /* 0x0000007f0a0a7812 */ /* 0x000fc400078ec0ff */
[----:B------:R-:W-:Y:S02]  /*ce70*/  LEA.HI.X R4, R2, UR7, R4, 0x1, P3 ;  /* 0x0000000702047c11 */ /* 0x000fe400098f0c04 */
[----:B------:R-:W-:Y:S01]  /*ce80*/  SHF.R.U32.HI R10, RZ, 0x3, R10 ;  /* 0x00000003ff0a7819 */ /* 0x000fe2000001160a */
[----:B0-----:R-:W-:Y:S06]  /*ce90*/  BRA.DIV UR4, `(.L_x_2304) ;  /* 0x0000003604807947 */ /* 0x001fec000b800000 */
[----:B------:R-:W0:Y:S01]  /*cea0*/  SHFL.IDX PT, R6, R0, RZ, 0x181f ;  /* 0x00181fff00067589 */ /* 0x000e2200000e0000 */
[----:B------:R-:W-:Y:S01]  /*ceb0*/  IMAD.U32 R2, RZ, RZ, UR42 ;  /* 0x0000002aff027e24 */ /* 0x000fe2000f8e00ff */
[----:B------:R-:W-:Y:S01]  /*cec0*/  ULDC UR4, c[0x0][0x288] ;  /* 0x0000a20000047ab9 */ /* 0x000fe20000000800 */
[----:B------:R-:W-:Y:S01]  /*ced0*/  ULDC.64 UR6, c[0x0][0x208] ;  /* 0x0000820000067ab9 */ /* 0x000fe20000000a00 */
[----:B------:R-:W1:Y:S01]  /*cee0*/  SHFL.IDX PT, R5, R4, RZ, 0x181f ;  /* 0x00181fff04057589 */ /* 0x000e6200000e0000 */
[----:B------:R-:W-:Y:S02]  /*cef0*/  IMAD R3, R7, UR4, RZ ;  /* 0x0000000407037c24 */ /* 0x000fe4000f8e02ff */
[----:B------:R-:W-:-:S05]  /*cf00*/  IMAD R2, R2, 0x80, R10 ;  /* 0x0000008002027824 */ /* 0x000fca00078e020a */
[----:B------:R-:W-:-:S13]  /*cf10*/  ISETP.GE.AND P4, PT, R2, R3, PT ;  /* 0x000000030200720c */ /* 0x000fda0003f86270 */
[----:B0-----:R-:W-:-:S05]  /*cf20*/  @!P4 LEA R6, P3, R9, R6, 0x1 ;  /* 0x000000060906c211 */ /* 0x001fca00078608ff */
[----:B-1----:R-:W-:-:S04]  /*cf30*/  @!P4 IMAD.X R5, RZ, RZ, R5, P3 ;  /* 0x000000ffff05c224 */ /* 0x002fc800018e0605 */
[----:B------:R-:W-:Y:S02]  /*cf40*/  @!P4 IMAD.MOV.U32 R7, RZ, RZ, R5 ;  /* 0x000000ffff07c224 */ /* 0x000fe400078e0005 */
[----:B------:R-:W-:-:S03]  /*cf50*/  VIADD R5, R2, 0x10 ;  /* 0x0000001002057836 */ /* 0x000fc60000000000 */
[----:B------:R-:W-:Y:S01]  /*cf60*/  @!PT LDS RZ, [RZ] ;  /* 0x00000000fffff984 */ /* 0x000fe20000000800 */
[----:B-----5:R-:W-:Y:S04]  /*cf70*/  @!P4 LDGSTS.E.BYPASS.LTC128B.128 [R8+0x10400], desc[UR6][R6.64], !P0 ;  /* 0x104000000608cfae */ /* 0x020fe8000c101d46 */
        /* <DEDUP_REMOVED lines=63> */
.L_x_2411:
[----:B------:R-:W-:Y:S01]  /*d370*/  VIADD R2, R2, 0x70 ;  /* 0x0000007002027836 */ /* 0x000fe20000000000 */
[----:B------:R-:W-:Y:S04]  /*d380*/  BSSY B0, `(.L_x_2305) ;  /* 0x000000c000007945 */ /* 0x000fe80003800000 */
[----:B------:R-:W-:-:S13]  /*d390*/  ISETP.GE.AND P3, PT, R2, R3, PT ;  /* 0x000000030200720c */ /* 0x000fda0003f66270 */
[----:B------:R-:W-:Y:S05]  /*d3a0*/  @P3 BRA `(.L_x_2306) ;  /* 0x0000000000243947 */ /* 0x000fea0003800000 */
[----:B------:R-:W-:Y:S01]  /*d3b0*/  LEA R2, P3, R9, R0, 0x1 ;  /* 0x0000000009027211 */ /* 0x000fe200078608ff */
        /* <DEDUP_REMOVED lines=8> */
.L_x_2306:
[----:B------:R-:W-:Y:S05]  /*d440*/  BSYNC B0 ;  /* 0x0000000000007941 */ /* 0x000fea0003800000 */
.L_x_2305:
[----:B------:R-:W-:Y:S01]  /*d450*/  NOP ;  /* 0x0000000000007918 */ /* 0x000fe20000000000 */
[----:B------:R-:W-:Y:S01]  /*d460*/  PLOP3.LUT P0, PT, PT, PT, PT, 0x80, 0x0 ;  /* 0x000000000000781c */ /* 0x000fe20003f0f070 */
[----:B0-----:R-:W-:-:S12]  /*d470*/  VIADD R6, R17, 0x34800 ;  /* 0x0003480011067836 */ /* 0x001fd80000000000 */
.L_x_2307:
[----:B------:R-:W-:Y:S02]  /*d480*/  PLOP3.LUT P1, PT, P1, P0, PT, 0xa2, 0x0 ;  /* 0x000000000000781c */ /* 0x000fe40000f21472 */
[----:B------:R-:W-:-:S08]  /*d490*/  @P0 R2UR P1, UR4, R17 ;  /* 0x00000000110402ca */ /* 0x000fd00000020000 */
[----:B------:R-:W-:-:S05]  /*d4a0*/  @P0 PLOP3.LUT P0, PT, P1, PT, PT, 0x80, 0x0 ;  /* 0x000000000000081c */ /* 0x000fca0000f0f070 */
[----:B------:R-:W-:Y:S01]  /*d4b0*/  @!P1 SYNCS.ARRIVE.TRANS64.RED.A0T1 RZ, [UR4+0x34800], RZ ;  /* 0x034800ffffff99a7 */ /* 0x000fe20008200404 */
[----:B------:R-:W-:Y:S07]  /*d4c0*/  @!P1 ARRIVES.LDGSTSBAR.64.TRANSCNT [UR4+0x34800] ;  /* 0x03480000ff0099b0 */ /* 0x000fee0008000a84 */
[----:B------:R-:W-:Y:S05]  /*d4d0*/  @P0 BRA.U.ANY `(.L_x_2307) ;  /* 0xfffffffd00e80947 */ /* 0x000fea000393ffff */
[----:B-1----:R-:W2:Y:S02]  /*d4e0*/  LDL.LU R2, [R1+0x1c] ;  /* 0x00001c0001027983 */ /* 0x002ea40000300800 */
        /* <DEDUP_REMOVED lines=11> */
.L_x_2412:
[----:B------:R-:W-:Y:S05]  /*d5a0*/  BSYNC B0 ;  /* 0x0000000000007941 */ /* 0x000fea0003800000 */
.L_x_2308:
[----:B------:R-:W-:-:S06]  /*d5b0*/  UISETP.GE.AND UP0, UPT, UR41, 0x2, UPT ;  /* 0x000000022900788c */ /* 0x000fcc000bf06270 */
[----:B------:R-:W-:-:S13]  /*d5c0*/  PLOP3.LUT P0, PT, PT, PT, UP0, 0x80, 0x0 ;  /* 0x000000000000781c */ /* 0x000fda0003f0f008 */
[----:B------:R-:W-:Y:S05]  /*d5d0*/  @!P0 BRA `(.L_x_2310) ;  /* 0x0000001c00f88947 */ /* 0x000fea0003800000 */
[----:B------:R-:W-:Y:S02]  /*d5e0*/  ULOP3.LUT UR4, UR41, 0x1, URZ, 0xc0, !UPT ;  /* 0x0000000129047892 */ /* 0x000fe4000f8ec03f */
[----:B------:R-:W-:Y:S02]  /*d5f0*/  IMAD.U32 R7, RZ, RZ, UR41 ;  /* 0x00000029ff077e24 */ /* 0x000fe4000f8e00ff */
[----:B------:R-:W-:Y:S02]  /*d600*/  UISETP.NE.U32.AND UP0, UPT, UR4, 0x1, UPT ;  /* 0x000000010400788c */ /* 0x000fe4000bf05070 */
[----:B------:R-:W-:-:S04]  /*d610*/  VIADD R7, R7, 0xfffffffe ;  /* 0xfffffffe07077836 */ /* 0x000fc80000000000 */
[----:B0-----:R-:W-:Y:S01]  /*d620*/  IMAD.MOV.U32 R0, RZ, RZ, R7 ;  /* 0x000000ffff007224 */ /* 0x001fe200078e0007 */
[----:B------:R-:W-:-:S13]  /*d630*/  PLOP3.LUT P0, PT, PT, PT, UP0, 0x80, 0x0 ;  /* 0x000000000000781c */ /* 0x000fda0003f0f008 */
[----:B------:R-:W-:Y:S05]  /*d640*/  @!P0 BRA `(.L_x_2311) ;  /* 0x0000000800a08947 */ /* 0x000fea0003800000 */
[----:B------:R-:W2:Y:S04]  /*d650*/  LDL R3, [R1+0xc] ;  /* 0x00000c0001037983 */ /* 0x000ea80000100800 */
[----:B------:R-:W3:Y:S01]  /*d660*/  LDL R2, [R1+0x4] ;  /* 0x0000040001027983 */ /* 0x000ee20000100800 */
[----:B------:R-:W-:Y:S01]  /*d670*/  VIADD R0, R18, 0x1 ;  /* 0x0000000112007836 */ /* 0x000fe20000000000 */
[----:B------:R-:W-:Y:S04]  /*d680*/  BSSY B0, `(.L_x_2312) ;  /* 0x00000a0000007945 */ /* 0x000fe80003800000 */
[----:B------:R-:W-:-:S04]  /*d690*/  ISETP.NE.AND P0, PT, R0, 0x2, PT ;  /* 0x000000020000780c */ /* 0x000fc80003f05270 */
[----:B------:R-:W-:Y:S02]  /*d6a0*/  SEL R9, RZ, 0x1, P0 ;  /* 0x00000001ff097807 */ /* 0x000fe40000000000 */
[----:B------:R-:W-:Y:S02]  /*d6b0*/  SEL R0, R0, RZ, P0 ;  /* 0x000000ff00007207 */ /* 0x000fe40000000000 */
[----:B--2---:R-:W-:Y:S02]  /*d6c0*/  ISETP.NE.AND P1, PT, R3, RZ, PT ;  /* 0x000000ff0300720c */ /* 0x004fe40003f25270 */
[----:B---3--:R-:W-:-:S11]  /*d6d0*/  LOP3.LUT R9, R2, R9, RZ, 0x3c, !PT ;  /* 0x0000000902097212 */ /* 0x008fd600078e3cff */
[----:B------:R-:W-:Y:S05]  /*d6e0*/  @!P1 BRA `(.L_x_2313) ;  /* 0x0000000800649947 */ /* 0x000fea0003800000 */
[----:B------:R-:W2:Y:S01]  /*d6f0*/  LDL R2, [R1+0x10] ;  /* 0x0000100001027983 */ /* 0x000ea20000100800 */
[----:B------:R-:W-:Y:S02]  /*d700*/  IMAD.MOV.U32 R4, RZ, RZ, R16 ;  /* 0x000000ffff047224 */ /* 0x000fe400078e0010 */
[----:B------:R-:W-:Y:S01]  /*d710*/  IMAD.MOV.U32 R8, RZ, RZ, R7 ;  /* 0x000000ffff087224 */ /* 0x000fe200078e0007 */
[----:B--2---:R-:W-:-:S13]  /*d720*/  ISETP.NE.AND P1, PT, R2, RZ, PT ;  /* 0x000000ff0200720c */ /* 0x004fda0003f25270 */
        /* <DEDUP_REMOVED lines=10> */
[----:B------:R-:W-:Y:S02]  /*d7d0*/  @P0 SHF.R.U32.HI R4, RZ, R3, R2 ;  /* 0x00000003ff040219 */ /* 0x000fe40000011602 */
[----:B------:R-:W0:Y:S03]  /*d7e0*/  LDC.64 R2, c[0x0][0x418] ;  /* 0x00010600ff027b82 */ /* 0x000e260000000a00 */
[----:B------:R-:W-:-:S04]  /*d7f0*/  IMAD.MOV R8, RZ, RZ, -R4 ;  /* 0x000000ffff087224 */ /* 0x000fc800078e0a04 */
[----:B------:R-:W-:Y:S01]  /*d800*/  IMAD R8, R5, R8, R7 ;  /* 0x0000000805087224 */ /* 0x000fe200078e0207 */
[----:B------:R-:W-:Y:S01]  /*d810*/  SHF.R.S32.HI R5, RZ, 0x1f, R4 ;  /* 0x0000001fff057819 */ /* 0x000fe20000011404 */
[----:B--2---:R-:W-:-:S04]  /*d820*/  IMAD R10, R10, UR4, RZ ;  /* 0x000000040a0a7c24 */ /* 0x004fc8000f8e02ff */
[C---:B---3--:R-:W-:Y:S02]  /*d830*/  IMAD R10, R11.reuse, UR5, R10 ;  /* 0x000000050b0a7c24 */ /* 0x048fe4000f8e020a */
[----:B------:R-:W-:-:S04]  /*d840*/  IMAD.WIDE.U32 R4, R11, UR4, R4 ;  /* 0x000000040b047c25 */ /* 0x000fc8000f8e0004 */
[----:B------:R-:W-:Y:S01]  /*d850*/  IMAD.IADD R5, R10, 0x1, R5 ;  /* 0x000000010a057824 */ /* 0x000fe200078e0205 */
[----:B0-----:R-:W-:-:S04]  /*d860*/  LEA R2, P0, R4, R2, 0x2 ;  /* 0x0000000204027211 */ /* 0x001fc800078010ff */
[----:B------:R-:W-:-:S05]  /*d870*/  LEA.HI.X R3, R4, R3, R5, 0x2, P0 ;  /* 0x0000000304037211 */ /* 0x000fca00000f1405 */
[----:B------:R0:W5:Y:S04]  /*d880*/  LDG.E R4, desc[UR6][R2.64] ;  /* 0x0000000602047981 */ /* 0x000168000c1e1900 */
.L_x_2314:
[----:B0-----:R-:W-:Y:S01]  /*d890*/  IMAD R2, R0, 0x8, R17 ;  /* 0x0000000800027824 */ /* 0x001fe200078e0211 */
[----:B------:R-:W-:Y:S01]  /*d8a0*/  SHF.L.U32 R3, R9, 0x1f, RZ ;  /* 0x0000001f09037819 */ /* 0x000fe200000006ff */
[----:B------:R-:W-:Y:S03]  /*d8b0*/  BSSY B1, `(.L_x_2315) ;  /* 0x0000003000017945 */ /* 0x000fe60003800000 */
[----:B------:R-:W0:Y:S02]  /*d8c0*/  SYNCS.PHASECHK.TRANS64.TRYWAIT P0, [R2+URZ+0x34840], R3 ;  /* 0x03484003020075a7 */ /* 0x000e24000800017f */
[----:B0-----:R-:W-:Y:S05]  /*d8d0*/  @!P0 BRA `(.L_x_2316) ;  /* 0x0000003400cc8947 */ /* 0x001fea0003800000 */
.L_x_2413:
[----:B------:R-:W-:Y:S05]  /*d8e0*/  BSYNC B1 ;  /* 0x0000000000017941 */ /* 0x000fea0003800000 */
.L_x_2315:
        /* <DEDUP_REMOVED lines=12> */
.L_x_2318:
[----:B------:R-:W-:Y:S05]  /*d9b0*/  BSYNC B1 ;  /* 0x0000000000017941 */ /* 0x000fea0003800000 */
.L_x_2317:
[----:B------:R-:W-:Y:S01]  /*d9c0*/  IMAD.MOV.U32 R10, RZ, RZ, RZ ;  /* 0x000000ffff0a7224 */ /* 0x000fe200078e00ff */
[----:B------:R-:W-:Y:S01]  /*d9d0*/  R2UR UR11, R8 ;  /* 0x00000000080b72ca */ /* 0x000fe200000e0000 */
[----:B0-----:R-:W-:Y:S01]  /*d9e0*/  IMAD R3, R0, 0xc000, R17 ;  /* 0x0000c00000037824 */ /* 0x001fe200078e0211 */
[----:B------:R-:W-:Y:S01]  /*d9f0*/  UIADD3 UR4, UP0, UR38, 0x370, URZ ;  /* 0x0000037026047890 */ /* 0x000fe2000ff1e03f */
[----:B------:R-:W-:Y:S01]  /*da00*/  PLOP3.LUT P0, PT, PT, PT, PT, 0x80, 0x0 ;  /* 0x000000000000781c */ /* 0x000fe20003f0f070 */
[----:B------:R-:W-:Y:S01]  /*da10*/  VIADD R2, R2, 0x34830 ;  /* 0x0003483002027836 */ /* 0x000fe20000000000 */
[----:B------:R-:W-:Y:S01]  /*da20*/  R2UR UR10, R10 ;  /* 0x000000000a0a72ca */ /* 0x000fe200000e0000 */
[----:B------:R-:W-:Y:S01]  /*da30*/  VIADD R5, R3, 0x1c400 ;  /* 0x0001c40003057836 */ /* 0x000fe20000000000 */
[----:B------:R-:W-:Y:S01]  /*da40*/  UIADD3.X UR5, URZ, UR39, URZ, UP0, !UPT ;  /* 0x000000273f057290 */ /* 0x000fe200087fe43f */
[----:B------:R-:W-:Y:S01]  /*da50*/  UMOV UR6, 0x0 ;  /* 0x0000000000067882 */ /* 0x000fe20000000000 */
[----:B------:R-:W-:-:S04]  /*da60*/  UMOV UR7, 0x14f00000 ;  /* 0x14f0000000077882 */ /* 0x000fc80000000000 */
[----:B------:R-:W-:-:S12]  /*da70*/  USHF.L.U32 UR11, UR11, 0x7, URZ ;  /* 0x000000070b0b7899 */ /* 0x000fd8000800063f */
.L_x_2319:
[----:B------:R-:W-:-:S13]  /*da80*/  @P0 ELECT P2, URZ, PT ;  /* 0x00000000003f082f */ /* 0x000fda0003840000 */
[----:B-----5:R-:W-:Y:S01]  /*da90*/  @P2 R2UR UR13, R4 ;  /* 0x00000000040d22ca */ /* 0x020fe200000e0000 */
[----:B------:R-:W-:Y:S01]  /*daa0*/  UMOV UR12, UR36 ;  /* 0x00000024000c7c82 */ /* 0x000fe20008000000 */
        /* <DEDUP_REMOVED lines=12> */
.L_x_2320:
[----:B------:R-:W-:-:S13]  /*db70*/  @P0 ELECT P2, URZ, PT ;  /* 0x00000000003f082f */ /* 0x000fda0003840000 */
[----:B------:R-:W-:Y:S01]  /*db80*/  @P2 R2UR UR13, R4 ;  /* 0x00000000040d22ca */ /* 0x000fe200000e0000 */
[----:B------:R-:W-:Y:S01]  /*db90*/  UMOV UR12, UR36 ;  /* 0x00000024000c7c82 */ /* 0x000fe20008000000 */
        /* <DEDUP_REMOVED lines=11> */
.L_x_2321:
        /* <DEDUP_REMOVED lines=15> */
.L_x_2414:
[----:B------:R-:W-:Y:S05]  /*dd40*/  BSYNC B1 ;  /* 0x0000000000017941 */ /* 0x000fea0003800000 */
.L_x_2322:
        /* <DEDUP_REMOVED lines=12> */
.L_x_2325:
[----:B------:R-:W-:Y:S05]  /*de10*/  BSYNC B1 ;  /* 0x0000000000017941 */ /* 0x000fea0003800000 */
.L_x_2324:
[----:B------:R-:W-:Y:S01]  /*de20*/  R2UR UR6, R12 ;  /* 0x000000000c0672ca */ /* 0x000fe200000e0000 */
[C-C-:B0-----:R-:W-:Y:S01]  /*de30*/  IMAD R2, R18.reuse, 0x8, R17.reuse ;  /* 0x0000000812027824 */ /* 0x141fe200078e0211 */
[----:B------:R-:W-:Y:S01]  /*de40*/  R2UR UR7, R13 ;  /* 0x000000000d0772ca */ /* 0x000fe200000e0000 */
[----:B------:R-:W-:Y:S01]  /*de50*/  IMAD R3, R18, 0x8000, R17 ;  /* 0x0000800012037824 */ /* 0x000fe200078e0211 */
[----:B------:R-:W-:Y:S01]  /*de60*/  R2UR UR10, R10 ;  /* 0x000000000a0a72ca */ /* 0x000fe200000e0000 */
[----:B------:R-:W-:Y:S01]  /*de70*/  UIADD3 UR4, UP0, UR38, 0x470, URZ ;  /* 0x0000047026047890 */ /* 0x000fe2000ff1e03f */
[----:B------:R-:W-:Y:S01]  /*de80*/  PLOP3.LUT P0, PT, PT, PT, PT, 0x80, 0x0 ;  /* 0x000000000000781c */ /* 0x000fe20003f0f070 */
[----:B------:R-:W-:Y:S02]  /*de90*/  IMAD.SHL.U32 R5, R19, 0x80, RZ ;  /* 0x0000008013057824 */ /* 0x000fe400078e00ff */
[----:B------:R-:W-:Y:S01]  /*dea0*/  VIADD R2, R2, 0x34850 ;  /* 0x0003485002027836 */ /* 0x000fe20000000000 */
[----:B------:R-:W-:Y:S01]  /*deb0*/  UIADD3.X UR5, URZ, UR39, URZ, UP0, !UPT ;  /* 0x000000273f057290 */ /* 0x000fe200087fe43f */
[----:B------:R-:W-:-:S11]  /*dec0*/  VIADD R10, R3, 0x400 ;  /* 0x00000400030a7836 */ /* 0x000fd60000000000 */
.L_x_2326:
        /* <DEDUP_REMOVED lines=15> */
.L_x_2327:
        /* <DEDUP_REMOVED lines=12> */
.L_x_2313:
[----:B------:R-:W-:Y:S05]  /*e080*/  BSYNC B0 ;  /* 0x0000000000007941 */ /* 0x000fea0003800000 */
.L_x_2312:
[----:B------:R0:W-:Y:S01]  /*e090*/  STL [R1+0x4], R9 ;  /* 0x0000040901007387 */ /* 0x0001e20000100800 */
[----:B------:R-:W-:Y:S01]  /*e0a0*/  UIADD3 UR4, UR41, -0x3, URZ ;  /* 0xfffffffd29047890 */ /* 0x000fe2000fffe03f */
[----:B------:R-:W-:-:S05]  /*e0b0*/  IMAD.MOV.U32 R18, RZ, RZ, R0 ;  /* 0x000000ffff127224 */ /* 0x000fca00078e0000 */
[----:B------:R-:W-:-:S07]  /*e0c0*/  IMAD.U32 R0, RZ, RZ, UR4 ;  /* 0x00000004ff007e24 */ /* 0x000fce000f8e00ff */
.L_x_2311:
[----:B------:R-:W-:Y:S01]  /*e0d0*/  ISETP.NE.AND P0, PT, R7, RZ, PT ;  /* 0x000000ff0700720c */ /* 0x000fe20003f05270 */
[----:B------:R-:W-:-:S12]  /*e0e0*/  BSSY B0, `(.L_x_2310) ;  /* 0x000014d000007945 */ /* 0x000fd80003800000 */
[----:B------:R-:W-:Y:S05]  /*e0f0*/  @!P0 BRA `(.L_x_2328) ;  /* 0x00000014002c8947 */ /* 0x000fea0003800000 */
[----:B------:R-:W-:-:S07]  /*e100*/  IMAD.MOV.U32 R8, RZ, RZ, R16 ;  /* 0x000000ffff087224 */ /* 0x000fce00078e0010 */
.L_x_2361:
        /* <DEDUP_REMOVED lines=8> */
[----:B--2---:R-:W-:Y:S02]  /*e190*/  ISETP.NE.AND P1, PT, R3, RZ, PT ;  /* 0x000000ff0300720c */ /* 0x004fe40003f25270 */
[----:B---3--:R-:W-:-:S11]  /*e1a0*/  LOP3.LUT R5, R2, R5, RZ, 0x3c, !PT ;  /* 0x0000000502057212 */ /* 0x008fd600078e3cff */
[----:B-1----:R-:W-:Y:S05]  /*e1b0*/  @!P1 BRA `(.L_x_2330) ;  /* 0x0000000800609947 */ /* 0x002fea0003800000 */
[----:B------:R-:W2:Y:S01]  /*e1c0*/  LDL R2, [R1+0x10] ;  /* 0x0000100001027983 */ /* 0x000ea20000100800 */
[----:B------:R-:W-:Y:S01]  /*e1d0*/  IMAD.MOV.U32 R7, RZ, RZ, R0 ;  /* 0x000000ffff077224 */ /* 0x000fe200078e0000 */
[----:B--2---:R-:W-:-:S13]  /*e1e0*/  ISETP.NE.AND P1, PT, R2, RZ, PT ;  /* 0x000000ff0200720c */ /* 0x004fda0003f25270 */
[----:B------:R-:W-:Y:S05]  /*e1f0*/  @!P1 BRA `(.L_x_2331) ;  /* 0x0000000000549947 */ /* 0x000fea0003800000 */
[----:B------:R-:W2:Y:S01]  /*e200*/  LDL R10, [R1+0x8] ;  /* 0x00000800010a7983 */ /* 0x000ea20000100800 */
[----:B------:R-:W1:Y:S01]  /*e210*/  LDC R8, c[0x0][0x43c] ;  /* 0x00010f00ff087b82 */ /* 0x000e620000000800 */
[----:B------:R-:W-:Y:S02]  /*e220*/  ULDC.64 UR4, c[0x0][0x428] ;  /* 0x00010a0000047ab9 */ /* 0x000fe40000000a00 */
[----:B0-----:R-:W3:Y:S01]  /*e230*/  LDL R9, [R1] ;  /* 0x0000000001097983 */ /* 0x001ee20000100800 */
[----:B------:R-:W-:Y:S01]  /*e240*/  ULDC.64 UR6, c[0x0][0x208] ;  /* 0x0000820000067ab9 */ /* 0x000fe20000000a00 */
[----:B-1----:R-:W-:-:S13]  /*e250*/  ISETP.NE.AND P0, PT, R8, 0x1, PT ;  /* 0x000000010800780c */ /* 0x002fda0003f05270 */
        /* <DEDUP_REMOVED lines=15> */
.L_x_2331:
[----:B------:R-:W-:Y:S01]  /*e350*/  IMAD R3, R4, 0x8, R17 ;  /* 0x0000000804037824 */ /* 0x000fe200078e0211 */
[----:B------:R-:W-:Y:S01]  /*e360*/  SHF.L.U32 R2, R5, 0x1f, RZ ;  /* 0x0000001f05027819 */ /* 0x000fe200000006ff */
[----:B------:R-:W-:Y:S03]  /*e370*/  BSSY B2, `(.L_x_2332) ;  /* 0x0000003000027945 */ /* 0x000fe60003800000 */
[----:B------:R-:W2:Y:S02]  /*e380*/  SYNCS.PHASECHK.TRANS64.TRYWAIT P0, [R3+URZ+0x34840], R2 ;  /* 0x03484002030075a7 */ /* 0x000ea4000800017f */
[----:B--2---:R-:W-:Y:S05]  /*e390*/  @!P0 BRA `(.L_x_2333) ;  /* 0x0000002c00448947 */ /* 0x004fea0003800000 */
.L_x_2415:
[----:B------:R-:W-:Y:S05]  /*e3a0*/  BSYNC B2 ;  /* 0x0000000000027941 */ /* 0x000fea0003800000 */
.L_x_2332:
[----:B01----:R-:W0:Y:S01]  /*e3b0*/  S2R R9, SR_TID.X ;  /* 0x0000000000097919 */ /* 0x003e220000002100 */
        /* <DEDUP_REMOVED lines=9> */
[----:B-1----:R-:W-:Y:S05]  /*e450*/  @!P0 BRA `(.L_x_2335) ;  /* 0x0000000000048947 */ /* 0x002fea0003800000 */
[----:B------:R-:W-:Y:S01]  /*e460*/  BPT.TRAP 0x1 ;  /* 0x000000040000795c */ /* 0x000fe20000300000 */
.L_x_2335:
[----:B------:R-:W-:Y:S05]  /*e470*/  BSYNC B2 ;  /* 0x0000000000027941 */ /* 0x000fea0003800000 */
.L_x_2334:
[----:B------:R-:W-:Y:S01]  /*e480*/  IMAD.MOV.U32 R12, RZ, RZ, RZ ;  /* 0x000000ffff0c7224 */ /* 0x000fe200078e00ff */
[----:B------:R-:W-:Y:S01]  /*e490*/  UIADD3 UR4, UP0, UR38, 0x370, URZ ;  /* 0x0000037026047890 */ /* 0x000fe2000ff1e03f */
[----:B------:R-:W-:Y:S01]  /*e4a0*/  IMAD R9, R4, 0xc000, R17 ;  /* 0x0000c00004097824 */ /* 0x000fe200078e0211 */
[----:B------:R-:W-:Y:S01]  /*e4b0*/  PLOP3.LUT P0, PT, PT, PT, PT, 0x80, 0x0 ;  /* 0x000000000000781c */ /* 0x000fe20003f0f070 */
[----:B--2---:R-:W-:Y:S01]  /*e4c0*/  VIADD R3, R3, 0x34830 ;  /* 0x0003483003037836 */ /* 0x004fe20000000000 */
[----:B------:R-:W-:Y:S01]  /*e4d0*/  R2UR UR10, R12 ;  /* 0x000000000c0a72ca */ /* 0x000fe200000e0000 */
[----:B------:R-:W-:Y:S01]  /*e4e0*/  IMAD.SHL.U32 R2, R7, 0x80, RZ ;  /* 0x0000008007027824 */ /* 0x000fe200078e00ff */
[----:B------:R-:W-:Y:S01]  /*e4f0*/  UIADD3.X UR5, URZ, UR39, URZ, UP0, !UPT ;  /* 0x000000273f057290 */ /* 0x000fe200087fe43f */
[----:B------:R-:W-:Y:S01]  /*e500*/  VIADD R10, R9, 0x1c400 ;  /* 0x0001c400090a7836 */ /* 0x000fe20000000000 */
[----:B------:R-:W-:Y:S01]  /*e510*/  UMOV UR6, 0x0 ;  /* 0x0000000000067882 */ /* 0x000fe20000000000 */
[----:B------:R-:W-:-:S10]  /*e520*/  UMOV UR7, 0x14f00000 ;  /* 0x14f0000000077882 */ /* 0x000fd40000000000 */
.L_x_2336:
        /* <DEDUP_REMOVED lines=16> */
.L_x_2337:
        /* <DEDUP_REMOVED lines=15> */
.L_x_2338:
        /* <DEDUP_REMOVED lines=16> */
.L_x_2416:
[----:B------:R-:W-:Y:S05]  /*e820*/  BSYNC B2 ;  /* 0x0000000000027941 */ /* 0x000fea0003800000 */
.L_x_2339:
        /* <DEDUP_REMOVED lines=11> */
.L_x_2342:
[----:B------:R-:W-:Y:S05]  /*e8e0*/  BSYNC B2 ;  /* 0x0000000000027941 */ /* 0x000fea0003800000 */
.L_x_2341:
[----:B------:R-:W-:Y:S01]  /*e8f0*/  R2UR UR10, R12 ;  /* 0x000000000c0a72ca */ /* 0x000fe200000e0000 */
[----:B------:R-:W-:Y:S01]  /*e900*/  IMAD R18, R18, 0x8000, R17 ;  /* 0x0000800012127824 */ /* 0x000fe200078e0211 */
[----:B------:R-:W-:Y:S01]  /*e910*/  R2UR UR6, R10 ;  /* 0x000000000a0672ca */ /* 0x000fe200000e0000 */
[----:B------:R-:W-:Y:S01]  /*e920*/  UIADD3 UR4, UP0, UR38, 0x470, URZ ;  /* 0x0000047026047890 */ /* 0x000fe2000ff1e03f */
[----:B------:R-:W-:Y:S01]  /*e930*/  R2UR UR7, R11 ;  /* 0x000000000b0772ca */ /* 0x000fe200000e0000 */
[----:B0-----:R-:W-:Y:S01]  /*e940*/  IMAD.SHL.U32 R3, R19, 0x80, RZ ;  /* 0x0000008013037824 */ /* 0x001fe200078e00ff */
[----:B------:R-:W-:Y:S01]  /*e950*/  PLOP3.LUT P0, PT, PT, PT, PT, 0x80, 0x0 ;  /* 0x000000000000781c */ /* 0x000fe20003f0f070 */
[----:B------:R-:W-:Y:S01]  /*e960*/  VIADD R2, R2, 0x50 ;  /* 0x0000005002027836 */ /* 0x000fe20000000000 */
[----:B------:R-:W-:Y:S01]  /*e970*/  UIADD3.X UR5, URZ, UR39, URZ, UP0, !UPT ;  /* 0x000000273f057290 */ /* 0x000fe200087fe43f */
[----:B------:R-:W-:-:S11]  /*e980*/  VIADD R9, R18, 0x400 ;  /* 0x0000040012097836 */ /* 0x000fd60000000000 */
.L_x_2343:
        /* <DEDUP_REMOVED lines=15> */
.L_x_2344:
        /* <DEDUP_REMOVED lines=12> */
.L_x_2330:
[----:B------:R-:W-:Y:S05]  /*eb40*/  BSYNC B1 ;  /* 0x0000000000017941 */ /* 0x000fea0003800000 */
.L_x_2329:
[----:B------:R-:W2:Y:S01]  /*eb50*/  LDL R2, [R1+0xc] ;  /* 0x00000c0001027983 */ /* 0x000ea20000100800 */
[----:B------:R-:W-:Y:S01]  /*eb60*/  VIADD R18, R4, 0x1 ;  /* 0x0000000104127836 */ /* 0x000fe20000000000 */
[----:B------:R-:W-:Y:S04]  /*eb70*/  BSSY B1, `(.L_x_2345) ;  /* 0x00000a0000017945 */ /* 0x000fe80003800000 */
[----:B------:R-:W-:-:S04]  /*eb80*/  ISETP.NE.AND P0, PT, R18, 0x2, PT ;  /* 0x000000021200780c */ /* 0x000fc80003f05270 */
[----:B------:R-:W-:Y:S02]  /*eb90*/  SEL R18, R18, RZ, P0 ;  /* 0x000000ff12127207 */ /* 0x000fe40000000000 */
[----:B--2---:R-:W-:Y:S02]  /*eba0*/  ISETP.NE.AND P1, PT, R2, RZ, PT ;  /* 0x000000ff0200720c */ /* 0x004fe40003f25270 */
[----:B------:R-:W-:-:S04]  /*ebb0*/  SEL R2, RZ, 0x1, P0 ;  /* 0x00000001ff027807 */ /* 0x000fc80000000000 */
[----:B------:R-:W-:-:S05]  /*ebc0*/  LOP3.LUT R10, R5, R2, RZ, 0x3c, !PT ;  /* 0x00000002050a7212 */ /* 0x000fca00078e3cff */
[----:B------:R1:W-:Y:S02]  /*ebd0*/  STL [R1+0x4], R10 ;  /* 0x0000040a01007387 */ /* 0x0003e40000100800 */
[----:B------:R-:W-:Y:S05]  /*ebe0*/  @!P1 BRA `(.L_x_2346) ;  /* 0x0000000800609947 */ /* 0x000fea0003800000 */
[----:B------:R-:W2:Y:S01]  /*ebf0*/  LDL R3, [R1+0x10] ;  /* 0x0000100001037983 */ /* 0x000ea20000100800 */
[----:B------:R-:W-:Y:S01]  /*ec00*/  VIADD R7, R0, 0xffffffff ;  /* 0xffffffff00077836 */ /* 0x000fe20000000000 */
[----:B--2---:R-:W-:-:S13]  /*ec10*/  ISETP.NE.AND P1, PT, R3, RZ, PT ;  /* 0x000000ff0300720c */ /* 0x004fda0003f25270 */
[----:B------:R-:W-:Y:S05]  /*ec20*/  @!P1 BRA `(.L_x_2347) ;  /* 0x0000000000549947 */ /* 0x000fea0003800000 */
[----:B------:R-:W2:Y:S01]  /*ec30*/  LDL R12, [R1+0x8] ;  /* 0x00000800010c7983 */ /* 0x000ea20000100800 */
[----:B0-----:R-:W0:Y:S01]  /*ec40*/  LDC R9, c[0x0][0x43c] ;  /* 0x00010f00ff097b82 */ /* 0x001e220000000800 */
[----:B------:R-:W-:Y:S02]  /*ec50*/  ULDC.64 UR4, c[0x0][0x428] ;  /* 0x00010a0000047ab9 */ /* 0x000fe40000000a00 */
[----:B------:R-:W3:Y:S01]  /*ec60*/  LDL R11, [R1] ;  /* 0x00000000010b7983 */ /* 0x000ee20000100800 */
[----:B------:R-:W-:Y:S01]  /*ec70*/  ULDC.64 UR6, c[0x0][0x208] ;  /* 0x0000820000067ab9 */ /* 0x000fe20000000a00 */
        /* <DEDUP_REMOVED lines=16> */
.L_x_2347:
[----:B------:R-:W-:Y:S01]  /*ed80*/  IMAD R2, R18, 0x8, R17 ;  /* 0x0000000812027824 */ /* 0x000fe200078e0211 */
[----:B------:R-:W-:Y:S01]  /*ed90*/  SHF.L.U32 R3, R10, 0x1f, RZ ;  /* 0x0000001f0a037819 */ /* 0x000fe200000006ff */
[----:B------:R-:W-:Y:S03]  /*eda0*/  BSSY B2, `(.L_x_2348) ;  /* 0x0000003000027945 */ /* 0x000fe60003800000 */
[----:B------:R-:W3:Y:S02]  /*edb0*/  SYNCS.PHASECHK.TRANS64.TRYWAIT P0, [R2+URZ+0x34840], R3 ;  /* 0x03484003020075a7 */ /* 0x000ee4000800017f */
[----:B---3--:R-:W-:Y:S05]  /*edc0*/  @!P0 BRA `(.L_x_2349) ;  /* 0x0000002000e08947 */ /* 0x008fea0003800000 */
.L_x_2417:
[----:B------:R-:W-:Y:S05]  /*edd0*/  BSYNC B2 ;  /* 0x0000000000027941 */ /* 0x000fea0003800000 */
.L_x_2348:
[----:B0-2---:R-:W0:Y:S01]  /*ede0*/  S2R R9, SR_TID.X ;  /* 0x0000000000097919 */ /* 0x005e220000002100 */
[----:B------:R-:W-:Y:S01]  /*edf0*/  BSSY B2, `(.L_x_2350) ;  /* 0x000000b000027945 */ /* 0x000fe20003800000 */
[----:B0-----:R-:W-:-:S04]  /*ee00*/  LOP3.LUT R9, R9, 0x7f, RZ, 0xc0, !PT ;  /* 0x0000007f09097812 */ /* 0x001fc800078ec0ff */
[----:B------:R-:W-:-:S13]  /*ee10*/  ISETP.NE.AND P1, PT, R9, RZ, PT ;  /* 0x000000ff0900720c */ /* 0x000fda0003f25270 */
[----:B------:R-:W-:Y:S05]  /*ee20*/  @P1 BRA `(.L_x_2351) ;  /* 0x00000000001c1947 */ /* 0x000fea0003800000 */
[----:B------:R-:W0:Y:S01]  /*ee30*/  S2R R9, SR_TID.X ;  /* 0x0000000000097919 */ /* 0x000e220000002100 */
[----:B---3--:R-:W-:-:S04]  /*ee40*/  IMAD.MOV.U32 R3, RZ, RZ, 0xc000 ;  /* 0x0000c000ff037424 */ /* 0x008fc800078e00ff */
[----:B------:R2:W-:Y:S01]  /*ee50*/  SYNCS.ARRIVE.TRANS64 RZ, [R2+URZ+0x34830], R3 ;  /* 0x0348300302ff79a7 */ /* 0x0005e2000800003f */
[----:B0-----:R-:W-:-:S04]  /*ee60*/  LOP3.LUT R9, R9, 0x1f, RZ, 0xc0, !PT ;  /* 0x0000001f09097812 */ /* 0x001fc800078ec0ff */
[----:B------:R-:W-:-:S13]  /*ee70*/  ISETP.NE.AND P0, PT, R9, RZ, PT ;  /* 0x000000ff0900720c */ /* 0x000fda0003f05270 */
[----:B--2---:R-:W-:Y:S05]  /*ee80*/  @!P0 BRA `(.L_x_2351) ;  /* 0x0000000000048947 */ /* 0x004fea0003800000 */
[----:B------:R-:W-:Y:S01]  /*ee90*/  BPT.TRAP 0x1 ;  /* 0x000000040000795c */ /* 0x000fe20000300000 */
.L_x_2351:
[----:B------:R-:W-:Y:S05]  /*eea0*/  BSYNC B2 ;  /* 0x0000000000027941 */ /* 0x000fea0003800000 */
.L_x_2350:
[----:B------:R-:W-:Y:S01]  /*eeb0*/  IMAD.MOV.U32 R12, RZ, RZ, RZ ;  /* 0x000000ffff0c7224 */ /* 0x000fe200078e00ff */
[----:B------:R-:W-:Y:S01]  /*eec0*/  UIADD3 UR4, UP0, UR38, 0x370, URZ ;  /* 0x0000037026047890 */ /* 0x000fe2000ff1e03f */
[C---:B---3--:R-:W-:Y:S01]  /*eed0*/  IMAD R3, R18.reuse, 0x8, R6 ;  /* 0x0000000812037824 */ /* 0x048fe200078e0206 */
        /* <DEDUP_REMOVED lines=9> */
.L_x_2352:
        /* <DEDUP_REMOVED lines=16> */
.L_x_2353:
        /* <DEDUP_REMOVED lines=15> */
.L_x_2354:
        /* <DEDUP_REMOVED lines=15> */
.L_x_2418:
[----:B------:R-:W-:Y:S05]  /*f250*/  BSYNC B2 ;  /* 0x0000000000027941 */ /* 0x000fea0003800000 */
.L_x_2355:
        /* <DEDUP_REMOVED lines=11> */
.L_x_2358:
[----:B------:R-:W-:Y:S05]  /*f310*/  BSYNC B2 ;  /* 0x0000000000027941 */ /* 0x000fea0003800000 */
.L_x_2357:
[----:B------:R-:W-:Y:S01]  /*f320*/  R2UR UR10, R12 ;  /* 0x000000000c0a72ca */ /* 0x000fe200000e0000 */
[----:B------:R-:W-:Y:S01]  /*f330*/  IMAD R4, R4, 0x8000, R17 ;  /* 0x0000800004047824 */ /* 0x000fe200078e0211 */
[----:B------:R-:W-:Y:S01]  /*f340*/  R2UR UR6, R10 ;  /* 0x000000000a0672ca */ /* 0x000fe200000e0000 */
[----:B------:R-:W-:Y:S01]  /*f350*/  UIADD3 UR4, UP0, UR38, 0x470, URZ ;  /* 0x0000047026047890 */ /* 0x000fe2000ff1e03f */
[----:B------:R-:W-:Y:S01]  /*f360*/  R2UR UR7, R11 ;  /* 0x000000000b0772ca */ /* 0x000fe200000e0000 */
[----:B------:R-:W-:Y:S01]  /*f370*/  IMAD.SHL.U32 R3, R19, 0x80, RZ ;  /* 0x0000008013037824 */ /* 0x000fe200078e00ff */
[----:B------:R-:W-:Y:S01]  /*f380*/  PLOP3.LUT P0, PT, PT, PT, PT, 0x80, 0x0 ;  /* 0x000000000000781c */ /* 0x000fe20003f0f070 */
[----:B0-----:R-:W-:Y:S01]  /*f390*/  VIADD R2, R2, 0x50 ;  /* 0x0000005002027836 */ /* 0x001fe20000000000 */
[----:B------:R-:W-:Y:S01]  /*f3a0*/  UIADD3.X UR5, URZ, UR39, URZ, UP0, !UPT ;  /* 0x000000273f057290 */ /* 0x000fe200087fe43f */
[----:B------:R-:W-:-:S11]  /*f3b0*/  VIADD R5, R4, 0x400 ;  /* 0x0000040004057836 */ /* 0x000fd60000000000 */
.L_x_2359:
        /* <DEDUP_REMOVED lines=15> */
.L_x_2360:
        /* <DEDUP_REMOVED lines=12> */
.L_x_2346:
[----:B------:R-:W-:Y:S05]  /*f570*/  BSYNC B1 ;  /* 0x0000000000017941 */ /* 0x000fea0003800000 */
.L_x_2345:
[C---:B------:R-:W-:Y:S01]  /*f580*/  ISETP.GT.AND P0, PT, R0.reuse, 0x1, PT ;  /* 0x000000010000780c */ /* 0x040fe20003f04270 */
[----:B------:R-:W-:-:S12]  /*f590*/  VIADD R0, R0, 0xfffffffe ;  /* 0xfffffffe00007836 */ /* 0x000fd80000000000 */
[----:B------:R-:W-:Y:S05]  /*f5a0*/  @P0 BRA `(.L_x_2361) ;  /* 0xffffffe800d80947 */ /* 0x000fea000383ffff */
.L_x_2328:
[----:B------:R-:W-:Y:S05]  /*f5b0*/  BSYNC B0 ;  /* 0x0000000000007941 */ /* 0x000fea0003800000 */
.L_x_2310:
[----:B0-----:R-:W0:Y:S01]  /*f5c0*/  S2R R0, SR_TID.X ;  /* 0x0000000000007919 */ /* 0x001e220000002100 */
[----:B------:R-:W-:Y:S01]  /*f5d0*/  BSSY B0, `(.L_x_2362) ;  /* 0x0000012000007945 */ /* 0x000fe20003800000 */
[----:B0-----:R-:W-:-:S04]  /*f5e0*/  LOP3.LUT R6, R0, 0x7f, RZ, 0xc0, !PT ;  /* 0x0000007f00067812 */ /* 0x001fc800078ec0ff */
[----:B------:R-:W-:-:S13]  /*f5f0*/  ISETP.NE.AND P1, PT, R6, RZ, PT ;  /* 0x000000ff0600720c */ /* 0x000fda0003f25270 */
[----:B------:R-:W-:Y:S05]  /*f600*/  @P1 BRA `(.L_x_2363) ;  /* 0x0000000000381947 */ /* 0x000fea0003800000 */
[----:B------:R-:W0:Y:S01]  /*f610*/  S2R R3, SR_LANEID ;  /* 0x0000000000037919 */ /* 0x000e220000000000 */
[----:B------:R-:W-:Y:S01]  /*f620*/  VOTEU.ANY UR4, UPT, PT ;  /* 0x0000000000047886 */ /* 0x000fe200038e0100 */
[----:B------:R-:W2:Y:S01]  /*f630*/  LDC.64 R4, c[0x0][0xc80] ;  /* 0x00032000ff047b82 */ /* 0x000ea20000000a00 */
[----:B------:R-:W0:Y:S01]  /*f640*/  FLO.U32 R0, UR4 ;  /* 0x0000000400007d00 */ /* 0x000e2200080e0000 */
[----:B------:R-:W-:-:S07]  /*f650*/  ULDC.64 UR6, c[0x0][0x208] ;  /* 0x0000820000067ab9 */ /* 0x000fce0000000a00 */
[----:B------:R-:W2:Y:S01]  /*f660*/  POPC R2, UR4 ;  /* 0x0000000400027d09 */ /* 0x000ea20008000000 */
[----:B0-----:R-:W-:-:S13]  /*f670*/  ISETP.EQ.U32.AND P0, PT, R0, R3, PT ;  /* 0x000000030000720c */ /* 0x001fda0003f02070 */
[----:B--2---:R-:W2:Y:S01]  /*f680*/  @P0 ATOMG.E.ADD.STRONG.GPU PT, R5, desc[UR6][R4.64], R2 ;  /* 0x00000002040509a8 */ /* 0x004ea200081ee1c6 */
[----:B------:R-:W0:Y:S02]  /*f690*/  S2R R3, SR_LTMASK ;  /* 0x0000000000037919 */ /* 0x000e240000003900 */
[----:B0-----:R-:W-:-:S06]  /*f6a0*/  LOP3.LUT R3, R3, UR4, RZ, 0xc0, !PT ;  /* 0x0000000403037c12 */ /* 0x001fcc000f8ec0ff */
[----:B------:R-:W0:Y:S01]  /*f6b0*/  POPC R3, R3 ;  /* 0x0000000300037309 */ /* 0x000e220000000000 */
[----:B--2---:R-:W0:Y:S02]  /*f6c0*/  SHFL.IDX PT, R0, R5, R0, 0x1f ;  /* 0x00001f0005007589 */ /* 0x004e2400000e0000 */
[----:B0-----:R-:W-:-:S05]  /*f6d0*/  IADD3 R0, R0, UR43, R3 ;  /* 0x0000002b00007c10 */ /* 0x001fca000fffe003 */
[----:B------:R0:W-:Y:S02]  /*f6e0*/  STL [R1+0x18], R0 ;  /* 0x0000180001007387 */ /* 0x0001e40000100800 */
.L_x_2363:
[----:B------:R-:W-:Y:S05]  /*f6f0*/  BSYNC B0 ;  /* 0x0000000000007941 */ /* 0x000fea0003800000 */
.L_x_2362:
[----:B0-----:R-:W2:Y:S01]  /*f700*/  LDL.LU R0, [R1+0xc] ;  /* 0x00000c0001007983 */ /* 0x001ea20000300800 */
[----:B------:R-:W-:Y:S01]  /*f710*/  BSSY B0, `(.L_x_2364) ;  /* 0x0000038000007945 */ /* 0x000fe20003800000 */
[----:B--2---:R-:W-:-:S13]  /*f720*/  ISETP.NE.AND P0, PT, R0, RZ, PT ;  /* 0x000000ff0000720c */ /* 0x004fda0003f05270 */
        /* <DEDUP_REMOVED lines=8> */
.L_x_2419:
[----:B------:R-:W-:Y:S05]  /*f7b0*/  BSYNC B1 ;  /* 0x0000000000017941 */ /* 0x000fea0003800000 */
.L_x_2366:
        /* <DEDUP_REMOVED lines=9> */
.L_x_2369:
[----:B------:R-:W-:Y:S05]  /*f850*/  BSYNC B1 ;  /* 0x0000000000017941 */ /* 0x000fea0003800000 */
.L_x_2368:
[----:B------:R-:W-:Y:S01]  /*f860*/  IMAD R2, R18, 0x8000, R17 ;  /* 0x0000800012027824 */ /* 0x000fe200078e0211 */
[----:B------:R-:W-:Y:S01]  /*f870*/  UIADD3 UR4, UP0, UR38, 0x470, URZ ;  /* 0x0000047026047890 */ /* 0x000fe2000ff1e03f */
[----:B------:R-:W-:Y:S01]  /*f880*/  IMAD.SHL.U32 R19, R19, 0x80, RZ ;  /* 0x0000008013137824 */ /* 0x000fe200078e00ff */
[----:B------:R-:W-:Y:S01]  /*f890*/  PLOP3.LUT P0, PT, PT, PT, PT, 0x80, 0x0 ;  /* 0x000000000000781c */ /* 0x000fe20003f0f070 */
[----:B0-----:R-:W-:Y:S01]  /*f8a0*/  VIADD R0, R0, 0x34850 ;  /* 0x0003485000007836 */ /* 0x001fe20000000000 */
[----:B------:R-:W-:Y:S01]  /*f8b0*/  UIADD3.X UR5, URZ, UR39, URZ, UP0, !UPT ;  /* 0x000000273f057290 */ /* 0x000fe200087fe43f */
[----:B------:R-:W-:Y:S01]  /*f8c0*/  VIADD R3, R2, 0x400 ;  /* 0x0000040002037836 */ /* 0x000fe20000000000 */
[----:B------:R-:W-:Y:S01]  /*f8d0*/  UMOV UR6, 0x0 ;  /* 0x0000000000067882 */ /* 0x000fe20000000000 */
[----:B------:R-:W-:Y:S01]  /*f8e0*/  UMOV UR7, 0x14f00000 ;  /* 0x14f0000000077882 */ /* 0x000fe20000000000 */
[----:B------:R-:W-:-:S08]  /*f8f0*/  UMOV UR10, URZ ;  /* 0x0000003f000a7c82 */ /* 0x000fd00008000000 */
.L_x_2370:
        /* <DEDUP_REMOVED lines=15> */
.L_x_2371:
        /* <DEDUP_REMOVED lines=10> */
.L_x_2365:
[----:B------:R-:W-:Y:S05]  /*fa90*/  BSYNC B0 ;  /* 0x0000000000007941 */ /* 0x000fea0003800000 */
.L_x_2364:
[----:B------:R-:W2:Y:S01]  /*faa0*/  LDL.LU R3, [R1+0x4] ;  /* 0x0000040001037983 */ /* 0x000ea20000300800 */
[----:B------:R-:W-:-:S05]  /*fab0*/  VIADD R18, R18, 0x1 ;  /* 0x0000000112127836 */ /* 0x000fca0000000000 */
[----:B------:R-:W-:-:S04]  /*fac0*/  ISETP.NE.AND P0, PT, R18, 0x2, PT ;  /* 0x000000021200780c */ /* 0x000fc80003f05270 */
[----:B------:R-:W-:Y:S02]  /*fad0*/  SEL R0, RZ, 0x1, P0 ;  /* 0x00000001ff007807 */ /* 0x000fe40000000000 */
[----:B------:R-:W-:Y:S02]  /*fae0*/  SEL R18, R18, RZ, P0 ;  /* 0x000000ff12127207 */ /* 0x000fe40000000000 */
[----:B--2---:R-:W-:-:S05]  /*faf0*/  LOP3.LUT R3, R3, R0, RZ, 0x3c, !PT ;  /* 0x0000000003037212 */ /* 0x004fca00078e3cff */
[----:B------:R2:W-:Y:S02]  /*fb00*/  STL [R1+0x4], R3 ;  /* 0x0000040301007387 */ /* 0x0005e40000100800 */
.L_x_2290:
[----:B------:R-:W-:Y:S05]  /*fb10*/  BSYNC B7 ;  /* 0x0000000000077941 */ /* 0x000fea0003800000 */
.L_x_2288:
[----:B0-----:R-:W3:Y:S04]  /*fb20*/  LDL R0, [R1+0x20] ;  /* 0x0000200001007983 */ /* 0x001ee80000100800 */
[----:B------:R0:W5:Y:S01]  /*fb30*/  LDL R2, [R1+0x18] ;  /* 0x0000180001027983 */ /* 0x0001620000100800 */
[----:B---3--:R-:W-:-:S13]  /*fb40*/  ISETP.NE.AND P0, PT, R0, RZ, PT ;  /* 0x000000ff0000720c */ /* 0x008fda0003f05270 */
[----:B0-----:R-:W-:Y:S05]  /*fb50*/  @!P0 BRA `(.L_x_2372) ;  /* 0x0000000000288947 */ /* 0x001fea0003800000 */
[----:B------:R-:W-:Y:S05]  /*fb60*/  WARPSYNC.ALL ;  /* 0x0000000000007948 */ /* 0x000fea0003800000 */
[----:B------:R-:W0:Y:S08]  /*fb70*/  S2UR UR5, SR_CgaCtaId ;  /* 0x00000000000579c3 */ /* 0x000e300000008800 */
[----:B------:R-:W-:Y:S06]  /*fb80*/  BAR.SYNC.DEFER_BLOCKING 0x5, 0x180 ;  /* 0x0146000000007b1d */ /* 0x000fec0000010000 */
[----:B------:R-:W-:-:S02]  /*fb90*/  UMOV UR4, 0x400 ;  /* 0x0000040000047882 */ /* 0x000fc40000000000 */
[----:B0-----:R-:W-:-:S06]  /*fba0*/  ULEA UR4, UR5, UR4, 0x18 ;  /* 0x0000000405047291 */ /* 0x001fcc000f8ec03f */
[----:B------:R-:W-:-:S05]  /*fbb0*/  IMAD.U32 R17, RZ, RZ, UR4 ;  /* 0x00000004ff117e24 */ /* 0x000fca000f8e00ff */
[----:B-----5:R-:W0:Y:S04]  /*fbc0*/  LDS R2, [R17+0x348d0] ;  /* 0x0348d00011027984 */ /* 0x020e280000000800 */
[----:B0-----:R0:W-:Y:S01]  /*fbd0*/  STL [R1+0x18], R2 ;  /* 0x0000180201007387 */ /* 0x0011e20000100800 */
[----:B------:R-:W-:Y:S06]  /*fbe0*/  BAR.ARV 0x4, 0x180 ;  /* 0x0106000000007b1d */ /* 0x000fec0000002000 */
[----:B------:R-:W-:Y:S05]  /*fbf0*/  BRA `(.L_x_2373) ;  /* 0x00000000002c7947 */ /* 0x000fea0003800000 */
.L_x_2372:
[----:B------:R-:W-:-:S03]  /*fc00*/  UMOV UR4, 0xffffffff ;  /* 0xffffffff00047882 */ /* 0x000fc60000000000 */
[----:B------:R-:W-:Y:S05]  /*fc10*/  BRA.DIV UR4, `(.L_x_2374) ;  /* 0x0000001604887947 */ /* 0x000fea000b800000 */
[----:B-----5:R0:W3:Y:S02]  /*fc20*/  SHFL.IDX PT, R14, R2, RZ, 0x1f ;  /* 0x00001fff020e7589 */ /* 0x0200e400000e0000 */
.L_x_2422:
[----:B--2---:R-:W2:Y:S01]  /*fc30*/  @!P1 S2R R3, SR_CgaCtaId ;  /* 0x0000000000039919 */ /* 0x004ea20000008800 */
[----:B------:R-:W-:Y:S05]  /*fc40*/  WARPSYNC.ALL ;  /* 0x0000000000007948 */ /* 0x000fea0003800000 */
[----:B------:R-:W-:Y:S01]  /*fc50*/  BAR.SYNC.DEFER_BLOCKING 0x4, 0x180 ;  /* 0x0106000000007b1d */ /* 0x000fe20000010000 */
[----:B------:R-:W-:-:S05]  /*fc60*/  @!P1 MOV R0, 0x400 ;  /* 0x0000040000009802 */ /* 0x000fca0000000f00 */
[----:B---3--:R3:W-:Y:S01]  /*fc70*/  STL [R1+0x18], R14 ;  /* 0x0000180e01007387 */ /* 0x0087e20000100800 */
[----:B--2---:R-:W-:-:S05]  /*fc80*/  @!P1 LEA R17, R3, R0, 0x18 ;  /* 0x0000000003119211 */ /* 0x004fca00078ec0ff */
[----:B------:R3:W-:Y:S01]  /*fc90*/  @!P1 STS [R17+0x348d0], R2 ;  /* 0x0348d00211009388 */ /* 0x0007e20000000800 */
[----:B------:R-:W-:Y:S06]  /*fca0*/  BAR.ARV 0x5, 0x180 ;  /* 0x0146000000007b1d */ /* 0x000fec0000002000 */
.L_x_2373:
[----:B------:R-:W4:Y:S01]  /*fcb0*/  LDL R0, [R1+0x18] ;  /* 0x0000180001007983 */ /* 0x000f220000100800 */
[----:B------:R-:W-:Y:S02]  /*fcc0*/  ULDC UR4, c[0x0][0xc38] ;  /* 0x00030e0000047ab9 */ /* 0x000fe40000000800 */
[----:B----4-:R-:W-:-:S13]  /*fcd0*/  ISETP.GE.AND P0, PT, R0, UR4, PT ;  /* 0x0000000400007c0c */ /* 0x010fda000bf06270 */
[----:B------:R-:W-:Y:S05]  /*fce0*/  @!P0 BRA `(.L_x_2375) ;  /* 0xffffffbc000c8947 */ /* 0x000fea000383ffff */
.L_x_2285:
[----:B-1----:R-:W4:Y:S01]  /*fcf0*/  LDL.LU R0, [R1+0x1c] ;  /* 0x00001c0001007983 */ /* 0x002f220000300800 */
[----:B------:R-:W-:Y:S01]  /*fd00*/  BSSY B0, `(.L_x_2376) ;  /* 0x000000b000007945 */ /* 0x000fe20003800000 */
[----:B------:R-:W1:Y:S01]  /*fd10*/  S2R R5, SR_CgaCtaId ;  /* 0x0000000000057919 */ /* 0x000e620000008800 */
[----:B----4-:R-:W-:-:S05]  /*fd20*/  VIADD R0, R0, 0x1 ;  /* 0x0000000100007836 */ /* 0x010fca0000000000 */
[----:B0--3--:R-:W-:-:S04]  /*fd30*/  LEA.HI R2, R0, R0, RZ, 0x1 ;  /* 0x0000000000027211 */ /* 0x009fc800078f08ff */
[----:B--2---:R-:W-:-:S05]  /*fd40*/  LOP3.LUT R3, R2, 0xfffffffe, RZ, 0xc0, !PT ;  /* 0xfffffffe02037812 */ /* 0x004fca00078ec0ff */
[----:B------:R-:W-:Y:S01]  /*fd50*/  IMAD.IADD R3, R0, 0x1, -R3 ;  /* 0x0000000100037824 */ /* 0x000fe200078e0a03 */
[----:B------:R-:W-:-:S04]  /*fd60*/  MOV R0, 0x400 ;  /* 0x0000040000007802 */ /* 0x000fc80000000f00 */
[----:B-1----:R-:W-:Y:S02]  /*fd70*/  LEA R0, R5, R0, 0x18 ;  /* 0x0000000005007211 */ /* 0x002fe400078ec0ff */
[----:B------:R-:W-:-:S04]  /*fd80*/  SHF.L.U32 R3, R3, 0x1f, RZ ;  /* 0x0000001f03037819 */ /* 0x000fc800000006ff */
[----:B------:R-:W0:Y:S02]  /*fd90*/  SYNCS.PHASECHK.TRANS64.TRYWAIT P0, [R0+URZ+0x34820], R3 ;  /* 0x03482003000075a7 */ /* 0x000e24000800017f */
[----:B0-----:R-:W-:Y:S05]  /*fda0*/  @!P0 BRA `(.L_x_2377) ;  /* 0x00000014004c8947 */ /* 0x001fea0003800000 */
.L_x_2423:
[----:B------:R-:W-:Y:S05]  /*fdb0*/  BSYNC B0 ;  /* 0x0000000000007941 */ /* 0x000fea0003800000 */
.L_x_2376:
[----:B------:R-:W-:-:S03]  /*fdc0*/  UMOV UR4, 0xffffffff ;  /* 0xffffffff00047882 */ /* 0x000fc60000000000 */
[----:B------:R-:W-:Y:S05]  /*fdd0*/  BRA.DIV UR4, `(.L_x_2378) ;  /* 0x0000001604547947 */ /* 0x000fea000b800000 */
[----:B------:R-:W1:Y:S02]  /*fde0*/  S2R R2, SR_TID.X ;  /* 0x0000000000027919 */ /* 0x000e640000002100 */
[----:B-1----:R-:W-:-:S04]  /*fdf0*/  SHF.R.U32.HI R2, RZ, 0x5, R2 ;  /* 0x00000005ff027819 */ /* 0x002fc80000011602 */
[----:B------:R-:W-:-:S05]  /*fe00*/  LOP3.LUT R2, R2, 0x3, RZ, 0xc0, !PT ;  /* 0x0000000302027812 */ /* 0x000fca00078ec0ff */
[----:B------:R1:W2:Y:S02]  /*fe10*/  SHFL.IDX PT, R14, R2, RZ, 0x1f ;  /* 0x00001fff020e7589 */ /* 0x0002a400000e0000 */
.L_x_2426:
[----:B--2---:R-:W-:Y:S01]  /*fe20*/  ISETP.NE.AND P0, PT, R14, RZ, PT ;  /* 0x000000ff0e00720c */ /* 0x004fe20003f05270 */
[----:B------:R-:W-:-:S12]  /*fe30*/  BSSY B0, `(.L_x_2379) ;  /* 0x0000027000007945 */ /* 0x000fd80003800000 */
[----:B------:R-:W-:Y:S05]  /*fe40*/  @P0 BRA `(.L_x_2380) ;  /* 0x0000000000940947 */ /* 0x000fea0003800000 */
[----:B------:R-:W-:-:S03]  /*fe50*/  UMOV UR4, 0xffffffff ;  /* 0xffffffff00047882 */ /* 0x000fc60000000000 */
[----:B------:R-:W-:Y:S05]  /*fe60*/  BRA.DIV UR4, `(.L_x_2381) ;  /* 0x0000001604647947 */ /* 0x000fea000b800000 */
[----:B------:R-:W-:-:S13]  /*fe70*/  ELECT P6, URZ, PT ;  /* 0x00000000003f782f */ /* 0x000fda00038c0000 */
.L_x_2429:
        /* <DEDUP_REMOVED lines=8> */
.L_x_2382:
        /* <DEDUP_REMOVED lines=13> */
.L_x_2430:
[----:B------:R-:W1:Y:S02]  /*ffd0*/  SYNCS.PHASECHK.TRANS64.TRYWAIT P0, [R3+URZ], R2 ;  /* 0x00000002030075a7 */ /* 0x000e64000800017f */
[----:B-1----:R-:W-:Y:S05]  /*ffe0*/  @!P0 BRA `(.L_x_2384) ;  /* 0x0000001400388947 */ /* 0x002fea0003800000 */
.L_x_2431:
[----:B------:R-:W-:Y:S05]  /*fff0*/  @!P2 BRA `(.L_x_2385) ;  /* 0x000000000004a947 */ /* 0x000fea0003800000 */
[----:B------:R-:W-:Y:S01]  /*10000*/  BPT.TRAP 0x1 ;  /* 0x000000040000795c */ /* 0x000fe20000300000 */
.L_x_2385:
[----:B-1----:R-:W-:-:S04]  /*10010*/  VIADD R3, R0, 0x34860 ;  /* 0x0003486000037836 */ /* 0x002fc80000000000 */
[----:B------:R-:W-:-:S04]  /*10020*/  IMAD R18, R18, 0x8, R3 ;  /* 0x0000000812127824 */ /* 0x000fc800078e0203 */
[----:B------:R-:W1:Y:S02]  /*10030*/  SYNCS.PHASECHK.TRANS64.TRYWAIT P0, [R18+URZ], R5 ;  /* 0x00000005120075a7 */ /* 0x000e64000800017f */
[----:B-1----:R-:W-:Y:S05]  /*10040*/  @!P0 BRA `(.L_x_2386) ;  /* 0x0000001400348947 */ /* 0x002fea0003800000 */
.L_x_2432:
[----:B------:R-:W-:-:S07]  /*10050*/  IMAD R3, R4, 0x8, R3 ;  /* 0x0000000804037824 */ /* 0x000fce00078e0203 */
.L_x_2387:
[----:B--2---:R2:W3:Y:S02]  /*10060*/  SYNCS.PHASECHK.TRANS64.TRYWAIT P0, [R3+URZ], R2 ;  /* 0x00000002030075a7 */ /* 0x0044e4000800017f */
[----:B---3--:R-:W-:Y:S05]  /*10070*/  @!P0 NANOSLEEP.SYNCS 0x989680 ;  /* 0x009896800000895d */ /* 0x008fea0003900000 */
[----:B------:R-:W3:Y:S02]  /*10080*/  @!P0 SYNCS.PHASECHK.TRANS64 P0, [R3+URZ], R2 ;  /* 0x00000002030085a7 */ /* 0x000ee4000800007f */
[----:B---3--:R-:W-:Y:S05]  /*10090*/  @!P0 BRA `(.L_x_2387) ;  /* 0xfffffffc00f08947 */ /* 0x008fea000383ffff */
.L_x_2380:
[----:B------:R-:W-:Y:S05]  /*100a0*/  BSYNC B0 ;  /* 0x0000000000007941 */ /* 0x000fea0003800000 */
.L_x_2379:
[----:B------:R-:W-:Y:S05]  /*100b0*/  EXIT ;  /* 0x000000000000794d */ /* 0x000fea0003800000 */
.L_x_2238:
[----:B0-----:R-:W-:-:S04]  /*100c0*/  IMAD.U32 R3, RZ, RZ, UR38 ;  /* 0x00000026ff037e24 */ /* 0x001fc8000f8e00ff */
[----:B------:R0:W1:Y:S03]  /*100d0*/  SYNCS.PHASECHK.TRANS64.TRYWAIT P1, [R3+URZ+0x34800], R0 ;  /* 0x03480000030075a7 */ /* 0x000066000802017f */
[----:B-1----:R-:W-:Y:S05]  /*100e0*/  @!P1 NANOSLEEP.SYNCS 0x989680 ;  /* 0x009896800000995d */ /* 0x002fea0003900000 */
[----:B------:R-:W1:Y:S02]  /*100f0*/  @!P1 SYNCS.PHASECHK.TRANS64 P1, [R3+URZ+0x34800], R0 ;  /* 0x03480000030095a7 */ /* 0x000e64000802007f */
[----:B-1----:R-:W-:Y:S05]  /*10100*/  @!P1 BRA `(.L_x_2238) ;  /* 0xfffffffc00ec9947 */ /* 0x002fea000383ffff */
[----:B------:R-:W-:Y:S05]  /*10110*/  BRA `(.L_x_2388) ;  /* 0xffffff1400887947 */ /* 0x000fea000383ffff */
.L_x_2242:
[----:B-1----:R1:W2:Y:S02]  /*10120*/  SYNCS.PHASECHK.TRANS64.TRYWAIT P2, [R2+URZ+0x34830], R3 ;  /* 0x03483003020075a7 */ /* 0x0022a4000804017f */
[----:B--2---:R-:W-:Y:S05]  /*10130*/  @!P2 NANOSLEEP.SYNCS 0x989680 ;  /* 0x009896800000a95d */ /* 0x004fea0003900000 */
[----:B------:R-:W2:Y:S02]  /*10140*/  @!P2 SYNCS.PHASECHK.TRANS64 P2, [R2+URZ+0x34830], R3 ;  /* 0x034830030200a5a7 */ /* 0x000ea4000804007f */
[----:B--2---:R-:W-:Y:S05]  /*10150*/  @!P2 BRA `(.L_x_2242) ;  /* 0xfffffffc00f0a947 */ /* 0x004fea000383ffff */
[----:B------:R-:W-:Y:S05]  /*10160*/  BRA `(.L_x_2241) ;  /* 0xffffff1400ac7947 */ /* 0x000fea000383ffff */
.L_x_2247:
[----:B-1----:R-:W-:-:S04]  /*10170*/  IMAD.U32 R7, RZ, RZ, UR7 ;  /* 0x00000007ff077e24 */ /* 0x002fc8000f8e00ff */
[----:B------:R1:W2:Y:S03]  /*10180*/  SYNCS.PHASECHK.TRANS64.TRYWAIT P3, [R7+URZ+0x34830], R0 ;  /* 0x03483000070075a7 */ /* 0x0002a6000806017f */
[----:B--2---:R-:W-:Y:S05]  /*10190*/  @!P3 NANOSLEEP.SYNCS 0x989680 ;  /* 0x009896800000b95d */ /* 0x004fea0003900000 */
[----:B------:R-:W2:Y:S02]  /*101a0*/  @!P3 SYNCS.PHASECHK.TRANS64 P3, [R7+URZ+0x34830], R0 ;  /* 0x034830000700b5a7 */ /* 0x000ea4000806007f */
[----:B--2---:R-:W-:Y:S05]  /*101b0*/  @!P3 BRA `(.L_x_2247) ;  /* 0xfffffffc00ecb947 */ /* 0x004fea000383ffff */
[----:B------:R-:W-:Y:S05]  /*101c0*/  BRA `(.L_x_2246) ;  /* 0xffffff3c00587947 */ /* 0x000fea000383ffff */
.L_x_2251:
[----:B-1----:R-:W-:-:S04]  /*101d0*/  IMAD.U32 R3, RZ, RZ, UR10 ;  /* 0x0000000aff037e24 */ /* 0x002fc8000f8e00ff */
[----:B------:R1:W2:Y:S03]  /*101e0*/  SYNCS.PHASECHK.TRANS64.TRYWAIT P3, [R3+URZ+0x34850], R0 ;  /* 0x03485000030075a7 */ /* 0x0002a6000806017f */
[----:B--2---:R-:W-:Y:S05]  /*101f0*/  @!P3 NANOSLEEP.SYNCS 0x989680 ;  /* 0x009896800000b95d */ /* 0x004fea0003900000 */
[----:B------:R-:W2:Y:S02]  /*10200*/  @!P3 SYNCS.PHASECHK.TRANS64 P3, [R3+URZ+0x34850], R0 ;  /* 0x034850000300b5a7 */ /* 0x000ea4000806007f */
[----:B--2---:R-:W-:Y:S05]  /*10210*/  @!P3 BRA `(.L_x_2251) ;  /* 0xfffffffc00ecb947 */ /* 0x004fea000383ffff */
[----:B------:R-:W-:Y:S05]  /*10220*/  BRA `(.L_x_2250) ;  /* 0xffffff4400987947 */ /* 0x000fea000383ffff */
.L_x_2257:
[----:B-1----:R-:W-:-:S04]  /*10230*/  IMAD.U32 R7, RZ, RZ, UR7 ;  /* 0x00000007ff077e24 */ /* 0x002fc8000f8e00ff */
[----:B------:R1:W2:Y:S03]  /*10240*/  SYNCS.PHASECHK.TRANS64.TRYWAIT P2, [R7+URZ+0x34830], R0 ;  /* 0x03483000070075a7 */ /* 0x0002a6000804017f */
[----:B--2---:R-:W-:Y:S05]  /*10250*/  @!P2 NANOSLEEP.SYNCS 0x989680 ;  /* 0x009896800000a95d */ /* 0x004fea0003900000 */
[----:B------:R-:W2:Y:S02]  /*10260*/  @!P2 SYNCS.PHASECHK.TRANS64 P2, [R7+URZ+0x34830], R0 ;  /* 0x034830000700a5a7 */ /* 0x000ea4000804007f */
[----:B--2---:R-:W-:Y:S05]  /*10270*/  @!P2 BRA `(.L_x_2257) ;  /* 0xfffffffc00eca947 */ /* 0x004fea000383ffff */
[----:B------:R-:W-:Y:S05]  /*10280*/  BRA `(.L_x_2256) ;  /* 0xffffff6400e87947 */ /* 0x000fea000383ffff */
.L_x_2261:
[----:B-1----:R-:W-:-:S04]  /*10290*/  IMAD.U32 R3, RZ, RZ, UR11 ;  /* 0x0000000bff037e24 */ /* 0x002fc8000f8e00ff */
[----:B------:R1:W2:Y:S03]  /*102a0*/  SYNCS.PHASECHK.TRANS64.TRYWAIT P2, [R3+URZ+0x34850], R0 ;  /* 0x03485000030075a7 */ /* 0x0002a6000804017f */
[----:B--2---:R-:W-:Y:S05]  /*102b0*/  @!P2 NANOSLEEP.SYNCS 0x989680 ;  /* 0x009896800000a95d */ /* 0x004fea0003900000 */
[----:B------:R-:W2:Y:S02]  /*102c0*/  @!P2 SYNCS.PHASECHK.TRANS64 P2, [R3+URZ+0x34850], R0 ;  /* 0x034850000300a5a7 */ /* 0x000ea4000804007f */
[----:B--2---:R-:W-:Y:S05]  /*102d0*/  @!P2 BRA `(.L_x_2261) ;  /* 0xfffffffc00eca947 */ /* 0x004fea000383ffff */
[----:B------:R-:W-:Y:S05]  /*102e0*/  BRA `(.L_x_2260) ;  /* 0xffffff7000287947 */ /* 0x000fea000383ffff */
.L_x_2266:
[----:B-1----:R-:W-:-:S04]  /*102f0*/  IMAD.U32 R3, RZ, RZ, UR5 ;  /* 0x00000005ff037e24 */ /* 0x002fc8000f8e00ff */
[----:B------:R1:W2:Y:S03]  /*10300*/  SYNCS.PHASECHK.TRANS64.TRYWAIT P0, [R3+URZ+0x34850], R2 ;  /* 0x03485002030075a7 */ /* 0x0002a6000800017f */
[----:B--2---:R-:W-:Y:S05]  /*10310*/  @!P0 NANOSLEEP.SYNCS 0x989680 ;  /* 0x009896800000895d */ /* 0x004fea0003900000 */
[----:B------:R-:W2:Y:S02]  /*10320*/  @!P0 SYNCS.PHASECHK.TRANS64 P0, [R3+URZ+0x34850], R2 ;  /* 0x03485002030085a7 */ /* 0x000ea4000800007f */
[----:B--2---:R-:W-:Y:S05]  /*10330*/  @!P0 BRA `(.L_x_2266) ;  /* 0xfffffffc00ec8947 */ /* 0x004fea000383ffff */
[----:B------:R-:W-:Y:S05]  /*10340*/  BRA `(.L_x_2265) ;  /* 0xffffff8800fc7947 */ /* 0x000fea000383ffff */
.L_x_2296:
[----:B------:R-:W-:Y:S02]  /*10350*/  IMAD.MOV.U32 R13, RZ, RZ, R0 ;  /* 0x000000ffff0d7224 */ /* 0x000fe400078e0000 */
[----:B------:R-:W-:Y:S02]  /*10360*/  IMAD.MOV.U32 R12, RZ, RZ, RZ ;  /* 0x000000ffff0c7224 */ /* 0x000fe400078e00ff */
[----:B------:R-:W-:Y:S02]  /*10370*/  IMAD.MOV.U32 R11, RZ, RZ, 0x1f ;  /* 0x0000001fff0b7424 */ /* 0x000fe400078e00ff */
[----:B------:R-:W-:-:S07]  /*10380*/  IMAD.MOV.U32 R15, RZ, RZ, -0x1 ;  /* 0xffffffffff0f7424 */ /* 0x000fce00078e00ff */
[----:B0-----:R-:W-:Y:S05]  /*10390*/  WARPSYNC.COLLECTIVE R15, `(.L_x_2389) ;  /* 0x000000000f087348 */ /* 0x001fea0003c00000 */
[----:B------:R1:W2:Y:S02]  /*103a0*/  SHFL.IDX P6, R14, R13, R12, R11 ;  /* 0x0000000c0d0e7389 */ /* 0x0002a400000c000b */
[----:B012---:R-:W-:Y:S01]  /*103b0*/  ENDCOLLECTIVE ;  /* 0x000000000000791b */ /* 0x007fe20003800000 */
.L_x_2389:
[----:B------:R-:W-:Y:S05]  /*103c0*/  BRA `(.L_x_2390) ;  /* 0xffffffc000207947 */ /* 0x000fea000383ffff */
.L_x_2298:
[----:B------:R-:W-:Y:S01]  /*103d0*/  BSSY B0, `(.L_x_2391) ;  /* 0x0000006000007945 */ /* 0x000fe20003800000 */
[----:B------:R-:W-:-:S07]  /*103e0*/  IMAD.MOV.U32 R15, RZ, RZ, -0x1 ;  /* 0xffffffffff0f7424 */ /* 0x000fce00078e00ff */
[----:B01----:R-:W-:Y:S05]  /*103f0*/  WARPSYNC.COLLECTIVE R15, `(.L_x_2392) ;  /* 0x000000000f0c7348 */ /* 0x003fea0003c00000 */
[----:B------:R-:W-:Y:S02]  /*10400*/  ELECT P6, UR62, PT ;  /* 0x00000000003e782f */ /* 0x000fe400038c0000 */
[----:B------:R-:W-:Y:S01]  /*10410*/  MOV R14, UR62 ;  /* 0x0000003e000e7c02 */ /* 0x000fe20008000f00 */
[----:B01----:R-:W-:Y:S10]  /*10420*/  ENDCOLLECTIVE ;  /* 0x000000000000791b */ /* 0x003ff40003800000 */
.L_x_2392:
[----:B------:R-:W-:Y:S05]  /*10430*/  BSYNC B0 ;  /* 0x0000000000007941 */ /* 0x000fea0003800000 */
.L_x_2391:
[----:B------:R-:W-:Y:S05]  /*10440*/  BRA `(.L_x_2393) ;  /* 0xffffffc000207947 */ /* 0x000fea000383ffff */
.L_x_2300:
[----:B-1----:R1:W2:Y:S02]  /*10450*/  SYNCS.PHASECHK.TRANS64.TRYWAIT P0, [R0+URZ+0x34840], R2 ;  /* 0x03484002000075a7 */ /* 0x0022a4000800017f */
[----:B--2---:R-:W-:Y:S05]  /*10460*/  @!P0 NANOSLEEP.SYNCS 0x989680 ;  /* 0x009896800000895d */ /* 0x004fea0003900000 */
[----:B------:R-:W2:Y:S02]  /*10470*/  @!P0 SYNCS.PHASECHK.TRANS64 P0, [R0+URZ+0x34840], R2 ;  /* 0x03484002000085a7 */ /* 0x000ea4000800007f */
[----:B--2---:R-:W-:Y:S05]  /*10480*/  @!P0 BRA `(.L_x_2300) ;  /* 0xfffffffc00f08947 */ /* 0x004fea000383ffff */
[----:B------:R-:W-:Y:S05]  /*10490*/  BRA `(.L_x_2394) ;  /* 0xffffffc000747947 */ /* 0x000fea000383ffff */
.L_x_2304:
[----:B------:R-:W-:Y:S02]  /*104a0*/  IMAD.MOV.U32 R13, RZ, RZ, R4 ;  /* 0x000000ffff0d7224 */ /* 0x000fe400078e0004 */
[----:B------:R-:W-:Y:S02]  /*104b0*/  IMAD.MOV.U32 R12, RZ, RZ, RZ ;  /* 0x000000ffff0c7224 */ /* 0x000fe400078e00ff */
[----:B------:R-:W-:Y:S02]  /*104c0*/  IMAD.MOV.U32 R11, RZ, RZ, 0x181f ;  /* 0x0000181fff0b7424 */ /* 0x000fe400078e00ff */
[----:B------:R-:W-:Y:S02]  /*104d0*/  IMAD.MOV.U32 R15, RZ, RZ, -0x1 ;  /* 0xffffffffff0f7424 */ /* 0x000fe400078e00ff */
[----:B------:R-:W-:-:S07]  /*104e0*/  IMAD.U32 R2, RZ, RZ, UR42 ;  /* 0x0000002aff027e24 */ /* 0x000fce000f8e00ff */
[----:B-----5:R-:W-:Y:S05]  /*104f0*/  WARPSYNC.COLLECTIVE R15, `(.L_x_2395) ;  /* 0x000000000f087348 */ /* 0x020fea0003c00000 */
[----:B------:R0:W1:Y:S02]  /*10500*/  SHFL.IDX P6, R14, R13, R12, R11 ;  /* 0x0000000c0d0e7389 */ /* 0x00006400000c000b */
[----:B01---5:R-:W-:Y:S01]  /*10510*/  ENDCOLLECTIVE ;  /* 0x000000000000791b */ /* 0x023fe20003800000 */
.L_x_2395:
[----:B------:R-:W-:Y:S02]  /*10520*/  IMAD R2, R2, 0x80, R10 ;  /* 0x0000008002027824 */ /* 0x000fe400078e020a */
[----:B------:R-:W-:Y:S02]  /*10530*/  IMAD.MOV.U32 R13, RZ, RZ, R0 ;  /* 0x000000ffff0d7224 */ /* 0x000fe400078e0000 */
[----:B------:R-:W-:-:S07]  /*10540*/  IMAD.MOV.U32 R5, RZ, RZ, R14 ;  /* 0x000000ffff057224 */ /* 0x000fce00078e000e */
[----:B------:R-:W-:Y:S05]  /*10550*/  WARPSYNC.COLLECTIVE R15, `(.L_x_2396) ;  /* 0x000000000f087348 */ /* 0x000fea0003c00000 */
[----:B------:R0:W1:Y:S02]  /*10560*/  SHFL.IDX P6, R14, R13, R12, R11 ;  /* 0x0000000c0d0e7389 */ /* 0x00006400000c000b */
[----:B01----:R-:W-:Y:S01]  /*10570*/  ENDCOLLECTIVE ;  /* 0x000000000000791b */ /* 0x003fe20003800000 */
.L_x_2396:
        /* <DEDUP_REMOVED lines=8> */
[----:B------:R-:W-:-:S04]  /*10600*/  @!P4 IMAD.X R5, RZ, RZ, R5, P3 ;  /* 0x000000ffff05c224 */ /* 0x000fc800018e0605 */
        /* <DEDUP_REMOVED lines=12> */
.L_x_2397:
[----:B------:R-:W-:Y:S02]  /*106d0*/  IMAD.MOV.U32 R13, RZ, RZ, R0 ;  /* 0x000000ffff0d7224 */ /* 0x000fe400078e0000 */
[----:B------:R-:W-:-:S07]  /*106e0*/  IMAD.MOV.U32 R5, RZ, RZ, R14 ;  /* 0x000000ffff057224 */ /* 0x000fce00078e000e */
[----:B------:R-:W-:Y:S05]  /*106f0*/  WARPSYNC.COLLECTIVE R15, `(.L_x_2398) ;  /* 0x000000000f087348 */ /* 0x000fea0003c00000 */
[----:B------:R0:W1:Y:S02]  /*10700*/  SHFL.IDX P6, R14, R13, R12, R11 ;  /* 0x0000000c0d0e7389 */ /* 0x00006400000c000b */
[----:B01----:R-:W-:Y:S01]  /*10710*/  ENDCOLLECTIVE ;  /* 0x000000000000791b */ /* 0x003fe20003800000 */
.L_x_2398:
[----:B------:R-:W-:Y:S01]  /*10720*/  ULDC.64 UR4, c[0x0][0x208] ;  /* 0x0000820000047ab9 */ /* 0x000fe20000000a00 */
[----:B------:R-:W-:Y:S02]  /*10730*/  IMAD.MOV.U32 R13, RZ, RZ, R4 ;  /* 0x000000ffff0d7224 */ /* 0x000fe400078e0004 */
[----:B------:R-:W-:Y:S02]  /*10740*/  IMAD.MOV.U32 R12, RZ, RZ, 0x2 ;  /* 0x00000002ff0c7424 */ /* 0x000fe400078e00ff */
[----:B------:R-:W-:-:S05]  /*10750*/  IMAD.MOV.U32 R6, RZ, RZ, R14 ;  /* 0x000000ffff067224 */ /* 0x000fca00078e000e */
        /* <DEDUP_REMOVED lines=14> */
.L_x_2399:
[----:B------:R-:W-:Y:S02]  /*10840*/  IMAD.MOV.U32 R13, RZ, RZ, R0 ;  /* 0x000000ffff0d7224 */ /* 0x000fe400078e0000 */
[----:B------:R-:W-:-:S07]  /*10850*/  IMAD.MOV.U32 R5, RZ, RZ, R14 ;  /* 0x000000ffff057224 */ /* 0x000fce00078e000e */
[----:B------:R-:W-:Y:S05]  /*10860*/  WARPSYNC.COLLECTIVE R15, `(.L_x_2400) ;  /* 0x000000000f087348 */ /* 0x000fea0003c00000 */
[----:B------:R0:W1:Y:S02]  /*10870*/  SHFL.IDX P6, R14, R13, R12, R11 ;  /* 0x0000000c0d0e7389 */ /* 0x00006400000c000b */
[----:B01----:R-:W-:Y:S01]  /*10880*/  ENDCOLLECTIVE ;  /* 0x000000000000791b */ /* 0x003fe20003800000 */
.L_x_2400:
        /* <DEDUP_REMOVED lines=18> */
.L_x_2401:
[----:B------:R-:W-:Y:S02]  /*109b0*/  IMAD.MOV.U32 R13, RZ, RZ, R0 ;  /* 0x000000ffff0d7224 */ /* 0x000fe400078e0000 */
[----:B------:R-:W-:-:S07]  /*109c0*/  IMAD.MOV.U32 R5, RZ, RZ, R14 ;  /* 0x000000ffff057224 */ /* 0x000fce00078e000e */
[----:B------:R-:W-:Y:S05]  /*109d0*/  WARPSYNC.COLLECTIVE R15, `(.L_x_2402) ;  /* 0x000000000f087348 */ /* 0x000fea0003c00000 */
[----:B------:R0:W1:Y:S02]  /*109e0*/  SHFL.IDX P6, R14, R13, R12, R11 ;  /* 0x0000000c0d0e7389 */ /* 0x00006400000c000b */
[----:B01----:R-:W-:Y:S01]  /*109f0*/  ENDCOLLECTIVE ;  /* 0x000000000000791b */ /* 0x003fe20003800000 */
.L_x_2402:
        /* <DEDUP_REMOVED lines=18> */
.L_x_2403:
[----:B------:R-:W-:Y:S02]  /*10b20*/  IMAD.MOV.U32 R13, RZ, RZ, R0 ;  /* 0x000000ffff0d7224 */ /* 0x000fe400078e0000 */
[----:B------:R-:W-:-:S07]  /*10b30*/  IMAD.MOV.U32 R5, RZ, RZ, R14 ;  /* 0x000000ffff057224 */ /* 0x000fce00078e000e */
[----:B------:R-:W-:Y:S05]  /*10b40*/  WARPSYNC.COLLECTIVE R15, `(.L_x_2404) ;  /* 0x000000000f087348 */ /* 0x000fea0003c00000 */
[----:B------:R0:W1:Y:S02]  /*10b50*/  SHFL.IDX P6, R14, R13, R12, R11 ;  /* 0x0000000c0d0e7389 */ /* 0x00006400000c000b */
[----:B01----:R-:W-:Y:S01]  /*10b60*/  ENDCOLLECTIVE ;  /* 0x000000000000791b */ /* 0x003fe20003800000 */
.L_x_2404:
        /* <DEDUP_REMOVED lines=18> */
.L_x_2405:
[----:B------:R-:W-:Y:S02]  /*10c90*/  IMAD.MOV.U32 R13, RZ, RZ, R0 ;  /* 0x000000ffff0d7224 */ /* 0x000fe400078e0000 */
[----:B------:R-:W-:-:S07]  /*10ca0*/  IMAD.MOV.U32 R5, RZ, RZ, R14 ;  /* 0x000000ffff057224 */ /* 0x000fce00078e000e */
[----:B------:R-:W-:Y:S05]  /*10cb0*/  WARPSYNC.COLLECTIVE R15, `(.L_x_2406) ;  /* 0x000000000f087348 */ /* 0x000fea0003c00000 */
[----:B------:R0:W1:Y:S02]  /*10cc0*/  SHFL.IDX P6, R14, R13, R12, R11 ;  /* 0x0000000c0d0e7389 */ /* 0x00006400000c000b */
[----:B01----:R-:W-:Y:S01]  /*10cd0*/  ENDCOLLECTIVE ;  /* 0x000000000000791b */ /* 0x003fe20003800000 */
.L_x_2406:
        /* <DEDUP_REMOVED lines=18> */
.L_x_2407:
[----:B------:R-:W-:Y:S02]  /*10e00*/  IMAD.MOV.U32 R13, RZ, RZ, R0 ;  /* 0x000000ffff0d7224 */ /* 0x000fe400078e0000 */
[----:B------:R-:W-:-:S07]  /*10e10*/  IMAD.MOV.U32 R5, RZ, RZ, R14 ;  /* 0x000000ffff057224 */ /* 0x000fce00078e000e */
[----:B------:R-:W-:Y:S05]  /*10e20*/  WARPSYNC.COLLECTIVE R15, `(.L_x_2408) ;  /* 0x000000000f087348 */ /* 0x000fea0003c00000 */
[----:B------:R0:W1:Y:S02]  /*10e30*/  SHFL.IDX P6, R14, R13, R12, R11 ;  /* 0x0000000c0d0e7389 */ /* 0x00006400000c000b */
[----:B01----:R-:W-:Y:S01]  /*10e40*/  ENDCOLLECTIVE ;  /* 0x000000000000791b */ /* 0x003fe20003800000 */
.L_x_2408:
[----:B------:R-:W-:Y:S01]  /*10e50*/  ULDC.64 UR4, c[0x0][0x208] ;  /* 0x0000820000047ab9 */ /* 0x000fe20000000a00 */
[----:B------:R-:W-:Y:S02]  /*10e60*/  IMAD.MOV.U32 R13, RZ, RZ, R4 ;  /* 0x000000ffff0d7224 */ /* 0x000fe400078e0004 */
[----:B------:R-:W-:Y:S02]  /*10e70*/  IMAD.MOV.U32 R12, RZ, RZ, 0x7 ;  /* 0x00000007ff0c7424 */ /* 0x000fe400078e00ff */
[----:B------:R-:W-:-:S05]  /*10e80*/  IMAD.MOV.U32 R6, RZ, RZ, R14 ;  /* 0x000000ffff067224 */ /* 0x000fca00078e000e */
[----:B------:R-:W-:-:S05]  /*10e90*/  @!P4 LEA R6, P3, R9, R6, 0x1 ;  /* 0x000000060906c211 */ /* 0x000fca00078608ff */
[----:B------:R-:W-:-:S04]  /*10ea0*/  @!P4 IMAD.X R5, RZ, RZ, R5, P3 ;  /* 0x000000ffff05c224 */ /* 0x000fc800018e0605 */
        /* <DEDUP_REMOVED lines=10> */
.L_x_2409:
[----:B------:R-:W-:Y:S02]  /*10f50*/  IMAD.MOV.U32 R13, RZ, RZ, R0 ;  /* 0x000000ffff0d7224 */ /* 0x000fe400078e0000 */
[----:B------:R-:W-:-:S07]  /*10f60*/  IMAD.MOV.U32 R4, RZ, RZ, R14 ;  /* 0x000000ffff047224 */ /* 0x000fce00078e000e */
[----:B------:R-:W-:Y:S05]  /*10f70*/  WARPSYNC.COLLECTIVE R15, `(.L_x_2410) ;  /* 0x000000000f087348 */ /* 0x000fea0003c00000 */
[----:B------:R0:W1:Y:S02]  /*10f80*/  SHFL.IDX P6, R14, R13, R12, R11 ;  /* 0x0000000c0d0e7389 */ /* 0x00006400000c000b */
[----:B01----:R-:W-:Y:S01]  /*10f90*/  ENDCOLLECTIVE ;  /* 0x000000000000791b */ /* 0x003fe20003800000 */
.L_x_2410:
[----:B------:R-:W-:Y:S01]  /*10fa0*/  IMAD.MOV.U32 R0, RZ, RZ, R14 ;  /* 0x000000ffff007224 */ /* 0x000fe200078e000e */
[----:B------:R-:W-:Y:S06]  /*10fb0*/  BRA `(.L_x_2411) ;  /* 0xffffffc000ec7947 */ /* 0x000fec000383ffff */
.L_x_2309:
[----:B0-----:R0:W1:Y:S02]  /*10fc0*/  SYNCS.PHASECHK.TRANS64.TRYWAIT P0, [R17+URZ+0x34820], R0 ;  /* 0x03482000110075a7 */ /* 0x001064000800017f */
[----:B-1----:R-:W-:Y:S05]  /*10fd0*/  @!P0 NANOSLEEP.SYNCS 0x989680 ;  /* 0x009896800000895d */ /* 0x002fea0003900000 */
[----:B------:R-:W1:Y:S02]  /*10fe0*/  @!P0 SYNCS.PHASECHK.TRANS64 P0, [R17+URZ+0x34820], R0 ;  /* 0x03482000110085a7 */ /* 0x000e64000800007f */
[----:B-1----:R-:W-:Y:S05]  /*10ff0*/  @!P0 BRA `(.L_x_2309) ;  /* 0xfffffffc00f08947 */ /* 0x002fea000383ffff */
[----:B------:R-:W-:Y:S05]  /*11000*/  BRA `(.L_x_2412) ;  /* 0xffffffc400647947 */ /* 0x000fea000383ffff */
.L_x_2316:
[----:B0-----:R0:W1:Y:S02]  /*11010*/  SYNCS.PHASECHK.TRANS64.TRYWAIT P0, [R2+URZ+0x34840], R3 ;  /* 0x03484003020075a7 */ /* 0x001064000800017f */
[----:B-1----:R-:W-:Y:S05]  /*11020*/  @!P0 NANOSLEEP.SYNCS 0x989680 ;  /* 0x009896800000895d */ /* 0x002fea0003900000 */
[----:B------:R-:W1:Y:S02]  /*11030*/  @!P0 SYNCS.PHASECHK.TRANS64 P0, [R2+URZ+0x34840], R3 ;  /* 0x03484003020085a7 */ /* 0x000e64000800007f */
[----:B-1----:R-:W-:Y:S05]  /*11040*/  @!P0 BRA `(.L_x_2316) ;  /* 0xfffffffc00f08947 */ /* 0x002fea000383ffff */
[----:B------:R-:W-:Y:S05]  /*11050*/  BRA `(.L_x_2413) ;  /* 0xffffffc800207947 */ /* 0x000fea000383ffff */
.L_x_2323:
[----:B0-----:R0:W1:Y:S02]  /*11060*/  SYNCS.PHASECHK.TRANS64.TRYWAIT P0, [R3+URZ+0x60], R2 ;  /* 0x00006002030075a7 */ /* 0x001064000800017f */
[----:B-1----:R-:W-:Y:S05]  /*11070*/  @!P0 NANOSLEEP.SYNCS 0x989680 ;  /* 0x009896800000895d */ /* 0x002fea0003900000 */
[----:B------:R-:W1:Y:S02]  /*11080*/  @!P0 SYNCS.PHASECHK.TRANS64 P0, [R3+URZ+0x60], R2 ;  /* 0x00006002030085a7 */ /* 0x000e64000800007f */
[----:B-1----:R-:W-:Y:S05]  /*11090*/  @!P0 BRA `(.L_x_2323) ;  /* 0xfffffffc00f08947 */ /* 0x002fea000383ffff */
[----:B------:R-:W-:Y:S05]  /*110a0*/  BRA `(.L_x_2414) ;  /* 0xffffffcc00247947 */ /* 0x000fea000383ffff */
.L_x_2333:
[----:B--2---:R2:W3:Y:S02]  /*110b0*/  SYNCS.PHASECHK.TRANS64.TRYWAIT P0, [R3+URZ+0x34840], R2 ;  /* 0x03484002030075a7 */ /* 0x0044e4000800017f */
[----:B---3--:R-:W-:Y:S05]  /*110c0*/  @!P0 NANOSLEEP.SYNCS 0x989680 ;  /* 0x009896800000895d */ /* 0x008fea0003900000 */
[----:B------:R-:W3:Y:S02]  /*110d0*/  @!P0 SYNCS.PHASECHK.TRANS64 P0, [R3+URZ+0x34840], R2 ;  /* 0x03484002030085a7 */ /* 0x000ee4000800007f */
[----:B---3--:R-:W-:Y:S05]  /*110e0*/  @!P0 BRA `(.L_x_2333) ;  /* 0xfffffffc00f08947 */ /* 0x008fea000383ffff */
[----:B------:R-:W-:Y:S05]  /*110f0*/  BRA `(.L_x_2415) ;  /* 0xffffffd000a87947 */ /* 0x000fea000383ffff */
.L_x_2340:
[----:B0-----:R0:W1:Y:S02]  /*11100*/  SYNCS.PHASECHK.TRANS64.TRYWAIT P0, [R2+URZ+0x60], R3 ;  /* 0x00006003020075a7 */ /* 0x001064000800017f */
[----:B-1----:R-:W-:Y:S05]  /*11110*/  @!P0 NANOSLEEP.SYNCS 0x989680 ;  /* 0x009896800000895d */ /* 0x002fea0003900000 */
[----:B------:R-:W1:Y:S02]  /*11120*/  @!P0 SYNCS.PHASECHK.TRANS64 P0, [R2+URZ+0x60], R3 ;  /* 0x00006003020085a7 */ /* 0x000e64000800007f */
[----:B-1----:R-:W-:Y:S05]  /*11130*/  @!P0 BRA `(.L_x_2340) ;  /* 0xfffffffc00f08947 */ /* 0x002fea000383ffff */
[----:B------:R-:W-:Y:S05]  /*11140*/  BRA `(.L_x_2416) ;  /* 0xffffffd400b47947 */ /* 0x000fea000383ffff */
.L_x_2349:
[----:B---3--:R3:W4:Y:S02]  /*11150*/  SYNCS.PHASECHK.TRANS64.TRYWAIT P0, [R2+URZ+0x34840], R3 ;  /* 0x03484003020075a7 */ /* 0x008724000800017f */
[----:B----4-:R-:W-:Y:S05]  /*11160*/  @!P0 NANOSLEEP.SYNCS 0x989680 ;  /* 0x009896800000895d */ /* 0x010fea0003900000 */
[----:B------:R-:W4:Y:S02]  /*11170*/  @!P0 SYNCS.PHASECHK.TRANS64 P0, [R2+URZ+0x34840], R3 ;  /* 0x03484003020085a7 */ /* 0x000f24000800007f */
[----:B----4-:R-:W-:Y:S05]  /*11180*/  @!P0 BRA `(.L_x_2349) ;  /* 0xfffffffc00f08947 */ /* 0x010fea000383ffff */
[----:B------:R-:W-:Y:S05]  /*11190*/  BRA `(.L_x_2417) ;  /* 0xffffffdc000c7947 */ /* 0x000fea000383ffff */
.L_x_2356:
[----:B0-----:R0:W1:Y:S02]  /*111a0*/  SYNCS.PHASECHK.TRANS64.TRYWAIT P0, [R2+URZ+0x60], R5 ;  /* 0x00006005020075a7 */ /* 0x001064000800017f */
[----:B-1----:R-:W-:Y:S05]  /*111b0*/  @!P0 NANOSLEEP.SYNCS 0x989680 ;  /* 0x009896800000895d */ /* 0x002fea0003900000 */
[----:B------:R-:W1:Y:S02]  /*111c0*/  @!P0 SYNCS.PHASECHK.TRANS64 P0, [R2+URZ+0x60], R5 ;  /* 0x00006005020085a7 */ /* 0x000e64000800007f */
[----:B-1----:R-:W-:Y:S05]  /*111d0*/  @!P0 BRA `(.L_x_2356) ;  /* 0xfffffffc00f08947 */ /* 0x002fea000383ffff */
[----:B------:R-:W-:Y:S05]  /*111e0*/  BRA `(.L_x_2418) ;  /* 0xffffffe000187947 */ /* 0x000fea000383ffff */
.L_x_2367:
[----:B0-----:R0:W2:Y:S02]  /*111f0*/  SYNCS.PHASECHK.TRANS64.TRYWAIT P0, [R0+URZ+0x34860], R3 ;  /* 0x03486003000075a7 */ /* 0x0010a4000800017f */
[----:B--2---:R-:W-:Y:S05]  /*11200*/  @!P0 NANOSLEEP.SYNCS 0x989680 ;  /* 0x009896800000895d */ /* 0x004fea0003900000 */
[----:B------:R-:W2:Y:S02]  /*11210*/  @!P0 SYNCS.PHASECHK.TRANS64 P0, [R0+URZ+0x34860], R3 ;  /* 0x03486003000085a7 */ /* 0x000ea4000800007f */
[----:B--2---:R-:W-:Y:S05]  /*11220*/  @!P0 BRA `(.L_x_2367) ;  /* 0xfffffffc00f08947 */ /* 0x004fea000383ffff */
[----:B------:R-:W-:Y:S05]  /*11230*/  BRA `(.L_x_2419) ;  /* 0xffffffe4005c7947 */ /* 0x000fea000383ffff */
.L_x_2374:
[----:B------:R-:W-:Y:S01]  /*11240*/  BSSY B0, `(.L_x_2420) ;  /* 0x0000008000007945 */ /* 0x000fe20003800000 */
[----:B-----5:R-:W-:Y:S02]  /*11250*/  IMAD.MOV.U32 R13, RZ, RZ, R2 ;  /* 0x000000ffff0d7224 */ /* 0x020fe400078e0002 */
[----:B------:R-:W-:Y:S02]  /*11260*/  IMAD.MOV.U32 R12, RZ, RZ, RZ ;  /* 0x000000ffff0c7224 */ /* 0x000fe400078e00ff */
[----:B------:R-:W-:Y:S02]  /*11270*/  IMAD.MOV.U32 R11, RZ, RZ, 0x1f ;  /* 0x0000001fff0b7424 */ /* 0x000fe400078e00ff */
[----:B------:R-:W-:-:S07]  /*11280*/  IMAD.MOV.U32 R15, RZ, RZ, -0x1 ;  /* 0xffffffffff0f7424 */ /* 0x000fce00078e00ff */
[----:B-12---:R-:W-:Y:S05]  /*11290*/  WARPSYNC.COLLECTIVE R15, `(.L_x_2421) ;  /* 0x000000000f087348 */ /* 0x006fea0003c00000 */
[----:B------:R0:W3:Y:S02]  /*112a0*/  SHFL.IDX P6, R14, R13, R12, R11 ;  /* 0x0000000c0d0e7389 */ /* 0x0000e400000c000b */
[----:B0123--:R-:W-:Y:S01]  /*112b0*/  ENDCOLLECTIVE ;  /* 0x000000000000791b */ /* 0x00ffe20003800000 */
.L_x_2421:
[----:B------:R-:W-:Y:S05]  /*112c0*/  BSYNC B0 ;  /* 0x0000000000007941 */ /* 0x000fea0003800000 */
.L_x_2420:
[----:B------:R-:W-:Y:S05]  /*112d0*/  BRA `(.L_x_2422) ;  /* 0xffffffe800547947 */ /* 0x000fea000383ffff */
.L_x_2377:
[----:B0-----:R0:W1:Y:S02]  /*112e0*/  SYNCS.PHASECHK.TRANS64.TRYWAIT P0, [R0+URZ+0x34820], R3 ;  /* 0x03482003000075a7 */ /* 0x001064000800017f */
[----:B-1----:R-:W-:Y:S05]  /*112f0*/  @!P0 NANOSLEEP.SYNCS 0x989680 ;  /* 0x009896800000895d */ /* 0x002fea0003900000 */
[----:B------:R-:W1:Y:S02]  /*11300*/  @!P0 SYNCS.PHASECHK.TRANS64 P0, [R0+URZ+0x34820], R3 ;  /* 0x03482003000085a7 */ /* 0x000e64000800007f */
[----:B-1----:R-:W-:Y:S05]  /*11310*/  @!P0 BRA `(.L_x_2377) ;  /* 0xfffffffc00f08947 */ /* 0x002fea000383ffff */
[----:B------:R-:W-:Y:S05]  /*11320*/  BRA `(.L_x_2423) ;  /* 0xffffffe800a07947 */ /* 0x000fea000383ffff */
.L_x_2378:
        /* <DEDUP_REMOVED lines=11> */
.L_x_2425:
[----:B------:R-:W-:Y:S05]  /*113e0*/  BSYNC B0 ;  /* 0x0000000000007941 */ /* 0x000fea0003800000 */
.L_x_2424:
[----:B------:R-:W-:Y:S05]  /*113f0*/  BRA `(.L_x_2426) ;  /* 0xffffffe800887947 */ /* 0x000fea000383ffff */
.L_x_2381:
[----:B------:R-:W-:Y:S01]  /*11400*/  BSSY B1, `(.L_x_2427) ;  /* 0x0000006000017945 */ /* 0x000fe20003800000 */
[----:B------:R-:W-:-:S07]  /*11410*/  IMAD.MOV.U32 R15, RZ, RZ, -0x1 ;  /* 0xffffffffff0f7424 */ /* 0x000fce00078e00ff */
[----:B01----:R-:W-:Y:S05]  /*11420*/  WARPSYNC.COLLECTIVE R15, `(.L_x_2428) ;  /* 0x000000000f0c7348 */ /* 0x003fea0003c00000 */
[----:B------:R-:W-:Y:S02]  /*11430*/  ELECT P6, UR62, PT ;  /* 0x00000000003e782f */ /* 0x000fe400038c0000 */
[----:B------:R-:W-:Y:S01]  /*11440*/  MOV R14, UR62 ;  /* 0x0000003e000e7c02 */ /* 0x000fe20008000f00 */
[----:B01----:R-:W-:Y:S10]  /*11450*/  ENDCOLLECTIVE ;  /* 0x000000000000791b */ /* 0x003ff40003800000 */
.L_x_2428:
[----:B------:R-:W-:Y:S05]  /*11460*/  BSYNC B1 ;  /* 0x0000000000017941 */ /* 0x000fea0003800000 */
.L_x_2427:
[----:B------:R-:W-:Y:S05]  /*11470*/  BRA `(.L_x_2429) ;  /* 0xffffffe800807947 */ /* 0x000fea000383ffff */
.L_x_2383:
[----:B0-----:R0:W1:Y:S02]  /*11480*/  SYNCS.PHASECHK.TRANS64.TRYWAIT P0, [R6+URZ], R5 ;  /* 0x00000005060075a7 */ /* 0x001064000800017f */
[----:B-1----:R-:W-:Y:S05]  /*11490*/  @!P0 NANOSLEEP.SYNCS 0x989680 ;  /* 0x009896800000895d */ /* 0x002fea0003900000 */
[----:B------:R-:W1:Y:S02]  /*114a0*/  @!P0 SYNCS.PHASECHK.TRANS64 P0, [R6+URZ], R5 ;  /* 0x00000005060085a7 */ /* 0x000e64000800007f */
[----:B-1----:R-:W-:Y:S05]  /*114b0*/  @!P0 BRA `(.L_x_2383) ;  /* 0xfffffffc00f08947 */ /* 0x002fea000383ffff */
[----:B------:R-:W-:Y:S05]  /*114c0*/  BRA `(.L_x_2430) ;  /* 0xffffffe800c07947 */ /* 0x000fea000383ffff */
.L_x_2384:
[----:B-1----:R1:W2:Y:S02]  /*114d0*/  SYNCS.PHASECHK.TRANS64.TRYWAIT P0, [R3+URZ], R2 ;  /* 0x00000002030075a7 */ /* 0x0022a4000800017f */
[----:B--2---:R-:W-:Y:S05]  /*114e0*/  @!P0 NANOSLEEP.SYNCS 0x989680 ;  /* 0x009896800000895d */ /* 0x004fea0003900000 */
[----:B------:R-:W2:Y:S02]  /*114f0*/  @!P0 SYNCS.PHASECHK.TRANS64 P0, [R3+URZ], R2 ;  /* 0x00000002030085a7 */ /* 0x000ea4000800007f */
[----:B--2---:R-:W-:Y:S05]  /*11500*/  @!P0 BRA `(.L_x_2384) ;  /* 0xfffffffc00f08947 */ /* 0x004fea000383ffff */
[----:B------:R-:W-:Y:S05]  /*11510*/  BRA `(.L_x_2431) ;  /* 0xffffffe800b47947 */ /* 0x000fea000383ffff */
.L_x_2386:
[----:B-1----:R1:W2:Y:S02]  /*11520*/  SYNCS.PHASECHK.TRANS64.TRYWAIT P0, [R18+URZ], R5 ;  /* 0x00000005120075a7 */ /* 0x0022a4000800017f */
[----:B--2---:R-:W-:Y:S05]  /*11530*/  @!P0 NANOSLEEP.SYNCS 0x989680 ;  /* 0x009896800000895d */ /* 0x004fea0003900000 */
[----:B------:R-:W2:Y:S02]  /*11540*/  @!P0 SYNCS.PHASECHK.TRANS64 P0, [R18+URZ], R5 ;  /* 0x00000005120085a7 */ /* 0x000ea4000800007f */
[----:B--2---:R-:W-:Y:S05]  /*11550*/  @!P0 BRA `(.L_x_2386) ;  /* 0xfffffffc00f08947 */ /* 0x004fea000383ffff */
[----:B------:R-:W-:Y:S05]  /*11560*/  BRA `(.L_x_2432) ;  /* 0xffffffe800b87947 */ /* 0x000fea000383ffff */
.L_x_2433:
        /* <DEDUP_REMOVED lines=9> */
.L_x_3200:


//--------------------- .text._ZN7cutlass13device_kernelIN5flash11enable_sm90INS1_16FlashAttnFwdSm90INS1_25CollectiveMainloopFwdSm90ILi2EN4cute5tupleIJNS5_1CILi1EEES8_S8_EEENS6_IJNS7_ILi128EEESA_NS7_ILi192EEEEEELi128ENS_6half_tEfNS_4arch4Sm90ELb1ELb0ELb0ELb1ELb0ELb0ELb0ELb1ELb1ELb1ELb0ELb0EEENS1_21CollectiveEpilogueFwdINS6_IJSA_SA_SA_EEES9_SD_SF_Li256ELb1ELb1ELb0ELb0EEENS1_36VarlenDynamicPersistentTileSchedulerILi128ELi128ELi256ELi128ELb0ELb1ELb1ELb1ELb1ELb1EEEEEEEEEvNT_6ParamsE --------------------------
	.section	.text._ZN7cutlass13device_kernelIN5flash11enable_sm90INS1_16FlashAttnFwdSm90INS1_25CollectiveMainloopFwdSm90ILi2EN4cute5tupleIJNS5_1CILi1EEES8_S8_EEENS6_IJNS7_ILi128EEESA_NS7_ILi192EEEEEELi128ENS_6half_tEfNS_4arch4Sm90ELb1ELb0ELb0ELb1ELb0ELb0ELb0ELb1ELb1ELb1ELb0ELb0EEENS1_21CollectiveEpilogueFwdINS6_IJSA_SA_SA_EEES9_SD_SF_Li256ELb1ELb1ELb0ELb0EEENS1_36VarlenDynamicPersistentTileSchedulerILi128ELi128ELi256ELi128ELb0ELb1ELb1ELb1ELb1ELb1EEEEEEEEEvNT_6ParamsE,"ax",@progbits
	.align	128
.text._ZN7cutlass13device_kernelIN5flash11enable_sm90INS1_16FlashAttnFwdSm90INS1_25CollectiveMainloopFwdSm90ILi2EN4cute5tupleIJNS5_1CILi1EEES8_S8_EEENS6_IJNS7_ILi128EEESA_NS7_ILi192EEEEEELi128ENS_6half_tEfNS_4arch4Sm90ELb1ELb0ELb0ELb1ELb0ELb0ELb0ELb1ELb1ELb1ELb0ELb0EEENS1_21CollectiveEpilogueFwdINS6_IJSA_SA_SA_EEES9_SD_SF_Li256ELb1ELb1ELb0ELb0EEENS1_36VarlenDynamicPersistentTileSchedulerILi128ELi128ELi256ELi128ELb0ELb1ELb1ELb1ELb1ELb1EEEEEEEEEvNT_6ParamsE:
        .type           _ZN7cutlass13device_kernelIN5flash11enable_sm90INS1_16FlashAttnFwdSm90INS1_25CollectiveMainloopFwdSm90ILi2EN4cute5tupleIJNS5_1CILi1EEES8_S8_EEENS6_IJNS7_ILi128EEESA_NS7_ILi192EEEEEELi128ENS_6half_tEfNS_4arch4Sm90ELb1ELb0ELb0ELb1ELb0ELb0ELb0ELb1ELb1ELb1ELb0ELb0EEENS1_21CollectiveEpilogueFwdINS6_IJSA_SA_SA_EEES9_SD_SF_Li256ELb1ELb1ELb0ELb0EEENS1_36VarlenDynamicPersistentTileSchedulerILi128ELi128ELi256ELi128ELb0ELb1ELb1ELb1ELb1ELb1EEEEEEEEEvNT_6ParamsE,@function
        .size           _ZN7cutlass13device_kernelIN5flash11enable_sm90INS1_16FlashAttnFwdSm90INS1_25CollectiveMainloopFwdSm90ILi2EN4cute5tupleIJNS5_1CILi1EEES8_S8_EEENS6_IJNS7_ILi128EEESA_NS7_ILi192EEEEEELi128ENS_6half_tEfNS_4arch4Sm90ELb1ELb0ELb0ELb1ELb0ELb0ELb0ELb1ELb1ELb1ELb0ELb0EEENS1_21CollectiveEpilogueFwdINS6_IJSA_SA_SA_EEES9_SD_SF_Li256ELb1ELb1ELb0ELb0EEENS1_36VarlenDynamicPersistentTileSchedulerILi128ELi128ELi256ELi128ELb0ELb1ELb1ELb1ELb1ELb1EEEEEEEEEvNT_6ParamsE,(.L_x_3201 - _ZN7cutlass13device_kernelIN5flash11enable_sm90INS1_16FlashAttnFwdSm90INS1_25CollectiveMainloopFwdSm90ILi2EN4cute5tupleIJNS5_1CILi1EEES8_S8_EEENS6_IJNS7_ILi128EEESA_NS7_ILi192EEEEEELi128ENS_6half_tEfNS_4arch4Sm90ELb1ELb0ELb0ELb1ELb0ELb0ELb0ELb1ELb1ELb1ELb0ELb0EEENS1_21CollectiveEpilogueFwdINS6_IJSA_SA_SA_EEES9_SD_SF_Li256ELb1ELb1ELb0ELb0EEENS1_36VarlenDynamicPersistentTileSchedulerILi128ELi128ELi256ELi128ELb0ELb1ELb1ELb1ELb1ELb1EEEEEEEEEvNT_6ParamsE)
        .other          _ZN7cutlass13device_kernelIN5flash11enable_sm90INS1_16FlashAttnFwdSm90INS1_25CollectiveMainloopFwdSm90ILi2EN4cute5tupleIJNS5_1CILi1EEES8_S8_EEENS6_IJNS7_ILi128EEESA_NS7_ILi192EEEEEELi128ENS_6half_tEfNS_4arch4Sm90ELb1ELb0ELb0ELb1ELb0ELb0ELb0ELb1ELb1ELb1ELb0ELb0EEENS1_21CollectiveEpilogueFwdINS6_IJSA_SA_SA_EEES9_SD_SF_Li256ELb1ELb1ELb0ELb0EEENS1_36VarlenDynamicPersistentTileSchedulerILi128ELi128ELi256ELi128ELb0ELb1ELb1ELb1ELb1ELb1EEEEEEEEEvNT_6ParamsE,@"STO_CUDA_ENTRY STV_DEFAULT"
_ZN7cutlass13device_kernelIN5flash11enable_sm90INS1_16FlashAttnFwdSm90INS1_25CollectiveMainloopFwdSm90ILi2EN4cute5tupleIJNS5_1CILi1EEES8_S8_EEENS6_IJNS7_ILi128EEESA_NS7_ILi192EEEEEELi128ENS_6half_tEfNS_4arch4Sm90ELb1ELb0ELb0ELb1ELb0ELb0ELb0ELb1ELb1ELb1ELb0ELb0EEENS1_21CollectiveEpilogueFwdINS6_IJSA_SA_SA_EEES9_SD_SF_Li256ELb1ELb1ELb0ELb0EEENS1_36VarlenDynamicPersistentTileSchedulerILi128ELi128ELi256ELi128ELb0ELb1ELb1ELb1ELb1ELb1EEEEEEEEEvNT_6ParamsE:
        /* <DEDUP_REMOVED lines=17> */
.L_x_2435:
[----:B------:R-:W-:Y:S05]  /*0110*/  BSYNC B0 ;  /* 0x0000000000007941 */ /* 0x000fea0003800000 */
.L_x_2434:
        /* <DEDUP_REMOVED lines=40> */
.L_x_2436:
        /* <DEDUP_REMOVED lines=22> */
.L_x_2437:
        /* <DEDUP_REMOVED lines=18> */
.L_x_2438:
        /* <DEDUP_REMOVED lines=22> */
.L_x_2439:
        /* <DEDUP_REMOVED lines=22> */
.L_x_2440:
        /* <DEDUP_REMOVED lines=8> */
.L_x_2442:
        /* <DEDUP_REMOVED lines=14> */
[----:B------:R-:W2:Y:S01]  /*0a40*/  LDL.LU R12, [R1+0x54] ;  /* 0x00005400010c7983 */ /* 0x000ea20000300800 */
[----:B------:R-:W1:Y:S02]  /*0a50*/  S2R R0, SR_TID.X ;  /* 0x0000000000007919 */ /* 0x000e640000002100 */
[----:B-1----:R-:W-:-:S05]  /*0a60*/  VIADD R198, R0, 0xffffff80 ;  /* 0xffffff8000c67836 */ /* 0x002fca0000000000 */
[----:B------:R-:W-:-:S04]  /*0a70*/  SHF.R.S32.HI R3, RZ, 0x1f, R198 ;  /* 0x0000001fff037819 */ /* 0x000fc800000114c6 */
[CC--:B------:R-:W-:Y:S02]  /*0a80*/  LEA.HI R0, R3.reuse, R198.reuse, RZ, 0x7 ;  /* 0x000000c603007211 */ /* 0x0c0fe400078f38ff */
[----:B0-----:R-:W-:Y:S02]  /*0a90*/  LEA.HI R2, R3, R198, RZ, 0x4 ;  /* 0x000000c603027211 */ /* 0x001fe400078f20ff */
[----:B------:R-:W-:Y:S02]  /*0aa0*/  LOP3.LUT R5, R0, 0xffffff80, RZ, 0xc0, !PT ;  /* 0xffffff8000057812 */ /* 0x000fe400078ec0ff */
[----:B------:R-:W-:-:S03]  /*0ab0*/  SHF.R.S32.HI R7, RZ, 0x4, R2 ;  /* 0x00000004ff077819 */ /* 0x000fc60000011402 */
[----:B------:R-:W-:Y:S01]  /*0ac0*/  IMAD.IADD R192, R198, 0x1, -R5 ;  /* 0x00000001c6c07824 */ /* 0x000fe200078e0a05 */
[C---:B------:R-:W-:Y:S02]  /*0ad0*/  LOP3.LUT R5, R2.reuse, 0x3fffff0, RZ, 0xc0, !PT ;  /* 0x03fffff002057812 */ /* 0x040fe400078ec0ff */
[----:B------:R-:W-:Y:S02]  /*0ae0*/  LEA.HI R2, R2, R7, RZ, 0x1 ;  /* 0x0000000702027211 */ /* 0x000fe400078f08ff */
[----:B------:R-:W-:Y:S02]  /*0af0*/  SHF.R.S32.HI R9, RZ, 0x1f, R192 ;  /* 0x0000001fff097819 */ /* 0x000fe400000114c0 */
[----:B------:R-:W-:Y:S02]  /*0b00*/  LEA.HI R4, R3, R198, RZ, 0x5 ;  /* 0x000000c603047211 */ /* 0x000fe400078f28ff */
[----:B------:R-:W-:Y:S02]  /*0b10*/  LEA.HI R6, R9, R192, RZ, 0x2 ;  /* 0x000000c009067211 */ /* 0x000fe400078f10ff */
[----:B------:R-:W-:-:S02]  /*0b20*/  LOP3.LUT R2, R2, 0x1ffffffe, RZ, 0xc0, !PT ;  /* 0x1ffffffe02027812 */ /* 0x000fc400078ec0ff */
[-C--:B------:R-:W-:Y:S01]  /*0b30*/  LEA.HI R10, R3, R198.reuse, RZ, 0x2 ;  /* 0x000000c6030a7211 */ /* 0x080fe200078f10ff */
[----:B------:R-:W-:Y:S01]  /*0b40*/  IMAD.SHL.U32 R4, R4, 0x20, RZ ;  /* 0x0000002004047824 */ /* 0x000fe200078e00ff */
[----:B------:R-:W-:Y:S01]  /*0b50*/  SHF.R.S32.HI R8, RZ, 0x2, R6 ;  /* 0x00000002ff087819 */ /* 0x000fe20000011406 */
[----:B------:R-:W-:Y:S01]  /*0b60*/  IMAD.IADD R2, R7, 0x1, -R2 ;  /* 0x0000000107027824 */ /* 0x000fe200078e0a02 */
[----:B------:R-:W-:Y:S02]  /*0b70*/  SHF.R.S32.HI R11, RZ, 0x1f, R6 ;  /* 0x0000001fff0b7819 */ /* 0x000fe40000011406 */
[----:B------:R-:W-:Y:S02]  /*0b80*/  LOP3.LUT R7, R10, 0xfffffffc, RZ, 0xc0, !PT ;  /* 0xfffffffc0a077812 */ /* 0x000fe400078ec0ff */
[----:B------:R-:W-:Y:S02]  /*0b90*/  LEA.HI R3, R3, R198, RZ, 0x3 ;  /* 0x000000c603037211 */ /* 0x000fe400078f18ff */
[----:B------:R-:W-:-:S02]  /*0ba0*/  LEA.HI R11, R11, R8, RZ, 0x3 ;  /* 0x000000080b0b7211 */ /* 0x000fc400078f18ff */
[----:B------:R-:W-:Y:S01]  /*0bb0*/  SHF.R.S32.HI R193, RZ, 0x7, R0 ;  /* 0x00000007ffc17819 */ /* 0x000fe20000011400 */
[----:B------:R-:W-:Y:S01]  /*0bc0*/  IMAD.IADD R5, R198, 0x1, -R5 ;  /* 0x00000001c6057824 */ /* 0x000fe200078e0a05 */
[----:B------:R-:W-:Y:S01]  /*0bd0*/  LOP3.LUT R4, R4, 0xfffffc00, RZ, 0xc0, !PT ;  /* 0xfffffc0004047812 */ /* 0x000fe200078ec0ff */
[----:B------:R-:W-:Y:S01]  /*0be0*/  IMAD.IADD R7, R198, 0x1, -R7 ;  /* 0x00000001c6077824 */ /* 0x000fe200078e0a07 */
[----:B------:R-:W-:Y:S02]  /*0bf0*/  LOP3.LUT R187, R3, 0xfffffff8, RZ, 0xc0, !PT ;  /* 0xfffffff803bb7812 */ /* 0x000fe400078ec0ff */
[----:B------:R-:W-:Y:S02]  /*0c00*/  LOP3.LUT R11, R11, 0xfffffff8, RZ, 0xc0, !PT ;  /* 0xfffffff80b0b7812 */ /* 0x000fe400078ec0ff */
[----:B------:R-:W-:Y:S02]  /*0c10*/  LEA.HI R9, R9, R192, RZ, 0x5 ;  /* 0x000000c009097211 */ /* 0x000fe400078f28ff */
[----:B------:R-:W-:Y:S01]  /*0c20*/  LEA.HI R0, R0, R193, RZ, 0x1 ;  /* 0x000000c100007211 */ /* 0x000fe200078f08ff */
[----:B------:R-:W-:Y:S01]  /*0c30*/  IMAD R5, R5, 0x40, R4 ;  /* 0x0000004005057824 */ /* 0x000fe200078e0204 */
[----:B------:R-:W-:Y:S01]  /*0c40*/  SHF.R.S32.HI R9, RZ, 0x5, R9 ;  /* 0x00000005ff097819 */ /* 0x000fe20000011409 */
[----:B------:R-:W-:Y:S01]  /*0c50*/  IMAD.IADD R187, R198, 0x1, -R187 ;  /* 0x00000001c6bb7824 */ /* 0x000fe200078e0abb */
[----:B------:R-:W-:Y:S01]  /*0c60*/  LEA.HI R4, R7, R7, RZ, 0x1 ;  /* 0x0000000707047211 */ /* 0x000fe200078f08ff */
[----:B------:R-:W-:Y:S01]  /*0c70*/  IMAD.IADD R8, R8, 0x1, -R11 ;  /* 0x0000000108087824 */ /* 0x000fe200078e0a0b */
[----:B------:R-:W-:Y:S01]  /*0c80*/  LOP3.LUT R0, R0, 0x3fffffe, RZ, 0xc0, !PT ;  /* 0x03fffffe00007812 */ /* 0x000fe200078ec0ff */
[----:B------:R-:W-:Y:S01]  /*0c90*/  IMAD.SHL.U32 R22, R187, 0x8, RZ ;  /* 0x00000008bb167824 */ /* 0x000fe200078e00ff */
[----:B------:R-:W-:Y:S01]  /*0ca0*/  LOP3.LUT R4, R4, 0x1ffffffe, RZ, 0xc0, !PT ;  /* 0x1ffffffe04047812 */ /* 0x000fe200078ec0ff */
[----:B------:R-:W-:-:S02]  /*0cb0*/  IMAD R9, R9, 0x10, R8 ;  /* 0x0000001009097824 */ /* 0x000fc400078e0208 */
[----:B------:R-:W-:Y:S01]  /*0cc0*/  IMAD.IADD R0, R193, 0x1, -R0 ;  /* 0x00000001c1007824 */ /* 0x000fe200078e0a00 */
[----:B------:R-:W-:Y:S01]  /*0cd0*/  LOP3.LUT R23, R6, 0x7ffffffc, RZ, 0xc0, !PT ;  /* 0x7ffffffc06177812 */ /* 0x000fe200078ec0ff */
[----:B------:R-:W-:Y:S02]  /*0ce0*/  VIADD R186, R22, 0x40 ;  /* 0x0000004016ba7836 */ /* 0x000fe40000000000 */
[----:B------:R-:W-:Y:S02]  /*0cf0*/  IMAD.IADD R7, R7, 0x1, -R4 ;  /* 0x0000000107077824 */ /* 0x000fe400078e0a04 */
[----:B------:R-:W-:Y:S01]  /*0d00*/  IMAD R194, R0, 0x40, R9 ;  /* 0x0000004000c27824 */ /* 0x000fe200078e0209 */
[----:B------:R-:W-:Y:S01]  /*0d10*/  SHF.R.S32.HI R190, RZ, 0x3, R3 ;  /* 0x00000003ffbe7819 */ /* 0x000fe20000011403 */
[----:B------:R-:W-:Y:S01]  /*0d20*/  IMAD R195, R2, 0x8, R5 ;  /* 0x0000000802c37824 */ /* 0x000fe200078e0205 */
[----:B------:R-:W-:Y:S01]  /*0d30*/  SHF.R.S32.HI R197, RZ, 0x1f, R22 ;  /* 0x0000001fffc57819 */ /* 0x000fe20000011416 */
[----:B------:R-:W-:Y:S01]  /*0d40*/  IMAD.MOV.U32 R191, RZ, RZ, RZ ;  /* 0x000000ffffbf7224 */ /* 0x000fe200078e00ff */
[----:B------:R-:W-:Y:S01]  /*0d50*/  SHF.R.S32.HI R196, RZ, 0x1f, R186 ;  /* 0x0000001fffc47819 */ /* 0x000fe200000114ba */
[----:B------:R-:W-:-:S02]  /*0d60*/  IMAD.IADD R23, R192, 0x1, -R23 ;  /* 0x00000001c0177824 */ /* 0x000fc400078e0a17 */
[----:B------:R-:W-:Y:S01]  /*0d70*/  IMAD R184, R7, 0x8, R194 ;  /* 0x0000000807b87824 */ /* 0x000fe200078e02c2 */
[----:B------:R-:W-:Y:S01]  /*0d80*/  UMOV UR38, URZ ;  /* 0x0000003f00267c82 */ /* 0x000fe20008000000 */
[----:B------:R-:W-:Y:S01]  /*0d90*/  UMOV UR36, URZ ;  /* 0x0000003f00247c82 */ /* 0x000fe20008000000 */
[----:B--2---:R-:W-:-:S07]  /*0da0*/  LOP3.LUT R19, R12, 0x1, RZ, 0xfc, !PT ;  /* 0x000000010c137812 */ /* 0x004fce00078efcff */
.L_x_2496:
[----:B0--3--:R-:W0:Y:S01]  /*0db0*/  LDC.64 R2, c[0x0][0xc88] ;  /* 0x00032200ff027b82 */ /* 0x009e220000000a00 */
[----:B------:R-:W-:Y:S01]  /*0dc0*/  ULDC.64 UR4, c[0x0][0xa28] ;  /* 0x00028a0000047ab9 */ /* 0x000fe20000000a00 */
[----:B------:R-:W-:Y:S01]  /*0dd0*/  ULDC.64 UR6, c[0x0][0xa18] ;  /* 0x0002860000067ab9 */ /* 0x000fe20000000a00 */
[----:B------:R-:W-:Y:S01]  /*0de0*/  IMAD.MOV.U32 R7, RZ, RZ, RZ ;  /* 0x000000ffff077224 */ /* 0x000fe200078e00ff */
[----:B------:R-:W-:Y:S01]  /*0df0*/  ULDC.64 UR8, c[0x0][0xa20] ;  /* 0x0002880000087ab9 */ /* 0x000fe20000000a00 */
[----:B0-----:R-:W-:-:S05]  /*0e00*/  IMAD.WIDE R2, R47, 0x4, R2 ;  /* 0x000000042f027825 */ /* 0x001fca00078e0202 */
[----:B--2---:R-:W2:Y:S01]  /*0e10*/  LDG.E R185, desc[UR56][R2.64] ;  /* 0x0000003802b97981 */ /* 0x004ea2000c1e1900 */
[----:B------:R-:W-:Y:S02]  /*0e20*/  ISETP.NE.U32.AND P0, PT, RZ, UR4, PT ;  /* 0x00000004ff007c0c */ /* 0x000fe4000bf05070 */
[----:B------:R-:W-:Y:S02]  /*0e30*/  ISETP.NE.U32.AND P1, PT, RZ, UR6, PT ;  /* 0x00000006ff007c0c */ /* 0x000fe4000bf25070 */
[----:B------:R-:W-:Y:S02]  /*0e40*/  ISETP.NE.AND.EX P0, PT, RZ, UR5, PT, P0 ;  /* 0x00000005ff007c0c */ /* 0x000fe4000bf05300 */
[----:B------:R-:W-:Y:S02]  /*0e50*/  ISETP.NE.AND.EX P1, PT, RZ, UR7, PT, P1 ;  /* 0x00000007ff007c0c */ /* 0x000fe4000bf25310 */
[----:B--2---:R-:W-:-:S09]  /*0e60*/  SHF.R.S32.HI R189, RZ, 0x1f, R185 ;  /* 0x0000001fffbd7819 */ /* 0x004fd200000114b9 */
[----:B------:R-:W-:Y:S01]  /*0e70*/  @P0 LEA R4, P2, R185, UR4, 0x2 ;  /* 0x00000004b9040c11 */ /* 0x000fe2000f8410ff */
[----:B------:R-:W-:-:S03]  /*0e80*/  ULDC UR4, c[0x0][0x288] ;  /* 0x0000a20000047ab9 */ /* 0x000fc60000000800 */
[C-C-:B------:R-:W-:Y:S02]  /*0e90*/  @P0 LEA.HI.X R5, R185.reuse, UR5, R189.reuse, 0x2, P2 ;  /* 0x00000005b9050c11 */ /* 0x140fe400090f14bd */
[C---:B------:R-:W-:Y:S01]  /*0ea0*/  @P1 LEA R2, P2, R185.reuse, UR6, 0x2 ;  /* 0x00000006b9021c11 */ /* 0x040fe2000f8410ff */
[----:B------:R-:W-:Y:S01]  /*0eb0*/  IMAD.U32 R17, RZ, RZ, UR4 ;  /* 0x00000004ff117e24 */ /* 0x000fe2000f8e00ff */
[----:B------:R-:W-:Y:S01]  /*0ec0*/  ULDC.64 UR4, c[0x0][0x418] ;  /* 0x0001060000047ab9 */ /* 0x000fe20000000a00 */
[----:B------:R0:W5:Y:S01]  /*0ed0*/  @P0 LDG.E R7, desc[UR56][R4.64] ;  /* 0x0000003804070981 */ /* 0x000162000c1e1900 */
[----:B------:R-:W-:-:S05]  /*0ee0*/  @P1 LEA.HI.X R3, R185, UR7, R189, 0x2, P2 ;  /* 0x00000007b9031c11 */ /* 0x000fca00090f14bd */
[----:B------:R0:W5:Y:S01]  /*0ef0*/  @P1 LDG.E R17, desc[UR56][R2.64] ;  /* 0x0000003802111981 */ /* 0x000162000c1e1900 */
[----:B------:R-:W-:Y:S01]  /*0f00*/  UISETP.NE.U32.AND UP0, UPT, UR4, URZ, UPT ;  /* 0x0000003f0400728c */ /* 0x000fe2000bf05070 */
[----:B------:R-:W-:Y:S02]  /*0f10*/  ISETP.NE.U32.AND P2, PT, RZ, UR8, PT ;  /* 0x00000008ff007c0c */ /* 0x000fe4000bf45070 */
[----:B------:R-:W-:Y:S01]  /*0f20*/  ULDC UR4, c[0x0][0x424] ;  /* 0x0001090000047ab9 */ /* 0x000fe20000000800 */
[----:B------:R-:W-:Y:S01]  /*0f30*/  UISETP.NE.AND.EX UP0, UPT, UR5, URZ, UPT, UP0 ;  /* 0x0000003f0500728c */ /* 0x000fe2000bf05300 */
[----:B------:R-:W-:Y:S02]  /*0f40*/  ISETP.NE.AND.EX P2, PT, RZ, UR9, PT, P2 ;  /* 0x00000009ff007c0c */ /* 0x000fe4000bf45320 */
[----:B------:R-:W-:Y:S01]  /*0f50*/  ULDC UR5, c[0x0][0x2f0] ;  /* 0x0000bc0000057ab9 */ /* 0x000fe20000000800 */
[----:B------:R-:W-:-:S04]  /*0f60*/  USEL UR4, UR4, 0x1, UP0 ;  /* 0x0000000104047887 */ /* 0x000fc80008000000 */
[----:B------:R-:W-:Y:S01]  /*0f70*/  UIMAD UR4, UR4, UR5, URZ ;  /* 0x00000005040472a4 */ /* 0x000fe2000f8e023f */
[----:B0---4-:R-:W-:Y:S11]  /*0f80*/  @P1 BRA `(.L_x_2443) ;  /* 0x0000000000241947 */ /* 0x011ff60003800000 */
        /* <DEDUP_REMOVED lines=9> */
.L_x_2443:
[----:B------:R-:W-:Y:S02]  /*1020*/  IMAD.U32 R16, RZ, RZ, UR4 ;  /* 0x00000004ff107e24 */ /* 0x000fe4000f8e00ff */
[----:B------:R-:W-:Y:S01]  /*1030*/  IMAD.MOV.U32 R188, RZ, RZ, R46 ;  /* 0x000000ffffbc7224 */ /* 0x000fe200078e002e */
[----:B------:R-:W-:Y:S06]  /*1040*/  @!P2 BRA `(.L_x_2444) ;  /* 0x000000000010a947 */ /* 0x000fec0003800000 */
[----:B------:R-:W-:-:S04]  /*1050*/  LEA R2, P0, R185, UR8, 0x2 ;  /* 0x00000008b9027c11 */ /* 0x000fc8000f8010ff */
[----:B------:R-:W-:-:S05]  /*1060*/  LEA.HI.X R3, R185, UR9, R189, 0x2, P0 ;  /* 0x00000009b9037c11 */ /* 0x000fca00080f14bd */
[----:B------:R0:W5:Y:S01]  /*1070*/  LDG.E R16, desc[UR56][R2.64] ;  /* 0x0000003802107981 */ /* 0x000162000c1e1900 */
[----:B------:R-:W-:Y:S05]  /*1080*/  BRA `(.L_x_2445) ;  /* 0x0000000000247947 */ /* 0x000fea0003800000 */
.L_x_2444:
        /* <DEDUP_REMOVED lines=9> */
.L_x_2445:
[----:B------:R-:W1:Y:S01]  /*1120*/  LDC R0, c[0x0][0x448] ;  /* 0x00011200ff007b82 */ /* 0x000e620000000800 */
[----:B------:R-:W-:Y:S01]  /*1130*/  IMAD.SHL.U32 R18, R45, 0x80, RZ ;  /* 0x000000802d127824 */ /* 0x000fe200078e00ff */
[----:B------:R-:W-:Y:S01]  /*1140*/  CS2R R86, SRZ ;  /* 0x0000000000567805 */ /* 0x000fe2000001ff00 */
[----:B-----5:R-:W-:Y:S01]  /*1150*/  IMAD.IADD R16, R16, 0x1, -R7 ;  /* 0x0000000110107824 */ /* 0x020fe200078e0a07 */
        /* <DEDUP_REMOVED lines=20> */
[----:B-1----:R-:W-:Y:S01]  /*12a0*/  ISETP.NE.AND P0, PT, R0, 0x1, PT ;  /* 0x000000010000780c */ /* 0x002fe20003f05270 */
[----:B------:R-:W-:Y:S01]  /*12b0*/  VIADD R0, R18, 0x7f ;  /* 0x0000007f12007836 */ /* 0x000fe20000000000 */
[----:B------:R-:W-:-:S02]  /*12c0*/  CS2R R32, SRZ ;  /* 0x0000000000207805 */ /* 0x000fc4000001ff00 */
[----:B------:R-:W-:Y:S02]  /*12d0*/  CS2R R42, SRZ ;  /* 0x00000000002a7805 */ /* 0x000fe4000001ff00 */
[----:B------:R-:W-:Y:S02]  /*12e0*/  CS2R R40, SRZ ;  /* 0x0000000000287805 */ /* 0x000fe4000001ff00 */
[----:B------:R-:W-:Y:S02]  /*12f0*/  CS2R R38, SRZ ;  /* 0x0000000000267805 */ /* 0x000fe4000001ff00 */
[----:B------:R-:W-:Y:S02]  /*1300*/  CS2R R36, SRZ ;  /* 0x0000000000247805 */ /* 0x000fe4000001ff00 */
[----:B------:R-:W-:Y:S01]  /*1310*/  CS2R R34, SRZ ;  /* 0x0000000000227805 */ /* 0x000fe2000001ff00 */
[----:B------:R-:W-:Y:S01]  /*1320*/  IMAD.MOV.U32 R89, RZ, RZ, RZ ;  /* 0x000000ffff597224 */ /* 0x000fe200078e00ff */
[----:B------:R-:W-:-:S02]  /*1330*/  CS2R R90, SRZ ;  /* 0x00000000005a7805 */ /* 0x000fc4000001ff00 */
[----:B------:R-:W-:Y:S01]  /*1340*/  CS2R R6, SRZ ;  /* 0x0000000000067805 */ /* 0x000fe2000001ff00 */
[----:B------:R-:W-:Y:S01]  /*1350*/  IMAD.MOV.U32 R30, RZ, RZ, RZ ;  /* 0x000000ffff1e7224 */ /* 0x000fe200078e00ff */
[----:B0-----:R-:W0:Y:S01]  /*1360*/  @P0 LDC R3, c[0x0][0x44c] ;  /* 0x00011300ff030b82 */ /* 0x001e220000000800 */
[----:B------:R-:W-:Y:S02]  /*1370*/  IMAD.MOV.U32 R8, RZ, RZ, RZ ;  /* 0x000000ffff087224 */ /* 0x000fe400078e00ff */
[----:B------:R-:W-:Y:S02]  /*1380*/  IMAD.MOV.U32 R93, RZ, RZ, RZ ;  /* 0x000000ffff5d7224 */ /* 0x000fe400078e00ff */
[----:B------:R-:W-:Y:S02]  /*1390*/  IMAD.MOV.U32 R10, RZ, RZ, RZ ;  /* 0x000000ffff0a7224 */ /* 0x000fe400078e00ff */
[----:B------:R-:W-:Y:S01]  /*13a0*/  IMAD.MOV.U32 R95, RZ, RZ, RZ ;  /* 0x000000ffff5f7224 */ /* 0x000fe200078e00ff */
[----:B------:R-:W1:Y:S01]  /*13b0*/  @P0 LDC R5, c[0x0][0x450] ;  /* 0x00011400ff050b82 */ /* 0x000e620000000800 */
[----:B0-----:R-:W-:Y:S01]  /*13c0*/  @P0 IMAD.HI.U32 R2, R0, R3, RZ ;  /* 0x0000000300020227 */ /* 0x001fe200078e00ff */
[----:B------:R-:W-:-:S04]  /*13d0*/  IADD3 R3, R16, 0x80, -R17 ;  /* 0x0000008010037810 */ /* 0x000fc80007ffe811 */
[----:B-1----:R-:W-:Y:S01]  /*13e0*/  @P0 SHF.R.U32.HI R0, RZ, R5, R2 ;  /* 0x00000005ff000219 */ /* 0x002fe20000011602 */
[----:B------:R-:W-:Y:S01]  /*13f0*/  VIADD R2, R16, 0x7f ;  /* 0x0000007f10027836 */ /* 0x000fe20000000000 */
[----:B------:R-:W-:-:S03]  /*1400*/  PLOP3.LUT P0, PT, PT, PT, PT, 0x80, 0x0 ;  /* 0x000000000000781c */ /* 0x000fc60003f0f070 */
[----:B------:R-:W-:Y:S01]  /*1410*/  IMAD.IADD R0, R3, 0x1, R0 ;  /* 0x0000000103007824 */ /* 0x000fe200078e0200 */
[----:B------:R-:W-:-:S04]  /*1420*/  SHF.R.S32.HI R3, RZ, 0x1f, R2 ;  /* 0x0000001fff037819 */ /* 0x000fc80000011402 */
[----:B------:R-:W-:Y:S02]  /*1430*/  SHF.R.S32.HI R5, RZ, 0x1f, R0 ;  /* 0x0000001fff057819 */ /* 0x000fe40000011400 */
[----:B------:R-:W-:Y:S02]  /*1440*/  LEA.HI R3, R3, R2, RZ, 0x7 ;  /* 0x0000000203037211 */ /* 0x000fe400078f38ff */
[----:B------:R-:W-:Y:S02]  /*1450*/  LEA.HI R5, R5, R0, RZ, 0x7 ;  /* 0x0000000005057211 */ /* 0x000fe400078f38ff */
[----:B------:R-:W-:Y:S02]  /*1460*/  SHF.R.S32.HI R3, RZ, 0x7, R3 ;  /* 0x00000007ff037819 */ /* 0x000fe40000011403 */
[----:B------:R-:W-:-:S04]  /*1470*/  SHF.R.S32.HI R88, RZ, 0x7, R5 ;  /* 0x00000007ff587819 */ /* 0x000fc80000011405 */
[----:B------:R-:W-:Y:S02]  /*1480*/  VIMNMX R88, R3, R88, PT ;  /* 0x0000005803587248 */ /* 0x000fe40003fe0100 */
[----:B------:R-:W-:Y:S02]  /*1490*/  CS2R R2, SRZ ;  /* 0x0000000000027805 */ /* 0x000fe4000001ff00 */
[----:B------:R-:W-:-:S13]  /*14a0*/  ISETP.GE.AND P1, PT, R88, 0x1, PT ;  /* 0x000000015800780c */ /* 0x000fda0003f26270 */
[----:B------:R-:W-:Y:S05]  /*14b0*/  @!P1 BRA `(.L_x_2446) ;  /* 0x0000008000089947 */ /* 0x000fea0003800000 */
        /* <DEDUP_REMOVED lines=31> */
.L_x_2447:
[----:B------:R-:W-:Y:S02]  /*16b0*/  LEA.HI R0, R191, R191, RZ, 0x1 ;  /* 0x000000bfbf007211 */ /* 0x000fe400078f08ff */
[----:B------:R-:W-:Y:S02]  /*16c0*/  ISETP.NE.AND P0, PT, R19, 0x3, PT ;  /* 0x000000031300780c */ /* 0x000fe40003f05270 */
[----:B------:R-:W-:-:S05]  /*16d0*/  LOP3.LUT R0, R0, 0xfffffffe, RZ, 0xc0, !PT ;  /* 0xfffffffe00007812 */ /* 0x000fca00078ec0ff */
[----:B------:R-:W-:-:S05]  /*16e0*/  IMAD.IADD R0, R191, 0x1, -R0 ;  /* 0x00000001bf007824 */ /* 0x000fca00078e0a00 */
[----:B------:R-:W-:-:S04]  /*16f0*/  SHF.L.U32 R0, R0, 0x1f, RZ ;  /* 0x0000001f00007819 */ /* 0x000fc800000006ff */
[----:B------:R-:W0:Y:S02]  /*1700*/  SYNCS.PHASECHK.TRANS64.TRYWAIT P1, [UR37+0x34800], R0 ;  /* 0x03480000ff0075a7 */ /* 0x000e240008020165 */
[----:B0-----:R-:W-:Y:S05]  /*1710*/  @!P1 BRA `(.L_x_2448) ;  /* 0x0000010000c89947 */ /* 0x001fea0003800000 */
.L_x_2621:
[----:B------:R-:W-:Y:S05]  /*1720*/  @!P0 BRA `(.L_x_2449) ;  /* 0x0000000000048947 */ /* 0x000fea0003800000 */
[----:B------:R-:W-:Y:S01]  /*1730*/  BPT.TRAP 0x1 ;  /* 0x000000040000795c */ /* 0x000fe20000300000 */
.L_x_2449:
[----:B------:R-:W-:Y:S02]  /*1740*/  IMAD.U32 R2, RZ, RZ, UR36 ;  /* 0x00000024ff027e24 */ /* 0x000fe4000f8e00ff */
[----:B0-----:R-:W-:-:S03]  /*1750*/  IMAD.U32 R3, RZ, RZ, UR38 ;  /* 0x00000026ff037e24 */ /* 0x001fc6000f8e00ff */
[----:B------:R-:W-:Y:S02]  /*1760*/  LEA R2, R2, UR37, 0x3 ;  /* 0x0000002502027c11 */ /* 0x000fe4000f8e18ff */
[----:B------:R-:W-:-:S04]  /*1770*/  SHF.L.U32 R3, R3, 0x1f, RZ ;  /* 0x0000001f03037819 */ /* 0x000fc800000006ff */
[----:B------:R0:W1:Y:S01]  /*1780*/  SYNCS.PHASECHK.TRANS64.TRYWAIT P2, [R2+URZ+0x34830], R3 ;  /* 0x03483003020075a7 */ /* 0x000062000804017f */
[----:B------:R-:W-:Y:S05]  /*1790*/  @!P0 BRA `(.L_x_2450) ;  /* 0x0000000000048947 */ /* 0x000fea0003800000 */
[----:B------:R-:W-:Y:S01]  /*17a0*/  BPT.TRAP 0x1 ;  /* 0x000000040000795c */ /* 0x000fe20000300000 */
.L_x_2450:
[----:B------:R-:W2:Y:S02]  /*17b0*/  S2R R0, SR_TID.X ;  /* 0x0000000000007919 */ /* 0x000ea40000002100 */
[----:B--2---:R-:W-:Y:S01]  /*17c0*/  LOP3.LUT P1, RZ, R0, 0x7f, RZ, 0xc0, !PT ;  /* 0x0000007f00ff7812 */ /* 0x004fe2000782c0ff */
[----:B-1----:R-:W-:-:S12]  /*17d0*/  @P2 BRA `(.L_x_2451) ;  /* 0x0000000000082947 */ /* 0x002fd80003800000 */
[----:B------:R-:W1:Y:S02]  /*17e0*/  SYNCS.PHASECHK.TRANS64.TRYWAIT P2, [R2+URZ+0x34830], R3 ;  /* 0x03483003020075a7 */ /* 0x000e64000804017f */
[----:B-1----:R-:W-:Y:S05]  /*17f0*/  @!P2 BRA `(.L_x_2452) ;  /* 0x0000010000a8a947 */ /* 0x002fea0003800000 */
.L_x_2451:
[----:B------:R-:W-:Y:S05]  /*1800*/  WARPSYNC.ALL ;  /* 0x0000000000007948 */ /* 0x000fea0003800000 */
[----:B------:R-:W-:Y:S01]  /*1810*/  UIADD3 UR4, UR37, 0x1c400, URZ ;  /* 0x0001c40025047890 */ /* 0x000fe2000fffe03f */
[----:B------:R-:W-:Y:S01]  /*1820*/  WARPGROUP.ARRIVE ;  /* 0x00000000000079c5 */ /* 0x000fe20000000000 */
[----:B------:R-:W-:Y:S01]  /*1830*/  ULOP3.LUT UR52, UR52, 0x10000, URZ, 0xfc, !UPT ;  /* 0x0001000034347892 */ /* 0x000fe2000f8efc3f */
[----:B------:R-:W2:Y:S01]  /*1840*/  LDC R0, c[0x0][0x448] ;  /* 0x00011200ff007b82 */ /* 0x000ea20000000800 */
[----:B------:R-:W-:Y:S01]  /*1850*/  USHF.R.U32.HI UR4, URZ, 0x4, UR4 ;  /* 0x000000043f047899 */ /* 0x000fe20008011604 */
[----:B01----:R-:W-:Y:S01]  /*1860*/  @!P1 VIADD R2, R2, 0x34840 ;  /* 0x0003484002029836 */ /* 0x003fe20000000000 */
[----:B------:R-:W-:Y:S01]  /*1870*/  UMOV UR53, 0x40000040 ;  /* 0x4000004000357882 */ /* 0x000fe20000000000 */
[----:B------:R-:W-:Y:S01]  /*1880*/  UMOV UR55, 0x40000040 ;  /* 0x4000004000377882 */ /* 0x000fe20000000000 */
[----:B------:R-:W-:Y:S01]  /*1890*/  ULOP3.LUT UR4, UR4, 0x3fff, URZ, 0xc0, !UPT ;  /* 0x00003fff04047892 */ /* 0x000fe2000f8ec03f */
[----:B------:R-:W-:Y:S01]  /*18a0*/  CS2R R150, SRZ ;  /* 0x0000000000967805 */ /* 0x000fe2000001ff00 */
[----:B------:R-:W-:Y:S01]  /*18b0*/  UMOV UR5, 0x40000040 ;  /* 0x4000004000057882 */ /* 0x000fe20000000000 */
[----:B------:R-:W-:Y:S01]  /*18c0*/  UMOV UR7, 0x40000040 ;  /* 0x4000004000077882 */ /* 0x000fe20000000000 */
[----:B------:R-:W-:Y:S01]  /*18d0*/  ULOP3.LUT UR39, UR4, 0x10000, URZ, 0xfc, !UPT ;  /* 0x0001000004277892 */ /* 0x000fe2000f8efc3f */
[----:B------:R-:W-:Y:S01]  /*18e0*/  @!P1 PRMT R2, RZ, 0x654, R2 ;  /* 0x00000654ff029816 */ /* 0x000fe20000000002 */
[----:B------:R-:W-:Y:S01]  /*18f0*/  UIADD3 UR4, UR52, 0x2, URZ ;  /* 0x0000000234047890 */ /* 0x000fe2000fffe03f */
[----:B------:R-:W-:Y:S01]  /*1900*/  CS2R R148, SRZ ;  /* 0x0000000000947805 */ /* 0x000fe2000001ff00 */
[----:B------:R-:W-:Y:S01]  /*1910*/  UIMAD UR54, UR36, 0xc00, UR39 ;  /* 0x00000c00243678a4 */ /* 0x000fe2000f8e0227 */
[----:B------:R-:W-:Y:S01]  /*1920*/  CS2R R146, SRZ ;  /* 0x0000000000927805 */ /* 0x000fe2000001ff00 */
[----:B------:R-:W-:Y:S01]  /*1930*/  UIADD3 UR8, UR52, 0x4, URZ ;  /* 0x0000000434087890 */ /* 0x000fe2000fffe03f */
[----:B------:R-:W-:Y:S01]  /*1940*/  CS2R R144, SRZ ;  /* 0x0000000000907805 */ /* 0x000fe2000001ff00 */
[----:B------:R-:W-:Y:S01]  /*1950*/  UIADD3 UR6, UR54, 0x2, URZ ;  /* 0x0000000236067890 */ /* 0x000fe2000fffe03f */
[----:B------:R-:W-:Y:S01]  /*1960*/  CS2R R142, SRZ ;  /* 0x00000000008e7805 */ /* 0x000fe2000001ff00 */
[----:B------:R-:W-:Y:S01]  /*1970*/  UIADD3 UR10, UR54, 0x4, URZ ;  /* 0x00000004360a7890 */ /* 0x000fe2000fffe03f */
[----:B------:R-:W-:Y:S01]  /*1980*/  CS2R R140, SRZ ;  /* 0x00000000008c7805 */ /* 0x000fe2000001ff00 */
[----:B------:R-:W-:Y:S01]  /*1990*/  UMOV UR9, 0x40000040 ;  /* 0x4000004000097882 */ /* 0x000fe20000000000 */
[----:B------:R-:W-:Y:S01]  /*19a0*/  HGMMA.64x128x16.F32 R24, gdesc[UR52], RZ, !UPT, gsb0 ;  /* 0x01e00000341879f0 */ /* 0x000fe2000c0008ff */
[----:B------:R-:W-:Y:S01]  /*19b0*/  UMOV UR11, 0x40000040 ;  /* 0x40000040000b7882 */ /* 0x000fe20000000000 */
[----:B------:R-:W-:Y:S01]  /*19c0*/  UIADD3 UR12, UR52, 0x6, URZ ;  /* 0x00000006340c7890 */ /* 0x000fe2000fffe03f */
[----:B--2---:R-:W-:Y:S01]  /*19d0*/  ISETP.NE.AND P2, PT, R0, 0x1, PT ;  /* 0x000000010000780c */ /* 0x004fe20003f45270 */
[----:B------:R-:W-:Y:S01]  /*19e0*/  UIADD3 UR14, UR54, 0x6, URZ ;  /* 0x00000006360e7890 */ /* 0x000fe2000fffe03f */
[----:B------:R-:W-:Y:S01]  /*19f0*/  IMAD.IADD R0, R184, 0x1, R18 ;  /* 0x00000001b8007824 */ /* 0x000fe200078e0212 */
        /* <DEDUP_REMOVED lines=11> */
[----:B------:R-:W0:Y:S01]  /*1ab0*/  @P2 LDC R3, c[0x0][0x44c] ;  /* 0x00011300ff032b82 */ /* 0x000e220000000800 */
        /* <DEDUP_REMOVED lines=9> */
[----:B------:R-:W1:Y:S01]  /*1b50*/  @P2 LDC R4, c[0x0][0x450] ;  /* 0x00011400ff042b82 */ /* 0x000e620000000800 */
        /* <DEDUP_REMOVED lines=13> */
[----:B0-----:R-:W-:Y:S01]  /*1c30*/  @P2 IMAD.HI.U32 R3, R0, R3, RZ ;  /* 0x0000000300032227 */ /* 0x001fe200078e00ff */
        /* <DEDUP_REMOVED lines=9> */
[----:B-1----:R-:W-:Y:S01]  /*1cd0*/  @P2 SHF.R.U32.HI R0, RZ, R4, R3 ;  /* 0x00000004ff002219 */ /* 0x002fe20000011603 */
[----:B------:R-:W-:Y:S01]  /*1ce0*/  UIADD3 UR50, UR54, 0x806, URZ ;  /* 0x0000080636327890 */ /* 0x000fe2000fffe03f */
[----:B------:R-:W-:Y:S01]  /*1cf0*/  IMAD.MOV.U32 R3, RZ, RZ, -0x80 ;  /* 0xffffff80ff037424 */ /* 0x000fe200078e00ff */
[----:B------:R-:W-:Y:S01]  /*1d00*/  UMOV UR49, 0x40000040 ;  /* 0x4000004000317882 */ /* 0x000fe20000000000 */
[----:B------:R-:W-:Y:S01]  /*1d10*/  UMOV UR51, 0x40000040 ;  /* 0x4000004000337882 */ /* 0x000fe20000000000 */
[----:B------:R-:W0:Y:S01]  /*1d20*/  SHFL.IDX PT, R5, R0, 0x1, 0x1c1f ;  /* 0x003c1f0000057f89 */ /* 0x000e2200000e0000 */
[----:B------:R-:W-:Y:S01]  /*1d30*/  IMAD R3, R88, R3, 0x80 ;  /* 0x0000008058037424 */ /* 0x000fe200078e0203 */
[----:B------:R-:W-:-:S03]  /*1d40*/  CS2R R116, SRZ ;  /* 0x0000000000747805 */ /* 0x000fc6000001ff00 */
[----:B------:R-:W-:Y:S02]  /*1d50*/  VIADD R6, R3, 0x1 ;  /* 0x0000000103067836 */ /* 0x000fe40000000000 */
[----:B------:R-:W-:Y:S02]  /*1d60*/  IMAD.IADD R4, R16, 0x1, R3 ;  /* 0x0000000110047824 */ /* 0x000fe400078e0203 */
[C---:B------:R-:W-:Y:S02]  /*1d70*/  IMAD R6, R23.reuse, -0x2, R6 ;  /* 0xfffffffe17067824 */ /* 0x040fe400078e0206 */
[----:B------:R-:W-:-:S03]  /*1d80*/  IMAD R3, R23, -0x2, R4 ;  /* 0xfffffffe17037824 */ /* 0x000fc600078e0204 */
[----:B------:R-:W-:-:S04]  /*1d90*/  IADD3 R6, -R17, R6, R16 ;  /* 0x0000000611067210 */ /* 0x000fc80007ffe110 */
[----:B0-----:R-:W-:-:S04]  /*1da0*/  VIADDMNMX R5, R5, R6, R3, PT ;  /* 0x0000000605057246 */ /* 0x001fc80003800103 */
[C---:B------:R-:W-:Y:S02]  /*1db0*/  ISETP.GT.AND P3, PT, R5.reuse, RZ, PT ;  /* 0x000000ff0500720c */ /* 0x040fe40003f64270 */
[C---:B------:R-:W-:Y:S02]  /*1dc0*/  ISETP.GT.AND P4, PT, R5.reuse, 0x1, PT ;  /* 0x000000010500780c */ /* 0x040fe40003f84270 */
[----:B------:R-:W-:Y:S01]  /*1dd0*/  ISETP.GT.AND P5, PT, R5, 0x8, PT ;  /* 0x000000080500780c */ /* 0x000fe20003fa4270 */
        /* <DEDUP_REMOVED lines=70> */
[----:B------:R-:W-:Y:S01]  /*2240*/  FMNMX.FTZ R4, R47, R4, !PT ;  /* 0x000000042f047209 */ /* 0x000fe20007810000 */
[----:B------:R-:W1:Y:S01]  /*2250*/  @P2 LDC R50, c[0x0][0x450] ;  /* 0x00011400ff322b82 */ /* 0x000e620000000800 */
        /* <DEDUP_REMOVED lines=54> */
[----:B------:R-:W-:Y:S02]  /*25c0*/  FSEL R87, R87, -INF , P3 ;  /* 0xff80000057577808 */ /* 0x000fe40001800000 */
[----:B------:R-:W-:-:S04]  /*25d0*/  FMNMX.FTZ R4, R115, R4, !PT ;  /* 0x0000000473047209 */ /* 0x000fc80007810000 */
[----:B------:R-:W-:-:S05]  /*25e0*/  FMNMX.FTZ R8, R87, R4, !PT ;  /* 0x0000000457087209 */ /* 0x000fca0007810000 */
[----:B------:R-:W2:Y:S02]  /*25f0*/  SHFL.BFLY PT, R5, R8, 0x2, 0x1f ;  /* 0x0c401f0008057f89 */ /* 0x000ea400000e0000 */
[----:B--2---:R-:W-:Y:S02]  /*2600*/  FMNMX.FTZ R10, R8, R5, !PT ;  /* 0x00000005080a7209 */ /* 0x004fe40007810000 */
[----:B------:R2:W3:Y:S04]  /*2610*/  SHFL.IDX PT, R5, R0, RZ, 0x1c1f ;  /* 0x001c1fff00057589 */ /* 0x0004e800000e0000 */
[----:B------:R-:W4:Y:S01]  /*2620*/  SHFL.BFLY PT, R11, R10, 0x1, 0x1f ;  /* 0x0c201f000a0b7f89 */ /* 0x000f2200000e0000 */
[----:B--2---:R-:W-:Y:S01]  /*2630*/  IMAD.U32 R0, RZ, RZ, UR6 ;  /* 0x00000006ff007e24 */ /* 0x004fe2000f8e00ff */
[----:B---3--:R-:W-:-:S02]  /*2640*/  VIADDMNMX R5, R5, R6, R3, PT ;  /* 0x0000000605057246 */ /* 0x008fc40003800103 */
[----:B----4-:R-:W-:Y:S02]  /*2650*/  FMNMX.FTZ R4, R10, R11, !PT ;  /* 0x0000000b0a047209 */ /* 0x010fe40007810000 */
[C---:B------:R-:W-:Y:S02]  /*2660*/  ISETP.GT.AND P4, PT, R5.reuse, 0x1, PT ;  /* 0x000000010500780c */ /* 0x040fe40003f84270 */
[C---:B------:R-:W-:Y:S01]  /*2670*/  FSETP.NEU.FTZ.AND P3, PT, R4.reuse, -INF , PT ;  /* 0xff8000000400780b */ /* 0x040fe20003f7d000 */
[----:B------:R-:W-:Y:S01]  /*2680*/  FMUL.FTZ R11, R4, R0 ;  /* 0x00000000040b7220 */ /* 0x000fe20000410000 */
[----:B------:R-:W-:Y:S02]  /*2690*/  ISETP.GT.AND P5, PT, R5, 0x8, PT ;  /* 0x000000080500780c */ /* 0x000fe40003fa4270 */
[----:B------:R-:W-:Y:S02]  /*26a0*/  FSEL R25, R25, -INF , P4 ;  /* 0xff80000019197808 */ /* 0x000fe40002000000 */
[----:B------:R-:W-:-:S02]  /*26b0*/  FSEL R42, R11, RZ, P3 ;  /* 0x000000ff0b2a7208 */ /* 0x000fc40001800000 */
[C---:B------:R-:W-:Y:S02]  /*26c0*/  ISETP.GT.AND P3, PT, R5.reuse, RZ, PT ;  /* 0x000000ff0500720c */ /* 0x040fe40003f64270 */
[----:B------:R-:W-:Y:S01]  /*26d0*/  ISETP.GT.AND P4, PT, R5, 0x10, PT ;  /* 0x000000100500780c */ /* 0x000fe20003f84270 */
        /* <DEDUP_REMOVED lines=8> */
[--C-:B------:R-:W-:Y:S01]  /*2760*/  FFMA.FTZ R8, R31, R0, -R42.reuse ;  /* 0x000000001f087223 */ /* 0x100fe2000001082a */
[----:B------:R-:W-:Y:S01]  /*2770*/  FSEL R29, R29, -INF , P3 ;  /* 0xff8000001d1d7808 */ /* 0x000fe20001800000 */
[----:B------:R-:W-:Y:S01]  /*2780*/  MUFU.EX2 R6, R27 ;  /* 0x0000001b00067308 */ /* 0x000fe20000000800 */
[----:B------:R-:W-:Y:S01]  /*2790*/  FMNMX.FTZ R10, R9, R10, !PT ;  /* 0x0000000a090a7209 */ /* 0x000fe20007810000 */
[-CC-:B------:R-:W-:Y:S01]  /*27a0*/  FFMA.FTZ R35, R35, R0.reuse, -R42.reuse ;  /* 0x0000000023237223 */ /* 0x180fe2000001082a */
[----:B------:R-:W-:Y:S01]  /*27b0*/  ISETP.GT.AND P3, PT, R5, 0x11, PT ;  /* 0x000000110500780c */ /* 0x000fe20003f64270 */
[-CC-:B------:R-:W-:Y:S01]  /*27c0*/  FFMA.FTZ R39, R39, R0.reuse, -R42.reuse ;  /* 0x0000000027277223 */ /* 0x180fe2000001082a */
[----:B------:R-:W-:Y:S01]  /*27d0*/  FSEL R11, R32, -INF , P4 ;  /* 0xff800000200b7808 */ /* 0x000fe20002000000 */
[--C-:B------:R-:W-:Y:S01]  /*27e0*/  FFMA.FTZ R43, R43, R0, -R42.reuse ;  /* 0x000000002b2b7223 */ /* 0x100fe2000001082a */
        /* <DEDUP_REMOVED lines=31> */
[----:B------:R-:W3:Y:S01]  /*29e0*/  MUFU.EX2 R8, R8 ;  /* 0x0000000800087308 */ /* 0x000ee20000000800 */
[----:B------:R-:W-:Y:S01]  /*29f0*/  ISETP.GT.AND P3, PT, R5, 0x29, PT ;  /* 0x000000290500780c */ /* 0x000fe20003f64270 */
[-CC-:B------:R-:W-:Y:S01]  /*2a00*/  FFMA.FTZ R32, R67, R0.reuse, -R42.reuse ;  /* 0x0000000043207223 */ /* 0x180fe2000001082a */
[----:B------:R-:W-:Y:S01]  /*2a10*/  FSEL R21, R44, -INF , P4 ;  /* 0xff8000002c157808 */ /* 0x000fe20002000000 */
[--C-:B------:R-:W-:Y:S01]  /*2a20*/  FFMA.FTZ R163, R107, R0, -R42.reuse ;  /* 0x000000006ba37223 */ /* 0x100fe2000001082a */
[----:B------:R-:W-:Y:S01]  /*2a30*/  FMNMX.FTZ R14, R41, R12, !PT ;  /* 0x0000000c290e7209 */ /* 0x000fe20007810000 */
[----:B------:R-:W-:Y:S01]  /*2a40*/  FFMA.FTZ R34, R71, R0, -R42 ;  /* 0x0000000047227223 */ /* 0x000fe2000001082a */
[----:B------:R-:W-:Y:S01]  /*2a50*/  ISETP.GT.AND P4, PT, R5, 0x30, PT ;  /* 0x000000300500780c */ /* 0x000fe20003f84270 */
[----:B------:R4:W-:Y:S01]  /*2a60*/  MUFU.EX2 R12, R39 ;  /* 0x00000027000c7308 */ /* 0x0009e20000000800 */
[----:B------:R-:W-:Y:S01]  /*2a70*/  FSEL R45, R45, -INF , P3 ;  /* 0xff8000002d2d7808 */ /* 0x000fe20001800000 */
[----:B--2---:R-:W-:Y:S01]  /*2a80*/  FADD.FTZ R46, R181, R6 ;  /* 0x00000006b52e7221 */ /* 0x004fe20000010000 */
        /* <DEDUP_REMOVED lines=13> */
[----:B------:R-:W5:Y:S01]  /*2b60*/  MUFU.EX2 R179, R179 ;  /* 0x000000b300b37308 */ /* 0x000f620000000800 */
[----:B------:R-:W-:Y:S01]  /*2b70*/  ISETP.GT.AND P3, PT, R5, 0x39, PT ;  /* 0x000000390500780c */ /* 0x000fe20003f64270 */
[----:B------:R-:W-:Y:S01]  /*2b80*/  FFMA.FTZ R155, R115, R0, -R42 ;  /* 0x00000000739b7223 */ /* 0x000fe2000001082a */
[----:B------:R-:W-:-:S02]  /*2b90*/  FSEL R31, R52, -INF , P4 ;  /* 0xff800000341f7808 */ /* 0x000fc40002000000 */
[----:B------:R-:W-:Y:S02]  /*2ba0*/  CS2R R114, SRZ ;  /* 0x0000000000727805 */ /* 0x000fe4000001ff00 */
[----:B------:R-:W-:Y:S02]  /*2bb0*/  FMNMX.FTZ R20, R49, R14, !PT ;  /* 0x0000000e31147209 */ /* 0x000fe40007810000 */
[----:B------:R-:W-:Y:S02]  /*2bc0*/  CS2R R112, SRZ ;  /* 0x0000000000707805 */ /* 0x000fe4000001ff00 */
[----:B------:R-:W-:Y:S01]  /*2bd0*/  ISETP.GT.AND P4, PT, R5, 0x40, PT ;  /* 0x000000400500780c */ /* 0x000fe20003f84270 */
[----:B------:R0:W-:Y:S01]  /*2be0*/  MUFU.EX2 R14, R43 ;  /* 0x0000002b000e7308 */ /* 0x0001e20000000800 */
[----:B------:R-:W-:Y:S02]  /*2bf0*/  FSEL R53, R53, -INF , P3 ;  /* 0xff80000035357808 */ /* 0x000fe40001800000 */
[----:B------:R-:W-:-:S02]  /*2c00*/  CS2R R110, SRZ ;  /* 0x00000000006e7805 */ /* 0x000fc4000001ff00 */
[----:B------:R-:W-:Y:S02]  /*2c10*/  FMNMX.FTZ R20, R31, R20, !PT ;  /* 0x000000141f147209 */ /* 0x000fe40007810000 */
[----:B------:R-:W-:Y:S02]  /*2c20*/  CS2R R108, SRZ ;  /* 0x00000000006c7805 */ /* 0x000fe4000001ff00 */
[----:B------:R-:W-:Y:S02]  /*2c30*/  ISETP.GT.AND P3, PT, R5, 0x41, PT ;  /* 0x000000410500780c */ /* 0x000fe40003f64270 */
[----:B------:R-:W-:Y:S02]  /*2c40*/  CS2R R106, SRZ ;  /* 0x00000000006a7805 */ /* 0x000fe4000001ff00 */
[----:B------:R-:W-:Y:S01]  /*2c50*/  FSEL R35, R56, -INF , P4 ;  /* 0xff80000038237808 */ /* 0x000fe20002000000 */
[----:B------:R-:W-:Y:S01]  /*2c60*/  MUFU.EX2 R173, R173 ;  /* 0x000000ad00ad7308 */ /* 0x000fe20000000800 */
[----:B------:R-:W-:-:S02]  /*2c70*/  FMNMX.FTZ R20, R53, R20, !PT ;  /* 0x0000001435147209 */ /* 0x000fc40007810000 */
[----:B------:R-:W-:Y:S02]  /*2c80*/  CS2R R104, SRZ ;  /* 0x0000000000687805 */ /* 0x000fe4000001ff00 */
        /* <DEDUP_REMOVED lines=8> */
[----:B----4-:R-:W-:Y:S02]  /*2d10*/  FSEL R39, R60, -INF , P4 ;  /* 0xff8000003c277808 */ /* 0x010fe40002000000 */
[----:B------:R-:W-:Y:S02]  /*2d20*/  CS2R R92, SRZ ;  /* 0x00000000005c7805 */ /* 0x000fe4000001ff00 */
[----:B------:R-:W-:Y:S02]  /*2d30*/  FMNMX.FTZ R24, R57, R20, !PT ;  /* 0x0000001439187209 */ /* 0x000fe40007810000 */
[----:B------:R-:W-:Y:S02]  /*2d40*/  CS2R R90, SRZ ;  /* 0x00000000005a7805 */ /* 0x000fe4000001ff00 */
[----:B------:R-:W-:Y:S01]  /*2d50*/  ISETP.GT.AND P4, PT, R5, 0x50, PT ;  /* 0x000000500500780c */ /* 0x000fe20003f84270 */
[----:B------:R4:W-:Y:S01]  /*2d60*/  MUFU.EX2 R20, R47 ;  /* 0x0000002f00147308 */ /* 0x0009e20000000800 */
[----:B------:R-:W-:-:S02]  /*2d70*/  FSEL R61, R61, -INF , P3 ;  /* 0xff8000003d3d7808 */ /* 0x000fc40001800000 */
[----:B------:R-:W-:Y:S02]  /*2d80*/  FMNMX.FTZ R24, R39, R24, !PT ;  /* 0x0000001827187209 */ /* 0x000fe40007810000 */
[----:B------:R-:W-:Y:S02]  /*2d90*/  ISETP.GT.AND P3, PT, R5, 0x51, PT ;  /* 0x000000510500780c */ /* 0x000fe40003f64270 */
[----:B0-----:R-:W-:Y:S01]  /*2da0*/  FSEL R43, R64, -INF , P4 ;  /* 0xff800000402b7808 */ /* 0x001fe20002000000 */
[----:B------:R-:W-:Y:S01]  /*2db0*/  MUFU.EX2 R169, R169 ;  /* 0x000000a900a97308 */ /* 0x000fe20000000800 */
[----:B------:R-:W-:Y:S02]  /*2dc0*/  FMNMX.FTZ R24, R61, R24, !PT ;  /* 0x000000183d187209 */ /* 0x000fe40007810000 */
[----:B------:R-:W-:Y:S02]  /*2dd0*/  ISETP.GT.AND P4, PT, R5, 0x58, PT ;  /* 0x000000580500780c */ /* 0x000fe40003f84270 */
[----:B------:R-:W-:-:S02]  /*2de0*/  FSEL R65, R65, -INF , P3 ;  /* 0xff80000041417808 */ /* 0x000fc40001800000 */
[----:B------:R-:W-:Y:S01]  /*2df0*/  FMNMX.FTZ R24, R43, R24, !PT ;  /* 0x000000182b187209 */ /* 0x000fe20007810000 */
[----:B------:R-:W-:Y:S01]  /*2e00*/  MUFU.EX2 R171, R171 ;  /* 0x000000ab00ab7308 */ /* 0x000fe20000000800 */
[----:B------:R-:W-:Y:S02]  /*2e10*/  ISETP.GT.AND P3, PT, R5, 0x59, PT ;  /* 0x000000590500780c */ /* 0x000fe40003f64270 */
[----:B----4-:R-:W-:Y:S02]  /*2e20*/  FSEL R47, R68, -INF , P4 ;  /* 0xff800000442f7808 */ /* 0x010fe40002000000 */
[----:B------:R-:W-:Y:S02]  /*2e30*/  FMNMX.FTZ R26, R65, R24, !PT ;  /* 0x00000018411a7209 */ /* 0x000fe40007810000 */
[----:B------:R-:W-:Y:S01]  /*2e40*/  ISETP.GT.AND P4, PT, R5, 0x60, PT ;  /* 0x000000600500780c */ /* 0x000fe20003f84270 */
[----:B------:R-:W-:Y:S01]  /*2e50*/  MUFU.EX2 R24, R7 ;  /* 0x0000000700187308 */ /* 0x000fe20000000800 */
[----:B------:R-:W-:-:S02]  /*2e60*/  FSEL R69, R69, -INF , P3 ;  /* 0xff80000045457808 */ /* 0x000fc40001800000 */
[----:B------:R-:W-:Y:S02]  /*2e70*/  FMNMX.FTZ R26, R47, R26, !PT ;  /* 0x0000001a2f1a7209 */ /* 0x000fe40007810000 */
[----:B------:R-:W-:Y:S02]  /*2e80*/  ISETP.GT.AND P3, PT, R5, 0x61, PT ;  /* 0x000000610500780c */ /* 0x000fe40003f64270 */
[----:B------:R-:W-:Y:S01]  /*2e90*/  FSEL R51, R72, -INF , P4 ;  /* 0xff80000048337808 */ /* 0x000fe20002000000 */
[----:B------:R-:W-:Y:S01]  /*2ea0*/  MUFU.EX2 R165, R165 ;  /* 0x000000a500a57308 */ /* 0x000fe20000000800 */
[----:B------:R-:W-:Y:S02]  /*2eb0*/  FMNMX.FTZ R26, R69, R26, !PT ;  /* 0x0000001a451a7209 */ /* 0x000fe40007810000 */
[----:B------:R-:W-:Y:S02]  /*2ec0*/  ISETP.GT.AND P4, PT, R5, 0x68, PT ;  /* 0x000000680500780c */ /* 0x000fe40003f84270 */
[----:B------:R-:W-:-:S02]  /*2ed0*/  FSEL R73, R73, -INF , P3 ;  /* 0xff80000049497808 */ /* 0x000fc40001800000 */
        /* <DEDUP_REMOVED lines=13> */
[----:B0-----:R-:W-:Y:S02]  /*2fb0*/  CS2R R96, SRZ ;  /* 0x0000000000607805 */ /* 0x001fe4000001ff00 */
        /* <DEDUP_REMOVED lines=12> */
[--C-:B------:R-:W-:Y:S02]  /*3080*/  FFMA.FTZ R30, R63, R0, -R42.reuse ;  /* 0x000000003f1e7223 */ /* 0x100fe4000001082a */
[----:B------:R-:W-:Y:S01]  /*3090*/  MUFU.EX2 R163, R163 ;  /* 0x000000a300a37308 */ /* 0x000fe20000000800 */
[----:B0-----:R-:W-:Y:S01]  /*30a0*/  CS2R R100, SRZ ;  /* 0x0000000000647805 */ /* 0x001fe2000001ff00 */
        /* <DEDUP_REMOVED lines=14> */
[----:B------:R-:W-:-:S06]  /*3190*/  FMUL.FTZ R40, R7, R0 ;  /* 0x0000000007287220 */ /* 0x000fcc0000410000 */
[----:B------:R-:W-:Y:S01]  /*31a0*/  MUFU.EX2 R44, R83 ;  /* 0x00000053002c7308 */ /* 0x000fe20000000800 */
[----:B------:R-:W-:-:S05]  /*31b0*/  FSEL R40, R40, RZ, P3 ;  /* 0x000000ff28287208 */ /* 0x000fca0001800000 */
        /* <DEDUP_REMOVED lines=13> */
[----:B------:R-:W4:Y:S01]  /*3290*/  MUFU.EX2 R3, R3 ;  /* 0x0000000300037308 */ /* 0x000f220000000800 */
        /* <DEDUP_REMOVED lines=8> */
[----:B--2---:R-:W-:Y:S01]  /*3320*/  FADD.FTZ R25, R177, R46 ;  /* 0x0000002eb1197221 */ /* 0x004fe20000010000 */
[-CC-:B------:R-:W-:Y:S01]  /*3330*/  FFMA.FTZ R57, R57, R0.reuse, -R40.reuse ;  /* 0x0000000039397223 */ /* 0x180fe20000010828 */
[-CC-:B------:R-:W-:Y:S01]  /*3340*/  FFMA.FTZ R39, R39, R0.reuse, -R40.reuse ;  /* 0x0000000027277223 */ /* 0x180fe20000010828 */
[-CC-:B------:R-:W-:Y:S01]  /*3350*/  FFMA.FTZ R61, R61, R0.reuse, -R40.reuse ;  /* 0x000000003d3d7223 */ /* 0x180fe20000010828 */
[----:B------:R-:W-:Y:S01]  /*3360*/  FADD.FTZ R46, R10, R25 ;  /* 0x000000190a2e7221 */ /* 0x000fe20000010000 */
[-CC-:B------:R-:W-:Y:S01]  /*3370*/  FFMA.FTZ R43, R43, R0.reuse, -R40.reuse ;  /* 0x000000002b2b7223 */ /* 0x180fe20000010828 */
[-C--:B------:R-:W-:Y:S01]  /*3380*/  FFMA.FTZ R65, R65, R0.reuse, -R40 ;  /* 0x0000000041417223 */ /* 0x080fe20000010828 */
[----:B------:R2:W3:Y:S01]  /*3390*/  MUFU.EX2 R182, R29 ;  /* 0x0000001d00b67308 */ /* 0x0004e20000000800 */
[----:B-----5:R-:W-:Y:S01]  /*33a0*/  FADD.FTZ R25, R179, R46 ;  /* 0x0000002eb3197221 */ /* 0x020fe20000010000 */
[----:B----4-:R-:W-:Y:S01]  /*33b0*/  FADD.FTZ R46, R3, R180 ;  /* 0x000000b4032e7221 */ /* 0x010fe20000010000 */
[-CC-:B------:R-:W-:Y:S01]  /*33c0*/  FFMA.FTZ R47, R47, R0.reuse, -R40.reuse ;  /* 0x000000002f2f7223 */ /* 0x180fe20000010828 */
[----:B------:R-:W-:Y:S01]  /*33d0*/  F2FP.F16.F32.PACK_AB R183, R8, R183 ;  /* 0x000000b708b7723e */ /* 0x000fe200000000ff */
[----:B------:R-:W-:Y:S01]  /*33e0*/  FADD.FTZ R48, R12, R25 ;  /* 0x000000190c307221 */ /* 0x000fe20000010000 */
[-CC-:B------:R-:W-:Y:S01]  /*33f0*/  FFMA.FTZ R69, R69, R0.reuse, -R40.reuse ;  /* 0x0000000045457223 */ /* 0x180fe20000010828 */
[-C--:B------:R-:W-:Y:S01]  /*3400*/  FFMA.FTZ R51, R51, R0.reuse, -R40 ;  /* 0x0000000033337223 */ /* 0x080fe20000010828 */
[----:B------:R-:W4:Y:S01]  /*3410*/  MUFU.EX2 R11, R11 ;  /* 0x0000000b000b7308 */ /* 0x000f220000000800 */
[----:B0-----:R-:W-:Y:S01]  /*3420*/  FADD.FTZ R25, R9, R46 ;  /* 0x0000002e09197221 */ /* 0x001fe20000010000 */
[----:B--2---:R-:W-:Y:S01]  /*3430*/  FADD.FTZ R29, R173, R48 ;  /* 0x00000030ad1d7221 */ /* 0x004fe20000010000 */
[-CC-:B------:R-:W-:Y:S01]  /*3440*/  FFMA.FTZ R73, R73, R0.reuse, -R40.reuse ;  /* 0x0000000049497223 */ /* 0x180fe20000010828 */
[-CC-:B------:R-:W-:Y:S01]  /*3450*/  FFMA.FTZ R55, R55, R0.reuse, -R40.reuse ;  /* 0x0000000037377223 */ /* 0x180fe20000010828 */
[-CC-:B------:R-:W-:Y:S01]  /*3460*/  FFMA.FTZ R77, R77, R0.reuse, -R40.reuse ;  /* 0x000000004d4d7223 */ /* 0x180fe20000010828 */
[----:B------:R-:W-:Y:S01]  /*3470*/  FADD.FTZ R46, R14, R29 ;  /* 0x0000001d0e2e7221 */ /* 0x000fe20000010000 */
[-C--:B------:R-:W-:Y:S01]  /*3480*/  FFMA.FTZ R59, R59, R0.reuse, -R40 ;  /* 0x000000003b3b7223 */ /* 0x080fe20000010828 */
[----:B------:R0:W2:Y:S01]  /*3490*/  MUFU.EX2 R176, R33 ;  /* 0x0000002100b07308 */ /* 0x0000a20000000800 */
[----:B---3--:R-:W-:Y:S01]  /*34a0*/  FADD.FTZ R2, R182, R25 ;  /* 0x00000019b6027221 */ /* 0x008fe20000010000 */
[----:B------:R-:W-:Y:S01]  /*34b0*/  FADD.FTZ R29, R175, R46 ;  /* 0x0000002eaf1d7221 */ /* 0x000fe20000010000 */
[----:B------:R-:W-:Y:S01]  /*34c0*/  FFMA.FTZ R81, R81, R0, -R40 ;  /* 0x0000000051517223 */ /* 0x000fe20000010828 */
[----:B------:R-:W-:-:S02]  /*34d0*/  F2FP.F16.F32.PACK_AB R177, R10, R177 ;  /* 0x000000b10ab1723e */ /* 0x000fc400000000ff */
[----:B------:R-:W-:Y:S01]  /*34e0*/  FADD.FTZ R46, R20, R29 ;  /* 0x0000001d142e7221 */ /* 0x000fe20000010000 */
[----:B------:R-:W-:Y:S01]  /*34f0*/  F2FP.F16.F32.PACK_AB R180, R180, R3 ;  /* 0x00000003b4b4723e */ /* 0x000fe200000000ff */
[----:B------:R-:W3:Y:S01]  /*3500*/  MUFU.EX2 R13, R13 ;  /* 0x0000000d000d7308 */ /* 0x000ee20000000800 */
[----:B----4-:R-:W-:Y:S01]  /*3510*/  FADD.FTZ R25, R11, R2 ;  /* 0x000000020b197221 */ /* 0x010fe20000010000 */
[----:B------:R-:W-:Y:S01]  /*3520*/  FADD.FTZ R29, R169, R46 ;  /* 0x0000002ea91d7221 */ /* 0x000fe20000010000 */
[----:B0-----:R-:W-:Y:S01]  /*3530*/  IMAD.MOV.U32 R33, RZ, RZ, R18 ;  /* 0x000000ffff217224 */ /* 0x001fe200078e0012 */
[----:B------:R-:W-:Y:S02]  /*3540*/  F2FP.F16.F32.PACK_AB R182, R182, R9 ;  /* 0x00000009b6b6723e */ /* 0x000fe400000000ff */
[----:B------:R-:W-:Y:S01]  /*3550*/  FADD.FTZ R46, R24, R29 ;  /* 0x0000001d182e7221 */ /* 0x000fe20000010000 */
[----:B------:R-:W-:Y:S01]  /*3560*/  F2FP.F16.F32.PACK_AB R179, R12, R179 ;  /* 0x000000b30cb3723e */ /* 0x000fe200000000ff */
[----:B------:R0:W4:Y:S01]  /*3570*/  MUFU.EX2 R178, R37 ;  /* 0x0000002500b27308 */ /* 0x0001220000000800 */
[C---:B--2---:R-:W-:Y:S01]  /*3580*/  FADD.FTZ R2, R176.reuse, R25 ;  /* 0x00000019b0027221 */ /* 0x044fe20000010000 */
[----:B------:R-:W-:Y:S01]  /*3590*/  FADD.FTZ R29, R171, R46 ;  /* 0x0000002eab1d7221 */ /* 0x000fe20000010000 */
[----:B------:R-:W-:Y:S01]  /*35a0*/  F2FP.F16.F32.PACK_AB R176, R176, R11 ;  /* 0x0000000bb0b0723e */ /* 0x000fe200000000ff */
[----:B------:R-:W-:Y:S01]  /*35b0*/  VIADD R11, R88, 0xfffffffe ;  /* 0xfffffffe580b7836 */ /* 0x000fe20000000000 */
[----:B------:R-:W-:Y:S01]  /*35c0*/  F2FP.F16.F32.PACK_AB R173, R14, R173 ;  /* 0x000000ad0ead723e */ /* 0x000fe200000000ff */
[----:B------:R-:W-:Y:S01]  /*35d0*/  FADD.FTZ R46, R26, R29 ;  /* 0x0000001d1a2e7221 */ /* 0x000fe20000010000 */
[----:B------:R-:W-:Y:S01]  /*35e0*/  F2FP.F16.F32.PACK_AB R175, R20, R175 ;  /* 0x000000af14af723e */ /* 0x000fe200000000ff */
[----:B------:R-:W2:Y:S01]  /*35f0*/  MUFU.EX2 R15, R15 ;  /* 0x0000000f000f7308 */ /* 0x000ea20000000800 */
[----:B---3--:R-:W-:Y:S01]  /*3600*/  FADD.FTZ R25, R13, R2 ;  /* 0x000000020d197221 */ /* 0x008fe20000010000 */
[----:B------:R-:W-:Y:S01]  /*3610*/  FADD.FTZ R29, R165, R46 ;  /* 0x0000002ea51d7221 */ /* 0x000fe20000010000 */
[----:B0-----:R-:W0:Y:S01]  /*3620*/  @P2 LDC R37, c[0x0][0x44c] ;  /* 0x00011300ff252b82 */ /* 0x001e220000000800 */
[----:B------:R-:W-:-:S02]  /*3630*/  F2FP.F16.F32.PACK_AB R169, R24, R169 ;  /* 0x000000a918a9723e */ /* 0x000fc400000000ff */
[----:B------:R-:W-:Y:S01]  /*3640*/  CS2R R88, SRZ ;  /* 0x0000000000587805 */ /* 0x000fe2000001ff00 */
[----:B------:R-:W-:Y:S01]  /*3650*/  FADD.FTZ R46, R28, R29 ;  /* 0x0000001d1c2e7221 */ /* 0x000fe20000010000 */
[----:B------:R-:W-:Y:S01]  /*3660*/  F2FP.F16.F32.PACK_AB R171, R26, R171 ;  /* 0x000000ab1aab723e */ /* 0x000fe200000000ff */
[----:B------:R-:W3:Y:S01]  /*3670*/  MUFU.EX2 R172, R41 ;  /* 0x0000002900ac7308 */ /* 0x000ee20000000800 */
[----:B----4-:R-:W-:Y:S01]  /*3680*/  FADD.FTZ R2, R178, R25 ;  /* 0x00000019b2027221 */ /* 0x010fe20000010000 */
[----:B------:R-:W-:Y:S01]  /*3690*/  FADD.FTZ R29, R167, R46 ;  /* 0x0000002ea71d7221 */ /* 0x000fe20000010000 */
[----:B------:R-:W-:Y:S02]  /*36a0*/  F2FP.F16.F32.PACK_AB R165, R28, R165 ;  /* 0x000000a51ca5723e */ /* 0x000fe400000000ff */
[C---:B------:R-:W-:Y:S01]  /*36b0*/  F2FP.F16.F32.PACK_AB R167, R30.reuse, R167 ;  /* 0x000000a71ea7723e */ /* 0x040fe200000000ff */
[----:B------:R-:W-:Y:S01]  /*36c0*/  FADD.FTZ R48, R30, R29 ;  /* 0x0000001d1e307221 */ /* 0x000fe20000010000 */
[----:B------:R-:W-:Y:S01]  /*36d0*/  F2FP.F16.F32.PACK_AB R178, R178, R13 ;  /* 0x0000000db2b2723e */ /* 0x000fe200000000ff */
[----:B------:R-:W4:Y:S01]  /*36e0*/  MUFU.EX2 R21, R21 ;  /* 0x0000001500157308 */ /* 0x000f220000000800 */
[----:B--2---:R-:W-:-:S07]  /*36f0*/  FADD.FTZ R25, R15, R2 ;  /* 0x000000020f197221 */ /* 0x004fce0000010000 */
[----:B------:R-:W2:Y:S01]  /*3700*/  MUFU.EX2 R174, R45 ;  /* 0x0000002d00ae7308 */ /* 0x000ea20000000800 */
[C---:B---3--:R-:W-:Y:S01]  /*3710*/  FADD.FTZ R2, R172.reuse, R25 ;  /* 0x00000019ac027221 */ /* 0x048fe20000010000 */
[----:B------:R-:W-:Y:S01]  /*3720*/  F2FP.F16.F32.PACK_AB R172, R172, R15 ;  /* 0x0000000facac723e */ /* 0x000fe200000000ff */
[----:B0-----:R-:W-:-:S05]  /*3730*/  @P2 IMAD.HI.U32 R37, R18, R37, RZ ;  /* 0x0000002512252227 */ /* 0x001fca00078e00ff */
[----:B------:R-:W0:Y:S01]  /*3740*/  MUFU.EX2 R27, R27 ;  /* 0x0000001b001b7308 */ /* 0x000e220000000800 */
[----:B----4-:R-:W-:Y:S01]  /*3750*/  FADD.FTZ R25, R21, R2 ;  /* 0x0000000215197221 */ /* 0x010fe20000010000 */
[----:B-1----:R-:W-:-:S04]  /*3760*/  @P2 SHF.R.U32.HI R33, RZ, R50, R37 ;  /* 0x00000032ff212219 */ /* 0x002fc80000011625 */
[----:B------:R-:W-:Y:S02]  /*3770*/  IADD3 R33, R33, R16, -R17 ;  /* 0x0000001021217210 */ /* 0x000fe40007ffe811 */
[----:B------:R-:W1:Y:S01]  /*3780*/  MUFU.EX2 R168, R49 ;  /* 0x0000003100a87308 */ /* 0x000e620000000800 */
[C---:B--2---:R-:W-:Y:S01]  /*3790*/  FADD.FTZ R2, R174.reuse, R25 ;  /* 0x00000019ae027221 */ /* 0x044fe20000010000 */
[----:B------:R-:W-:Y:S02]  /*37a0*/  SHF.R.S32.HI R50, RZ, 0x1f, R33 ;  /* 0x0000001fff327819 */ /* 0x000fe40000011421 */
[----:B------:R-:W-:Y:S02]  /*37b0*/  F2FP.F16.F32.PACK_AB R174, R174, R21 ;  /* 0x00000015aeae723e */ /* 0x000fe400000000ff */
[----:B------:R-:W-:Y:S02]  /*37c0*/  LEA.HI R50, R50, R33, RZ, 0x7 ;  /* 0x0000002132327211 */ /* 0x000fe400078f38ff */
[----:B------:R-:W2:Y:S01]  /*37d0*/  MUFU.EX2 R31, R31 ;  /* 0x0000001f001f7308 */ /* 0x000ea20000000800 */
[----:B0-----:R-:W-:Y:S01]  /*37e0*/  FADD.FTZ R25, R27, R2 ;  /* 0x000000021b197221 */ /* 0x001fe20000010000 */
[-C--:B------:R-:W-:Y:S01]  /*37f0*/  FFMA.FTZ R2, R5, R0.reuse, -R40 ;  /* 0x0000000005027223 */ /* 0x080fe20000010828 */
[----:B------:R-:W-:Y:S01]  /*3800*/  SHF.R.S32.HI R10, RZ, 0x7, R50 ;  /* 0x00000007ff0a7819 */ /* 0x000fe20000011432 */
[----:B------:R-:W-:-:S03]  /*3810*/  FFMA.FTZ R40, R85, R0, -R40 ;  /* 0x0000000055287223 */ /* 0x000fc60000010828 */
[----:B------:R-:W-:Y:S01]  /*3820*/  VIMNMX R10, RZ, R10, !PT ;  /* 0x0000000aff0a7248 */ /* 0x000fe20007fe0100 */
[----:B------:R-:W0:Y:S01]  /*3830*/  MUFU.EX2 R170, R53 ;  /* 0x0000003500aa7308 */ /* 0x000e220000000800 */
[----:B-1----:R-:W-:Y:S01]  /*3840*/  FADD.FTZ R46, R168, R25 ;  /* 0x00000019a82e7221 */ /* 0x002fe20000010000 */
[----:B------:R-:W-:Y:S01]  /*3850*/  FADD.FTZ R25, R161, R48 ;  /* 0x00000030a1197221 */ /* 0x000fe20000010000 */
[----:B------:R-:W-:Y:S02]  /*3860*/  ISETP.GE.AND P3, PT, R11, R10, PT ;  /* 0x0000000a0b00720c */ /* 0x000fe40003f66270 */
[C---:B------:R-:W-:Y:S01]  /*3870*/  F2FP.F16.F32.PACK_AB R161, R32.reuse, R161 ;  /* 0x000000a120a1723e */ /* 0x040fe200000000ff */
[----:B------:R-:W-:Y:S01]  /*3880*/  FADD.FTZ R48, R32, R25 ;  /* 0x0000001920307221 */ /* 0x000fe20000010000 */
[----:B------:R-:W-:Y:S01]  /*3890*/  F2FP.F16.F32.PACK_AB R168, R168, R27 ;  /* 0x0000001ba8a8723e */ /* 0x000fe200000000ff */
[----:B------:R-:W1:Y:S01]  /*38a0*/  MUFU.EX2 R35, R35 ;  /* 0x0000002300237308 */ /* 0x000e620000000800 */
[----:B--2---:R-:W-:Y:S01]  /*38b0*/  FADD.FTZ R5, R31, R46 ;  /* 0x0000002e1f057221 */ /* 0x004fe20000010000 */
[----:B------:R-:W-:Y:S01]  /*38c0*/  FADD.FTZ R25, R163, R48 ;  /* 0x00000030a3197221 */ /* 0x000fe20000010000 */
[----:B------:R-:W-:-:S03]  /*38d0*/  F2FP.F16.F32.PACK_AB R163, R34, R163 ;  /* 0x000000a322a3723e */ /* 0x000fc600000000ff */
[----:B------:R-:W-:Y:S02]  /*38e0*/  FADD.FTZ R8, R34, R25 ;  /* 0x0000001922087221 */ /* 0x000fe40000010000 */
        /* <DEDUP_REMOVED lines=51> */
[----:B------:R-:W-:-:S03]  /*3c20*/  F2FP.F16.F32.PACK_AB R152, R152, R59 ;  /* 0x0000003b9898723e */ /* 0x000fc600000000ff */
[----:B--2---:R-:W-:-:S04]  /*3c30*/  FADD.FTZ R6, R2, R9 ;  /* 0x0000000902067221 */ /* 0x004fc80000010000 */
        /* <DEDUP_REMOVED lines=9> */
[----:B------:R-:W-:Y:S02]  /*3cd0*/  IMAD.MOV.U32 R2, RZ, RZ, 0x3f800000 ;  /* 0x3f800000ff027424 */ /* 0x000fe400078e00ff */
[----:B------:R-:W-:-:S07]  /*3ce0*/  IMAD.MOV.U32 R151, RZ, RZ, RZ ;  /* 0x000000ffff977224 */ /* 0x000fce00078e00ff */
.L_x_2462:
[----:B------:R-:W-:-:S04]  /*3cf0*/  UIADD3 UR6, UR59, 0x1, URZ ;  /* 0x000000013b067890 */ /* 0x000fc8000fffe03f */
[----:B------:R-:W-:-:S04]  /*3d00*/  UISETP.NE.AND UP0, UPT, UR6, 0x2, UPT ;  /* 0x000000020600788c */ /* 0x000fc8000bf05270 */
[----:B------:R-:W-:Y:S02]  /*3d10*/  USEL UR38, URZ, 0x1, UP0 ;  /* 0x000000013f267887 */ /* 0x000fe40008000000 */
[----:B------:R-:W-:Y:S02]  /*3d20*/  USEL UR36, UR6, URZ, UP0 ;  /* 0x0000003f06247287 */ /* 0x000fe40008000000 */
[----:B------:R-:W-:Y:S01]  /*3d30*/  ULOP3.LUT UR38, UR60, UR38, URZ, 0x3c, !UPT ;  /* 0x000000263c267292 */ /* 0x000fe2000f8e3c3f */
[----:B------:R-:W-:Y:S11]  /*3d40*/  @!P0 BRA `(.L_x_2454) ;  /* 0x0000000000048947 */ /* 0x000ff60003800000 */
[----:B------:R-:W-:Y:S01]  /*3d50*/  BPT.TRAP 0x1 ;  /* 0x000000040000795c */ /* 0x000fe20000300000 */
.L_x_2454:
[----:B------:R-:W-:Y:S01]  /*3d60*/  ULEA UR58, UR36, UR37, 0x3 ;  /* 0x00000025243a7291 */ /* 0x000fe2000f8e183f */
[----:B------:R-:W-:-:S05]  /*3d70*/  IMAD.U32 R0, RZ, RZ, UR38 ;  /* 0x00000026ff007e24 */ /* 0x000fca000f8e00ff */
[----:B------:R-:W-:-:S04]  /*3d80*/  SHF.L.U32 R0, R0, 0x1f, RZ ;  /* 0x0000001f00007819 */ /* 0x000fc800000006ff */
[----:B------:R0:W1:Y:S01]  /*3d90*/  SYNCS.PHASECHK.TRANS64.TRYWAIT P3, [UR58+0x34830], R0 ;  /* 0x03483000ff0075a7 */ /* 0x000062000806017a */
[----:B------:R-:W-:Y:S05]  /*3da0*/  @!P0 BRA `(.L_x_2455) ;  /* 0x0000000000048947 */ /* 0x000fea0003800000 */
[----:B------:R-:W-:Y:S01]  /*3db0*/  BPT.TRAP 0x1 ;  /* 0x000000040000795c */ /* 0x000fe20000300000 */
.L_x_2455:
[----:B-1----:R-:W-:Y:S05]  /*3dc0*/  @P3 BRA `(.L_x_2456) ;  /* 0x0000000000083947 */ /* 0x002fea0003800000 */
[----:B------:R-:W1:Y:S02]  /*3dd0*/  SYNCS.PHASECHK.TRANS64.TRYWAIT P3, [UR58+0x34830], R0 ;  /* 0x03483000ff0075a7 */ /* 0x000e64000806017a */
[----:B-1----:R-:W-:Y:S05]  /*3de0*/  @!P3 BRA `(.L_x_2457) ;  /* 0x000000dc0040b947 */ /* 0x002fea0003800000 */
.L_x_2456:
[----:B------:R-:W-:Y:S01]  /*3df0*/  UIMAD UR54, UR36, 0xc00, UR39 ;  /* 0x00000c00243678a4 */ /* 0x000fe2000f8e0227 */
[----:B------:R-:W-:Y:S01]  /*3e00*/  WARPGROUP.ARRIVE ;  /* 0x00000000000079c5 */ /* 0x000fe20000000000 */
[----:B------:R-:W-:Y:S01]  /*3e10*/  UMOV UR55, 0x40000040 ;  /* 0x4000004000377882 */ /* 0x000fe20000000000 */
[----:B------:R-:W-:Y:S01]  /*3e20*/  UMOV UR7, 0x40000040 ;  /* 0x4000004000077882 */ /* 0x000fe20000000000 */
[----:B------:R-:W-:Y:S01]  /*3e30*/  UIADD3 UR6, UR54, 0x2, URZ ;  /* 0x0000000236067890 */ /* 0x000fe2000fffe03f */
[-C--:B------:R-:W-:Y:S01]  /*3e40*/  FMUL.FTZ R88, R88, R3.reuse ;  /* 0x0000000358587220 */ /* 0x080fe20000410000 */
[----:B------:R-:W-:Y:S01]  /*3e50*/  UIADD3 UR10, UR54, 0x4, URZ ;  /* 0x00000004360a7890 */ /* 0x000fe2000fffe03f */
[-C--:B------:R-:W-:Y:S01]  /*3e60*/  FMUL.FTZ R89, R89, R3.reuse ;  /* 0x0000000359597220 */ /* 0x080fe20000410000 */
[----:B------:R-:W-:Y:S01]  /*3e70*/  UMOV UR11, 0x40000040 ;  /* 0x40000040000b7882 */ /* 0x000fe20000000000 */
[----:B------:R-:W-:Y:S01]  /*3e80*/  HGMMA.64x128x16.F32 R24, gdesc[UR52], RZ, !UPT, gsb0 ;  /* 0x01e00000341879f0 */ /* 0x000fe2000c0008ff */
        /* <DEDUP_REMOVED lines=116> */
.L_x_2458:
[----:B------:R-:W-:Y:S01]  /*45d0*/  ULEA UR7, UR59, UR37, 0x3 ;  /* 0x000000253b077291 */ /* 0x000fe2000f8e183f */
[----:B01----:R-:W-:-:S05]  /*45e0*/  IMAD.U32 R0, RZ, RZ, UR60 ;  /* 0x0000003cff007e24 */ /* 0x003fca000f8e00ff */
[----:B------:R-:W-:-:S04]  /*45f0*/  SHF.L.U32 R0, R0, 0x1f, RZ ;  /* 0x0000001f00007819 */ /* 0x000fc800000006ff */
[----:B------:R0:W1:Y:S01]  /*4600*/  SYNCS.PHASECHK.TRANS64.TRYWAIT P3, [UR7+0x34850], R0 ;  /* 0x03485000ff0075a7 */ /* 0x0000620008060147 */
[----:B------:R-:W-:Y:S05]  /*4610*/  @!P0 BRA `(.L_x_2459) ;  /* 0x0000000000048947 */ /* 0x000fea0003800000 */
[----:B------:R-:W-:Y:S01]  /*4620*/  BPT.TRAP 0x1 ;  /* 0x000000040000795c */ /* 0x000fe20000300000 */
.L_x_2459:
[----:B-1----:R-:W-:Y:S05]  /*4630*/  @P3 BRA `(.L_x_2460) ;  /* 0x0000000000083947 */ /* 0x002fea0003800000 */
[----:B------:R-:W1:Y:S02]  /*4640*/  SYNCS.PHASECHK.TRANS64.TRYWAIT P3, [UR7+0x34850], R0 ;  /* 0x03485000ff0075a7 */ /* 0x000e640008060147 */
[----:B-1----:R-:W-:Y:S05]  /*4650*/  @!P3 BRA `(.L_x_2461) ;  /* 0x000000d4003cb947 */ /* 0x002fea0003800000 */
.L_x_2460:
[----:B------:R-:W-:Y:S01]  /*4660*/  UIADD3 UR6, UR37, 0x400, URZ ;  /* 0x0000040025067890 */ /* 0x000fe2000fffe03f */
[----:B------:R-:W-:Y:S01]  /*4670*/  WARPGROUP.ARRIVE ;  /* 0x00000000000079c5 */ /* 0x000fe20000000000 */
[----:B------:R-:W-:Y:S01]  /*4680*/  UMOV UR11, 0x40000040 ;  /* 0x40000040000b7882 */ /* 0x000fe20000000000 */
[----:B-1----:R-:W1:Y:S01]  /*4690*/  @P2 LDC R3, c[0x0][0x44c] ;  /* 0x00011300ff032b82 */ /* 0x002e620000000800 */
[----:B------:R-:W-:Y:S01]  /*46a0*/  USHF.R.U32.HI UR6, URZ, 0x4, UR6 ;  /* 0x000000043f067899 */ /* 0x000fe20008011606 */
[----:B------:R-:W-:Y:S01]  /*46b0*/  IMAD.IADD R2, R184, 0x1, R18 ;  /* 0x00000001b8027824 */ /* 0x000fe200078e0212 */
[----:B------:R-:W-:Y:S02]  /*46c0*/  UMOV UR60, UR38 ;  /* 0x00000026003c7c82 */ /* 0x000fe40008000000 */
[----:B------:R-:W-:-:S03]  /*46d0*/  ULOP3.LUT UR6, UR6, 0x3fff, URZ, 0xc0, !UPT ;  /* 0x00003fff06067892 */ /* 0x000fc6000f8ec03f */
[----:B0-----:R-:W0:Y:S01]  /*46e0*/  @P2 LDC R0, c[0x0][0x450] ;  /* 0x00011400ff002b82 */ /* 0x001e220000000800 */
[----:B------:R-:W-:-:S04]  /*46f0*/  ULOP3.LUT UR6, UR6, 0x4000000, URZ, 0xfc, !UPT ;  /* 0x0400000006067892 */ /* 0x000fc8000f8efc3f */
[----:B------:R-:W-:-:S03]  /*4700*/  ULEA UR6, UR59, UR6, 0xb ;  /* 0x000000063b067291 */ /* 0x000fc6000f8e583f */
[----:B------:R-:W-:-:S04]  /*4710*/  UMOV UR59, UR36 ;  /* 0x00000024003b7c82 */ /* 0x000fc80008000000 */
[----:B------:R-:W-:Y:S02]  /*4720*/  UMOV UR10, UR6 ;  /* 0x00000006000a7c82 */ /* 0x000fe40008000000 */
[----:B------:R-:W-:Y:S01]  /*4730*/  HGMMA.64x128x16.F32 R88, R180, gdesc[UR8].tnspB, R88, gsb0 ;  /* 0x41e00008b4587df0 */ /* 0x000fe20008000858 */
[----:B------:R-:W-:Y:S01]  /*4740*/  UIADD3 UR10, UR6, 0x80, URZ ;  /* 0x00000080060a7890 */ /* 0x000fe2000fffe03f */
[----:B-1----:R-:W-:Y:S01]  /*4750*/  @P2 IMAD.HI.U32 R3, R2, R3, RZ ;  /* 0x0000000302032227 */ /* 0x002fe200078e00ff */
[----:B------:R-:W-:-:S04]  /*4760*/  UMOV UR11, 0x40000040 ;  /* 0x40000040000b7882 */ /* 0x000fc80000000000 */
[----:B0-----:R-:W-:Y:S01]  /*4770*/  @P2 SHF.R.U32.HI R2, RZ, R0, R3 ;  /* 0x00000000ff022219 */ /* 0x001fe20000011603 */
[----:B------:R-:W-:-:S04]  /*4780*/  IMAD.MOV.U32 R0, RZ, RZ, -0x80 ;  /* 0xffffff80ff007424 */ /* 0x000fc800078e00ff */
[----:B------:R-:W0:Y:S01]  /*4790*/  SHFL.IDX PT, R3, R2, 0x1, 0x1c1f ;  /* 0x003c1f0002037f89 */ /* 0x000e2200000e0000 */
[----:B------:R-:W-:-:S04]  /*47a0*/  IMAD R0, R11, R0, 0x1 ;  /* 0x000000010b007424 */ /* 0x000fc800078e0200 */
[----:B------:R-:W-:-:S05]  /*47b0*/  IMAD R0, R23, -0x2, R0 ;  /* 0xfffffffe17007824 */ /* 0x000fca00078e0200 */
[----:B------:R-:W-:-:S05]  /*47c0*/  IADD3 R12, -R17, R0, R16 ;  /* 0x00000000110c7210 */ /* 0x000fca0007ffe110 */
[----:B0-----:R-:W-:-:S05]  /*47d0*/  IMAD.IADD R0, R12, 0x1, R3 ;  /* 0x000000010c007824 */ /* 0x001fca00078e0203 */
        /* <DEDUP_REMOVED lines=65> */
[----:B------:R-:W-:Y:S01]  /*4bf0*/  FMNMX.FTZ R4, R51, R4, !PT ;  /* 0x0000000433047209 */ /* 0x000fe20007810000 */
[----:B------:R-:W-:Y:S01]  /*4c00*/  UMOV UR7, 0x40000040 ;  /* 0x4000004000077882 */ /* 0x000fe20000000000 */
        /* <DEDUP_REMOVED lines=57> */
[----:B------:R-:W-:Y:S01]  /*4fa0*/  UMOV UR11, 0x40000040 ;  /* 0x40000040000b7882 */ /* 0x000fe20000000000 */
[----:B------:R-:W-:Y:S01]  /*4fb0*/  UIADD3 UR6, UR6, 0x380, URZ ;  /* 0x0000038006067890 */ /* 0x000fe2000fffe03f */
[----:B-1----:R-:W-:-:S02]  /*4fc0*/  FMNMX.FTZ R20, R14, R165, !PT ;  /* 0x000000a50e147209 */ /* 0x002fc40007810000 */
[----:B------:R-:W1:Y:S04]  /*4fd0*/  SHFL.IDX PT, R165, R2, RZ, 0x1c1f ;  /* 0x001c1fff02a57589 */ /* 0x000e6800000e0000 */
[----:B------:R-:W2:Y:S01]  /*4fe0*/  SHFL.BFLY PT, R167, R20, 0x1, 0x1f ;  /* 0x0c201f0014a77f89 */ /* 0x000ea200000e0000 */
[----:B-1----:R-:W-:Y:S01]  /*4ff0*/  IMAD.IADD R30, R12, 0x1, R165 ;  /* 0x000000010c1e7824 */ /* 0x002fe200078e02a5 */
[----:B--2---:R-:W-:-:S04]  /*5000*/  FMNMX.FTZ R4, R20, R167, !PT ;  /* 0x000000a714047209 */ /* 0x004fc80007810000 */
[C---:B------:R-:W-:Y:S02]  /*5010*/  ISETP.GT.AND P4, PT, R30.reuse, RZ, PT ;  /* 0x000000ff1e00720c */ /* 0x040fe40003f84270 */
[----:B------:R-:W-:Y:S01]  /*5020*/  ISETP.GT.AND P5, PT, R30, 0x1, PT ;  /* 0x000000011e00780c */ /* 0x000fe20003fa4270 */
[----:B0-----:R-:W-:Y:S01]  /*5030*/  FMUL.FTZ R26, R4, R0 ;  /* 0x00000000041a7220 */ /* 0x001fe20000410000 */
        /* <DEDUP_REMOVED lines=8> */
[----:B------:R-:W-:Y:S02]  /*50c0*/  FSETP.NEU.FTZ.AND P3, PT, R4, -INF , PT ;  /* 0xff8000000400780b */ /* 0x000fe40003f7d000 */
[----:B------:R-:W-:-:S02]  /*50d0*/  FSEL R33, R33, -INF , P5 ;  /* 0xff80000021217808 */ /* 0x000fc40002800000 */
[----:B------:R-:W-:Y:S02]  /*50e0*/  ISETP.GT.AND P5, PT, R30, 0x19, PT ;  /* 0x000000191e00780c */ /* 0x000fe40003fa4270 */
[----:B------:R-:W-:Y:S02]  /*50f0*/  FSEL R12, R26, RZ, P3 ;  /* 0x000000ff1a0c7208 */ /* 0x000fe40001800000 */
[----:B------:R-:W-:Y:S02]  /*5100*/  FSEL R37, R37, -INF , P5 ;  /* 0xff80000025257808 */ /* 0x000fe40002800000 */
[C---:B------:R-:W-:Y:S01]  /*5110*/  ISETP.GT.AND P5, PT, R30.reuse, 0x21, PT ;  /* 0x000000211e00780c */ /* 0x040fe20003fa4270 */
[-CC-:B------:R-:W-:Y:S01]  /*5120*/  FFMA.FTZ R201, R201, R0.reuse, -R12.reuse ;  /* 0x00000000c9c97223 */ /* 0x180fe2000001080c */
[-CC-:B------:R-:W-:Y:S01]  /*5130*/  FFMA.FTZ R14, R203, R0.reuse, -R12.reuse ;  /* 0x00000000cb0e7223 */ /* 0x180fe2000001080c */
[-CC-:B------:R-:W-:Y:S01]  /*5140*/  FFMA.FTZ R34, R171, R0.reuse, -R12.reuse ;  /* 0x00000000ab227223 */ /* 0x180fe2000001080c */
[----:B------:R-:W-:Y:S01]  /*5150*/  FSEL R41, R41, -INF , P5 ;  /* 0xff80000029297808 */ /* 0x000fe20002800000 */
[-CC-:B------:R-:W-:Y:S01]  /*5160*/  FFMA.FTZ R175, R175, R0.reuse, -R12.reuse ;  /* 0x00000000afaf7223 */ /* 0x180fe2000001080c */
[----:B------:R-:W-:Y:S01]  /*5170*/  ISETP.GT.AND P5, PT, R30, 0x29, PT ;  /* 0x000000291e00780c */ /* 0x000fe20003fa4270 */
[-CC-:B------:R-:W-:Y:S01]  /*5180*/  FFMA.FTZ R38, R3, R0.reuse, -R12.reuse ;  /* 0x0000000003267223 */ /* 0x180fe2000001080c */
[----:B------:R-:W-:Y:S01]  /*5190*/  FSEL R3, R4, RZ, P3 ;  /* 0x000000ff04037208 */ /* 0x000fe20001800000 */
[-CC-:B------:R-:W-:Y:S01]  /*51a0*/  FFMA.FTZ R181, R181, R0.reuse, -R12.reuse ;  /* 0x00000000b5b57223 */ /* 0x180fe2000001080c */
[----:B------:R-:W-:Y:S01]  /*51b0*/  FSEL R45, R45, -INF , P5 ;  /* 0xff8000002d2d7808 */ /* 0x000fe20002800000 */
[-C--:B------:R-:W-:Y:S01]  /*51c0*/  FFMA.FTZ R183, R183, R0.reuse, -R12 ;  /* 0x00000000b7b77223 */ /* 0x080fe2000001080c */
[C---:B------:R-:W-:Y:S01]  /*51d0*/  ISETP.GT.AND P5, PT, R30.reuse, 0x31, PT ;  /* 0x000000311e00780c */ /* 0x040fe20003fa4270 */
[----:B------:R-:W-:Y:S01]  /*51e0*/  FADD.FTZ R3, -R3, R8 ;  /* 0x0000000803037221 */ /* 0x000fe20000010100 */
[----:B------:R-:W-:Y:S01]  /*51f0*/  IMAD.U32 R8, RZ, RZ, UR58 ;  /* 0x0000003aff087e24 */ /* 0x000fe2000f8e00ff */
[----:B------:R-:W-:Y:S01]  /*5200*/  MUFU.EX2 R181, R181 ;  /* 0x000000b500b57308 */ /* 0x000fe20000000800 */
[----:B------:R-:W-:Y:S01]  /*5210*/  FSEL R49, R49, -INF , P5 ;  /* 0xff80000031317808 */ /* 0x000fe20002800000 */
[----:B------:R-:W-:Y:S01]  /*5220*/  FFMA.FTZ R177, R177, R0, -R12 ;  /* 0x00000000b1b17223 */ /* 0x000fe2000001080c */
[----:B------:R-:W-:Y:S01]  /*5230*/  ISETP.GT.AND P5, PT, R30, 0x39, PT ;  /* 0x000000391e00780c */ /* 0x000fe20003fa4270 */
[----:B------:R-:W-:-:S02]  /*5240*/  @!P1 VIADD R8, R8, 0x34840 ;  /* 0x0003484008089836 */ /* 0x000fc40000000000 */
[-CC-:B------:R-:W-:Y:S01]  /*5250*/  FFMA.FTZ R179, R179, R0.reuse, -R12.reuse ;  /* 0x00000000b3b37223 */ /* 0x180fe2000001080c */
[-CC-:B------:R-:W-:Y:S01]  /*5260*/  FFMA.FTZ R173, R173, R0.reuse, -R12.reuse ;  /* 0x00000000adad7223 */ /* 0x180fe2000001080c */
[----:B------:R-:W-:Y:S01]  /*5270*/  FSEL R53, R53, -INF , P5 ;  /* 0xff80000035357808 */ /* 0x000fe20002800000 */
[----:B------:R-:W-:Y:S01]  /*5280*/  MUFU.EX2 R14, R14 ;  /* 0x0000000e000e7308 */ /* 0x000fe20000000800 */
[C---:B------:R-:W-:Y:S01]  /*5290*/  ISETP.GT.AND P5, PT, R30.reuse, 0x41, PT ;  /* 0x000000411e00780c */ /* 0x040fe20003fa4270 */
[-C--:B------:R-:W-:Y:S01]  /*52a0*/  FFMA.FTZ R51, R51, R0.reuse, -R12 ;  /* 0x0000000033337223 */ /* 0x080fe2000001080c */
[----:B------:R-:W-:Y:S01]  /*52b0*/  @!P1 PRMT R8, RZ, 0x654, R8 ;  /* 0x00000654ff089816 */ /* 0x000fe20000000008 */
        /* <DEDUP_REMOVED lines=9> */
[C---:B------:R-:W-:Y:S01]  /*5350*/  ISETP.GT.AND P5, PT, R30.reuse, 0x51, PT ;  /* 0x000000511e00780c */ /* 0x040fe20003fa4270 */
[-CC-:B------:R-:W-:Y:S01]  /*5360*/  FFMA.FTZ R31, R31, R0.reuse, -R12.reuse ;  /* 0x000000001f1f7223 */ /* 0x180fe2000001080c */
[-CC-:B------:R-:W-:Y:S01]  /*5370*/  FFMA.FTZ R46, R79, R0.reuse, -R12.reuse ;  /* 0x000000004f2e7223 */ /* 0x180fe2000001080c */
[----:B------:R-:W-:Y:S01]  /*5380*/  MUFU.EX2 R177, R177 ;  /* 0x000000b100b17308 */ /* 0x000fe20000000800 */
[----:B------:R-:W-:Y:S01]  /*5390*/  FSEL R65, R65, -INF , P5 ;  /* 0xff80000041417808 */ /* 0x000fe20002800000 */
[-CC-:B------:R-:W-:Y:S01]  /*53a0*/  FFMA.FTZ R35, R35, R0.reuse, -R12.reuse ;  /* 0x0000000023237223 */ /* 0x180fe2000001080c */
[C---:B------:R-:W-:Y:S01]  /*53b0*/  ISETP.GT.AND P5, PT, R30.reuse, 0x59, PT ;  /* 0x000000591e00780c */ /* 0x040fe20003fa4270 */
[----:B------:R-:W-:Y:S01]  /*53c0*/  FFMA.FTZ R39, R39, R0, -R12 ;  /* 0x0000000027277223 */ /* 0x000fe2000001080c */
[C---:B------:R-:W-:Y:S01]  /*53d0*/  ISETP.GT.AND P3, PT, R11.reuse, R10, PT ;  /* 0x0000000a0b00720c */ /* 0x040fe20003f64270 */
[----:B------:R-:W-:Y:S01]  /*53e0*/  VIADD R11, R11, 0xffffffff ;  /* 0xffffffff0b0b7836 */ /* 0x000fe20000000000 */
[----:B------:R-:W-:Y:S01]  /*53f0*/  FSEL R69, R69, -INF , P5 ;  /* 0xff80000045457808 */ /* 0x000fe20002800000 */
[----:B------:R-:W-:Y:S01]  /*5400*/  MUFU.EX2 R179, R179 ;  /* 0x000000b300b37308 */ /* 0x000fe20000000800 */
[----:B------:R-:W-:-:S04]  /*5410*/  ISETP.GT.AND P5, PT, R30, 0x61, PT ;  /* 0x000000611e00780c */ /* 0x000fc80003fa4270 */
[----:B------:R-:W-:Y:S02]  /*5420*/  FSEL R73, R73, -INF , P5 ;  /* 0xff80000049497808 */ /* 0x000fe40002800000 */
[C---:B------:R-:W-:Y:S01]  /*5430*/  ISETP.GT.AND P5, PT, R30.reuse, 0x69, PT ;  /* 0x000000691e00780c */ /* 0x040fe20003fa4270 */
[----:B------:R-:W-:Y:S03]  /*5440*/  MUFU.EX2 R173, R173 ;  /* 0x000000ad00ad7308 */ /* 0x000fe60000000800 */
[----:B------:R-:W-:Y:S02]  /*5450*/  FSEL R77, R77, -INF , P5 ;  /* 0xff8000004d4d7808 */ /* 0x000fe40002800000 */
[----:B------:R-:W-:Y:S01]  /*5460*/  ISETP.GT.AND P5, PT, R30, 0x71, PT ;  /* 0x000000711e00780c */ /* 0x000fe20003fa4270 */
[----:B------:R-:W-:Y:S02]  /*5470*/  WARPGROUP.DEPBAR.LE gsb0, 0x0 ;  /* 0x00008000000079c5 */ /* 0x000fe40000010000 */
[----:B------:R-:W-:Y:S01]  /*5480*/  FSEL R161, R28, -INF , P4 ;  /* 0xff8000001ca17808 */ /* 0x000fe20002000000 */
[----:B------:R-:W-:Y:S01]  /*5490*/  WARPGROUP.ARRIVE ;  /* 0x00000000000079c5 */ /* 0x000fe20000000000 */
[----:B------:R-:W-:Y:S01]  /*54a0*/  ISETP.GT.AND P4, PT, R30, 0x10, PT ;  /* 0x000000101e00780c */ /* 0x000fe20003f84270 */
[----:B------:R-:W-:Y:S01]  /*54b0*/  FFMA.FTZ R28, R199, R0, -R12 ;  /* 0x00000000c71c7223 */ /* 0x000fe2000001080c */
[----:B------:R-:W-:Y:S01]  /*54c0*/  FMNMX.FTZ R20, R161, R20, !PT ;  /* 0x00000014a1147209 */ /* 0x000fe20007810000 */
[----:B------:R-:W-:Y:S01]  /*54d0*/  MUFU.EX2 R21, R21 ;  /* 0x0000001500157308 */ /* 0x000fe20000000800 */
[----:B------:R-:W-:Y:S01]  /*54e0*/  FSEL R163, R32, -INF , P4 ;  /* 0xff80000020a37808 */ /* 0x000fe20002000000 */
[----:B------:R-:W-:Y:S01]  /*54f0*/  HGMMA.64x128x16.F32 R88, R156, gdesc[UR8].tnspB, R88, gsb0 ;  /* 0x41e000089c587df0 */ /* 0x000fe20008000858 */
[----:B------:R-:W-:-:S02]  /*5500*/  FMNMX.FTZ R20, R29, R20, !PT ;  /* 0x000000141d147209 */ /* 0x000fc40007810000 */
[----:B------:R-:W-:Y:S02]  /*5510*/  ISETP.GT.AND P4, PT, R30, 0x18, PT ;  /* 0x000000181e00780c */ /* 0x000fe40003f84270 */
[----:B------:R-:W-:Y:S01]  /*5520*/  FMNMX.FTZ R24, R163, R20, !PT ;  /* 0x00000014a3187209 */ /* 0x000fe20007810000 */
[----:B------:R-:W-:Y:S01]  /*5530*/  MUFU.EX2 R15, R15 ;  /* 0x0000000f000f7308 */ /* 0x000fe20000000800 */
[----:B------:R-:W-:Y:S01]  /*5540*/  FSEL R165, R36, -INF , P4 ;  /* 0xff80000024a57808 */ /* 0x000fe20002000000 */
[--C-:B------:R-:W-:Y:S01]  /*5550*/  FFMA.FTZ R36, R47, R0, -R12.reuse ;  /* 0x000000002f247223 */ /* 0x100fe2000001080c */
[----:B------:R-:W-:Y:S02]  /*5560*/  FMNMX.FTZ R24, R33, R24, !PT ;  /* 0x0000001821187209 */ /* 0x000fe40007810000 */
[----:B------:R-:W-:Y:S02]  /*5570*/  ISETP.GT.AND P4, PT, R30, 0x20, PT ;  /* 0x000000201e00780c */ /* 0x000fe40003f84270 */
[----:B------:R-:W-:Y:S01]  /*5580*/  FMNMX.FTZ R24, R165, R24, !PT ;  /* 0x00000018a5187209 */ /* 0x000fe20007810000 */
[----:B------:R0:W-:Y:S01]  /*5590*/  MUFU.EX2 R20, R201 ;  /* 0x000000c900147308 */ /* 0x0001e20000000800 */
[----:B------:R-:W-:Y:S01]  /*55a0*/  FSEL R167, R40, -INF , P4 ;  /* 0xff80000028a77808 */ /* 0x000fe20002000000 */
[----:B------:R-:W-:Y:S01]  /*55b0*/  FFMA.FTZ R40, R59, R0, -R12 ;  /* 0x000000003b287223 */ /* 0x000fe2000001080c */
[----:B------:R-:W-:-:S02]  /*55c0*/  FMNMX.FTZ R24, R37, R24, !PT ;  /* 0x0000001825187209 */ /* 0x000fc40007810000 */
[----:B------:R-:W-:Y:S02]  /*55d0*/  ISETP.GT.AND P4, PT, R30, 0x28, PT ;  /* 0x000000281e00780c */ /* 0x000fe40003f84270 */
[----:B------:R-:W-:Y:S01]  /*55e0*/  FMNMX.FTZ R26, R167, R24, !PT ;  /* 0x00000018a71a7209 */ /* 0x000fe20007810000 */
[----:B------:R-:W-:Y:S01]  /*55f0*/  MUFU.EX2 R40, R40 ;  /* 0x0000002800287308 */ /* 0x000fe20000000800 */
[----:B------:R-:W-:Y:S01]  /*5600*/  FSEL R199, R44, -INF , P4 ;  /* 0xff8000002cc77808 */ /* 0x000fe20002000000 */
[----:B------:R-:W-:Y:S01]  /*5610*/  FFMA.FTZ R44, R75, R0, -R12 ;  /* 0x000000004b2c7223 */ /* 0x000fe2000001080c */
[----:B------:R-:W-:Y:S02]  /*5620*/  FMNMX.FTZ R26, R41, R26, !PT ;  /* 0x0000001a291a7209 */ /* 0x000fe40007810000 */
[----:B------:R-:W-:Y:S02]  /*5630*/  ISETP.GT.AND P4, PT, R30, 0x30, PT ;  /* 0x000000301e00780c */ /* 0x000fe40003f84270 */
[----:B------:R-:W-:Y:S01]  /*5640*/  FMNMX.FTZ R26, R199, R26, !PT ;  /* 0x0000001ac71a7209 */ /* 0x000fe20007810000 */
[----:B------:R1:W-:Y:S01]  /*5650*/  MUFU.EX2 R24, R28 ;  /* 0x0000001c00187308 */ /* 0x0003e20000000800 */
[----:B0-----:R-:W-:-:S02]  /*5660*/  FSEL R201, R48, -INF , P4 ;  /* 0xff80000030c97808 */ /* 0x001fc40002000000 */
[----:B------:R-:W-:Y:S02]  /*5670*/  FMNMX.FTZ R26, R45, R26, !PT ;  /* 0x0000001a2d1a7209 */ /* 0x000fe40007810000 */
[----:B------:R-:W-:Y:S02]  /*5680*/  ISETP.GT.AND P4, PT, R30, 0x38, PT ;  /* 0x000000381e00780c */ /* 0x000fe40003f84270 */
[----:B------:R-:W-:Y:S01]  /*5690*/  FSEL R81, R81, -INF , P5 ;  /* 0xff80000051517808 */ /* 0x000fe20002800000 */
[----:B------:R-:W-:Y:S01]  /*56a0*/  MUFU.EX2 R38, R38 ;  /* 0x0000002600267308 */ /* 0x000fe20000000800 */
[----:B-1----:R-:W-:Y:S02]  /*56b0*/  FMNMX.FTZ R28, R201, R26, !PT ;  /* 0x0000001ac91c7209 */ /* 0x002fe40007810000 */
[----:B------:R-:W-:Y:S01]  /*56c0*/  FSEL R203, R52, -INF , P4 ;  /* 0xff80000034cb7808 */ /* 0x000fe20002000000 */
[----:B------:R-:W-:Y:S01]  /*56d0*/  FMUL.FTZ R52, R3, R0 ;  /* 0x0000000003347220 */ /* 0x000fe20000410000 */
        /* <DEDUP_REMOVED lines=8> */
[----:B------:R-:W-:Y:S01]  /*5760*/  FMNMX.FTZ R32, R205, R28, !PT ;  /* 0x0000001ccd207209 */ /* 0x000fe20007810000 */
[-CC-:B0-----:R-:W-:Y:S01]  /*5770*/  FFMA.FTZ R175, R169, R0.reuse, -R12.reuse ;  /* 0x00000000a9af7223 */ /* 0x181fe2000001080c */
[----:B------:R-:W-:Y:S01]  /*5780*/  FSEL R171, R60, -INF , P4 ;  /* 0xff8000003cab7808 */ /* 0x000fe20002000000 */
[----:B------:R-:W-:Y:S01]  /*5790*/  FFMA.FTZ R169, R43, R0, -R12 ;  /* 0x000000002ba97223 */ /* 0x000fe2000001080c */
        /* <DEDUP_REMOVED lines=17> */
[----:B------:R-:W-:Y:S01]  /*58b0*/  MUFU.EX2 R169, R169 ;  /* 0x000000a900a97308 */ /* 0x000fe20000000800 */
[----:B0-----:R-:W-:Y:S02]  /*58c0*/  FMNMX.FTZ R36, R43, R34, !PT ;  /* 0x000000222b247209 */ /* 0x001fe40007810000 */
[----:B------:R-:W-:Y:S02]  /*58d0*/  FSEL R209, R76, -INF , P4 ;  /* 0xff8000004cd17808 */ /* 0x000fe40002000000 */
[----:B------:R-:W-:Y:S02]  /*58e0*/  FMNMX.FTZ R36, R73, R36, !PT ;  /* 0x0000002449247209 */ /* 0x000fe40007810000 */
[----:B------:R-:W-:Y:S01]  /*58f0*/  ISETP.GT.AND P4, PT, R30, 0x70, PT ;  /* 0x000000701e00780c */ /* 0x000fe20003f84270 */
[----:B------:R0:W-:Y:S01]  /*5900*/  MUFU.EX2 R34, R51 ;  /* 0x0000003300227308 */ /* 0x0001e20000000800 */
[----:B------:R-:W-:-:S02]  /*5910*/  FMNMX.FTZ R36, R209, R36, !PT ;  /* 0x00000024d1247209 */ /* 0x000fc40007810000 */
[----:B------:R-:W-:Y:S02]  /*5920*/  FSEL R211, R80, -INF , P4 ;  /* 0xff80000050d37808 */ /* 0x000fe40002000000 */
[----:B------:R-:W-:Y:S02]  /*5930*/  FMNMX.FTZ R36, R77, R36, !PT ;  /* 0x000000244d247209 */ /* 0x000fe40007810000 */
[C---:B------:R-:W-:Y:S01]  /*5940*/  ISETP.GT.AND P4, PT, R30.reuse, 0x78, PT ;  /* 0x000000781e00780c */ /* 0x040fe20003f84270 */
[----:B------:R-:W-:Y:S01]  /*5950*/  MUFU.EX2 R27, R27 ;  /* 0x0000001b001b7308 */ /* 0x000fe20000000800 */
[----:B------:R-:W-:Y:S01]  /*5960*/  FMNMX.FTZ R36, R211, R36, !PT ;  /* 0x00000024d3247209 */ /* 0x000fe20007810000 */
[----:B0-----:R-:W-:Y:S01]  /*5970*/  FFMA.FTZ R51, R63, R0, -R12 ;  /* 0x000000003f337223 */ /* 0x001fe2000001080c */
[----:B------:R-:W-:Y:S02]  /*5980*/  ISETP.GT.AND P5, PT, R30, 0x79, PT ;  /* 0x000000791e00780c */ /* 0x000fe40003fa4270 */
[----:B------:R-:W-:-:S02]  /*5990*/  FSEL R213, R84, -INF , P4 ;  /* 0xff80000054d57808 */ /* 0x000fc40002000000 */
[----:B------:R-:W-:Y:S01]  /*59a0*/  FMNMX.FTZ R36, R81, R36, !PT ;  /* 0x0000002451247209 */ /* 0x000fe20007810000 */
[----:B------:R0:W-:Y:S01]  /*59b0*/  MUFU.EX2 R30, R55 ;  /* 0x00000037001e7308 */ /* 0x0001e20000000800 */
[----:B------:R-:W-:Y:S02]  /*59c0*/  FSEL R85, R85, -INF , P5 ;  /* 0xff80000055557808 */ /* 0x000fe40002800000 */
[----:B------:R-:W-:-:S04]  /*59d0*/  FMNMX.FTZ R36, R213, R36, !PT ;  /* 0x00000024d5247209 */ /* 0x000fc80007810000 */
[----:B------:R-:W-:Y:S01]  /*59e0*/  FMNMX.FTZ R42, R85, R36, !PT ;  /* 0x00000024552a7209 */ /* 0x000fe20007810000 */
[-CC-:B------:R-:W-:Y:S01]  /*59f0*/  FFMA.FTZ R36, R7, R0.reuse, -R12.reuse ;  /* 0x0000000007247223 */ /* 0x180fe2000001080c */
[----:B------:R-:W-:Y:S01]  /*5a00*/  MUFU.EX2 R51, R51 ;  /* 0x0000003300337308 */ /* 0x000fe20000000800 */
[----:B0-----:R-:W-:Y:S02]  /*5a10*/  FFMA.FTZ R55, R67, R0, -R12 ;  /* 0x0000000043377223 */ /* 0x001fe4000001080c */
[----:B------:R-:W0:Y:S05]  /*5a20*/  SHFL.BFLY PT, R59, R42, 0x2, 0x1f ;  /* 0x0c401f002a3b7f89 */ /* 0x000e2a00000e0000 */
[----:B------:R-:W-:Y:S08]  /*5a30*/  MUFU.EX2 R36, R36 ;  /* 0x0000002400247308 */ /* 0x000ff00000000800 */
[----:B------:R-:W-:Y:S01]  /*5a40*/  MUFU.EX2 R55, R55 ;  /* 0x0000003700377308 */ /* 0x000fe20000000800 */
[----:B------:R-:W-:-:S02]  /*5a50*/  WARPGROUP.DEPBAR.LE gsb0, 0x0 ;  /* 0x00008000000079c5 */ /* 0x000fc40000010000 */
[----:B------:R-:W-:-:S05]  /*5a60*/  WARPGROUP.ARRIVE ;  /* 0x00000000000079c5 */ /* 0x000fca0000000000 */
[----:B------:R-:W1:Y:S01]  /*5a70*/  MUFU.EX2 R44, R44 ;  /* 0x0000002c002c7308 */ /* 0x000e620000000800 */
[----:B0-----:R-:W-:Y:S01]  /*5a80*/  FMNMX.FTZ R59, R42, R59, !PT ;  /* 0x0000003b2a3b7209 */ /* 0x001fe20007810000 */
[----:B------:R-:W-:Y:S01]  /*5a90*/  FFMA.FTZ R42, R71, R0, -R12 ;  /* 0x00000000472a7223 */ /* 0x000fe2000001080c */
[----:B------:R-:W-:Y:S03]  /*5aa0*/  HGMMA.64x128x16.F32 R88, R152, gdesc[UR4].tnspB, R88, gsb0 ;  /* 0x41e0000498587df0 */ /* 0x000fe60008000858 */
[----:B------:R-:W0:Y:S02]  /*5ab0*/  SHFL.BFLY PT, R48, R59, 0x1, 0x1f ;  /* 0x0c201f003b307f89 */ /* 0x000e2400000e0000 */
[----:B------:R-:W-:Y:S08]  /*5ac0*/  MUFU.EX2 R42, R42 ;  /* 0x0000002a002a7308 */ /* 0x000ff00000000800 */
[----:B------:R-:W-:Y:S01]  /*5ad0*/  MUFU.EX2 R31, R31 ;  /* 0x0000001f001f7308 */ /* 0x000fe20000000800 */
[----:B-1----:R-:W-:-:S07]  /*5ae0*/  F2FP.F16.F32.PACK_AB R157, R44, R27 ;  /* 0x0000001b2c9d723e */ /* 0x002fce00000000ff */
[----:B------:R-:W1:Y:S01]  /*5af0*/  MUFU.EX2 R46, R46 ;  /* 0x0000002e002e7308 */ /* 0x000e620000000800 */
[----:B0-----:R-:W-:Y:S01]  /*5b00*/  FMNMX.FTZ R7, R59, R48, !PT ;  /* 0x000000303b077209 */ /* 0x001fe20007810000 */
[----:B------:R-:W-:-:S06]  /*5b10*/  FFMA.FTZ R48, R83, R0, -R12 ;  /* 0x0000000053307223 */ /* 0x000fcc000001080c */
[----:B------:R-:W-:Y:S01]  /*5b20*/  MUFU.EX2 R35, R35 ;  /* 0x0000002300237308 */ /* 0x000fe20000000800 */
[-C--:B------:R-:W-:Y:S01]  /*5b30*/  FFMA.FTZ R12, R87, R0.reuse, -R12 ;  /* 0x00000000570c7223 */ /* 0x080fe2000001080c */
[C---:B------:R-:W-:Y:S01]  /*5b40*/  FSETP.NEU.FTZ.AND P4, PT, R7.reuse, -INF , PT ;  /* 0xff8000000700780b */ /* 0x040fe20003f9d000 */
[----:B------:R-:W-:-:S05]  /*5b50*/  FMUL.FTZ R50, R7, R0 ;  /* 0x0000000007327220 */ /* 0x000fca0000410000 */
[----:B------:R-:W-:Y:S01]  /*5b60*/  FSEL R50, R50, RZ, P4 ;  /* 0x000000ff32327208 */ /* 0x000fe20002000000 */
[----:B------:R-:W-:Y:S01]  /*5b70*/  MUFU.EX2 R48, R48 ;  /* 0x0000003000307308 */ /* 0x000fe20000000800 */
[----:B-1----:R-:W-:-:S03]  /*5b80*/  F2FP.F16.F32.PACK_AB R159, R46, R31 ;  /* 0x0000001f2e9f723e */ /* 0x002fc600000000ff */
        /* <DEDUP_REMOVED lines=41> */
[----:B------:R-:W-:Y:S01]  /*5e20*/  FFMA.FTZ R50, R85, R0, -R50 ;  /* 0x0000000055327223 */ /* 0x000fe20000010832 */
[----:B------:R-:W-:-:S02]  /*5e30*/  F2FP.F16.F32.PACK_AB R181, R14, R181 ;  /* 0x000000b50eb5723e */ /* 0x000fc400000000ff */
[----:B------:R-:W-:Y:S02]  /*5e40*/  F2FP.F16.F32.PACK_AB R171, R30, R21 ;  /* 0x000000151eab723e */ /* 0x000fe400000000ff */
[----:B------:R-:W-:Y:S01]  /*5e50*/  F2FP.F16.F32.PACK_AB R165, R40, R15 ;  /* 0x0000000f28a5723e */ /* 0x000fe200000000ff */
[----:B------:R-:W1:Y:S01]  /*5e60*/  MUFU.EX2 R29, R29 ;  /* 0x0000001d001d7308 */ /* 0x000e620000000800 */
[C---:B--2---:R-:W-:Y:S01]  /*5e70*/  FADD.FTZ R59, R25.reuse, R6 ;  /* 0x00000006193b7221 */ /* 0x044fe20000010000 */
[----:B------:R-:W-:Y:S01]  /*5e80*/  FADD.FTZ R6, R14, R57 ;  /* 0x000000390e067221 */ /* 0x000fe20000010000 */
[----:B------:R-:W-:Y:S02]  /*5e90*/  F2FP.F16.F32.PACK_AB R180, R25, R180 ;  /* 0x000000b419b4723e */ /* 0x000fe400000000ff */
[----:B------:R-:W-:Y:S01]  /*5ea0*/  F2FP.F16.F32.PACK_AB R167, R51, R36 ;  /* 0x0000002433a7723e */ /* 0x000fe200000000ff */
[----:B------:R-:W-:Y:S01]  /*5eb0*/  FADD.FTZ R57, R183, R6 ;  /* 0x00000006b7397221 */ /* 0x000fe20000010000 */
[C---:B------:R-:W-:Y:S01]  /*5ec0*/  F2FP.F16.F32.PACK_AB R183, R20.reuse, R183 ;  /* 0x000000b714b7723e */ /* 0x040fe200000000ff */
[----:B------:R-:W2:Y:S01]  /*5ed0*/  MUFU.EX2 R176, R176 ;  /* 0x000000b000b07308 */ /* 0x000ea20000000800 */
[----:B------:R-:W-:Y:S01]  /*5ee0*/  F2FP.F16.F32.PACK_AB R161, R55, R38 ;  /* 0x0000002637a1723e */ /* 0x000fe200000000ff */
[----:B------:R-:W-:Y:S01]  /*5ef0*/  FADD.FTZ R6, R20, R57 ;  /* 0x0000003914067221 */ /* 0x000fe20000010000 */
[----:B------:R-:W-:-:S03]  /*5f00*/  F2FP.F16.F32.PACK_AB R163, R42, R13 ;  /* 0x0000000d2aa3723e */ /* 0x000fc600000000ff */
[----:B------:R-:W-:Y:S01]  /*5f10*/  FADD.FTZ R57, R177, R6 ;  /* 0x00000006b1397221 */ /* 0x000fe20000010000 */
[C---:B------:R-:W-:Y:S01]  /*5f20*/  F2FP.F16.F32.PACK_AB R177, R24.reuse, R177 ;  /* 0x000000b118b1723e */ /* 0x040fe200000000ff */
[----:B------:R-:W3:Y:S02]  /*5f30*/  MUFU.EX2 R33, R33 ;  /* 0x0000002100217308 */ /* 0x000ee40000000800 */
[----:B------:R-:W-:-:S04]  /*5f40*/  FADD.FTZ R6, R24, R57 ;  /* 0x0000003918067221 */ /* 0x000fc80000010000 */
        /* <DEDUP_REMOVED lines=9> */
[----:B------:R-:W5:Y:S01]  /*5fe0*/  MUFU.EX2 R41, R41 ;  /* 0x0000002900297308 */ /* 0x000f620000000800 */
[----:B------:R-:W-:Y:S02]  /*5ff0*/  WARPGROUP.DEPBAR.LE gsb0, 0x0 ;  /* 0x00008000000079c5 */ /* 0x000fe40000010000 */
[----:B------:R0:W-:Y:S05]  /*6000*/  @!P1 SYNCS.ARRIVE.TRANS64.RED.A1T0 RZ, [R8+URZ], RZ ;  /* 0x000000ff08ff99a7 */ /* 0x0001ea000810043f */
[----:B------:R-:W5:Y:S01]  /*6010*/  MUFU.EX2 R174, R174 ;  /* 0x000000ae00ae7308 */ /* 0x000f620000000800 */
[----:B------:R-:W-:Y:S01]  /*6020*/  F2FP.F16.F32.PACK_AB R153, R48, R35 ;  /* 0x000000233099723e */ /* 0x000fe200000000ff */
[----:B0-----:R-:W-:-:S06]  /*6030*/  @!P1 VIADD R8, R54, 0x34860 ;  /* 0x0003486036089836 */ /* 0x001fcc0000000000 */
[----:B------:R-:W0:Y:S01]  /*6040*/  MUFU.EX2 R45, R45 ;  /* 0x0000002d002d7308 */ /* 0x000e220000000800 */
[----:B------:R-:W-:-:S04]  /*6050*/  @!P1 PRMT R8, RZ, 0x654, R8 ;  /* 0x00000654ff089816 */ /* 0x000fc80000000008 */
[----:B------:R1:W-:Y:S03]  /*6060*/  @!P1 SYNCS.ARRIVE.TRANS64.RED.A1T0 RZ, [R8+URZ], RZ ;  /* 0x000000ff08ff99a7 */ /* 0x0003e6000810043f */
[----:B------:R-:W0:Y:S01]  /*6070*/  MUFU.EX2 R168, R168 ;  /* 0x000000a800a87308 */ /* 0x000e220000000800 */
[----:B-1----:R-:W-:-:S07]  /*6080*/  FADD.FTZ R8, R182, R59 ;  /* 0x0000003bb6087221 */ /* 0x002fce0000010000 */
[----:B------:R-:W1:Y:S01]  /*6090*/  MUFU.EX2 R49, R49 ;  /* 0x0000003100317308 */ /* 0x000e620000000800 */
[C---:B------:R-:W-:Y:S01]  /*60a0*/  F2FP.F16.F32.PACK_AB R182, R29.reuse, R182 ;  /* 0x000000b61db6723e */ /* 0x040fe200000000ff */
[----:B------:R-:W-:-:S04]  /*60b0*/  FADD.FTZ R59, R29, R8 ;  /* 0x000000081d3b7221 */ /* 0x000fc80000010000 */
[----:B--2---:R-:W-:Y:S02]  /*60c0*/  FADD.FTZ R8, R176, R59 ;  /* 0x0000003bb0087221 */ /* 0x004fe40000010000 */
[----:B------:R-:W2:Y:S01]  /*60d0*/  MUFU.EX2 R170, R170 ;  /* 0x000000aa00aa7308 */ /* 0x000ea20000000800 */
[C---:B---3--:R-:W-:Y:S01]  /*60e0*/  F2FP.F16.F32.PACK_AB R176, R33.reuse, R176 ;  /* 0x000000b021b0723e */ /* 0x048fe200000000ff */
[----:B------:R-:W-:-:S04]  /*60f0*/  FADD.FTZ R59, R33, R8 ;  /* 0x00000008213b7221 */ /* 0x000fc80000010000 */
[----:B----4-:R-:W-:Y:S02]  /*6100*/  FADD.FTZ R8, R178, R59 ;  /* 0x0000003bb2087221 */ /* 0x010fe40000010000 */
[----:B------:R3:W-:Y:S01]  /*6110*/  MUFU.EX2 R162, R47 ;  /* 0x0000002f00a27308 */ /* 0x0007e20000000800 */
[C---:B-----5:R-:W-:Y:S01]  /*6120*/  F2FP.F16.F32.PACK_AB R178, R37.reuse, R178 ;  /* 0x000000b225b2723e */ /* 0x060fe200000000ff */
[----:B------:R-:W-:-:S04]  /*6130*/  FADD.FTZ R59, R37, R8 ;  /* 0x00000008253b7221 */ /* 0x000fc80000010000 */
[----:B------:R-:W-:Y:S02]  /*6140*/  FADD.FTZ R8, R172, R59 ;  /* 0x0000003bac087221 */ /* 0x000fe40000010000 */
[----:B------:R-:W4:Y:S01]  /*6150*/  MUFU.EX2 R53, R53 ;  /* 0x0000003500357308 */ /* 0x000f220000000800 */
[----:B---3--:R-:W-:Y:S01]  /*6160*/  FADD.FTZ R47, R175, R6 ;  /* 0x00000006af2f7221 */ /* 0x008fe20000010000 */
[C---:B------:R-:W-:Y:S01]  /*6170*/  F2FP.F16.F32.PACK_AB R172, R41.reuse, R172 ;  /* 0x000000ac29ac723e */ /* 0x040fe200000000ff */
[----:B------:R-:W-:Y:S01]  /*6180*/  FADD.FTZ R59, R41, R8 ;  /* 0x00000008293b7221 */ /* 0x000fe20000010000 */
[C---:B------:R-:W-:Y:S01]  /*6190*/  F2FP.F16.F32.PACK_AB R175, R32.reuse, R175 ;  /* 0x000000af20af723e */ /* 0x040fe200000000ff */
[----:B------:R-:W-:Y:S02]  /*61a0*/  FADD.FTZ R6, R32, R47 ;  /* 0x0000002f20067221 */ /* 0x000fe40000010000 */
[----:B------:R-:W-:Y:S01]  /*61b0*/  FADD.FTZ R8, R174, R59 ;  /* 0x0000003bae087221 */ /* 0x000fe20000010000 */
[----:B------:R-:W3:Y:S01]  /*61c0*/  MUFU.EX2 R164, R164 ;  /* 0x000000a400a47308 */ /* 0x000ee20000000800 */
[----:B------:R-:W-:Y:S01]  /*61d0*/  FADD.FTZ R47, R169, R6 ;  /* 0x00000006a92f7221 */ /* 0x000fe20000010000 */
[C---:B0-----:R-:W-:Y:S01]  /*61e0*/  F2FP.F16.F32.PACK_AB R174, R45.reuse, R174 ;  /* 0x000000ae2dae723e */ /* 0x041fe200000000ff */
[----:B------:R-:W-:Y:S01]  /*61f0*/  FADD.FTZ R57, R45, R8 ;  /* 0x000000082d397221 */ /* 0x000fe20000010000 */
[C---:B------:R-:W-:Y:S01]  /*6200*/  F2FP.F16.F32.PACK_AB R169, R34.reuse, R169 ;  /* 0x000000a922a9723e */ /* 0x040fe200000000ff */
[----:B------:R-:W-:-:S02]  /*6210*/  FADD.FTZ R6, R34, R47 ;  /* 0x0000002f22067221 */ /* 0x000fc40000010000 */
[----:B------:R-:W-:Y:S01]  /*6220*/  FADD.FTZ R8, R168, R57 ;  /* 0x00000039a8087221 */ /* 0x000fe20000010000 */
[----:B------:R-:W0:Y:S01]  /*6230*/  MUFU.EX2 R9, R9 ;  /* 0x0000000900097308 */ /* 0x000e220000000800 */
[C---:B-1----:R-:W-:Y:S02]  /*6240*/  F2FP.F16.F32.PACK_AB R168, R49.reuse, R168 ;  /* 0x000000a831a8723e */ /* 0x042fe400000000ff */
[----:B------:R-:W-:-:S04]  /*6250*/  FADD.FTZ R25, R49, R8 ;  /* 0x0000000831197221 */ /* 0x000fc80000010000 */
[----:B--2---:R-:W-:Y:S01]  /*6260*/  FADD.FTZ R8, R170, R25 ;  /* 0x00000019aa087221 */ /* 0x004fe20000010000 */
[----:B------:R-:W1:Y:S01]  /*6270*/  MUFU.EX2 R166, R166 ;  /* 0x000000a600a67308 */ /* 0x000e620000000800 */
[----:B------:R-:W-:Y:S01]  /*6280*/  FADD.FTZ R25, R21, R6 ;  /* 0x0000000615197221 */ /* 0x000fe20000010000 */
[C---:B----4-:R-:W-:Y:S01]  /*6290*/  F2FP.F16.F32.PACK_AB R170, R53.reuse, R170 ;  /* 0x000000aa35aa723e */ /* 0x050fe200000000ff */
[----:B------:R-:W-:Y:S02]  /*62a0*/  FADD.FTZ R29, R53, R8 ;  /* 0x00000008351d7221 */ /* 0x000fe40000010000 */
[----:B------:R-:W-:Y:S02]  /*62b0*/  FADD.FTZ R6, R30, R25 ;  /* 0x000000191e067221 */ /* 0x000fe40000010000 */
[----:B---3--:R-:W-:Y:S01]  /*62c0*/  FADD.FTZ R8, R164, R29 ;  /* 0x0000001da4087221 */ /* 0x008fe20000010000 */
[----:B------:R-:W2:Y:S01]  /*62d0*/  MUFU.EX2 R5, R61 ;  /* 0x0000003d00057308 */ /* 0x000ea20000000800 */
[----:B------:R-:W-:Y:S01]  /*62e0*/  FADD.FTZ R25, R15, R6 ;  /* 0x000000060f197221 */ /* 0x000fe20000010000 */
[C---:B0-----:R-:W-:Y:S01]  /*62f0*/  F2FP.F16.F32.PACK_AB R164, R9.reuse, R164 ;  /* 0x000000a409a4723e */ /* 0x041fe200000000ff */
[----:B------:R-:W-:-:S02]  /*6300*/  FADD.FTZ R29, R9, R8 ;  /* 0x00000008091d7221 */ /* 0x000fc40000010000 */
[----:B------:R-:W-:-:S03]  /*6310*/  FADD.FTZ R25, R40, R25 ;  /* 0x0000001928197221 */ /* 0x000fc60000010000 */
[----:B------:R-:W0:Y:S01]  /*6320*/  MUFU.EX2 R160, R160 ;  /* 0x000000a000a07308 */ /* 0x000e220000000800 */
[----:B-1----:R-:W-:Y:S01]  /*6330*/  FADD.FTZ R6, R166, R29 ;  /* 0x0000001da6067221 */ /* 0x002fe20000010000 */
[----:B------:R-:W-:-:S04]  /*6340*/  FADD.FTZ R8, R36, R25 ;  /* 0x0000001924087221 */ /* 0x000fc80000010000 */
[----:B------:R-:W-:Y:S01]  /*6350*/  FADD.FTZ R29, R51, R8 ;  /* 0x00000008331d7221 */ /* 0x000fe20000010000 */
[----:B------:R-:W-:Y:S01]  /*6360*/  IMAD.MOV.U32 R8, RZ, RZ, R4 ;  /* 0x000000ffff087224 */ /* 0x000fe200078e0004 */
[----:B------:R-:W1:Y:S01]  /*6370*/  MUFU.EX2 R65, R65 ;  /* 0x0000004100417308 */ /* 0x000e620000000800 */
[C---:B--2---:R-:W-:Y:S01]  /*6380*/  FADD.FTZ R25, R5.reuse, R6 ;  /* 0x0000000605197221 */ /* 0x044fe20000010000 */
[----:B------:R-:W-:Y:S01]  /*6390*/  FADD.FTZ R6, R38, R29 ;  /* 0x0000001d26067221 */ /* 0x000fe20000010000 */
[----:B------:R-:W-:-:S03]  /*63a0*/  F2FP.F16.F32.PACK_AB R166, R5, R166 ;  /* 0x000000a605a6723e */ /* 0x000fc600000000ff */
[----:B------:R-:W-:Y:S02]  /*63b0*/  FADD.FTZ R6, R55, R6 ;  /* 0x0000000637067221 */ /* 0x000fe40000010000 */
[----:B------:R-:W2:Y:S01]  /*63c0*/  MUFU.EX2 R69, R69 ;  /* 0x0000004500457308 */ /* 0x000ea20000000800 */
[----:B0-----:R-:W-:Y:S01]  /*63d0*/  FADD.FTZ R25, R160, R25 ;  /* 0x00000019a0197221 */ /* 0x001fe20000010000 */
[----:B------:R-:W-:-:S04]  /*63e0*/  FADD.FTZ R9, R13, R6 ;  /* 0x000000060d097221 */ /* 0x000fc80000010000 */
[----:B------:R-:W-:Y:S01]  /*63f0*/  FADD.FTZ R6, R42, R9 ;  /* 0x000000092a067221 */ /* 0x000fe20000010000 */
[----:B------:R-:W-:Y:S01]  /*6400*/  IMAD.MOV.U32 R9, RZ, RZ, R7 ;  /* 0x000000ffff097224 */ /* 0x000fe200078e0007 */
[----:B------:R-:W0:Y:S01]  /*6410*/  MUFU.EX2 R156, R43 ;  /* 0x0000002b009c7308 */ /* 0x000e220000000800 */
[----:B-1----:R-:W-:Y:S01]  /*6420*/  FADD.FTZ R25, R65, R25 ;  /* 0x0000001941197221 */ /* 0x002fe20000010000 */
[----:B------:R-:W-:Y:S01]  /*6430*/  FADD.FTZ R5, R27, R6 ;  /* 0x000000061b057221 */ /* 0x000fe20000010000 */
[----:B------:R-:W-:Y:S02]  /*6440*/  F2FP.F16.F32.PACK_AB R160, R65, R160 ;  /* 0x000000a041a0723e */ /* 0x000fe400000000ff */
[----:B------:R-:W-:Y:S01]  /*6450*/  FADD.FTZ R25, R162, R25 ;  /* 0x00000019a2197221 */ /* 0x000fe20000010000 */
[----:B------:R-:W-:Y:S02]  /*6460*/  FADD.FTZ R6, R44, R5 ;  /* 0x000000052c067221 */ /* 0x000fe40000010000 */
[----:B------:R-:W1:Y:S01]  /*6470*/  MUFU.EX2 R73, R73 ;  /* 0x0000004900497308 */ /* 0x000e620000000800 */
[----:B--2---:R-:W-:Y:S01]  /*6480*/  FADD.FTZ R25, R69, R25 ;  /* 0x0000001945197221 */ /* 0x004fe20000010000 */
[----:B------:R-:W-:Y:S01]  /*6490*/  FADD.FTZ R5, R31, R6 ;  /* 0x000000061f057221 */ /* 0x000fe20000010000 */
[----:B------:R-:W-:-:S03]  /*64a0*/  F2FP.F16.F32.PACK_AB R162, R69, R162 ;  /* 0x000000a245a2723e */ /* 0x000fc600000000ff */
[----:B------:R-:W-:Y:S02]  /*64b0*/  FADD.FTZ R6, R46, R5 ;  /* 0x000000052e067221 */ /* 0x000fe40000010000 */
[----:B------:R-:W2:Y:S01]  /*64c0*/  MUFU.EX2 R158, R209 ;  /* 0x000000d1009e7308 */ /* 0x000ea20000000800 */
[----:B0-----:R-:W-:Y:S01]  /*64d0*/  FADD.FTZ R25, R156, R25 ;  /* 0x000000199c197221 */ /* 0x001fe20000010000 */
[----:B------:R-:W-:-:S04]  /*64e0*/  FADD.FTZ R5, R35, R6 ;  /* 0x0000000623057221 */ /* 0x000fc80000010000 */
[----:B------:R-:W-:Y:S02]  /*64f0*/  FADD.FTZ R6, R48, R5 ;  /* 0x0000000530067221 */ /* 0x000fe40000010000 */
        /* <DEDUP_REMOVED lines=16> */
[----:B-1----:R-:W-:-:S04]  /*6600*/  FADD.FTZ R25, R154, R25 ;  /* 0x000000199a197221 */ /* 0x002fc80000010000 */
[C---:B--2---:R-:W-:Y:S01]  /*6610*/  FADD.FTZ R6, R50.reuse, R25 ;  /* 0x0000001932067221 */ /* 0x044fe20000010000 */
[----:B------:R-:W-:Y:S01]  /*6620*/  F2FP.F16.F32.PACK_AB R154, R50, R154 ;  /* 0x0000009a329a723e */ /* 0x000fe200000000ff */
[C---:B0-----:R-:W-:Y:S01]  /*6630*/  FADD.FTZ R5, R12.reuse, R5 ;  /* 0x000000050c057221 */ /* 0x041fe20000010000 */
[----:B------:R-:W-:Y:S01]  /*6640*/  F2FP.F16.F32.PACK_AB R155, R12, R39 ;  /* 0x000000270c9b723e */ /* 0x000fe200000000ff */
[----:B------:R-:W-:Y:S06]  /*6650*/  @P3 BRA `(.L_x_2462) ;  /* 0xffffffd400a43947 */ /* 0x000fec000383ffff */
.L_x_2453:
[----:B------:R-:W-:-:S13]  /*6660*/  ISETP.GE.AND P2, PT, R11, RZ, PT ;  /* 0x000000ff0b00720c */ /* 0x000fda0003f46270 */
[----:B------:R-:W-:Y:S05]  /*6670*/  @!P2 BRA `(.L_x_2463) ;  /* 0x000000200024a947 */ /* 0x000fea0003800000 */
[----:B------:R-:W-:Y:S01]  /*6680*/  IMAD.MOV.U32 R9, RZ, RZ, R4 ;  /* 0x000000ffff097224 */ /* 0x000fe200078e0004 */
[----:B------:R-:W-:Y:S01]  /*6690*/  UMOV UR59, UR38 ;  /* 0x00000026003b7c82 */ /* 0x000fe20008000000 */
[----:B------:R-:W-:Y:S01]  /*66a0*/  IMAD.MOV.U32 R8, RZ, RZ, R7 ;  /* 0x000000ffff087224 */ /* 0x000fe200078e0007 */
[----:B------:R-:W-:-:S06]  /*66b0*/  UMOV UR58, UR36 ;  /* 0x00000024003a7c82 */ /* 0x000fcc0008000000 */
.L_x_2472:
[----:B------:R-:W-:-:S04]  /*66c0*/  UIADD3 UR36, UR58, 0x1, URZ ;  /* 0x000000013a247890 */ /* 0x000fc8000fffe03f */
[----:B------:R-:W-:-:S04]  /*66d0*/  UISETP.NE.AND UP0, UPT, UR36, 0x2, UPT ;  /* 0x000000022400788c */ /* 0x000fc8000bf05270 */
[----:B------:R-:W-:Y:S02]  /*66e0*/  USEL UR38, URZ, 0x1, UP0 ;  /* 0x000000013f267887 */ /* 0x000fe40008000000 */
[----:B------:R-:W-:Y:S02]  /*66f0*/  USEL UR36, UR36, URZ, UP0 ;  /* 0x0000003f24247287 */ /* 0x000fe40008000000 */
[----:B------:R-:W-:Y:S01]  /*6700*/  ULOP3.LUT UR38, UR59, UR38, URZ, 0x3c, !UPT ;  /* 0x000000263b267292 */ /* 0x000fe2000f8e3c3f */
[----:B------:R-:W-:Y:S11]  /*6710*/  @!P0 BRA `(.L_x_2464) ;  /* 0x0000000000048947 */ /* 0x000ff60003800000 */
[----:B------:R-:W-:Y:S01]  /*6720*/  BPT.TRAP 0x1 ;  /* 0x000000040000795c */ /* 0x000fe20000300000 */
.L_x_2464:
[----:B------:R-:W-:Y:S01]  /*6730*/  ULEA UR6, UR36, UR37, 0x3 ;  /* 0x0000002524067291 */ /* 0x000fe2000f8e183f */
[----:B------:R-:W-:-:S05]  /*6740*/  IMAD.U32 R0, RZ, RZ, UR38 ;  /* 0x00000026ff007e24 */ /* 0x000fca000f8e00ff */
[----:B------:R-:W-:-:S04]  /*6750*/  SHF.L.U32 R0, R0, 0x1f, RZ ;  /* 0x0000001f00007819 */ /* 0x000fc800000006ff */
[----:B------:R0:W1:Y:S01]  /*6760*/  SYNCS.PHASECHK.TRANS64.TRYWAIT P2, [UR6+0x34830], R0 ;  /* 0x03483000ff0075a7 */ /* 0x0000620008040146 */
[----:B------:R-:W-:Y:S05]  /*6770*/  @!P0 BRA `(.L_x_2465) ;  /* 0x0000000000048947 */ /* 0x000fea0003800000 */
[----:B------:R-:W-:Y:S01]  /*6780*/  BPT.TRAP 0x1 ;  /* 0x000000040000795c */ /* 0x000fe20000300000 */
.L_x_2465:
[----:B-1----:R-:W-:Y:S05]  /*6790*/  @P2 BRA `(.L_x_2466) ;  /* 0x0000000000082947 */ /* 0x002fea0003800000 */
[----:B------:R-:W1:Y:S02]  /*67a0*/  SYNCS.PHASECHK.TRANS64.TRYWAIT P2, [UR6+0x34830], R0 ;  /* 0x03483000ff0075a7 */ /* 0x000e640008040146 */
[----:B-1----:R-:W-:Y:S05]  /*67b0*/  @!P2 BRA `(.L_x_2467) ;  /* 0x000000b000fca947 */ /* 0x002fea0003800000 */
.L_x_2466:
        /* <DEDUP_REMOVED lines=126> */
.L_x_2468:
[----:B------:R-:W-:Y:S01]  /*6fa0*/  ULEA UR7, UR58, UR37, 0x3 ;  /* 0x000000253a077291 */ /* 0x000fe2000f8e183f */
[----:B01----:R-:W-:-:S05]  /*6fb0*/  IMAD.U32 R0, RZ, RZ, UR59 ;  /* 0x0000003bff007e24 */ /* 0x003fca000f8e00ff */
[----:B------:R-:W-:-:S04]  /*6fc0*/  SHF.L.U32 R0, R0, 0x1f, RZ ;  /* 0x0000001f00007819 */ /* 0x000fc800000006ff */
[----:B------:R0:W1:Y:S01]  /*6fd0*/  SYNCS.PHASECHK.TRANS64.TRYWAIT P2, [UR7+0x34850], R0 ;  /* 0x03485000ff0075a7 */ /* 0x0000620008040147 */
[----:B------:R-:W-:Y:S05]  /*6fe0*/  @!P0 BRA `(.L_x_2469) ;  /* 0x0000000000048947 */ /* 0x000fea0003800000 */
[----:B------:R-:W-:Y:S01]  /*6ff0*/  BPT.TRAP 0x1 ;  /* 0x000000040000795c */ /* 0x000fe20000300000 */
.L_x_2469:
[----:B-1----:R-:W-:Y:S05]  /*7000*/  @P2 BRA `(.L_x_2470) ;  /* 0x0000000000082947 */ /* 0x002fea0003800000 */
[----:B------:R-:W1:Y:S02]  /*7010*/  SYNCS.PHASECHK.TRANS64.TRYWAIT P2, [UR7+0x34850], R0 ;  /* 0x03485000ff0075a7 */ /* 0x000e640008040147 */
[----:B-1----:R-:W-:Y:S05]  /*7020*/  @!P2 BRA `(.L_x_2471) ;  /* 0x000000a800f8a947 */ /* 0x002fea0003800000 */
.L_x_2470:
[----:B------:R-:W-:Y:S01]  /*7030*/  UIADD3 UR6, UR37, 0x400, URZ ;  /* 0x0000040025067890 */ /* 0x000fe2000fffe03f */
[----:B------:R-:W-:Y:S01]  /*7040*/  WARPGROUP.ARRIVE ;  /* 0x00000000000079c5 */ /* 0x000fe20000000000 */
[----:B------:R-:W-:Y:S01]  /*7050*/  UMOV UR11, 0x40000040 ;  /* 0x40000040000b7882 */ /* 0x000fe20000000000 */
[----:B01----:R-:W-:Y:S01]  /*7060*/  FMNMX.FTZ R0, R24, R8, !PT ;  /* 0x0000000818007209 */ /* 0x003fe20007810000 */
[----:B------:R-:W-:Y:S01]  /*7070*/  USHF.R.U32.HI UR6, URZ, 0x4, UR6 ;  /* 0x000000043f067899 */ /* 0x000fe20008011606 */
[----:B------:R-:W-:Y:S01]  /*7080*/  ISETP.GT.AND P2, PT, R11, RZ, PT ;  /* 0x000000ff0b00720c */ /* 0x000fe20003f44270 */
[----:B------:R-:W-:Y:S01]  /*7090*/  UMOV UR59, UR38 ;  /* 0x00000026003b7c82 */ /* 0x000fe20008000000 */
[----:B------:R-:W-:Y:S01]  /*70a0*/  FMNMX.FTZ R3, R25, R0, !PT ;  /* 0x0000000019037209 */ /* 0x000fe20007810000 */
[----:B------:R-:W-:Y:S01]  /*70b0*/  ULOP3.LUT UR6, UR6, 0x3fff, URZ, 0xc0, !UPT ;  /* 0x00003fff06067892 */ /* 0x000fe2000f8ec03f */
[----:B------:R-:W-:Y:S02]  /*70c0*/  VIADD R11, R11, 0xffffffff ;  /* 0xffffffff0b0b7836 */ /* 0x000fe40000000000 */
[----:B------:R-:W-:Y:S01]  /*70d0*/  FMNMX.FTZ R0, R28, R3, !PT ;  /* 0x000000031c007209 */ /* 0x000fe20007810000 */
[----:B------:R-:W-:-:S03]  /*70e0*/  ULOP3.LUT UR6, UR6, 0x4000000, URZ, 0xfc, !UPT ;  /* 0x0400000006067892 */ /* 0x000fc6000f8efc3f */
[----:B------:R-:W-:Y:S01]  /*70f0*/  FMNMX.FTZ R3, R29, R0, !PT ;  /* 0x000000001d037209 */ /* 0x000fe20007810000 */
[----:B------:R-:W-:-:S03]  /*7100*/  ULEA UR6, UR58, UR6, 0xb ;  /* 0x000000063a067291 */ /* 0x000fc6000f8e583f */
[----:B------:R-:W-:Y:S01]  /*7110*/  FMNMX.FTZ R0, R32, R3, !PT ;  /* 0x0000000320007209 */ /* 0x000fe20007810000 */
[----:B------:R-:W-:-:S03]  /*7120*/  UMOV UR58, UR36 ;  /* 0x00000024003a7c82 */ /* 0x000fc60008000000 */
        /* <DEDUP_REMOVED lines=39> */
[----:B------:R-:W-:-:S04]  /*73a0*/  FMNMX.FTZ R2, R30, R17, !PT ;  /* 0x000000111e027209 */ /* 0x000fc80007810000 */
[----:B------:R-:W-:Y:S01]  /*73b0*/  FMNMX.FTZ R21, R31, R2, !PT ;  /* 0x000000021f157209 */ /* 0x000fe20007810000 */
[----:B------:R-:W-:Y:S01]  /*73c0*/  HGMMA.64x128x16.F32 R88, R176, gdesc[UR8].tnspB, R88, gsb0 ;  /* 0x41e00008b0587df0 */ /* 0x000fe20008000858 */
[----:B------:R-:W-:Y:S01]  /*73d0*/  UIADD3 UR10, UR6, 0x100, URZ ;  /* 0x00000100060a7890 */ /* 0x000fe2000fffe03f */
[----:B------:R-:W-:Y:S01]  /*73e0*/  UMOV UR11, 0x40000040 ;  /* 0x40000040000b7882 */ /* 0x000fe20000000000 */
[----:B------:R-:W-:-:S04]  /*73f0*/  FMNMX.FTZ R2, R34, R21, !PT ;  /* 0x0000001522027209 */ /* 0x000fc80007810000 */
[----:B------:R-:W-:Y:S02]  /*7400*/  FMNMX.FTZ R21, R35, R2, !PT ;  /* 0x0000000223157209 */ /* 0x000fe40007810000 */
[----:B-1----:R-:W-:Y:S02]  /*7410*/  FMNMX.FTZ R7, R4, R7, !PT ;  /* 0x0000000704077209 */ /* 0x002fe40007810000 */
[----:B------:R-:W-:-:S03]  /*7420*/  FMNMX.FTZ R2, R38, R21, !PT ;  /* 0x0000001526027209 */ /* 0x000fc60007810000 */
        /* <DEDUP_REMOVED lines=54> */
[-CC-:B------:R-:W-:Y:S01]  /*7790*/  FFMA.FTZ R14, R84, R0.reuse, -R169.reuse ;  /* 0x00000000540e7223 */ /* 0x180fe200000108a9 */
[----:B------:R-:W-:Y:S01]  /*77a0*/  FMNMX.FTZ R2, R58, R33, !PT ;  /* 0x000000213a027209 */ /* 0x000fe20007810000 */
[----:B------:R-:W-:-:S02]  /*77b0*/  FFMA.FTZ R85, R85, R0, -R169 ;  /* 0x0000000055557223 */ /* 0x000fc400000108a9 */
[----:B------:R-:W0:Y:S01]  /*77c0*/  MUFU.EX2 R180, R180 ;  /* 0x000000b400b47308 */ /* 0x000e220000000800 */
[----:B------:R-:W-:-:S04]  /*77d0*/  FMNMX.FTZ R33, R59, R2, !PT ;  /* 0x000000023b217209 */ /* 0x000fc80007810000 */
[----:B------:R-:W-:-:S03]  /*77e0*/  FMNMX.FTZ R2, R62, R33, !PT ;  /* 0x000000213e027209 */ /* 0x000fc60007810000 */
[----:B------:R-:W2:Y:S01]  /*77f0*/  MUFU.EX2 R13, R13 ;  /* 0x0000000d000d7308 */ /* 0x000ea20000000800 */
[----:B-1----:R-:W-:-:S04]  /*7800*/  FMNMX.FTZ R37, R63, R2, !PT ;  /* 0x000000023f257209 */ /* 0x002fc80007810000 */
[----:B------:R-:W-:-:S03]  /*7810*/  FMNMX.FTZ R2, R66, R37, !PT ;  /* 0x0000002542027209 */ /* 0x000fc60007810000 */
[----:B------:R-:W-:Y:S01]  /*7820*/  MUFU.EX2 R182, R182 ;  /* 0x000000b600b67308 */ /* 0x000fe20000000800 */
[----:B------:R-:W-:Y:S01]  /*7830*/  FMNMX.FTZ R37, R67, R2, !PT ;  /* 0x0000000243257209 */ /* 0x000fe20007810000 */
[----:B0-----:R-:W-:-:S03]  /*7840*/  FFMA.FTZ R6, R3, R6, R180 ;  /* 0x0000000603067223 */ /* 0x001fc600000100b4 */
[----:B------:R-:W-:-:S03]  /*7850*/  FMNMX.FTZ R2, R70, R37, !PT ;  /* 0x0000002546027209 */ /* 0x000fc60007810000 */
[----:B------:R0:W-:Y:S01]  /*7860*/  MUFU.EX2 R37, R53 ;  /* 0x0000003500257308 */ /* 0x0001e20000000800 */
[----:B------:R-:W-:Y:S02]  /*7870*/  FMNMX.FTZ R41, R71, R2, !PT ;  /* 0x0000000247297209 */ /* 0x000fe40007810000 */
[----:B--2---:R-:W-:Y:S02]  /*7880*/  F2FP.F16.F32.PACK_AB R180, R13, R180 ;  /* 0x000000b40db4723e */ /* 0x004fe400000000ff */
[----:B------:R-:W-:-:S03]  /*7890*/  FMNMX.FTZ R2, R74, R41, !PT ;  /* 0x000000294a027209 */ /* 0x000fc60007810000 */
[----:B------:R-:W-:Y:S01]  /*78a0*/  MUFU.EX2 R15, R15 ;  /* 0x0000000f000f7308 */ /* 0x000fe20000000800 */
[----:B------:R-:W-:Y:S01]  /*78b0*/  FMNMX.FTZ R41, R75, R2, !PT ;  /* 0x000000024b297209 */ /* 0x000fe20007810000 */
[----:B0-----:R-:W-:-:S03]  /*78c0*/  FFMA.FTZ R53, R69, R0, -R169 ;  /* 0x0000000045357223 */ /* 0x001fc600000108a9 */
        /* <DEDUP_REMOVED lines=8> */
[----:B------:R-:W-:-:S05]  /*7950*/  FMNMX.FTZ R2, R87, R2, !PT ;  /* 0x0000000257027209 */ /* 0x000fca0007810000 */
[----:B0-----:R-:W0:Y:S02]  /*7960*/  SHFL.BFLY PT, R57, R2, 0x2, 0x1f ;  /* 0x0c401f0002397f89 */ /* 0x001e2400000e0000 */
[----:B------:R-:W-:Y:S08]  /*7970*/  MUFU.EX2 R172, R172 ;  /* 0x000000ac00ac7308 */ /* 0x000ff00000000800 */
[----:B------:R-:W-:Y:S08]  /*7980*/  MUFU.EX2 R174, R174 ;  /* 0x000000ae00ae7308 */ /* 0x000ff00000000800 */
[----:B------:R1:W-:Y:S01]  /*7990*/  MUFU.EX2 R33, R49 ;  /* 0x0000003100217308 */ /* 0x0003e20000000800 */
[----:B0-----:R-:W-:-:S07]  /*79a0*/  FMNMX.FTZ R16, R2, R57, !PT ;  /* 0x0000003902107209 */ /* 0x001fce0007810000 */
[----:B------:R0:W-:Y:S01]  /*79b0*/  MUFU.EX2 R45, R61 ;  /* 0x0000003d002d7308 */ /* 0x0001e20000000800 */
[-CC-:B-1----:R-:W-:Y:S01]  /*79c0*/  FFMA.FTZ R49, R65, R0.reuse, -R169.reuse ;  /* 0x0000000041317223 */ /* 0x182fe200000108a9 */
[-CC-:B------:R-:W-:Y:S01]  /*79d0*/  FFMA.FTZ R65, R81, R0.reuse, -R169.reuse ;  /* 0x0000000051417223 */ /* 0x180fe200000108a9 */
[----:B------:R-:W1:Y:S05]  /*79e0*/  SHFL.BFLY PT, R69, R16, 0x1, 0x1f ;  /* 0x0c201f0010457f89 */ /* 0x000e6a00000e0000 */
[----:B------:R-:W-:Y:S01]  /*79f0*/  MUFU.EX2 R168, R168 ;  /* 0x000000a800a87308 */ /* 0x000fe20000000800 */
[----:B0-----:R-:W-:Y:S01]  /*7a00*/  FFMA.FTZ R61, R77, R0, -R169 ;  /* 0x000000004d3d7223 */ /* 0x001fe200000108a9 */
[----:B------:R-:W-:-:S02]  /*7a10*/  WARPGROUP.DEPBAR.LE gsb0, 0x0 ;  /* 0x00008000000079c5 */ /* 0x000fc40000010000 */
[----:B------:R-:W-:Y:S01]  /*7a20*/  WARPGROUP.ARRIVE ;  /* 0x00000000000079c5 */ /* 0x000fe20000000000 */
[-CC-:B------:R-:W-:Y:S01]  /*7a30*/  FFMA.FTZ R164, R56, R0.reuse, -R169.reuse ;  /* 0x0000000038a47223 */ /* 0x180fe200000108a9 */
[----:B------:R-:W-:Y:S02]  /*7a40*/  FFMA.FTZ R166, R60, R0, -R169 ;  /* 0x000000003ca67223 */ /* 0x000fe400000108a9 */
[----:B------:R-:W-:Y:S02]  /*7a50*/  MUFU.EX2 R170, R170 ;  /* 0x000000aa00aa7308 */ /* 0x000fe40000000800 */
[----:B------:R-:W-:Y:S01]  /*7a60*/  HGMMA.64x128x16.F32 R88, R160, gdesc[UR8].tnspB, R88, gsb0 ;  /* 0x41e00008a0587df0 */ /* 0x000fe20008000858 */
[----:B------:R-:W-:Y:S01]  /*7a70*/  UIADD3 UR10, UR6, 0x300, URZ ;  /* 0x00000300060a7890 */ /* 0x000fe2000fffe03f */
[----:B------:R-:W-:Y:S01]  /*7a80*/  UMOV UR11, 0x40000040 ;  /* 0x40000040000b7882 */ /* 0x000fe20000000000 */
[----:B------:R-:W-:-:S03]  /*7a90*/  UIADD3 UR6, UR6, 0x380, URZ ;  /* 0x0000038006067890 */ /* 0x000fc6000fffe03f */
[----:B------:R-:W-:Y:S01]  /*7aa0*/  MUFU.EX2 R164, R164 ;  /* 0x000000a400a47308 */ /* 0x000fe20000000800 */
[----:B-1----:R-:W-:-:S05]  /*7ab0*/  FMNMX.FTZ R4, R16, R69, !PT ;  /* 0x0000004510047209 */ /* 0x002fca0007810000 */
[C---:B------:R-:W-:Y:S02]  /*7ac0*/  FADD.FTZ R69, -R4.reuse, R9 ;  /* 0x0000000904457221 */ /* 0x040fe40000010100 */
[----:B------:R-:W-:Y:S02]  /*7ad0*/  MUFU.EX2 R166, R166 ;  /* 0x000000a600a67308 */ /* 0x000fe40000000800 */
[-C--:B------:R-:W-:Y:S01]  /*7ae0*/  FMUL.FTZ R2, R69, R0.reuse ;  /* 0x0000000045027220 */ /* 0x080fe20000410000 */
[----:B------:R-:W-:-:S04]  /*7af0*/  FMUL.FTZ R69, R4, R0 ;  /* 0x0000000004457220 */ /* 0x000fc80000410000 */
[-CC-:B------:R-:W-:Y:S01]  /*7b00*/  FFMA.FTZ R20, R31, R0.reuse, -R69.reuse ;  /* 0x000000001f147223 */ /* 0x180fe20000010845 */
[----:B------:R-:W-:Y:S01]  /*7b10*/  IMAD.U32 R31, RZ, RZ, UR7 ;  /* 0x00000007ff1f7e24 */ /* 0x000fe2000f8e00ff */
[----:B------:R-:W-:Y:S01]  /*7b20*/  UMOV UR7, 0x40000040 ;  /* 0x4000004000077882 */ /* 0x000fe20000000000 */
[-CC-:B------:R-:W-:Y:S01]  /*7b30*/  FFMA.FTZ R16, R27, R0.reuse, -R69.reuse ;  /* 0x000000001b107223 */ /* 0x180fe20000010845 */
[-CC-:B------:R-:W-:Y:S01]  /*7b40*/  FFMA.FTZ R181, R26, R0.reuse, -R69.reuse ;  /* 0x000000001ab57223 */ /* 0x180fe20000010845 */
[----:B------:R-:W-:Y:S01]  /*7b50*/  IMAD.U32 R27, RZ, RZ, UR36 ;  /* 0x00000024ff1b7e24 */ /* 0x000fe2000f8e00ff */
[----:B------:R-:W-:Y:S01]  /*7b60*/  MUFU.EX2 R2, R2 ;  /* 0x0000000200027308 */ /* 0x000fe20000000800 */
[-CC-:B------:R-:W-:Y:S01]  /*7b70*/  FFMA.FTZ R183, R30, R0.reuse, -R69.reuse ;  /* 0x000000001eb77223 */ /* 0x180fe20000010845 */
[-CC-:B------:R-:W-:Y:S01]  /*7b80*/  FFMA.FTZ R177, R34, R0.reuse, -R69.reuse ;  /* 0x0000000022b17223 */ /* 0x180fe20000010845 */
[-CC-:B------:R-:W-:Y:S01]  /*7b90*/  FFMA.FTZ R24, R35, R0.reuse, -R69.reuse ;  /* 0x0000000023187223 */ /* 0x180fe20000010845 */
[----:B------:R-:W-:Y:S01]  /*7ba0*/  @!P1 LEA R27, R27, UR37, 0x3 ;  /* 0x000000251b1b9c11 */ /* 0x000fe2000f8e18ff */
[-CC-:B------:R-:W-:Y:S01]  /*7bb0*/  FFMA.FTZ R179, R38, R0.reuse, -R69.reuse ;  /* 0x0000000026b37223 */ /* 0x180fe20000010845 */
[-CC-:B------:R-:W-:Y:S01]  /*7bc0*/  FFMA.FTZ R26, R39, R0.reuse, -R69.reuse ;  /* 0x00000000271a7223 */ /* 0x180fe20000010845 */
[----:B------:R-:W-:Y:S01]  /*7bd0*/  FFMA.FTZ R173, R42, R0, -R69 ;  /* 0x000000002aad7223 */ /* 0x000fe20000010845 */
[----:B------:R-:W0:Y:S01]  /*7be0*/  MUFU.EX2 R181, R181 ;  /* 0x000000b500b57308 */ /* 0x000e220000000800 */
[----:B------:R-:W-:-:S02]  /*7bf0*/  @!P1 VIADD R27, R27, 0x34840 ;  /* 0x000348401b1b9836 */ /* 0x000fc40000000000 */
[-CC-:B------:R-:W-:Y:S01]  /*7c00*/  FFMA.FTZ R28, R43, R0.reuse, -R69.reuse ;  /* 0x000000002b1c7223 */ /* 0x180fe20000010845 */
[-CC-:B------:R-:W-:Y:S01]  /*7c10*/  FFMA.FTZ R175, R46, R0.reuse, -R69.reuse ;  /* 0x000000002eaf7223 */ /* 0x180fe20000010845 */
[-CC-:B------:R-:W-:Y:S01]  /*7c20*/  FFMA.FTZ R30, R47, R0.reuse, -R69.reuse ;  /* 0x000000002f1e7223 */ /* 0x180fe20000010845 */
[-C--:B------:R-:W-:Y:S01]  /*7c30*/  FFMA.FTZ R32, R51, R0.reuse, -R69 ;  /* 0x0000000033207223 */ /* 0x080fe20000010845 */
[----:B------:R-:W-:Y:S01]  /*7c40*/  @!P1 PRMT R27, RZ, 0x654, R27 ;  /* 0x00000654ff1b9816 */ /* 0x000fe2000000001b */
        /* <DEDUP_REMOVED lines=42> */
[----:B------:R-:W-:Y:S01]  /*7ef0*/  MUFU.EX2 R32, R32 ;  /* 0x0000002000207308 */ /* 0x000fe20000000800 */
[----:B-1----:R-:W-:-:S07]  /*7f00*/  FADD.FTZ R5, R175, R38 ;  /* 0x00000026af057221 */ /* 0x002fce0000010000 */
[----:B------:R-:W-:Y:S01]  /*7f10*/  MUFU.EX2 R171, R171 ;  /* 0x000000ab00ab7308 */ /* 0x000fe20000000800 */
[C---:B--2---:R-:W-:Y:S01]  /*7f20*/  FADD.FTZ R38, R30.reuse, R5 ;  /* 0x000000051e267221 */ /* 0x044fe20000010000 */
[----:B------:R-:W-:Y:S01]  /*7f30*/  F2FP.F16.F32.PACK_AB R175, R30, R175 ;  /* 0x000000af1eaf723e */ /* 0x000fe200000000ff */
[----:B------:R-:W-:Y:S02]  /*7f40*/  WARPGROUP.DEPBAR.LE gsb0, 0x0 ;  /* 0x00008000000079c5 */ /* 0x000fe40000010000 */
[----:B------:R-:W-:Y:S01]  /*7f50*/  WARPGROUP.ARRIVE ;  /* 0x00000000000079c5 */ /* 0x000fe20000000000 */
[-CC-:B------:R-:W-:Y:S01]  /*7f60*/  FFMA.FTZ R160, R64, R0.reuse, -R169.reuse ;  /* 0x0000000040a07223 */ /* 0x180fe200000108a9 */
[-C--:B------:R-:W-:Y:S01]  /*7f70*/  FFMA.FTZ R162, R68, R0.reuse, -R169 ;  /* 0x0000000044a27223 */ /* 0x080fe200000108a9 */
[----:B------:R-:W-:Y:S01]  /*7f80*/  FFMA.FTZ R169, R50, R0, -R69 ;  /* 0x0000000032a97223 */ /* 0x000fe20000010845 */
[----:B------:R-:W-:Y:S02]  /*7f90*/  MUFU.EX2 R34, R34 ;  /* 0x0000002200227308 */ /* 0x000fe40000000800 */
[----:B------:R-:W-:Y:S06]  /*7fa0*/  HGMMA.64x128x16.F32 R88, R156, gdesc[UR8].tnspB, R88, gsb0 ;  /* 0x41e000089c587df0 */ /* 0x000fec0008000858 */
[----:B------:R-:W0:Y:S08]  /*7fb0*/  MUFU.EX2 R169, R169 ;  /* 0x000000a900a97308 */ /* 0x000e300000000800 */
[----:B------:R-:W1:Y:S08]  /*7fc0*/  MUFU.EX2 R165, R165 ;  /* 0x000000a500a57308 */ /* 0x000e700000000800 */
[----:B------:R-:W2:Y:S01]  /*7fd0*/  MUFU.EX2 R36, R36 ;  /* 0x0000002400247308 */ /* 0x000ea20000000800 */
[----:B0-----:R-:W-:Y:S01]  /*7fe0*/  FADD.FTZ R5, R169, R38 ;  /* 0x00000026a9057221 */ /* 0x001fe20000010000 */
[----:B------:R-:W-:-:S03]  /*7ff0*/  F2FP.F16.F32.PACK_AB R169, R32, R169 ;  /* 0x000000a920a9723e */ /* 0x000fc600000000ff */
[----:B------:R-:W-:-:S03]  /*8000*/  FADD.FTZ R16, R32, R5 ;  /* 0x0000000520107221 */ /* 0x000fc60000010000 */
[----:B------:R-:W0:Y:S01]  /*8010*/  MUFU.EX2 R167, R167 ;  /* 0x000000a700a77308 */ /* 0x000e220000000800 */
[----:B------:R-:W-:Y:S01]  /*8020*/  FADD.FTZ R5, R171, R16 ;  /* 0x00000010ab057221 */ /* 0x000fe20000010000 */
[----:B------:R-:W-:-:S03]  /*8030*/  F2FP.F16.F32.PACK_AB R171, R34, R171 ;  /* 0x000000ab22ab723e */ /* 0x000fc600000000ff */
[----:B------:R-:W-:-:S03]  /*8040*/  FADD.FTZ R16, R34, R5 ;  /* 0x0000000522107221 */ /* 0x000fc60000010000 */
[----:B------:R-:W-:Y:S01]  /*8050*/  MUFU.EX2 R160, R160 ;  /* 0x000000a000a07308 */ /* 0x000fe20000000800 */
[----:B-1----:R-:W-:Y:S01]  /*8060*/  FADD.FTZ R5, R165, R16 ;  /* 0x00000010a5057221 */ /* 0x002fe20000010000 */
[----:B--2---:R-:W-:-:S03]  /*8070*/  F2FP.F16.F32.PACK_AB R165, R36, R165 ;  /* 0x000000a524a5723e */ /* 0x004fc600000000ff */
[----:B------:R-:W-:-:S03]  /*8080*/  FADD.FTZ R16, R36, R5 ;  /* 0x0000000524107221 */ /* 0x000fc60000010000 */
[----:B------:R-:W-:Y:S01]  /*8090*/  MUFU.EX2 R66, R66 ;  /* 0x0000004200427308 */ /* 0x000fe20000000800 */
[----:B0-----:R-:W-:-:S07]  /*80a0*/  FADD.FTZ R5, R167, R16 ;  /* 0x00000010a7057221 */ /* 0x001fce0000010000 */
[----:B------:R-:W-:Y:S08]  /*80b0*/  MUFU.EX2 R49, R49 ;  /* 0x0000003100317308 */ /* 0x000ff00000000800 */
[----:B------:R-:W0:Y:S08]  /*80c0*/  MUFU.EX2 R67, R67 ;  /* 0x0000004300437308 */ /* 0x000e300000000800 */
[----:B------:R-:W-:Y:S08]  /*80d0*/  MUFU.EX2 R162, R162 ;  /* 0x000000a200a27308 */ /* 0x000ff00000000800 */
[----:B------:R-:W-:Y:S01]  /*80e0*/  MUFU.EX2 R70, R70 ;  /* 0x0000004600467308 */ /* 0x000fe20000000800 */
[----:B0-----:R-:W-:-:S07]  /*80f0*/  F2FP.F16.F32.PACK_AB R161, R67, R66 ;  /* 0x0000004243a1723e */ /* 0x001fce00000000ff */
[----:B------:R-:W-:Y:S08]  /*8100*/  MUFU.EX2 R53, R53 ;  /* 0x0000003500357308 */ /* 0x000ff00000000800 */
[----:B------:R-:W0:Y:S08]  /*8110*/  MUFU.EX2 R71, R71 ;  /* 0x0000004700477308 */ /* 0x000e300000000800 */
[----:B------:R-:W-:Y:S08]  /*8120*/  MUFU.EX2 R8, R8 ;  /* 0x0000000800087308 */ /* 0x000ff00000000800 */
[----:B------:R-:W-:Y:S01]  /*8130*/  MUFU.EX2 R74, R74 ;  /* 0x0000004a004a7308 */ /* 0x000fe20000000800 */
[----:B0-----:R-:W-:-:S07]  /*8140*/  F2FP.F16.F32.PACK_AB R163, R71, R70 ;  /* 0x0000004647a3723e */ /* 0x001fce00000000ff */
[----:B------:R-:W0:Y:S08]  /*8150*/  MUFU.EX2 R57, R73 ;  /* 0x0000004900397308 */ /* 0x000e300000000800 */
[----:B------:R-:W1:Y:S08]  /*8160*/  MUFU.EX2 R75, R75 ;  /* 0x0000004b004b7308 */ /* 0x000e700000000800 */
[----:B------:R-:W-:Y:S01]  /*8170*/  MUFU.EX2 R10, R10 ;  /* 0x0000000a000a7308 */ /* 0x000fe20000000800 */
[----:B------:R-:W-:-:S02]  /*8180*/  WARPGROUP.DEPBAR.LE gsb0, 0x0 ;  /* 0x00008000000079c5 */ /* 0x000fc40000010000 */
[----:B------:R-:W-:-:S05]  /*8190*/  WARPGROUP.ARRIVE ;  /* 0x00000000000079c5 */ /* 0x000fca0000000000 */
[----:B------:R-:W-:Y:S01]  /*81a0*/  MUFU.EX2 R78, R78 ;  /* 0x0000004e004e7308 */ /* 0x000fe20000000800 */
[----:B0-----:R-:W-:Y:S02]  /*81b0*/  F2FP.F16.F32.PACK_AB R156, R57, R8 ;  /* 0x00000008399c723e */ /* 0x001fe400000000ff */
[----:B-1----:R-:W-:Y:S01]  /*81c0*/  F2FP.F16.F32.PACK_AB R157, R75, R74 ;  /* 0x0000004a4b9d723e */ /* 0x002fe200000000ff */
[----:B------:R-:W-:Y:S04]  /*81d0*/  HGMMA.64x128x16.F32 R88, R152, gdesc[UR4].tnspB, R88, gsb0 ;  /* 0x41e0000498587df0 */ /* 0x000fe80008000858 */
[----:B------:R-:W0:Y:S08]  /*81e0*/  MUFU.EX2 R61, R61 ;  /* 0x0000003d003d7308 */ /* 0x000e300000000800 */
[----:B------:R-:W1:Y:S08]  /*81f0*/  MUFU.EX2 R79, R79 ;  /* 0x0000004f004f7308 */ /* 0x000e700000000800 */
[----:B------:R-:W-:Y:S01]  /*8200*/  MUFU.EX2 R12, R12 ;  /* 0x0000000c000c7308 */ /* 0x000fe20000000800 */
[----:B0-----:R-:W-:-:S07]  /*8210*/  F2FP.F16.F32.PACK_AB R158, R61, R10 ;  /* 0x0000000a3d9e723e */ /* 0x001fce00000000ff */
[----:B------:R-:W-:Y:S01]  /*8220*/  MUFU.EX2 R82, R82 ;  /* 0x0000005200527308 */ /* 0x000fe20000000800 */
[----:B-1----:R-:W-:-:S07]  /*8230*/  F2FP.F16.F32.PACK_AB R159, R79, R78 ;  /* 0x0000004e4f9f723e */ /* 0x002fce00000000ff */
        /* <DEDUP_REMOVED lines=77> */
.L_x_2463:
        /* <DEDUP_REMOVED lines=67> */
.L_x_2473:
[----:B------:R-:W-:Y:S01]  /*8b40*/  ULEA UR5, UR36, UR37, 0x3 ;  /* 0x0000002524057291 */ /* 0x000fe2000f8e183f */
[----:B------:R-:W-:-:S05]  /*8b50*/  IMAD.U32 R2, RZ, RZ, UR38 ;  /* 0x00000026ff027e24 */ /* 0x000fca000f8e00ff */
[----:B------:R-:W-:-:S04]  /*8b60*/  SHF.L.U32 R2, R2, 0x1f, RZ ;  /* 0x0000001f02027819 */ /* 0x000fc800000006ff */
[----:B------:R0:W1:Y:S01]  /*8b70*/  SYNCS.PHASECHK.TRANS64.TRYWAIT P2, [UR5+0x34850], R2 ;  /* 0x03485002ff0075a7 */ /* 0x0000620008040145 */
[----:B------:R-:W-:Y:S05]  /*8b80*/  @!P0 BRA `(.L_x_2474) ;  /* 0x0000000000048947 */ /* 0x000fea0003800000 */
[----:B------:R-:W-:Y:S01]  /*8b90*/  BPT.TRAP 0x1 ;  /* 0x000000040000795c */ /* 0x000fe20000300000 */
.L_x_2474:
[----:B-1----:R-:W-:Y:S05]  /*8ba0*/  @P2 BRA `(.L_x_2475) ;  /* 0x0000000000082947 */ /* 0x002fea0003800000 */
[----:B------:R-:W1:Y:S02]  /*8bb0*/  SYNCS.PHASECHK.TRANS64.TRYWAIT P0, [UR5+0x34850], R2 ;  /* 0x03485002ff0075a7 */ /* 0x000e640008000145 */
[----:B-1----:R-:W-:Y:S05]  /*8bc0*/  @!P0 BRA `(.L_x_2476) ;  /* 0x0000009000288947 */ /* 0x002fea0003800000 */
.L_x_2475:
[----:B------:R-:W-:Y:S01]  /*8bd0*/  UIADD3 UR37, UR37, 0x400, URZ ;  /* 0x0000040025257890 */ /* 0x000fe2000fffe03f */
[----:B------:R-:W-:Y:S01]  /*8be0*/  WARPGROUP.ARRIVE ;  /* 0x00000000000079c5 */ /* 0x000fe20000000000 */
[----:B------:R-:W-:Y:S01]  /*8bf0*/  UMOV UR7, 0x40000040 ;  /* 0x4000004000077882 */ /* 0x000fe20000000000 */
[----:B-1----:R-:W1:Y:S01]  /*8c00*/  SHFL.BFLY PT, R3, R6, 0x2, 0x1f ;  /* 0x0c401f0006037f89 */ /* 0x002e6200000e0000 */
[----:B------:R-:W-:Y:S01]  /*8c10*/  USHF.R.U32.HI UR37, URZ, 0x4, UR37 ;  /* 0x000000043f257899 */ /* 0x000fe20008011625 */
[----:B------:R-:W-:Y:S02]  /*8c20*/  IMAD.U32 R15, RZ, RZ, UR5 ;  /* 0x00000005ff0f7e24 */ /* 0x000fe4000f8e00ff */
[----:B0-----:R-:W0:Y:S01]  /*8c30*/  SHFL.BFLY PT, R2, R5, 0x2, 0x1f ;  /* 0x0c401f0005027f89 */ /* 0x001e2200000e0000 */
[----:B------:R-:W-:Y:S01]  /*8c40*/  ULOP3.LUT UR37, UR37, 0x3fff, URZ, 0xc0, !UPT ;  /* 0x00003fff25257892 */ /* 0x000fe2000f8ec03f */
[----:B------:R-:W-:Y:S02]  /*8c50*/  IMAD.MOV.U32 R11, RZ, RZ, RZ ;  /* 0x000000ffff0b7224 */ /* 0x000fe400078e00ff */
[----:B------:R-:W-:Y:S01]  /*8c60*/  VIADD R191, R191, 0x1 ;  /* 0x00000001bfbf7836 */ /* 0x000fe20000000000 */
[----:B------:R-:W-:-:S04]  /*8c70*/  ULOP3.LUT UR4, UR37, 0x4000000, URZ, 0xfc, !UPT ;  /* 0x0400000025047892 */ /* 0x000fc8000f8efc3f */
[----:B------:R-:W-:Y:S02]  /*8c80*/  ULEA UR4, UR36, UR4, 0xb ;  /* 0x0000000424047291 */ /* 0x000fe4000f8e583f */
        /* <DEDUP_REMOVED lines=8> */
[----:B0-----:R-:W-:Y:S01]  /*8d10*/  FADD.FTZ R8, R2, R5 ;  /* 0x0000000502087221 */ /* 0x001fe20000010000 */
[----:B------:R-:W-:Y:S01]  /*8d20*/  IMAD.MOV.U32 R5, RZ, RZ, RZ ;  /* 0x000000ffff057224 */ /* 0x000fe200078e00ff */
[----:B------:R-:W0:Y:S04]  /*8d30*/  SHFL.BFLY PT, R2, R3, 0x1, 0x1f ;  /* 0x0c201f0003027f89 */ /* 0x000e2800000e0000 */
[----:B------:R-:W1:Y:S01]  /*8d40*/  SHFL.BFLY PT, R9, R8, 0x1, 0x1f ;  /* 0x0c201f0008097f89 */ /* 0x000e6200000e0000 */
[----:B0-----:R-:W-:Y:S01]  /*8d50*/  FADD.FTZ R12, R3, R2 ;  /* 0x00000002030c7221 */ /* 0x001fe20000010000 */
[----:B------:R-:W-:-:S02]  /*8d60*/  IMAD.MOV.U32 R3, RZ, RZ, -0x800000 ;  /* 0xff800000ff037424 */ /* 0x000fc400078e00ff */
[----:B------:R-:W-:Y:S02]  /*8d70*/  IMAD.MOV.U32 R2, RZ, RZ, -0x800000 ;  /* 0xff800000ff027424 */ /* 0x000fe400078e00ff */
[----:B-1----:R-:W-:Y:S01]  /*8d80*/  FADD.FTZ R14, R8, R9 ;  /* 0x00000009080e7221 */ /* 0x002fe20000010000 */
[----:B------:R-:W-:-:S04]  /*8d90*/  FSETP.NE.FTZ.AND P0, PT, R12, RZ, PT ;  /* 0x000000ff0c00720b */ /* 0x000fc80003f15000 */
        /* <DEDUP_REMOVED lines=116> */
.L_x_2446:
        /* <DEDUP_REMOVED lines=24> */
[----:B------:R-:W-:Y:S02]  /*9660*/  MOV R16, R0 ;  /* 0x0000000000107202 */ /* 0x000fe40000000f00 */
[----:B--2---:R-:W-:-:S03]  /*9670*/  MOV R17, R5 ;  /* 0x0000000500117202 */ /* 0x004fc60000000f00 */
[----:B------:R-:W-:-:S03]  /*9680*/  IMAD.WIDE R4, R195, 0x2, R16 ;  /* 0x00000002c3047825 */ /* 0x000fc600078e0210 */
[C---:B------:R-:W-:Y:S02]  /*9690*/  LOP3.LUT R9, R4.reuse, 0x380, RZ, 0xc0, !PT ;  /* 0x0000038004097812 */ /* 0x040fe400078ec0ff */
[C---:B------:R-:W-:Y:S02]  /*96a0*/  IADD3 R97, P5, R4.reuse, 0x40, RZ ;  /* 0x0000004004617810 */ /* 0x040fe40007fbe0ff */
[C---:B------:R-:W-:Y:S02]  /*96b0*/  IADD3 R99, P4, R4.reuse, 0x60, RZ ;  /* 0x0000006004637810 */ /* 0x040fe40007f9e0ff */
[----:B------:R-:W-:Y:S01]  /*96c0*/  SHF.R.U64 R9, R9, 0x3, RZ ;  /* 0x0000000309097819 */ /* 0x000fe200000012ff */
[--C-:B------:R-:W-:Y:S01]  /*96d0*/  IMAD.X R25, RZ, RZ, R5.reuse, P5 ;  /* 0x000000ffff197224 */ /* 0x100fe200028e0605 */
[----:B------:R-:W-:Y:S01]  /*96e0*/  LOP3.LUT R14, R97, 0x380, RZ, 0xc0, !PT ;  /* 0x00000380610e7812 */ /* 0x000fe200078ec0ff */
[----:B------:R-:W-:Y:S01]  /*96f0*/  IMAD.X R15, RZ, RZ, R5, P4 ;  /* 0x000000ffff0f7224 */ /* 0x000fe200020e0605 */
[----:B------:R-:W-:Y:S01]  /*9700*/  LOP3.LUT R20, R99, 0x380, RZ, 0xc0, !PT ;  /* 0x0000038063147812 */ /* 0x000fe200078ec0ff */
[----:B------:R-:W-:Y:S01]  /*9710*/  BAR.SYNC.DEFER_BLOCKING 0x1, 0x100 ;  /* 0x0044000000007b1d */ /* 0x000fe20000010000 */
[----:B------:R-:W-:-:S02]  /*9720*/  IADD3 R31, P6, R4, 0x20, RZ ;  /* 0x00000020041f7810 */ /* 0x000fc40007fde0ff */
        /* <DEDUP_REMOVED lines=12> */
[----:B------:R-:W-:Y:S02]  /*97f0*/  MOV R94, R4 ;  /* 0x00000004005e7202 */ /* 0x000fe40000000f00 */
[----:B------:R-:W-:Y:S02]  /*9800*/  LOP3.LUT R24, R14, R97, RZ, 0x3c, !PT ;  /* 0x000000610e187212 */ /* 0x000fe400078e3cff */
[----:B------:R-:W-:Y:S02]  /*9810*/  F2FP.F16.F32.PACK_AB R5, R8, R93 ;  /* 0x0000005d0805723e */ /* 0x000fe400000000ff */
[----:B------:R-:W-:Y:S02]  /*9820*/  LOP3.LUT R14, R20, R99, RZ, 0x3c, !PT ;  /* 0x00000063140e7212 */ /* 0x000fe400078e3cff */
[----:B------:R-:W-:Y:S02]  /*9830*/  LOP3.LUT R8, R103, 0x380, RZ, 0xc0, !PT ;  /* 0x0000038067087812 */ /* 0x000fe400078ec0ff */
[----:B------:R-:W-:-:S02]  /*9840*/  LOP3.LUT R12, R31, 0x380, RZ, 0xc0, !PT ;  /* 0x000003801f0c7812 */ /* 0x000fc400078ec0ff */
[----:B------:R-:W-:Y:S02]  /*9850*/  LOP3.LUT R20, R105, 0x380, RZ, 0xc0, !PT ;  /* 0x0000038069147812 */ /* 0x000fe400078ec0ff */
[----:B------:R-:W-:Y:S02]  /*9860*/  SHF.R.U64 R8, R8, 0x3, RZ ;  /* 0x0000000308087819 */ /* 0x000fe400000012ff */
[----:B------:R-:W-:Y:S02]  /*9870*/  SHF.R.U64 R12, R12, 0x3, RZ ;  /* 0x000000030c0c7819 */ /* 0x000fe400000012ff */
[----:B------:R-:W-:Y:S02]  /*9880*/  SHF.R.U64 R20, R20, 0x3, RZ ;  /* 0x0000000314147819 */ /* 0x000fe400000012ff */
[----:B------:R-:W-:Y:S02]  /*9890*/  F2FP.F16.F32.PACK_AB R4, R10, R95 ;  /* 0x0000005f0a04723e */ /* 0x000fe400000000ff */
[----:B------:R-:W-:-:S02]  /*98a0*/  LOP3.LUT R10, R8, R103, RZ, 0x3c, !PT ;  /* 0x00000067080a7212 */ /* 0x000fc400078e3cff */
[----:B-1----:R-:W-:Y:S01]  /*98b0*/  LOP3.LUT R44, R101, 0x380, RZ, 0xc0, !PT ;  /* 0x00000380652c7812 */ /* 0x002fe200078ec0ff */
[----:B------:R1:W-:Y:S01]  /*98c0*/  STSM.16.M88.4 [R94], R4 ;  /* 0x000000045e007844 */ /* 0x0003e20000000200 */
[----:B------:R-:W-:Y:S02]  /*98d0*/  LOP3.LUT R26, R12, R31, RZ, 0x3c, !PT ;  /* 0x0000001f0c1a7212 */ /* 0x000fe400078e3cff */
[----:B------:R-:W-:Y:S02]  /*98e0*/  LOP3.LUT R8, R20, R105, RZ, 0x3c, !PT ;  /* 0x0000006914087212 */ /* 0x000fe400078e3cff */
[----:B------:R-:W-:Y:S02]  /*98f0*/  LOP3.LUT R31, R88, 0x380, RZ, 0xc0, !PT ;  /* 0x00000380581f7812 */ /* 0x000fe400078ec0ff */
[----:B------:R-:W-:Y:S02]  /*9900*/  SHF.R.U64 R44, R44, 0x3, RZ ;  /* 0x000000032c2c7819 */ /* 0x000fe400000012ff */
[----:B------:R-:W-:-:S02]  /*9910*/  MOV R30, R8 ;  /* 0x00000008001e7202 */ /* 0x000fc40000000f00 */
[----:B------:R-:W-:Y:S02]  /*9920*/  SHF.R.U64 R31, R31, 0x3, RZ ;  /* 0x000000031f1f7819 */ /* 0x000fe400000012ff */
[----:B------:R-:W-:Y:S02]  /*9930*/  F2FP.F16.F32.PACK_AB R9, R35, R34 ;  /* 0x000000222309723e */ /* 0x000fe400000000ff */
[----:B------:R-:W2:Y:S01]  /*9940*/  LDC.64 R34, c[0x0][0xc00] ;  /* 0x00030000ff227b82 */ /* 0x000ea20000000a00 */
[----:B------:R-:W-:Y:S02]  /*9950*/  LOP3.LUT R12, R44, R101, RZ, 0x3c, !PT ;  /* 0x000000652c0c7212 */ /* 0x000fe400078e3cff */
[----:B------:R-:W-:Y:S02]  /*9960*/  LOP3.LUT R20, R31, R88, RZ, 0x3c, !PT ;  /* 0x000000581f147212 */ /* 0x000fe400078e3cff */
[----:B------:R-:W-:Y:S02]  /*9970*/  MOV R31, R10 ;  /* 0x0000000a001f7202 */ /* 0x000fe40000000f00 */
[----:B------:R-:W-:-:S02]  /*9980*/  MOV R92, R26 ;  /* 0x0000001a005c7202 */ /* 0x000fc40000000f00 */
[----:B------:R-:W-:Y:S02]  /*9990*/  F2FP.F16.F32.PACK_AB R8, R89, R90 ;  /* 0x0000005a5908723e */ /* 0x000fe400000000ff */
[----:B------:R-:W-:Y:S02]  /*99a0*/  F2FP.F16.F32.PACK_AB R10, R37, R36 ;  /* 0x00000024250a723e */ /* 0x000fe400000000ff */
[----:B------:R-:W-:Y:S02]  /*99b0*/  F2FP.F16.F32.PACK_AB R11, R39, R38 ;  /* 0x00000026270b723e */ /* 0x000fe400000000ff */
[----:B------:R-:W-:Y:S02]  /*99c0*/  MOV R91, R24 ;  /* 0x00000018005b7202 */ /* 0x000fe40000000f00 */
[----:B------:R-:W-:Y:S01]  /*99d0*/  MOV R88, R14 ;  /* 0x0000000e00587202 */ /* 0x000fe20000000f00 */
[----:B------:R-:W-:Y:S01]  /*99e0*/  STSM.16.M88.4 [R92], R8 ;  /* 0x000000085c007844 */ /* 0x000fe20000000200 */
[----:B------:R-:W-:-:S02]  /*99f0*/  MOV R44, R12 ;  /* 0x0000000c002c7202 */ /* 0x000fc40000000f00 */
[----:B-1----:R-:W-:Y:S02]  /*9a00*/  F2FP.F16.F32.PACK_AB R4, R41, R40 ;  /* 0x000000282904723e */ /* 0x002fe400000000ff */
[----:B------:R-:W-:Y:S02]  /*9a10*/  F2FP.F16.F32.PACK_AB R5, R43, R42 ;  /* 0x0000002a2b05723e */ /* 0x000fe400000000ff */
[----:B------:R-:W-:Y:S02]  /*9a20*/  F2FP.F16.F32.PACK_AB R6, R32, R33 ;  /* 0x000000212006723e */ /* 0x000fe400000000ff */
[----:B------:R-:W-:Y:S02]  /*9a30*/  F2FP.F16.F32.PACK_AB R7, R28, R29 ;  /* 0x0000001d1c07723e */ /* 0x000fe400000000ff */
[----:B------:R-:W-:Y:S02]  /*9a40*/  F2FP.F16.F32.PACK_AB R12, R49, R48 ;  /* 0x00000030310c723e */ /* 0x000fe400000000ff */
[----:B------:R-:W-:Y:S01]  /*9a50*/  F2FP.F16.F32.PACK_AB R13, R51, R50 ;  /* 0x00000032330d723e */ /* 0x000fe200000000ff */
[----:B------:R1:W-:Y:S01]  /*9a60*/  STSM.16.M88.4 [R91], R4 ;  /* 0x000000045b007844 */ /* 0x0003e20000000200 */
[----:B------:R-:W-:-:S02]  /*9a70*/  F2FP.F16.F32.PACK_AB R14, R53, R52 ;  /* 0x00000034350e723e */ /* 0x000fc400000000ff */
[----:B------:R-:W-:Y:S02]  /*9a80*/  F2FP.F16.F32.PACK_AB R15, R55, R54 ;  /* 0x00000036370f723e */ /* 0x000fe400000000ff */
[----:B------:R-:W-:Y:S02]  /*9a90*/  F2FP.F16.F32.PACK_AB R24, R57, R56 ;  /* 0x000000383918723e */ /* 0x000fe400000000ff */
[----:B------:R-:W-:Y:S01]  /*9aa0*/  F2FP.F16.F32.PACK_AB R25, R59, R58 ;  /* 0x0000003a3b19723e */ /* 0x000fe200000000ff */
[----:B------:R-:W-:Y:S01]  /*9ab0*/  STSM.16.M88.4 [R88], R12 ;  /* 0x0000000c58007844 */ /* 0x000fe20000000200 */
[----:B------:R-:W-:Y:S02]  /*9ac0*/  F2FP.F16.F32.PACK_AB R26, R61, R60 ;  /* 0x0000003c3d1a723e */ /* 0x000fe400000000ff */
[----:B------:R-:W-:Y:S02]  /*9ad0*/  F2FP.F16.F32.PACK_AB R27, R63, R62 ;  /* 0x0000003e3f1b723e */ /* 0x000fe400000000ff */
[----:B------:R-:W-:Y:S01]  /*9ae0*/  MOV R21, R20 ;  /* 0x0000001400157202 */ /* 0x000fe20000000f00 */
[----:B------:R-:W-:Y:S01]  /*9af0*/  IMAD.MOV.U32 R20, RZ, RZ, RZ ;  /* 0x000000ffff147224 */ /* 0x000fe200078e00ff */
[----:B------:R-:W-:Y:S01]  /*9b00*/  ISETP.NE.U32.AND P2, PT, RZ, UR4, PT ;  /* 0x00000004ff007c0c */ /* 0x000fe2000bf45070 */
[----:B------:R3:W-:Y:S01]  /*9b10*/  STSM.16.M88.4 [R44], R24 ;  /* 0x000000182c007844 */ /* 0x0007e20000000200 */
[----:B--2---:R-:W-:Y:S01]  /*9b20*/  ISETP.NE.U32.AND P0, PT, R34, RZ, PT ;  /* 0x000000ff2200720c */ /* 0x004fe20003f05070 */
[C---:B-1----:R-:W-:Y:S01]  /*9b30*/  IMAD.SHL.U32 R5, R185.reuse, 0x4, RZ ;  /* 0x00000004b9057824 */ /* 0x042fe200078e00ff */
[----:B------:R-:W-:Y:S01]  /*9b40*/  SHF.L.U64.HI R10, R185, 0x2, R189 ;  /* 0x00000002b90a7819 */ /* 0x000fe200000102bd */
[----:B------:R1:W-:Y:S01]  /*9b50*/  STSM.16.M88.4 [R31], R64 ;  /* 0x000000401f007844 */ /* 0x0003e20000000200 */
[----:B------:R-:W-:-:S02]  /*9b60*/  ISETP.NE.AND.EX P2, PT, RZ, UR5, PT, P2 ;  /* 0x00000005ff007c0c */ /* 0x000fc4000bf45320 */
[----:B------:R-:W-:Y:S01]  /*9b70*/  ISETP.NE.AND.EX P0, PT, R35, RZ, PT, P0 ;  /* 0x000000ff2300720c */ /* 0x000fe20003f05300 */
[----:B------:R1:W-:Y:S01]  /*9b80*/  STSM.16.M88.4 [R30], R72 ;  /* 0x000000481e007844 */ /* 0x0003e20000000200 */
[----:B------:R-:W-:-:S03]  /*9b90*/  IADD3 R6, P1, R5, R34, RZ ;  /* 0x0000002205067210 */ /* 0x000fc60007f3e0ff */
[----:B------:R1:W-:Y:S02]  /*9ba0*/  STSM.16.M88.4 [R21], R80 ;  /* 0x0000005015007844 */ /* 0x0003e40000000200 */
[----:B------:R-:W-:Y:S01]  /*9bb0*/  IMAD.X R7, R10, 0x1, R35, P1 ;  /* 0x000000010a077824 */ /* 0x000fe200008e0623 */
[----:B------:R-:W-:Y:S03]  /*9bc0*/  BAR.SYNC.DEFER_BLOCKING 0x1, 0x100 ;  /* 0x0044000000007b1d */ /* 0x000fe60000010000 */
[----:B------:R-:W-:-:S03]  /*9bd0*/  @P2 IADD3 R4, P3, R5, UR4, RZ ;  /* 0x0000000405042c10 */ /* 0x000fc6000ff7e0ff */
[----:B------:R-:W-:Y:S01]  /*9be0*/  ULDC UR4, c[0x0][0xa88] ;  /* 0x0002a20000047ab9 */ /* 0x000fe20000000800 */
[----:B------:R-:W-:Y:S01]  /*9bf0*/  @P2 IADD3.X R5, R10, UR5, RZ, P3, !PT ;  /* 0x000000050a052c10 */ /* 0x000fe20009ffe4ff */
[----:B------:R-:W-:Y:S01]  /*9c00*/  IMAD.U32 R9, RZ, RZ, UR4 ;  /* 0x00000004ff097e24 */ /* 0x000fe2000f8e00ff */
[----:B---3--:R-:W2:Y:S01]  /*9c10*/  LDC R44, c[0x0][0xbe8] ;  /* 0x0002fa00ff2c7b82 */ /* 0x008ea20000000800 */
[----:B------:R1:W5:Y:S04]  /*9c20*/  @P0 LDG.E R20, desc[UR56][R6.64] ;  /* 0x0000003806140981 */ /* 0x000368000c1e1900 */
[----:B------:R1:W5:Y:S01]  /*9c30*/  @P2 LDG.E R9, desc[UR56][R4.64] ;  /* 0x0000003804092981 */ /* 0x000362000c1e1900 */
[----:B--2---:R-:W-:-:S13]  /*9c40*/  ISETP.NE.AND P1, PT, R44, 0x1, PT ;  /* 0x000000012c00780c */ /* 0x004fda0003f25270 */
[----:B------:R-:W2:Y:S08]  /*9c50*/  @P1 LDC R8, c[0x0][0xbec] ;  /* 0x0002fb00ff081b82 */ /* 0x000eb00000000800 */
[----:B------:R-:W3:Y:S01]  /*9c60*/  @P1 LDC R11, c[0x0][0xbf0] ;  /* 0x0002fc00ff0b1b82 */ /* 0x000ee20000000800 */
[----:B-1----:R-:W-:Y:S05]  /*9c70*/  @P2 BRA `(.L_x_2479) ;  /* 0x0000000000102947 */ /* 0x002fea0003800000 */
[----:B------:R-:W-:Y:S05]  /*9c80*/  @!P0 BRA `(.L_x_2479) ;  /* 0x00000000000c8947 */ /* 0x000fea0003800000 */
[----:B------:R-:W4:Y:S04]  /*9c90*/  LDG.E R4, desc[UR56][R6.64] ;  /* 0x0000003806047981 */ /* 0x000f28000c1e1900 */
[----:B-----5:R-:W4:Y:S02]  /*9ca0*/  LDG.E R9, desc[UR56][R6.64+0x4] ;  /* 0x0000043806097981 */ /* 0x020f24000c1e1900 */
[----:B----4-:R-:W-:-:S07]  /*9cb0*/  IMAD.IADD R9, R9, 0x1, -R4 ;  /* 0x0000000109097824 */ /* 0x010fce00078e0a04 */
.L_x_2479:
[----:B------:R-:W-:Y:S01]  /*9cc0*/  SHF.R.S32.HI R52, RZ, 0x1f, R188 ;  /* 0x0000001fff347819 */ /* 0x000fe200000114bc */
[----:B------:R-:W-:Y:S01]  /*9cd0*/  IMAD.IADD R15, R184, 0x1, R18 ;  /* 0x00000001b80f7824 */ /* 0x000fe200078e0212 */
[----:B------:R-:W-:Y:S01]  /*9ce0*/  ULDC.64 UR4, c[0x0][0xb90] ;  /* 0x0002e40000047ab9 */ /* 0x000fe20000000a00 */
[----:B-----5:R-:W-:Y:S01]  /*9cf0*/  SHF.R.S32.HI R21, RZ, 0x1f, R20 ;  /* 0x0000001fff157819 */ /* 0x020fe20000011414 */
[----:B------:R-:W-:Y:S01]  /*9d00*/  IMAD.IADD R24, R194, 0x1, R18 ;  /* 0x00000001c2187824 */ /* 0x000fe200078e0212 */
[----:B------:R-:W-:Y:S01]  /*9d10*/  SEL R189, R189, RZ, !P0 ;  /* 0x000000ffbdbd7207 */ /* 0x000fe20004000000 */
[----:B------:R-:W-:Y:S01]  /*9d20*/  IMAD R5, R52, UR4, RZ ;  /* 0x0000000434057c24 */ /* 0x000fe2000f8e02ff */
[----:B------:R-:W-:Y:S01]  /*9d30*/  SEL R185, R185, RZ, !P0 ;  /* 0x000000ffb9b97207 */ /* 0x000fe20004000000 */
[----:B--2---:R-:W-:-:S04]  /*9d40*/  @P1 IMAD.HI.U32 R6, R15, R8, RZ ;  /* 0x000000080f061227 */ /* 0x004fc800078e00ff */
[----:B------:R-:W-:Y:S01]  /*9d50*/  IMAD.MOV.U32 R7, RZ, RZ, R15 ;  /* 0x000000ffff077224 */ /* 0x000fe200078e000f */
[----:B---3--:R-:W-:Y:S01]  /*9d60*/  @P1 SHF.R.U32.HI R7, RZ, R11, R6 ;  /* 0x0000000bff071219 */ /* 0x008fe20000011606 */
[C---:B------:R-:W-:Y:S02]  /*9d70*/  IMAD R13, R188.reuse, UR5, R5 ;  /* 0x00000005bc0d7c24 */ /* 0x040fe4000f8e0205 */
[----:B------:R-:W-:Y:S01]  /*9d80*/  IMAD.WIDE.U32 R4, R188, UR4, R20 ;  /* 0x00000004bc047c25 */ /* 0x000fe2000f8e0014 */
[----:B------:R-:W-:-:S03]  /*9d90*/  ULDC.64 UR4, c[0x0][0xb98] ;  /* 0x0002e60000047ab9 */ /* 0x000fc60000000a00 */
[----:B------:R-:W-:Y:S02]  /*9da0*/  IMAD R11, R190, 0x40, R22 ;  /* 0x00000040be0b7824 */ /* 0x000fe400078e0216 */
[----:B------:R-:W-:Y:S02]  /*9db0*/  IMAD.IADD R5, R5, 0x1, R13 ;  /* 0x0000000105057824 */ /* 0x000fe400078e020d */
        /* <DEDUP_REMOVED lines=13> */
[----:B------:R-:W-:Y:S01]  /*9e90*/  IMAD R53, R9, R44, RZ ;  /* 0x0000002c09357224 */ /* 0x000fe200078e02ff */
[----:B------:R-:W-:-:S02]  /*9ea0*/  IADD3.X R5, R13, R5, R8, P2, !PT ;  /* 0x000000050d057210 */ /* 0x000fc400017fe408 */
[----:B------:R-:W-:Y:S01]  /*9eb0*/  IADD3 R7, P3, R16, 0x2000, RZ ;  /* 0x0000200010077810 */ /* 0x000fe20007f7e0ff */
[----:B------:R-:W-:Y:S01]  /*9ec0*/  IMAD R6, R6, UR4, RZ ;  /* 0x0000000406067c24 */ /* 0x000fe2000f8e02ff */
[----:B------:R-:W-:Y:S01]  /*9ed0*/  IADD3 R15, P0, R16, 0x1000, RZ ;  /* 0x00001000100f7810 */ /* 0x000fe20007f1e0ff */
[----:B------:R-:W-:Y:S01]  /*9ee0*/  IMAD.WIDE.U32 R4, R11, UR4, R4 ;  /* 0x000000040b047c25 */ /* 0x000fe2000f8e0004 */
[----:B------:R-:W-:Y:S02]  /*9ef0*/  LOP3.LUT R8, R7, 0x380, RZ, 0xc0, !PT ;  /* 0x0000038007087812 */ /* 0x000fe400078ec0ff */
[----:B------:R-:W-:Y:S01]  /*9f00*/  LOP3.LUT R36, R37, 0x380, RZ, 0xc0, !PT ;  /* 0x0000038025247812 */ /* 0x000fe200078ec0ff */
[----:B------:R-:W-:Y:S01]  /*9f10*/  IMAD R13, R11, UR5, R6 ;  /* 0x000000050b0d7c24 */ /* 0x000fe2000f8e0206 */
[----:B------:R-:W-:Y:S01]  /*9f20*/  ULDC.64 UR4, c[0x0][0xb50] ;  /* 0x0002d40000047ab9 */ /* 0x000fe20000000a00 */
[----:B------:R-:W-:Y:S01]  /*9f30*/  SHF.R.U64 R8, R8, 0x3, RZ ;  /* 0x0000000308087819 */ /* 0x000fe200000012ff */
[----:B------:R-:W-:Y:S01]  /*9f40*/  VIADD R6, R24, 0x8 ;  /* 0x0000000818067836 */ /* 0x000fe20000000000 */
[----:B------:R-:W-:Y:S01]  /*9f50*/  LEA R10, P4, R4, UR4, 0x2 ;  /* 0x00000004040a7c11 */ /* 0x000fe2000f8810ff */
[----:B------:R-:W-:Y:S01]  /*9f60*/  IMAD.IADD R11, R5, 0x1, R13 ;  /* 0x00000001050b7824 */ /* 0x000fe200078e020d */
[----:B------:R-:W-:Y:S01]  /*9f70*/  LOP3.LUT R8, R8, R7, RZ, 0x3c, !PT ;  /* 0x0000000708087212 */ /* 0x000fe200078e3cff */
[----:B------:R-:W-:Y:S01]  /*9f80*/  IMAD.X R13, RZ, RZ, R17, P0 ;  /* 0x000000ffff0d7224 */ /* 0x000fe200000e0611 */
[----:B------:R-:W-:Y:S01]  /*9f90*/  IADD3 R7, P2, R16, 0x3000, RZ ;  /* 0x0000300010077810 */ /* 0x000fe20007f5e0ff */
[----:B------:R-:W-:Y:S01]  /*9fa0*/  SHFL.IDX PT, R48, R10, RZ, 0x1c1f ;  /* 0x001c1fff0a307589 */ /* 0x000fe200000e0000 */
[----:B------:R-:W-:Y:S01]  /*9fb0*/  LEA.HI.X R14, R4, UR5, R11, 0x2, P4 ;  /* 0x00000005040e7c11 */ /* 0x000fe2000a0f140b */
[--C-:B------:R-:W-:Y:S01]  /*9fc0*/  IMAD.X R9, RZ, RZ, R17.reuse, P3 ;  /* 0x000000ffff097224 */ /* 0x100fe200018e0611 */
[----:B------:R-:W-:Y:S01]  /*9fd0*/  LOP3.LUT R5, R7, 0x380, RZ, 0xc0, !PT ;  /* 0x0000038007057812 */ /* 0x000fe200078ec0ff */
[----:B------:R-:W-:Y:S01]  /*9fe0*/  SHFL.IDX PT, R50, R10, 0x1, 0x1c1f ;  /* 0x003c1f000a327f89 */ /* 0x000fe200000e0000 */
[----:B------:R-:W-:Y:S01]  /*9ff0*/  LOP3.LUT P0, RZ, R192, 0x3, RZ, 0xc0, !PT ;  /* 0x00000003c0ff7812 */ /* 0x000fe2000780c0ff */
[----:B------:R-:W-:Y:S01]  /*a000*/  ULDC.64 UR4, c[0x0][0xaa0] ;  /* 0x0002a80000047ab9 */ /* 0x000fe20000000a00 */
[----:B------:R-:W-:Y:S01]  /*a010*/  SHF.R.U64 R4, R5, 0x3, RZ ;  /* 0x0000000305047819 */ /* 0x000fe200000012ff */
[----:B------:R-:W1:Y:S01]  /*a020*/  SHFL.IDX PT, R49, R14, RZ, 0x1c1f ;  /* 0x001c1fff0e317589 */ /* 0x000e6200000e0000 */
[----:B------:R-:W-:Y:S01]  /*a030*/  IMAD.X R5, RZ, RZ, R17, P2 ;  /* 0x000000ffff057224 */ /* 0x000fe200010e0611 */
[----:B------:R-:W-:-:S02]  /*a040*/  ISETP.GE.OR P2, PT, R24, R53, P0 ;  /* 0x000000351800720c */ /* 0x000fc40000746670 */
[----:B------:R-:W2:Y:S01]  /*a050*/  SHFL.IDX PT, R51, R14, 0x1, 0x1c1f ;  /* 0x003c1f000e337f89 */ /* 0x000ea200000e0000 */
[----:B------:R-:W-:Y:S02]  /*a060*/  ISETP.GE.OR P0, PT, R6, R53, P0 ;  /* 0x000000350600720c */ /* 0x000fe40000706670 */
[C---:B------:R-:W-:Y:S02]  /*a070*/  IADD3 R33, P4, R16.reuse, 0x6000, RZ ;  /* 0x0000600010217810 */ /* 0x040fe40007f9e0ff */
[----:B------:R-:W-:Y:S02]  /*a080*/  LOP3.LUT R11, R16, 0x380, RZ, 0xc0, !PT ;  /* 0x00000380100b7812 */ /* 0x000fe400078ec0ff */
[----:B------:R-:W-:Y:S02]  /*a090*/  LOP3.LUT R32, R33, 0x380, RZ, 0xc0, !PT ;  /* 0x0000038021207812 */ /* 0x000fe400078ec0ff */
[----:B------:R-:W-:Y:S02]  /*a0a0*/  SHF.R.U64 R11, R11, 0x3, RZ ;  /* 0x000000030b0b7819 */ /* 0x000fe400000012ff */
[----:B------:R-:W-:-:S02]  /*a0b0*/  LOP3.LUT R4, R4, R7, RZ, 0x3c, !PT ;  /* 0x0000000704047212 */ /* 0x000fc400078e3cff */
[----:B------:R-:W-:Y:S02]  /*a0c0*/  IADD3 R7, P3, R16, 0x7000, RZ ;  /* 0x0000700010077810 */ /* 0x000fe40007f7e0ff */
[----:B------:R-:W-:Y:S02]  /*a0d0*/  SHF.R.U64 R40, R40, 0x3, RZ ;  /* 0x0000000328287819 */ /* 0x000fe400000012ff */
[----:B------:R-:W-:Y:S01]  /*a0e0*/  SHF.R.U64 R36, R36, 0x3, RZ ;  /* 0x0000000324247819 */ /* 0x000fe200000012ff */
[--C-:B------:R-:W-:Y:S01]  /*a0f0*/  IMAD.X R29, RZ, RZ, R17.reuse, P3 ;  /* 0x000000ffff1d7224 */ /* 0x100fe200018e0611 */
[----:B------:R-:W-:Y:S01]  /*a100*/  SHF.R.U64 R32, R32, 0x3, RZ ;  /* 0x0000000320207819 */ /* 0x000fe200000012ff */
[----:B-1----:R1:W-:Y:S01]  /*a110*/  @!P2 ST.E desc[UR56][R48.64], R3 ;  /* 0x000000033000a985 */ /* 0x0023e2000c101938 */
[----:B------:R-:W-:Y:S02]  /*a120*/  LOP3.LUT R16, R11, R16, RZ, 0x3c, !PT ;  /* 0x000000100b107212 */ /* 0x000fe400078e3cff */
[----:B------:R-:W-:Y:S01]  /*a130*/  LOP3.LUT R40, R40, R41, RZ, 0x3c, !PT ;  /* 0x0000002928287212 */ /* 0x000fe200078e3cff */
[----:B--2---:R2:W-:Y:S01]  /*a140*/  @!P0 ST.E desc[UR56][R50.64], R2 ;  /* 0x0000000232008985 */ /* 0x0045e2000c101938 */
[----:B------:R-:W-:Y:S01]  /*a150*/  LOP3.LUT R36, R36, R37, RZ, 0x3c, !PT ;  /* 0x0000002524247212 */ /* 0x000fe200078e3cff */
[--C-:B------:R-:W-:Y:S01]  /*a160*/  IMAD.X R41, RZ, RZ, R17.reuse, P6 ;  /* 0x000000ffff297224 */ /* 0x100fe200030e0611 */
[----:B------:R-:W-:Y:S01]  /*a170*/  LOP3.LUT R32, R32, R33, RZ, 0x3c, !PT ;  /* 0x0000002120207212 */ /* 0x000fe200078e3cff */
[--C-:B------:R-:W-:Y:S01]  /*a180*/  IMAD.X R37, RZ, RZ, R17.reuse, P5 ;  /* 0x000000ffff257224 */ /* 0x100fe200028e0611 */
[----:B------:R3:W5:Y:S01]  /*a190*/  LD.E.128 R24, desc[UR56][R16.64] ;  /* 0x0000003810187980 */ /* 0x000762000c101d00 */
[----:B------:R-:W-:Y:S01]  /*a1a0*/  IMAD.X R33, RZ, RZ, R17, P4 ;  /* 0x000000ffff217224 */ /* 0x000fe200020e0611 */
[----:B------:R-:W-:Y:S01]  /*a1b0*/  LOP3.LUT R12, R15, 0x380, RZ, 0xc0, !PT ;  /* 0x000003800f0c7812 */ /* 0x000fe200078ec0ff */
[----:B-1----:R-:W1:Y:S01]  /*a1c0*/  @P1 LDC R49, c[0x0][0xbec] ;  /* 0x0002fb00ff311b82 */ /* 0x002e620000000800 */
[----:B------:R-:W-:Y:S01]  /*a1d0*/  IMAD R3, R21, UR4, RZ ;  /* 0x0000000415037c24 */ /* 0x000fe2000f8e02ff */
[----:B------:R-:W-:Y:S01]  /*a1e0*/  LOP3.LUT R6, R7, 0x380, RZ, 0xc0, !PT ;  /* 0x0000038007067812 */ /* 0x000fe200078ec0ff */
[----:B------:R-:W5:Y:S01]  /*a1f0*/  LD.E.128 R8, desc[UR56][R8.64] ;  /* 0x0000003808087980 */ /* 0x000f62000c101d00 */
[----:B------:R-:W-:-:S02]  /*a200*/  SHF.R.U64 R12, R12, 0x3, RZ ;  /* 0x000000030c0c7819 */ /* 0x000fc400000012ff */
[----:B------:R-:W-:Y:S02]  /*a210*/  SHF.R.U64 R6, R6, 0x3, RZ ;  /* 0x0000000306067819 */ /* 0x000fe400000012ff */
[----:B--2---:R-:W2:Y:S01]  /*a220*/  @P1 LDC R51, c[0x0][0xbf0] ;  /* 0x0002fc00ff331b82 */ /* 0x004ea20000000800 */
[----:B---3--:R-:W-:Y:S01]  /*a230*/  IMAD R17, R20, UR5, R3 ;  /* 0x0000000514117c24 */ /* 0x008fe2000f8e0203 */
[----:B------:R-:W-:Y:S01]  /*a240*/  LOP3.LUT R12, R12, R15, RZ, 0x3c, !PT ;  /* 0x0000000f0c0c7212 */ /* 0x000fe200078e3cff */
[----:B------:R-:W-:Y:S01]  /*a250*/  IMAD.WIDE.U32 R2, R20, UR4, RZ ;  /* 0x0000000414027c25 */ /* 0x000fe2000f8e00ff */
[----:B------:R-:W-:Y:S01]  /*a260*/  ULDC.64 UR4, c[0x0][0xae8] ;  /* 0x0002ba0000047ab9 */ /* 0x000fe20000000a00 */
[----:B------:R-:W-:Y:S01]  /*a270*/  LOP3.LUT R28, R6, R7, RZ, 0x3c, !PT ;  /* 0x00000007061c7212 */ /* 0x000fe200078e3cff */
[----:B------:R-:W5:Y:S01]  /*a280*/  LD.E.128 R40, desc[UR56][R40.64] ;  /* 0x0000003828287980 */ /* 0x000f62000c101d00 */
[----:B------:R-:W-:Y:S02]  /*a290*/  IMAD.IADD R3, R3, 0x1, R17 ;  /* 0x0000000103037824 */ /* 0x000fe400078e0211 */
[----:B------:R-:W-:Y:S01]  /*a2a0*/  IMAD R17, R187, 0x20, R190 ;  /* 0x00000020bb117824 */ /* 0x000fe200078e02be */
[----:B------:R-:W5:Y:S01]  /*a2b0*/  LD.E.128 R12, desc[UR56][R12.64] ;  /* 0x000000380c0c7980 */ /* 0x000f62000c101d00 */
[----:B------:R-:W-:-:S02]  /*a2c0*/  IMAD R21, R52, UR4, RZ ;  /* 0x0000000434157c24 */ /* 0x000fc4000f8e02ff */
[----:B------:R-:W-:Y:S01]  /*a2d0*/  IMAD.IADD R48, R18, 0x1, R17 ;  /* 0x0000000112307824 */ /* 0x000fe200078e0211 */
[----:B------:R-:W5:Y:S01]  /*a2e0*/  LD.E.128 R4, desc[UR56][R4.64] ;  /* 0x0000003804047980 */ /* 0x000f62000c101d00 */
[----:B------:R-:W-:Y:S02]  /*a2f0*/  IMAD R21, R188, UR5, R21 ;  /* 0x00000005bc157c24 */ /* 0x000fe4000f8e0215 */
[----:B-1----:R-:W-:Y:S01]  /*a300*/  @P1 IMAD.HI.U32 R16, R48, R49, RZ ;  /* 0x0000003130101227 */ /* 0x002fe200078e00ff */
[----:B------:R-:W5:Y:S03]  /*a310*/  LD.E.128 R36, desc[UR56][R36.64] ;  /* 0x0000003824247980 */ /* 0x000f66000c101d00 */
[----:B------:R-:W-:Y:S01]  /*a320*/  IMAD.WIDE.U32 R2, R188, UR4, R2 ;  /* 0x00000004bc027c25 */ /* 0x000fe2000f8e0002 */
[----:B------:R-:W-:Y:S01]  /*a330*/  ULDC.64 UR4, c[0x0][0xaf0] ;  /* 0x0002bc0000047ab9 */ /* 0x000fe20000000a00 */
[----:B------:R-:W5:Y:S02]  /*a340*/  LD.E.128 R32, desc[UR56][R32.64] ;  /* 0x0000003820207980 */ /* 0x000f64000c101d00 */
[----:B------:R-:W-:Y:S01]  /*a350*/  IMAD.MOV.U32 R17, RZ, RZ, R48 ;  /* 0x000000ffff117224 */ /* 0x000fe200078e0030 */
[----:B--2---:R-:W-:Y:S01]  /*a360*/  @P1 SHF.R.U32.HI R17, RZ, R51, R16 ;  /* 0x00000033ff111219 */ /* 0x004fe20000011610 */
[----:B------:R-:W-:Y:S01]  /*a370*/  IMAD.IADD R3, R3, 0x1, R21 ;  /* 0x0000000103037824 */ /* 0x000fe200078e0215 */
[----:B------:R-:W5:Y:S01]  /*a380*/  LD.E.128 R28, desc[UR56][R28.64] ;  /* 0x000000381c1c7980 */ /* 0x000f62000c101d00 */
[----:B------:R-:W-:Y:S01]  /*a390*/  IMAD R20, R189, UR4, RZ ;  /* 0x00000004bd147c24 */ /* 0x000fe2000f8e02ff */
[----:B------:R-:W-:Y:S01]  /*a3a0*/  SHF.R.S32.HI R16, RZ, 0x1f, R17 ;  /* 0x0000001fff107819 */ /* 0x000fe20000011411 */
[C---:B------:R-:W-:Y:S01]  /*a3b0*/  IMAD.WIDE.U32 R2, R185.reuse, UR4, R2 ;  /* 0x00000004b9027c25 */ /* 0x040fe2000f8e0002 */
[----:B------:R-:W-:Y:S01]  /*a3c0*/  @!PT LDS RZ, [RZ] ;  /* 0x00000000fffff984 */ /* 0x000fe20000000800 */
[----:B------:R-:W-:Y:S01]  /*a3d0*/  @!PT LDS RZ, [RZ] ;  /* 0x00000000fffff984 */ /* 0x000fe20000000800 */
[----:B------:R-:W-:Y:S01]  /*a3e0*/  @!PT LDS RZ, [RZ] ;  /* 0x00000000fffff984 */ /* 0x000fe20000000800 */
[----:B------:R-:W-:Y:S01]  /*a3f0*/  @!PT LDS RZ, [RZ] ;  /* 0x00000000fffff984 */ /* 0x000fe20000000800 */
[----:B------:R1:W-:Y:S06]  /*a400*/  MEMBAR.ALL.CTA ;  /* 0x0000000000007992 */ /* 0x0003ec0000008000 */
[----:B-1----:R-:W1:Y:S01]  /*a410*/  FENCE.VIEW.ASYNC.S ;  /* 0x00000000000073c6 */ /* 0x002e620000000000 */
[----:B------:R-:W-:Y:S01]  /*a420*/  IMAD R21, R185, UR5, R20 ;  /* 0x00000005b9157c24 */ /* 0x000fe2000f8e0214 */
[----:B------:R-:W-:Y:S01]  /*a430*/  ULDC.64 UR4, c[0x0][0xae0] ;  /* 0x0002b80000047ab9 */ /* 0x000fe20000000a00 */
[----:B------:R-:W-:-:S02]  /*a440*/  IMAD.MOV R49, RZ, RZ, -R17 ;  /* 0x000000ffff317224 */ /* 0x000fc400078e0a11 */
        /* <DEDUP_REMOVED lines=10> */
[----:B------:R-:W-:Y:S01]  /*a4f0*/  IMAD.WIDE.U32 R2, R21, UR4, R2 ;  /* 0x0000000415027c25 */ /* 0x000fe2000f8e0002 */
[----:B------:R-:W-:-:S03]  /*a500*/  ISETP.GE.AND P2, PT, R44, R53, PT ;  /* 0x000000352c00720c */ /* 0x000fc60003f46270 */
[----:B------:R-:W-:Y:S01]  /*a510*/  IMAD R17, R21, UR5, R18 ;  /* 0x0000000515117c24 */ /* 0x000fe2000f8e0212 */
[----:B------:R-:W-:Y:S01]  /*a520*/  ULDC.64 UR4, c[0x0][0xa80] ;  /* 0x0002a00000047ab9 */ /* 0x000fe20000000a00 */
[----:B0-----:R-:W-:Y:S01]  /*a530*/  VIADD R0, R0, 0x34820 ;  /* 0x0003482000007836 */ /* 0x001fe20000000000 */
[----:B------:R-:W-:Y:S01]  /*a540*/  LEA R18, P3, R2, UR4, 0x1 ;  /* 0x0000000402127c11 */ /* 0x000fe2000f8608ff */
[----:B------:R-:W-:Y:S02]  /*a550*/  IMAD.IADD R3, R3, 0x1, R17 ;  /* 0x0000000103037824 */ /* 0x000fe400078e0211 */
[----:B------:R-:W-:Y:S01]  /*a560*/  VIADD R16, R44, 0x20 ;  /* 0x000000202c107836 */ /* 0x000fe20000000000 */
[----:B------:R-:W-:Y:S02]  /*a570*/  PRMT R0, RZ, 0x654, R0 ;  /* 0x00000654ff007816 */ /* 0x000fe40000000000 */
[----:B------:R-:W-:Y:S02]  /*a580*/  LEA.HI.X R20, R2, UR5, R3, 0x1, P3 ;  /* 0x0000000502147c11 */ /* 0x000fe400098f0c03 */
[-C--:B------:R-:W-:Y:S01]  /*a590*/  ISETP.GE.AND P0, PT, R16, R53.reuse, PT ;  /* 0x000000351000720c */ /* 0x080fe20003f06270 */
[----:B------:R-:W-:Y:S01]  /*a5a0*/  VIADD R16, R44, 0x40 ;  /* 0x000000402c107836 */ /* 0x000fe20000000000 */
[----:B-1----:R0:W-:Y:S01]  /*a5b0*/  SYNCS.ARRIVE.TRANS64.RED.A1T0 RZ, [R0+URZ], RZ ;  /* 0x000000ff00ff79a7 */ /* 0x0021e2000810043f */
[----:B------:R0:W1:Y:S01]  /*a5c0*/  SHFL.IDX PT, R3, R18, RZ, 0x181f ;  /* 0x00181fff12037589 */ /* 0x00006200000e0000 */
[----:B------:R-:W-:Y:S03]  /*a5d0*/  BSSY B1, `(.L_x_2480) ;  /* 0x000000d000017945 */ /* 0x000fe60003800000 */
[----:B------:R0:W2:Y:S01]  /*a5e0*/  SHFL.IDX PT, R17, R20, RZ, 0x181f ;  /* 0x00181fff14117589 */ /* 0x0000a200000e0000 */
[----:B------:R-:W-:Y:S01]  /*a5f0*/  ISETP.GE.AND P1, PT, R16, R53, PT ;  /* 0x000000351000720c */ /* 0x000fe20003f26270 */
[----:B------:R-:W-:-:S12]  /*a600*/  @P2 BRA `(.L_x_2481) ;  /* 0x0000000000242947 */ /* 0x000fd80003800000 */
[----:B------:R-:W-:Y:S02]  /*a610*/  ULDC UR4, c[0x0][0xac8] ;  /* 0x0002b20000047ab9 */ /* 0x000fe40000000800 */
[----:B------:R-:W-:Y:S02]  /*a620*/  ISETP.GE.AND P2, PT, R22, UR4, PT ;  /* 0x0000000416007c0c */ /* 0x000fe4000bf46270 */
[----:B------:R-:W-:-:S11]  /*a630*/  ISETP.GE.AND P3, PT, R186, UR4, PT ;  /* 0x00000004ba007c0c */ /* 0x000fd6000bf66270 */
[-C--:B-1----:R-:W-:Y:S02]  /*a640*/  @!P2 LEA R2, P4, R22, R3.reuse, 0x1 ;  /* 0x000000031602a211 */ /* 0x082fe400078808ff */
[----:B------:R-:W-:Y:S02]  /*a650*/  @!P3 LEA R16, P5, R186, R3, 0x1 ;  /* 0x00000003ba10b211 */ /* 0x000fe400078a08ff */
[-C--:B--2---:R-:W-:Y:S02]  /*a660*/  @!P2 LEA.HI.X R3, R22, R17.reuse, R197, 0x1, P4 ;  /* 0x000000111603a211 */ /* 0x084fe400020f0cc5 */
[----:B------:R-:W-:-:S03]  /*a670*/  @!P3 LEA.HI.X R17, R186, R17, R196, 0x1, P5 ;  /* 0x00000011ba11b211 */ /* 0x000fc600028f0cc4 */
[----:B-----5:R3:W-:Y:S04]  /*a680*/  @!P2 ST.E.128 desc[UR56][R2.64], R24 ;  /* 0x000000180200a985 */ /* 0x0207e8000c101d38 */
[----:B------:R3:W-:Y:S02]  /*a690*/  @!P3 ST.E.128 desc[UR56][R16.64], R40 ;  /* 0x000000281000b985 */ /* 0x0007e4000c101d38 */
.L_x_2481:
[----:B------:R-:W-:Y:S05]  /*a6a0*/  BSYNC B1 ;  /* 0x0000000000017941 */ /* 0x000fea0003800000 */
.L_x_2480:
[----:B--23--:R2:W3:Y:S01]  /*a6b0*/  SHFL.IDX PT, R17, R20, 0x1, 0x181f ;  /* 0x00381f0014117f89 */ /* 0x00c4e200000e0000 */
[----:B------:R-:W-:Y:S03]  /*a6c0*/  BSSY B1, `(.L_x_2482) ;  /* 0x000000c000017945 */ /* 0x000fe60003800000 */
[----:B-1----:R2:W1:Y:S01]  /*a6d0*/  SHFL.IDX PT, R3, R18, 0x1, 0x181f ;  /* 0x00381f0012037f89 */ /* 0x00246200000e0000 */
[----:B------:R-:W-:Y:S05]  /*a6e0*/  @P0 BRA `(.L_x_2483) ;  /* 0x0000000000240947 */ /* 0x000fea0003800000 */
[----:B------:R-:W-:Y:S02]  /*a6f0*/  ULDC UR4, c[0x0][0xac8] ;  /* 0x0002b20000047ab9 */ /* 0x000fe40000000800 */
[----:B------:R-:W-:Y:S02]  /*a700*/  ISETP.GE.AND P3, PT, R22, UR4, PT ;  /* 0x0000000416007c0c */ /* 0x000fe4000bf66270 */
[----:B------:R-:W-:-:S11]  /*a710*/  ISETP.GE.AND P4, PT, R186, UR4, PT ;  /* 0x00000004ba007c0c */ /* 0x000fd6000bf86270 */
[-C--:B-1----:R-:W-:Y:S02]  /*a720*/  @!P3 LEA R2, P0, R22, R3.reuse, 0x1 ;  /* 0x000000031602b211 */ /* 0x082fe400078008ff */
[----:B------:R-:W-:Y:S02]  /*a730*/  @!P4 LEA R16, P2, R186, R3, 0x1 ;  /* 0x00000003ba10c211 */ /* 0x000fe400078408ff */
[-C--:B---3--:R-:W-:Y:S02]  /*a740*/  @!P3 LEA.HI.X R3, R22, R17.reuse, R197, 0x1, P0 ;  /* 0x000000111603b211 */ /* 0x088fe400000f0cc5 */
[----:B------:R-:W-:-:S03]  /*a750*/  @!P4 LEA.HI.X R17, R186, R17, R196, 0x1, P2 ;  /* 0x00000011ba11c211 */ /* 0x000fc600010f0cc4 */
[----:B-----5:R4:W-:Y:S04]  /*a760*/  @!P3 ST.E.128 desc[UR56][R2.64], R12 ;  /* 0x0000000c0200b985 */ /* 0x0209e8000c101d38 */
[----:B------:R4:W-:Y:S02]  /*a770*/  @!P4 ST.E.128 desc[UR56][R16.64], R36 ;  /* 0x000000241000c985 */ /* 0x0009e4000c101d38 */
.L_x_2483:
[----:B------:R-:W-:Y:S05]  /*a780*/  BSYNC B1 ;  /* 0x0000000000017941 */ /* 0x000fea0003800000 */
.L_x_2482:
[----:B----45:R4:W0:Y:S01]  /*a790*/  SHFL.IDX PT, R13, R20, 0x2, 0x181f ;  /* 0x00581f00140d7f89 */ /* 0x03082200000e0000 */
        /* <DEDUP_REMOVED lines=8> */
[-C--:B0-----:R-:W-:Y:S02]  /*a820*/  @!P2 LEA.HI.X R3, R22, R13.reuse, R197, 0x1, P0 ;  /* 0x0000000d1603a211 */ /* 0x081fe400000f0cc5 */
[----:B------:R-:W-:-:S03]  /*a830*/  @!P3 LEA.HI.X R13, R186, R13, R196, 0x1, P1 ;  /* 0x0000000dba0db211 */ /* 0x000fc600008f0cc4 */
[----:B------:R0:W-:Y:S04]  /*a840*/  @!P2 ST.E.128 desc[UR56][R2.64], R8 ;  /* 0x000000080200a985 */ /* 0x0001e8000c101d38 */
[----:B------:R0:W-:Y:S02]  /*a850*/  @!P3 ST.E.128 desc[UR56][R12.64], R32 ;  /* 0x000000200c00b985 */ /* 0x0001e4000c101d38 */
.L_x_2485:
[----:B------:R-:W-:Y:S05]  /*a860*/  BSYNC B1 ;  /* 0x0000000000017941 */ /* 0x000fea0003800000 */
.L_x_2484:
[----:B0-----:R-:W-:Y:S01]  /*a870*/  VIADD R0, R44, 0x60 ;  /* 0x000000602c007836 */ /* 0x001fe20000000000 */
[----:B------:R0:W0:Y:S04]  /*a880*/  SHFL.IDX PT, R9, R20, 0x3, 0x181f ;  /* 0x00781f0014097f89 */ /* 0x00002800000e0000 */
[----:B------:R-:W-:Y:S01]  /*a890*/  ISETP.GE.AND P0, PT, R0, R53, PT ;  /* 0x000000350000720c */ /* 0x000fe20003f06270 */
[----:B------:R0:W0:-:S12]  /*a8a0*/  SHFL.IDX PT, R11, R18, 0x3, 0x181f ;  /* 0x00781f00120b7f89 */ /* 0x00001800000e0000 */
[----:B------:R-:W-:Y:S05]  /*a8b0*/  @P0 BRA `(.L_x_2486) ;  /* 0x0000000800d80947 */ /* 0x000fea0003800000 */
[----:B------:R-:W-:Y:S02]  /*a8c0*/  ULDC UR4, c[0x0][0xac8] ;  /* 0x0002b20000047ab9 */ /* 0x000fe40000000800 */
[----:B------:R-:W-:-:S13]  /*a8d0*/  ISETP.GE.AND P1, PT, R22, UR4, PT ;  /* 0x0000000416007c0c */ /* 0x000fda000bf26270 */
[----:B0-----:R-:W-:-:S04]  /*a8e0*/  @!P1 LEA R2, P0, R22, R11, 0x1 ;  /* 0x0000000b16029211 */ /* 0x001fc800078008ff */
[----:B-1----:R-:W-:Y:S02]  /*a8f0*/  @!P1 LEA.HI.X R3, R22, R9, R197, 0x1, P0 ;  /* 0x0000000916039211 */ /* 0x002fe400000f0cc5 */
[----:B------:R-:W-:-:S03]  /*a900*/  ISETP.GE.AND P0, PT, R186, UR4, PT ;  /* 0x00000004ba007c0c */ /* 0x000fc6000bf06270 */
[----:B------:R0:W-:Y:S10]  /*a910*/  @!P1 ST.E.128 desc[UR56][R2.64], R4 ;  /* 0x0000000402009985 */ /* 0x0001f4000c101d38 */
[----:B------:R-:W-:Y:S05]  /*a920*/  @P0 BRA `(.L_x_2486) ;  /* 0x0000000800bc0947 */ /* 0x000fea0003800000 */
[----:B0-----:R-:W-:-:S04]  /*a930*/  LEA R2, P0, R186, R11, 0x1 ;  /* 0x0000000bba027211 */ /* 0x001fc800078008ff */
[----:B------:R-:W-:-:S05]  /*a940*/  LEA.HI.X R3, R186, R9, R196, 0x1, P0 ;  /* 0x00000009ba037211 */ /* 0x000fca00000f0cc4 */
[----:B------:R0:W-:Y:S01]  /*a950*/  ST.E.128 desc[UR56][R2.64], R28 ;  /* 0x0000001c02007985 */ /* 0x0001e2000c101d38 */
[----:B------:R-:W-:Y:S05]  /*a960*/  BRA `(.L_x_2486) ;  /* 0x0000000800ac7947 */ /* 0x000fea0003800000 */
.L_x_2478:
[----:B------:R-:W2:Y:S01]  /*a970*/  LDC.64 R4, c[0x0][0xc00] ;  /* 0x00030000ff047b82 */ /* 0x000ea20000000a00 */
[----:B------:R-:W-:Y:S01]  /*a980*/  ULDC.64 UR4, c[0x0][0xc08] ;  /* 0x0003020000047ab9 */ /* 0x000fe20000000a00 */
[----:B------:R-:W-:-:S06]  /*a990*/  IMAD.MOV.U32 R6, RZ, RZ, RZ ;  /* 0x000000ffff067224 */ /* 0x000fcc00078e00ff */
[----:B------:R-:W3:Y:S01]  /*a9a0*/  LDC.64 R2, c[0x0][0xc00] ;  /* 0x00030000ff027b82 */ /* 0x000ee20000000a00 */
[----:B------:R-:W-:-:S04]  /*a9b0*/  ISETP.NE.U32.AND P1, PT, RZ, UR4, PT ;  /* 0x00000004ff007c0c */ /* 0x000fc8000bf25070 */
[----:B------:R-:W-:-:S03]  /*a9c0*/  ISETP.NE.AND.EX P1, PT, RZ, UR5, PT, P1 ;  /* 0x00000005ff007c0c */ /* 0x000fc6000bf25310 */
[----:B------:R-:W4:Y:S01]  /*a9d0*/  LDC R17, c[0x0][0xbe8] ;  /* 0x0002fa00ff117b82 */ /* 0x000f220000000800 */
[----:B--2---:R-:W-:-:S04]  /*a9e0*/  ISETP.NE.U32.AND P0, PT, R4, RZ, PT ;  /* 0x000000ff0400720c */ /* 0x004fc80003f05070 */
[----:B------:R-:W-:Y:S01]  /*a9f0*/  ISETP.NE.AND.EX P0, PT, R5, RZ, PT, P0 ;  /* 0x000000ff0500720c */ /* 0x000fe20003f05300 */
[----:B---3--:R-:W-:-:S04]  /*aa00*/  IMAD.WIDE R4, R185, 0x4, R2 ;  /* 0x00000004b9047825 */ /* 0x008fc800078e0202 */
[----:B------:R-:W2:Y:S01]  /*aa10*/  @P1 LDC.64 R2, c[0x0][0xc08] ;  /* 0x00030200ff021b82 */ /* 0x000ea20000000a00 */
[----:B------:R-:W-:Y:S02]  /*aa20*/  ULDC UR4, c[0x0][0xa88] ;  /* 0x0002a20000047ab9 */ /* 0x000fe40000000800 */
[----:B0-----:R-:W-:-:S05]  /*aa30*/  IMAD.U32 R0, RZ, RZ, UR4 ;  /* 0x00000004ff007e24 */ /* 0x001fca000f8e00ff */
[----:B------:R0:W5:Y:S01]  /*aa40*/  @P0 LDG.E R6, desc[UR56][R4.64] ;  /* 0x0000003804060981 */ /* 0x000162000c1e1900 */
[----:B--2---:R-:W-:-:S05]  /*aa50*/  @P1 IMAD.WIDE R2, R185, 0x4, R2 ;  /* 0x00000004b9021825 */ /* 0x004fca00078e0202 */
[----:B------:R0:W5:Y:S01]  /*aa60*/  @P1 LDG.E R0, desc[UR56][R2.64] ;  /* 0x0000003802001981 */ /* 0x000162000c1e1900 */
[----:B----4-:R-:W-:Y:S02]  /*aa70*/  ISETP.NE.AND P2, PT, R17, 0x1, PT ;  /* 0x000000011100780c */ /* 0x010fe40003f45270 */
[----:B------:R-:W-:-:S11]  /*aa80*/  ISETP.GE.AND P3, PT, R198, 0x80, PT ;  /* 0x00000080c600780c */ /* 0x000fd60003f66270 */
[----:B------:R-:W2:Y:S08]  /*aa90*/  @P2 LDC R12, c[0x0][0xbec] ;  /* 0x0002fb00ff0c2b82 */ /* 0x000eb00000000800 */
[----:B------:R-:W3:Y:S01]  /*aaa0*/  @P2 LDC R21, c[0x0][0xbf0] ;  /* 0x0002fc00ff152b82 */ /* 0x000ee20000000800 */
[----:B0-----:R-:W-:Y:S05]  /*aab0*/  @P1 BRA `(.L_x_2487) ;  /* 0x0000000000101947 */ /* 0x001fea0003800000 */
[----:B------:R-:W-:Y:S05]  /*aac0*/  @!P0 BRA `(.L_x_2487) ;  /* 0x00000000000c8947 */ /* 0x000fea0003800000 */
[----:B------:R-:W4:Y:S04]  /*aad0*/  LDG.E R3, desc[UR56][R4.64] ;  /* 0x0000003804037981 */ /* 0x000f28000c1e1900 */
[----:B-----5:R-:W4:Y:S02]  /*aae0*/  LDG.E R0, desc[UR56][R4.64+0x4] ;  /* 0x0000043804007981 */ /* 0x020f24000c1e1900 */
[----:B----4-:R-:W-:-:S07]  /*aaf0*/  IMAD.IADD R0, R0, 0x1, -R3 ;  /* 0x0000000100007824 */ /* 0x010fce00078e0a03 */
.L_x_2487:
        /* <DEDUP_REMOVED lines=45> */
.L_x_2489:
[----:B------:R-:W-:Y:S05]  /*add0*/  BSYNC B1 ;  /* 0x0000000000017941 */ /* 0x000fea0003800000 */
.L_x_2488:
        /* <DEDUP_REMOVED lines=38> */
[----:B------:R-:W-:Y:S01]  /*b040*/  IMAD.IADD R3, R3, 0x1, R5 ;  /* 0x0000000103037824 */ /* 0x000fe200078e0205 */
[----:B------:R-:W-:Y:S01]  /*b050*/  LEA R4, P3, R2, UR4, 0x1 ;  /* 0x0000000402047c11 */ /* 0x000fe2000f8608ff */
[----:B------:R-:W-:-:S03]  /*b060*/  VIADD R0, R18, 0x20 ;  /* 0x0000002012007836 */ /* 0x000fc60000000000 */
[----:B------:R-:W-:Y:S01]  /*b070*/  LEA.HI.X R5, R2, UR5, R3, 0x1, P3 ;  /* 0x0000000502057c11 */ /* 0x000fe200098f0c03 */
[----:B------:R0:W2:Y:S01]  /*b080*/  SHFL.IDX PT, R7, R4, RZ, 0x181f ;  /* 0x00181fff04077589 */ /* 0x0000a200000e0000 */
[-C--:B------:R-:W-:Y:S01]  /*b090*/  ISETP.GE.AND P1, PT, R0, R17.reuse, PT ;  /* 0x000000110000720c */ /* 0x080fe20003f26270 */
[----:B------:R-:W-:Y:S02]  /*b0a0*/  VIADD R0, R18, 0x40 ;  /* 0x0000004012007836 */ /* 0x000fe40000000000 */
[----:B------:R0:W3:Y:S03]  /*b0b0*/  SHFL.IDX PT, R3, R5, RZ, 0x181f ;  /* 0x00181fff05037589 */ /* 0x0000e600000e0000 */
[----:B------:R-:W-:Y:S01]  /*b0c0*/  ISETP.GE.AND P0, PT, R0, R17, PT ;  /* 0x000000110000720c */ /* 0x000fe20003f06270 */
[----:B------:R-:W-:-:S12]  /*b0d0*/  @P2 BRA `(.L_x_2491) ;  /* 0x0000000000242947 */ /* 0x000fd80003800000 */
[----:B------:R-:W-:Y:S02]  /*b0e0*/  ULDC UR4, c[0x0][0xac8] ;  /* 0x0002b20000047ab9 */ /* 0x000fe40000000800 */
[----:B------:R-:W-:Y:S02]  /*b0f0*/  ISETP.GE.AND P4, PT, R22, UR4, PT ;  /* 0x0000000416007c0c */ /* 0x000fe4000bf86270 */
[----:B------:R-:W-:-:S11]  /*b100*/  ISETP.GE.AND P5, PT, R186, UR4, PT ;  /* 0x00000004ba007c0c */ /* 0x000fd6000bfa6270 */
[-C--:B--2---:R-:W-:Y:S02]  /*b110*/  @!P4 LEA R6, P2, R22, R7.reuse, 0x1 ;  /* 0x000000071606c211 */ /* 0x084fe400078408ff */
[----:B------:R-:W-:Y:S02]  /*b120*/  @!P5 LEA R2, P3, R186, R7, 0x1 ;  /* 0x00000007ba02d211 */ /* 0x000fe400078608ff */
[-C--:B---3--:R-:W-:Y:S02]  /*b130*/  @!P4 LEA.HI.X R7, R22, R3.reuse, R197, 0x1, P2 ;  /* 0x000000031607c211 */ /* 0x088fe400010f0cc5 */
[----:B------:R-:W-:-:S03]  /*b140*/  @!P5 LEA.HI.X R3, R186, R3, R196, 0x1, P3 ;  /* 0x00000003ba03d211 */ /* 0x000fc600018f0cc4 */
[----:B------:R4:W-:Y:S04]  /*b150*/  @!P4 ST.E.128 desc[UR56][R6.64], RZ ;  /* 0x000000ff0600c985 */ /* 0x0009e8000c101d38 */
[----:B------:R4:W-:Y:S02]  /*b160*/  @!P5 ST.E.128 desc[UR56][R2.64], RZ ;  /* 0x000000ff0200d985 */ /* 0x0009e4000c101d38 */
.L_x_2491:
[----:B------:R-:W-:Y:S05]  /*b170*/  BSYNC B1 ;  /* 0x0000000000017941 */ /* 0x000fea0003800000 */
.L_x_2490:
[----:B---34-:R3:W4:Y:S01]  /*b180*/  SHFL.IDX PT, R3, R5, 0x1, 0x181f ;  /* 0x00381f0005037f89 */ /* 0x01872200000e0000 */
[----:B------:R-:W-:Y:S03]  /*b190*/  BSSY B1, `(.L_x_2492) ;  /* 0x000000c000017945 */ /* 0x000fe60003800000 */
[----:B--2---:R3:W2:Y:S01]  /*b1a0*/  SHFL.IDX PT, R7, R4, 0x1, 0x181f ;  /* 0x00381f0004077f89 */ /* 0x0046a200000e0000 */
[----:B------:R-:W-:Y:S05]  /*b1b0*/  @P1 BRA `(.L_x_2493) ;  /* 0x0000000000241947 */ /* 0x000fea0003800000 */
[----:B------:R-:W-:Y:S02]  /*b1c0*/  ULDC UR4, c[0x0][0xac8] ;  /* 0x0002b20000047ab9 */ /* 0x000fe40000000800 */
[----:B------:R-:W-:Y:S02]  /*b1d0*/  ISETP.GE.AND P3, PT, R22, UR4, PT ;  /* 0x0000000416007c0c */ /* 0x000fe4000bf66270 */
[----:B------:R-:W-:-:S11]  /*b1e0*/  ISETP.GE.AND P4, PT, R186, UR4, PT ;  /* 0x00000004ba007c0c */ /* 0x000fd6000bf86270 */
[-C--:B--2---:R-:W-:Y:S02]  /*b1f0*/  @!P3 LEA R6, P1, R22, R7.reuse, 0x1 ;  /* 0x000000071606b211 */ /* 0x084fe400078208ff */
[----:B------:R-:W-:Y:S02]  /*b200*/  @!P4 LEA R2, P2, R186, R7, 0x1 ;  /* 0x00000007ba02c211 */ /* 0x000fe400078408ff */
[-C--:B----4-:R-:W-:Y:S02]  /*b210*/  @!P3 LEA.HI.X R7, R22, R3.reuse, R197, 0x1, P1 ;  /* 0x000000031607b211 */ /* 0x090fe400008f0cc5 */
[----:B------:R-:W-:-:S03]  /*b220*/  @!P4 LEA.HI.X R3, R186, R3, R196, 0x1, P2 ;  /* 0x00000003ba03c211 */ /* 0x000fc600010f0cc4 */
[----:B------:R2:W-:Y:S04]  /*b230*/  @!P3 ST.E.128 desc[UR56][R6.64], RZ ;  /* 0x000000ff0600b985 */ /* 0x0005e8000c101d38 */
[----:B------:R2:W-:Y:S02]  /*b240*/  @!P4 ST.E.128 desc[UR56][R2.64], RZ ;  /* 0x000000ff0200c985 */ /* 0x0005e4000c101d38 */
.L_x_2493:
[----:B------:R-:W-:Y:S05]  /*b250*/  BSYNC B1 ;  /* 0x0000000000017941 */ /* 0x000fea0003800000 */
.L_x_2492:
[----:B--2-4-:R2:W4:Y:S01]  /*b260*/  SHFL.IDX PT, R3, R5, 0x2, 0x181f ;  /* 0x00581f0005037f89 */ /* 0x01452200000e0000 */
[----:B------:R-:W-:Y:S03]  /*b270*/  BSSY B1, `(.L_x_2494) ;  /* 0x000000c000017945 */ /* 0x000fe60003800000 */
[----:B------:R2:W0:Y:S01]  /*b280*/  SHFL.IDX PT, R7, R4, 0x2, 0x181f ;  /* 0x00581f0004077f89 */ /* 0x00042200000e0000 */
[----:B------:R-:W-:Y:S05]  /*b290*/  @P0 BRA `(.L_x_2495) ;  /* 0x0000000000240947 */ /* 0x000fea0003800000 */
[----:B------:R-:W-:Y:S02]  /*b2a0*/  ULDC UR4, c[0x0][0xac8] ;  /* 0x0002b20000047ab9 */ /* 0x000fe40000000800 */
[----:B------:R-:W-:Y:S02]  /*b2b0*/  ISETP.GE.AND P2, PT, R22, UR4, PT ;  /* 0x0000000416007c0c */ /* 0x000fe4000bf46270 */
[----:B------:R-:W-:-:S11]  /*b2c0*/  ISETP.GE.AND P3, PT, R186, UR4, PT ;  /* 0x00000004ba007c0c */ /* 0x000fd6000bf66270 */
[-C--:B0-----:R-:W-:Y:S02]  /*b2d0*/  @!P2 LEA R6, P0, R22, R7.reuse, 0x1 ;  /* 0x000000071606a211 */ /* 0x081fe400078008ff */
[----:B------:R-:W-:Y:S02]  /*b2e0*/  @!P3 LEA R2, P1, R186, R7, 0x1 ;  /* 0x00000007ba02b211 */ /* 0x000fe400078208ff */
[-C--:B----4-:R-:W-:Y:S02]  /*b2f0*/  @!P2 LEA.HI.X R7, R22, R3.reuse, R197, 0x1, P0 ;  /* 0x000000031607a211 */ /* 0x090fe400000f0cc5 */
[----:B------:R-:W-:-:S03]  /*b300*/  @!P3 LEA.HI.X R3, R186, R3, R196, 0x1, P1 ;  /* 0x00000003ba03b211 */ /* 0x000fc600008f0cc4 */
[----:B------:R0:W-:Y:S04]  /*b310*/  @!P2 ST.E.128 desc[UR56][R6.64], RZ ;  /* 0x000000ff0600a985 */ /* 0x0001e8000c101d38 */
[----:B------:R0:W-:Y:S02]  /*b320*/  @!P3 ST.E.128 desc[UR56][R2.64], RZ ;  /* 0x000000ff0200b985 */ /* 0x0001e4000c101d38 */
.L_x_2495:
[----:B------:R-:W-:Y:S05]  /*b330*/  BSYNC B1 ;  /* 0x0000000000017941 */ /* 0x000fea0003800000 */
.L_x_2494:
[----:B------:R-:W-:Y:S01]  /*b340*/  VIADD R0, R18, 0x60 ;  /* 0x0000006012007836 */ /* 0x000fe20000000000 */
[----:B0-23--:R-:W0:Y:S04]  /*b350*/  SHFL.IDX PT, R5, R5, 0x3, 0x181f ;  /* 0x00781f0005057f89 */ /* 0x00de2800000e0000 */
[----:B------:R-:W-:Y:S01]  /*b360*/  ISETP.GE.AND P0, PT, R0, R17, PT ;  /* 0x000000110000720c */ /* 0x000fe20003f06270 */
[----:B----4-:R2:W3:-:S12]  /*b370*/  SHFL.IDX PT, R3, R4, 0x3, 0x181f ;  /* 0x00781f0004037f89 */ /* 0x0104d800000e0000 */
[----:B--2---:R-:W-:Y:S05]  /*b380*/  @P0 BRA `(.L_x_2486) ;  /* 0x0000000000240947 */ /* 0x004fea0003800000 */
[----:B------:R-:W-:Y:S02]  /*b390*/  ULDC UR4, c[0x0][0xac8] ;  /* 0x0002b20000047ab9 */ /* 0x000fe40000000800 */
[----:B------:R-:W-:Y:S02]  /*b3a0*/  ISETP.GE.AND P2, PT, R22, UR4, PT ;  /* 0x0000000416007c0c */ /* 0x000fe4000bf46270 */
[----:B------:R-:W-:-:S11]  /*b3b0*/  ISETP.GE.AND P3, PT, R186, UR4, PT ;  /* 0x00000004ba007c0c */ /* 0x000fd6000bf66270 */
[-C--:B---3--:R-:W-:Y:S02]  /*b3c0*/  @!P2 LEA R6, P0, R22, R3.reuse, 0x1 ;  /* 0x000000031606a211 */ /* 0x088fe400078008ff */
[----:B------:R-:W-:Y:S02]  /*b3d0*/  @!P3 LEA R2, P1, R186, R3, 0x1 ;  /* 0x00000003ba02b211 */ /* 0x000fe400078208ff */
[-C--:B0-----:R-:W-:Y:S02]  /*b3e0*/  @!P2 LEA.HI.X R7, R22, R5.reuse, R197, 0x1, P0 ;  /* 0x000000051607a211 */ /* 0x081fe400000f0cc5 */
[----:B------:R-:W-:-:S03]  /*b3f0*/  @!P3 LEA.HI.X R3, R186, R5, R196, 0x1, P1 ;  /* 0x00000005ba03b211 */ /* 0x000fc600008f0cc4 */
[----:B------:R0:W-:Y:S04]  /*b400*/  @!P2 ST.E.128 desc[UR56][R6.64], RZ ;  /* 0x000000ff0600a985 */ /* 0x0001e8000c101d38 */
[----:B------:R0:W-:Y:S02]  /*b410*/  @!P3 ST.E.128 desc[UR56][R2.64], RZ ;  /* 0x000000ff0200b985 */ /* 0x0001e4000c101d38 */
.L_x_2486:
[----:B------:R-:W-:Y:S05]  /*b420*/  BSYNC B0 ;  /* 0x0000000000007941 */ /* 0x000fea0003800000 */
.L_x_2477:
[----:B------:R-:W-:Y:S02]  /*b430*/  ULDC UR4, c[0x0][0xc3c] ;  /* 0x00030f0000047ab9 */ /* 0x000fe40000000800 */
[----:B-1----:R-:W-:-:S13]  /*b440*/  ISETP.GE.AND P0, PT, R47, UR4, PT ;  /* 0x000000042f007c0c */ /* 0x002fda000bf06270 */
[----:B------:R-:W-:Y:S05]  /*b450*/  @!P0 BRA `(.L_x_2496) ;  /* 0xffffff5800548947 */ /* 0x000fea000383ffff */
[----:B------:R-:W-:Y:S05]  /*b460*/  EXIT ;  /* 0x000000000000794d */ /* 0x000fea0003800000 */
.L_x_2441:
[----:B------:R-:W-:-:S08]  /*b470*/  NOP ;  /* 0x0000000000007918 */ /* 0x000fd00000000000 */
[----:B0-----:R-:W0:-:S00]  /*b480*/  USETMAXREG.DEALLOC.CTAPOOL 0x18 ;  /* 0x00000018000079c8 */ /* 0x001e0000080e0500 */
[----:B0-----:R-:W-:Y:S01]  /*b490*/  LOP3.LUT R0, R0, 0x3, RZ, 0xc0, !PT ;  /* 0x0000000300007812 */ /* 0x001fe200078ec0ff */
[----:B------:R-:W-:-:S05]  /*b4a0*/  IMAD.MOV.U32 R5, RZ, RZ, RZ ;  /* 0x000000ffff057224 */ /* 0x000fca00078e00ff */
[----:B------:R-:W0:Y:S02]  /*b4b0*/  SHFL.IDX PT, R0, R0, RZ, 0x1f ;  /* 0x00001fff00007589 */ /* 0x000e2400000e0000 */
[----:B0-----:R-:W-:-:S04]  /*b4c0*/  ISETP.NE.AND P0, PT, R0, RZ, PT ;  /* 0x000000ff0000720c */ /* 0x001fc80003f05270 */
[----:B------:R-:W-:-:S05]  /*b4d0*/  P2R R0, PR, RZ, 0x1 ;  /* 0x00000001ff007803 */ /* 0x000fca0000000000 */
[----:B------:R0:W-:Y:S04]  /*b4e0*/  STL [R1+0x50], R0 ;  /* 0x0000500001007387 */ /* 0x0001e80000100800 */
        /* <DEDUP_REMOVED lines=8> */
.L_x_2497:
[----:B0-----:R-:W0:Y:S01]  /*b570*/  S2R R0, SR_TID.X ;  /* 0x0000000000007919 */ /* 0x001e220000002100 */
[----:B------:R-:W-:Y:S01]  /*b580*/  ULDC UR4, c[0x0][0xc3c] ;  /* 0x00030f0000047ab9 */ /* 0x000fe20000000800 */
[----:B------:R-:W1:Y:S01]  /*b590*/  S2UR UR6, SR_CTAID.X ;  /* 0x00000000000679c3 */ /* 0x000e620000002500 */
        /* <DEDUP_REMOVED lines=8> */
[----:B------:R-:W-:Y:S01]  /*b620*/  UMOV UR4, URZ ;  /* 0x0000003f00047c82 */ /* 0x000fe20008000000 */
[C---:B------:R-:W-:Y:S01]  /*b630*/  ISETP.GE.U32.AND P2, PT, R0.reuse, 0x2, PT ;  /* 0x000000020000780c */ /* 0x040fe20003f46070 */
[----:B------:R-:W-:Y:S01]  /*b640*/  IMAD.MOV.U32 R16, RZ, RZ, RZ ;  /* 0x000000ffff107224 */ /* 0x000fe200078e00ff */
[C---:B------:R-:W-:Y:S02]  /*b650*/  ISETP.GE.U32.AND P3, PT, R0.reuse, 0x4, PT ;  /* 0x000000040000780c */ /* 0x040fe40003f66070 */
[C---:B------:R-:W-:Y:S02]  /*b660*/  ISETP.GE.U32.AND P4, PT, R0.reuse, 0x8, PT ;  /* 0x000000080000780c */ /* 0x040fe40003f86070 */
[----:B------:R-:W-:Y:S01]  /*b670*/  ISETP.GE.U32.AND P5, PT, R0, 0x10, PT ;  /* 0x000000100000780c */ /* 0x000fe20003fa6070 */
[----:B--2---:R-:W0:Y:S02]  /*b680*/  SHFL.UP PT, R4, R5, 0x1, RZ ;  /* 0x0420000005047989 */ /* 0x004e2400000e00ff */
        /* <DEDUP_REMOVED lines=24> */
.L_x_2503:
        /* <DEDUP_REMOVED lines=12> */
.L_x_2502:
[----:B------:R-:W-:Y:S05]  /*b8d0*/  BSYNC B0 ;  /* 0x0000000000007941 */ /* 0x000fea0003800000 */
.L_x_2501:
        /* <DEDUP_REMOVED lines=21> */
.L_x_2499:
        /* <DEDUP_REMOVED lines=20> */
.L_x_2504:
        /* <DEDUP_REMOVED lines=57> */
.L_x_2500:
[----:B------:R-:W-:Y:S02]  /*bf00*/  IMAD.MOV.U32 R17, RZ, RZ, RZ ;  /* 0x000000ffff117224 */ /* 0x000fe400078e00ff */
[----:B------:R-:W-:Y:S02]  /*bf10*/  IMAD.U32 R16, RZ, RZ, UR6 ;  /* 0x00000006ff107e24 */ /* 0x000fe4000f8e00ff */
[----:B------:R-:W-:-:S07]  /*bf20*/  IMAD.MOV.U32 R18, RZ, RZ, RZ ;  /* 0x000000ffff127224 */ /* 0x000fce00078e00ff */
.L_x_2505:
[----:B------:R-:W-:-:S13]  /*bf30*/  ISETP.NE.AND P0, PT, R0, RZ, PT ;  /* 0x000000ff0000720c */ /* 0x000fda0003f05270 */
[----:B------:R-:W1:Y:S01]  /*bf40*/  @!P0 S2R R3, SR_CgaCtaId ;  /* 0x0000000000038919 */ /* 0x000e620000008800 */
[----:B------:R-:W-:-:S04]  /*bf50*/  @!P0 MOV R0, 0x400 ;  /* 0x0000040000008802 */ /* 0x000fc80000000f00 */
[----:B-1----:R-:W-:-:S05]  /*bf60*/  @!P0 LEA R0, R3, R0, 0x18 ;  /* 0x0000000003008211 */ /* 0x002fca00078ec0ff */
[----:B------:R1:W-:Y:S01]  /*bf70*/  @!P0 STS.128 [R0+0x348d0], R16 ;  /* 0x0348d01000008388 */ /* 0x0003e20000000c00 */
[----:B------:R-:W-:Y:S06]  /*bf80*/  BAR.ARV 0x5, 0x180 ;  /* 0x0146000000007b1d */ /* 0x000fec0000002000 */
.L_x_2498:
[----:B01----:R-:W-:Y:S01]  /*bf90*/  IMAD.MOV.U32 R0, RZ, RZ, 0x1 ;  /* 0x00000001ff007424 */ /* 0x003fe200078e00ff */
[----:B------:R0:W-:Y:S01]  /*bfa0*/  STL [R1+0x48], RZ ;  /* 0x000048ff01007387 */ /* 0x0001e20000100800 */
[----:B------:R-:W-:Y:S02]  /*bfb0*/  ULDC UR4, c[0x0][0xc3c] ;  /* 0x00030f0000047ab9 */ /* 0x000fe40000000800 */
[----:B--2---:R-:W-:Y:S01]  /*bfc0*/  ISETP.GE.AND P0, PT, R19, UR4, PT ;  /* 0x0000000413007c0c */ /* 0x004fe2000bf06270 */
        /* <DEDUP_REMOVED lines=30> */
.L_x_2608:
[----:B0-----:R-:W0:Y:S02]  /*c1b0*/  LDC.64 R2, c[0x0][0xc88] ;  /* 0x00032200ff027b82 */ /* 0x001e240000000a00 */
[----:B0-----:R-:W-:-:S05]  /*c1c0*/  IMAD.WIDE R2, R19, 0x4, R2 ;  /* 0x0000000413027825 */ /* 0x001fca00078e0202 */
[----:B--2---:R-:W2:Y:S01]  /*c1d0*/  LDG.E R12, desc[UR56][R2.64] ;  /* 0x00000038020c7981 */ /* 0x004ea2000c1e1900 */
[----:B------:R-:W-:Y:S05]  /*c1e0*/  YIELD ;  /* 0x0000000000007946 */ /* 0x000fea0003800000 */
[----:B------:R-:W-:Y:S01]  /*c1f0*/  ULDC.64 UR4, c[0x0][0xa28] ;  /* 0x00028a0000047ab9 */ /* 0x000fe20000000a00 */
[----:B------:R-:W-:Y:S01]  /*c200*/  IMAD.MOV.U32 R0, RZ, RZ, RZ ;  /* 0x000000ffff007224 */ /* 0x000fe200078e00ff */
[----:B------:R-:W-:Y:S01]  /*c210*/  ISETP.NE.U32.AND P0, PT, RZ, UR4, PT ;  /* 0x00000004ff007c0c */ /* 0x000fe2000bf05070 */
[----:B------:R-:W-:Y:S01]  /*c220*/  IMAD.MOV.U32 R6, RZ, RZ, RZ ;  /* 0x000000ffff067224 */ /* 0x000fe200078e00ff */
        /* <DEDUP_REMOVED lines=48> */
.L_x_2507:
[----:B------:R-:W-:Y:S01]  /*c530*/  IMAD.MOV.U32 R2, RZ, RZ, R12 ;  /* 0x000000ffff027224 */ /* 0x000fe200078e000c */
[----:B------:R-:W-:Y:S01]  /*c540*/  ULDC.64 UR4, c[0x0][0xa20] ;  /* 0x0002880000047ab9 */ /* 0x000fe20000000a00 */
[----:B-----5:R-:W-:Y:S01]  /*c550*/  IMAD.IADD R3, R8, 0x1, R0 ;  /* 0x0000000108037824 */ /* 0x020fe200078e0200 */
[----:B------:R-:W-:Y:S02]  /*c560*/  ISETP.NE.U32.AND P1, PT, RZ, UR4, PT ;  /* 0x00000004ff007c0c */ /* 0x000fe4000bf25070 */
[----:B------:R2:W-:Y:S02]  /*c570*/  STL [R1+0x10], R2 ;  /* 0x0000100201007387 */ /* 0x0005e40000100800 */
[----:B------:R-:W-:Y:S02]  /*c580*/  ISETP.NE.AND.EX P1, PT, RZ, UR5, PT, P1 ;  /* 0x00000005ff007c0c */ /* 0x000fe4000bf25310 */
[----:B------:R2:W-:Y:S11]  /*c590*/  STL [R1+0x18], R3 ;  /* 0x0000180301007387 */ /* 0x0005f60000100800 */
[----:B--2---:R-:W-:Y:S05]  /*c5a0*/  @!P1 BRA `(.L_x_2508) ;  /* 0x0000000000109947 */ /* 0x004fea0003800000 */
[----:B------:R-:W-:-:S04]  /*c5b0*/  IADD3 R6, P0, R11, UR4, RZ ;  /* 0x000000040b067c10 */ /* 0x000fc8000ff1e0ff */
[----:B------:R-:W-:-:S05]  /*c5c0*/  IADD3.X R7, R10, UR5, RZ, P0, !PT ;  /* 0x000000050a077c10 */ /* 0x000fca00087fe4ff */
[----:B------:R2:W5:Y:S01]  /*c5d0*/  LDG.E R6, desc[UR56][R6.64] ;  /* 0x0000003806067981 */ /* 0x000562000c1e1900 */
[----:B------:R-:W-:Y:S05]  /*c5e0*/  BRA `(.L_x_2509) ;  /* 0x0000000000107947 */ /* 0x000fea0003800000 */
.L_x_2508:
[----:B------:R-:W-:Y:S05]  /*c5f0*/  @!P0 BRA `(.L_x_2509) ;  /* 0x00000000000c8947 */ /* 0x000fea0003800000 */
[----:B------:R-:W2:Y:S04]  /*c600*/  LDG.E R6, desc[UR56][R4.64] ;  /* 0x0000003804067981 */ /* 0x000ea8000c1e1900 */
[----:B------:R-:W2:Y:S02]  /*c610*/  LDG.E R4, desc[UR56][R4.64+0x4] ;  /* 0x0000043804047981 */ /* 0x000ea4000c1e1900 */
[----:B--2---:R-:W-:-:S07]  /*c620*/  IMAD.IADD R6, R4, 0x1, -R6 ;  /* 0x0000000104067824 */ /* 0x004fce00078e0a06 */
.L_x_2509:
[----:B-----5:R-:W-:Y:S01]  /*c630*/  IMAD.IADD R6, R6, 0x1, -R0 ;  /* 0x0000000106067824 */ /* 0x020fe200078e0a00 */
[----:B------:R-:W-:Y:S01]  /*c640*/  BSSY B7, `(.L_x_2510) ;  /* 0x000043b000077945 */ /* 0x000fe20003800000 */
[----:B------:R-:W3:Y:S02]  /*c650*/  LDC R0, c[0x0][0x448] ;  /* 0x00011200ff007b82 */ /* 0x000ee40000000800 */
[----:B---3--:R-:W-:Y:S01]  /*c660*/  ISETP.NE.AND P0, PT, R0, 0x1, PT ;  /* 0x000000010000780c */ /* 0x008fe20003f05270 */
[----:B------:R-:W-:-:S04]  /*c670*/  IMAD.SHL.U32 R0, R17, 0x80, RZ ;  /* 0x0000008011007824 */ /* 0x000fc800078e00ff */
[----:B------:R-:W-:-:S08]  /*c680*/  VIADD R0, R0, 0x7f ;  /* 0x0000007f00007836 */ /* 0x000fd00000000000 */
[----:B------:R-:W3:Y:S08]  /*c690*/  @P0 LDC R2, c[0x0][0x44c] ;  /* 0x00011300ff020b82 */ /* 0x000ef00000000800 */
[----:B------:R-:W4:Y:S01]  /*c6a0*/  @P0 LDC R3, c[0x0][0x450] ;  /* 0x00011400ff030b82 */ /* 0x000f220000000800 */
[----:B---3--:R-:W-:-:S05]  /*c6b0*/  @P0 IMAD.HI.U32 R2, R0, R2, RZ ;  /* 0x0000000200020227 */ /* 0x008fca00078e00ff */
[----:B----4-:R-:W-:Y:S02]  /*c6c0*/  @P0 SHF.R.U32.HI R0, RZ, R3, R2 ;  /* 0x00000003ff000219 */ /* 0x010fe40000011602 */
[C---:B------:R-:W-:Y:S01]  /*c6d0*/  IADD3 R2, R6.reuse, 0x80, -R9 ;  /* 0x0000008006027810 */ /* 0x040fe20007ffe809 */
[----:B------:R-:W-:-:S04]  /*c6e0*/  VIADD R6, R6, 0x7f ;  /* 0x0000007f06067836 */ /* 0x000fc80000000000 */
[----:B------:R-:W-:Y:S01]  /*c6f0*/  IMAD.IADD R0, R2, 0x1, R0 ;  /* 0x0000000102007824 */ /* 0x000fe200078e0200 */
[----:B------:R-:W-:-:S04]  /*c700*/  SHF.R.S32.HI R2, RZ, 0x1f, R6 ;  /* 0x0000001fff027819 */ /* 0x000fc80000011406 */
[----:B------:R-:W-:Y:S02]  /*c710*/  SHF.R.S32.HI R3, RZ, 0x1f, R0 ;  /* 0x0000001fff037819 */ /* 0x000fe40000011400 */
[----:B------:R-:W-:Y:S02]  /*c720*/  LEA.HI R2, R2, R6, RZ, 0x7 ;  /* 0x0000000602027211 */ /* 0x000fe400078f38ff */
[----:B------:R-:W-:Y:S02]  /*c730*/  LEA.HI R3, R3, R0, RZ, 0x7 ;  /* 0x0000000003037211 */ /* 0x000fe400078f38ff */
[----:B------:R-:W-:Y:S02]  /*c740*/  SHF.R.S32.HI R2, RZ, 0x7, R2 ;  /* 0x00000007ff027819 */ /* 0x000fe40000011402 */
[----:B------:R-:W-:-:S04]  /*c750*/  SHF.R.S32.HI R3, RZ, 0x7, R3 ;  /* 0x00000007ff037819 */ /* 0x000fc80000011403 */
[----:B------:R-:W-:-:S04]  /*c760*/  VIMNMX R4, R2, R3, PT ;  /* 0x0000000302047248 */ /* 0x000fc80003fe0100 */
[----:B------:R-:W-:Y:S01]  /*c770*/  ISETP.GT.AND P0, PT, R4, RZ, PT ;  /* 0x000000ff0400720c */ /* 0x000fe20003f04270 */
[----:B------:R3:W-:-:S12]  /*c780*/  STL [R1+0x2c], R4 ;  /* 0x00002c0401007387 */ /* 0x0007d80000100800 */
[----:B---3--:R-:W-:Y:S05]  /*c790*/  @P0 BRA `(.L_x_2511) ;  /* 0x0000000000440947 */ /* 0x008fea0003800000 */
[----:B------:R-:W3:Y:S02]  /*c7a0*/  S2R R4, SR_TID.X ;  /* 0x0000000000047919 */ /* 0x000ee40000002100 */
[----:B---3--:R-:W-:-:S04]  /*c7b0*/  LOP3.LUT R4, R4, 0x7f, RZ, 0xc0, !PT ;  /* 0x0000007f04047812 */ /* 0x008fc800078ec0ff */
[----:B------:R-:W-:-:S13]  /*c7c0*/  ISETP.NE.AND P0, PT, R4, RZ, PT ;  /* 0x000000ff0400720c */ /* 0x000fda0003f05270 */
[----:B------:R-:W-:Y:S05]  /*c7d0*/  @P0 BRA `(.L_x_2512) ;  /* 0x0000004000840947 */ /* 0x000fea0003800000 */
[----:B------:R-:W3:Y:S01]  /*c7e0*/  S2R R3, SR_LANEID ;  /* 0x0000000000037919 */ /* 0x000ee20000000000 */
[----:B------:R-:W-:Y:S02]  /*c7f0*/  VOTEU.ANY UR4, UPT, PT ;  /* 0x0000000000047886 */ /* 0x000fe400038e0100 */
[----:B------:R-:W3:Y:S08]  /*c800*/  FLO.U32 R0, UR4 ;  /* 0x0000000400007d00 */ /* 0x000ef000080e0000 */
[----:B------:R-:W4:Y:S01]  /*c810*/  POPC R5, UR4 ;  /* 0x0000000400057d09 */ /* 0x000f220008000000 */
[----:B---3--:R-:W-:-:S02]  /*c820*/  ISETP.EQ.U32.AND P0, PT, R0, R3, PT ;  /* 0x000000030000720c */ /* 0x008fc40003f02070 */
[----:B------:R-:W4:Y:S11]  /*c830*/  LDC.64 R2, c[0x0][0xc60] ;  /* 0x00031800ff027b82 */ /* 0x000f360000000a00 */
[----:B----4-:R-:W3:Y:S01]  /*c840*/  @P0 ATOMG.E.ADD.STRONG.GPU PT, R3, desc[UR56][R2.64], R5 ;  /* 0x00000005020309a8 */ /* 0x010ee200081ee1f8 */
[----:B------:R-:W4:Y:S02]  /*c850*/  S2R R4, SR_LTMASK ;  /* 0x0000000000047919 */ /* 0x000f240000003900 */
[----:B----4-:R-:W-:-:S04]  /*c860*/  LOP3.LUT R4, R4, UR4, RZ, 0xc0, !PT ;  /* 0x0000000404047c12 */ /* 0x010fc8000f8ec0ff */
[----:B--2---:R-:W2:Y:S01]  /*c870*/  POPC R7, R4 ;  /* 0x0000000400077309 */ /* 0x004ea20000000000 */
[----:B---3--:R-:W2:Y:S02]  /*c880*/  SHFL.IDX PT, R0, R3, R0, 0x1f ;  /* 0x00001f0003007589 */ /* 0x008ea400000e0000 */
[----:B--2---:R-:W-:Y:S01]  /*c890*/  IADD3 R16, R0, UR36, R7 ;  /* 0x0000002400107c10 */ /* 0x004fe2000fffe007 */
[----:B------:R-:W-:Y:S06]  /*c8a0*/  BRA `(.L_x_2512) ;  /* 0x0000004000507947 */ /* 0x000fec0003800000 */
.L_x_2511:
[----:B------:R-:W3:Y:S01]  /*c8b0*/  LDL R0, [R1+0x4] ;  /* 0x0000040001007983 */ /* 0x000ee20000100800 */
        /* <DEDUP_REMOVED lines=20> */
.L_x_2514:
[----:B------:R-:W-:Y:S05]  /*ca00*/  BSYNC B6 ;  /* 0x0000000000067941 */ /* 0x000fea0003800000 */
.L_x_2513:
        /* <DEDUP_REMOVED lines=21> */
.L_x_2517:
        /* <DEDUP_REMOVED lines=16> */
.L_x_2516:
[----:B------:R-:W-:Y:S05]  /*cc60*/  BSYNC B6 ;  /* 0x0000000000067941 */ /* 0x000fea0003800000 */
.L_x_2515:
[----:B------:R-:W3:Y:S01]  /*cc70*/  LDL.LU R2, [R1] ;  /* 0x0000000001027983 */ /* 0x000ee20000300800 */
[----:B------:R-:W-:-:S03]  /*cc80*/  ULDC.64 UR4, c[0x0][0x9f8] ;  /* 0x00027e0000047ab9 */ /* 0x000fc60000000a00 */
[----:B------:R-:W4:Y:S04]  /*cc90*/  LDL.LU R4, [R1+0xc] ;  /* 0x00000c0001047983 */ /* 0x000f280000300800 */
[----:B--2---:R-:W2:Y:S01]  /*cca0*/  LDL R7, [R1+0x10] ;  /* 0x0000100001077983 */ /* 0x004ea20000100800 */
[----:B------:R-:W-:-:S03]  /*ccb0*/  ISETP.NE.U32.AND P0, PT, RZ, UR4, PT ;  /* 0x00000004ff007c0c */ /* 0x000fc6000bf05070 */
[----:B------:R-:W5:Y:S01]  /*ccc0*/  LDL R0, [R1+0x2c] ;  /* 0x00002c0001007983 */ /* 0x000f620000100800 */
[----:B------:R-:W-:-:S13]  /*ccd0*/  ISETP.NE.AND.EX P0, PT, RZ, UR5, PT, P0 ;  /* 0x00000005ff007c0c */ /* 0x000fda000bf05300 */
[----:B---3--:R-:W-:-:S04]  /*cce0*/  @P0 IADD3 R2, P1, R2, UR4, RZ ;  /* 0x0000000402020c10 */ /* 0x008fc8000ff3e0ff */
[----:B----4-:R-:W-:Y:S01]  /*ccf0*/  @P0 IADD3.X R3, R4, UR5, RZ, P1, !PT ;  /* 0x0000000504030c10 */ /* 0x010fe20008ffe4ff */
[----:B------:R-:W-:-:S04]  /*cd00*/  ULDC.64 UR4, c[0x0][0xa08] ;  /* 0x0002820000047ab9 */ /* 0x000fc80000000a00 */
[----:B--2---:R2:W3:Y:S02]  /*cd10*/  @P0 LDG.E R7, desc[UR56][R2.64] ;  /* 0x0000003802070981 */ /* 0x0044e4000c1e1900 */
[----:B--2---:R-:W2:Y:S01]  /*cd20*/  LDC.64 R2, c[0x0][0x418] ;  /* 0x00010600ff027b82 */ /* 0x004ea20000000a00 */
[----:B-----5:R-:W-:Y:S01]  /*cd30*/  VIADD R4, R0, 0xffffffff ;  /* 0xffffffff00047836 */ /* 0x020fe20000000000 */
[----:B---3--:R-:W-:Y:S01]  /*cd40*/  SHF.R.S32.HI R8, RZ, 0x1f, R7 ;  /* 0x0000001fff087819 */ /* 0x008fe20000011407 */
[----:B------:R3:W-:Y:S04]  /*cd50*/  @P0 STL [R1+0x10], R7 ;  /* 0x0000100701000387 */ /* 0x0007e80000100800 */
[----:B------:R3:W-:Y:S01]  /*cd60*/  STL [R1+0x1c], R8 ;  /* 0x00001c0801007387 */ /* 0x0007e20000100800 */
[----:B--2---:R-:W-:Y:S01]  /*cd70*/  LOP3.LUT P0, RZ, R2, UR4, RZ, 0xfc, !PT ;  /* 0x0000000402ff7c12 */ /* 0x004fe2000f80fcff */
[----:B------:R-:W-:-:S03]  /*cd80*/  UMOV UR4, 0xffffffff ;  /* 0xffffffff00047882 */ /* 0x000fc60000000000 */
[----:B------:R-:W-:-:S04]  /*cd90*/  LOP3.LUT P0, RZ, R3, UR5, RZ, 0xfc, P0 ;  /* 0x0000000503ff7c12 */ /* 0x000fc8000800fcff */
[----:B------:R-:W-:Y:S01]  /*cda0*/  SEL R0, R7, RZ, !P0 ;  /* 0x000000ff07007207 */ /* 0x000fe20004000000 */
[----:B---3--:R-:W-:Y:S08]  /*cdb0*/  BRA.DIV UR4, `(.L_x_2518) ;  /* 0x0000004e04c47947 */ /* 0x008ff0000b800000 */
[----:B------:R-:W2:Y:S02]  /*cdc0*/  S2R R5, SR_TID.X ;  /* 0x0000000000057919 */ /* 0x000ea40000002100 */
[----:B--2---:R-:W-:-:S04]  /*cdd0*/  SHF.R.U32.HI R5, RZ, 0x5, R5 ;  /* 0x00000005ff057819 */ /* 0x004fc80000011605 */
[----:B------:R-:W-:-:S05]  /*cde0*/  LOP3.LUT R5, R5, 0x3, RZ, 0xc0, !PT ;  /* 0x0000000305057812 */ /* 0x000fca00078ec0ff */
[----:B------:R2:W3:Y:S02]  /*cdf0*/  SHFL.IDX PT, R14, R5, RZ, 0x1f ;  /* 0x00001fff050e7589 */ /* 0x0004e400000e0000 */
.L_x_2624:
[----:B------:R-:W-:Y:S01]  /*ce00*/  PLOP3.LUT P1, PT, PT, PT, PT, 0x8, 0x0 ;  /* 0x000000000000781c */ /* 0x000fe20003f2e170 */
[----:B------:R4:W-:Y:S01]  /*ce10*/  STL [R1], R0 ;  /* 0x0000000001007387 */ /* 0x0009e20000100800 */
[----:B---3--:R-:W-:-:S03]  /*ce20*/  ISETP.NE.AND P0, PT, R14, RZ, PT ;  /* 0x000000ff0e00720c */ /* 0x008fc60003f05270 */
[----:B------:R3:W-:Y:S01]  /*ce30*/  STL [R1+0xc], R4 ;  /* 0x00000c0401007387 */ /* 0x0007e20000100800 */
[----:B----4-:R-:W-:-:S05]  /*ce40*/  P2R R0, PR, RZ, 0x2 ;  /* 0x00000002ff007803 */ /* 0x010fca0000000000 */
[----:B------:R3:W-:Y:S04]  /*ce50*/  STL [R1+0x20], R0 ;  /* 0x0000200001007387 */ /* 0x0007e80000100800 */
[----:B------:R-:W-:Y:S05]  /*ce60*/  @P0 BRA `(.L_x_2519) ;  /* 0x0000000400480947 */ /* 0x000fea0003800000 */
[----:B------:R-:W-:-:S03]  /*ce70*/  UMOV UR4, 0xffffffff ;  /* 0xffffffff00047882 */ /* 0x000fc60000000000 */
[----:B------:R-:W-:Y:S05]  /*ce80*/  BRA.DIV UR4, `(.L_x_2520) ;  /* 0x0000004e04c47947 */ /* 0x000fea000b800000 */
[----:B------:R-:W-:-:S13]  /*ce90*/  ELECT P6, URZ, PT ;  /* 0x00000000003f782f */ /* 0x000fda00038c0000 */
.L_x_2627:
[----:B------:R-:W-:Y:S05]  /*cea0*/  @!P6 BRA `(.L_x_2519) ;  /* 0x000000040038e947 */ /* 0x000fea0003800000 */
[----:B------:R-:W-:-:S04]  /*ceb0*/  ISETP.NE.U32.AND P0, PT, R2, RZ, PT ;  /* 0x000000ff0200720c */ /* 0x000fc80003f05070 */
[----:B------:R-:W-:-:S13]  /*cec0*/  ISETP.NE.AND.EX P0, PT, R3, RZ, PT, P0 ;  /* 0x000000ff0300720c */ /* 0x000fda0003f05300 */
[----:B------:R-:W-:Y:S05]  /*ced0*/  @!P0 BRA `(.L_x_2521) ;  /* 0x0000000000548947 */ /* 0x000fea0003800000 */
[----:B------:R-:W4:Y:S01]  /*cee0*/  LDC R6, c[0x0][0x43c] ;  /* 0x00010f00ff067b82 */ /* 0x000f220000000800 */
[----:B01----:R-:W-:Y:S01]  /*cef0*/  IMAD.MOV.U32 R9, RZ, RZ, R4 ;  /* 0x000000ffff097224 */ /* 0x003fe200078e0004 */
[----:B------:R-:W-:-:S03]  /*cf00*/  ULDC.64 UR4, c[0x0][0x428] ;  /* 0x00010a0000047ab9 */ /* 0x000fc60000000a00 */
[----:B---3--:R-:W-:Y:S01]  /*cf10*/  IMAD.MOV.U32 R0, RZ, RZ, R9 ;  /* 0x000000ffff007224 */ /* 0x008fe200078e0009 */
[----:B----4-:R-:W-:-:S13]  /*cf20*/  ISETP.NE.AND P0, PT, R6, 0x1, PT ;  /* 0x000000010600780c */ /* 0x010fda0003f05270 */
[----:B--2---:R-:W0:Y:S02]  /*cf30*/  @P0 LDC.64 R4, c[0x0][0x440] ;  /* 0x00011000ff040b82 */ /* 0x004e240000000a00 */
        /* <DEDUP_REMOVED lines=13> */
[----:B------:R-:W2:Y:S04]  /*d010*/  LDG.E R0, desc[UR56][R2.64] ;  /* 0x0000003802007981 */ /* 0x000ea8000c1e1900 */
[----:B--2---:R4:W-:Y:S02]  /*d020*/  STL [R1], R0 ;  /* 0x0000000001007387 */ /* 0x0049e40000100800 */
.L_x_2521:
[----:B------:R-:W5:Y:S04]  /*d030*/  LDL R7, [R1+0x4] ;  /* 0x0000040001077983 */ /* 0x000f680000100800 */
[----:B---34-:R-:W5:Y:S04]  /*d040*/  LDL R0, [R1+0x8] ;  /* 0x0000080001007983 */ /* 0x018f680000100800 */
[----:B------:R-:W3:Y:S01]  /*d050*/  LDL R2, [R1+0x14] ;  /* 0x0000140001027983 */ /* 0x000ee20000100800 */
[----:B-----5:R-:W-:Y:S01]  /*d060*/  IMAD R0, R0, 0x8, R7 ;  /* 0x0000000800007824 */ /* 0x020fe200078e0207 */
[----:B---3--:R-:W-:-:S04]  /*d070*/  SHF.L.U32 R2, R2, 0x1f, RZ ;  /* 0x0000001f02027819 */ /* 0x008fc800000006ff */
[----:B------:R-:W3:Y:S02]  /*d080*/  SYNCS.PHASECHK.TRANS64.TRYWAIT P0, [R0+URZ+0x34840], R2 ;  /* 0x03484002000075a7 */ /* 0x000ee4000800017f */
[----:B---3--:R-:W-:Y:S05]  /*d090*/  @!P0 BRA `(.L_x_2522) ;  /* 0x0000004c00608947 */ /* 0x008fea0003800000 */
.L_x_2628:
[----:B------:R-:W4:Y:S02]  /*d0a0*/  S2R R3, SR_TID.X ;  /* 0x0000000000037919 */ /* 0x000f240000002100 */
[----:B----4-:R-:W-:-:S04]  /*d0b0*/  LOP3.LUT R3, R3, 0x7f, RZ, 0xc0, !PT ;  /* 0x0000007f03037812 */ /* 0x010fc800078ec0ff */
[----:B------:R-:W-:-:S13]  /*d0c0*/  ISETP.NE.AND P0, PT, R3, RZ, PT ;  /* 0x000000ff0300720c */ /* 0x000fda0003f05270 */
[----:B------:R-:W-:Y:S05]  /*d0d0*/  @P0 BRA `(.L_x_2523) ;  /* 0x00000000001c0947 */ /* 0x000fea0003800000 */
[----:B------:R-:W4:Y:S01]  /*d0e0*/  S2R R3, SR_TID.X ;  /* 0x0000000000037919 */ /* 0x000f220000002100 */
[----:B---3--:R-:W-:-:S04]  /*d0f0*/  IMAD.MOV.U32 R2, RZ, RZ, 0xc000 ;  /* 0x0000c000ff027424 */ /* 0x008fc800078e00ff */
[----:B------:R3:W-:Y:S01]  /*d100*/  SYNCS.ARRIVE.TRANS64 RZ, [R0+URZ+0x34830], R2 ;  /* 0x0348300200ff79a7 */ /* 0x0007e2000800003f */
[----:B----4-:R-:W-:-:S04]  /*d110*/  LOP3.LUT R3, R3, 0x1f, RZ, 0xc0, !PT ;  /* 0x0000001f03037812 */ /* 0x010fc800078ec0ff */
[----:B------:R-:W-:-:S13]  /*d120*/  ISETP.NE.AND P0, PT, R3, RZ, PT ;  /* 0x000000ff0300720c */ /* 0x000fda0003f05270 */
[----:B---3--:R-:W-:Y:S05]  /*d130*/  @!P0 BRA `(.L_x_2523) ;  /* 0x0000000000048947 */ /* 0x008fea0003800000 */
[----:B------:R-:W-:Y:S01]  /*d140*/  BPT.TRAP 0x1 ;  /* 0x000000040000795c */ /* 0x000fe20000300000 */
.L_x_2523:
[----:B------:R-:W4:Y:S04]  /*d150*/  LDL R6, [R1+0x4] ;  /* 0x0000040001067983 */ /* 0x000f280000100800 */
[----:B--2---:R-:W4:Y:S04]  /*d160*/  LDL R5, [R1+0x8] ;  /* 0x0000080001057983 */ /* 0x004f280000100800 */
[----:B------:R-:W2:Y:S04]  /*d170*/  LDL R4, [R1+0xc] ;  /* 0x00000c0001047983 */ /* 0x000ea80000100800 */
[----:B------:R-:W5:Y:S04]  /*d180*/  LDL R3, [R1+0x18] ;  /* 0x0000180001037983 */ /* 0x000f680000100800 */
[----:B---3--:R-:W3:Y:S01]  /*d190*/  LDL R2, [R1] ;  /* 0x0000000001027983 */ /* 0x008ee20000100800 */
        /* <DEDUP_REMOVED lines=9> */
[----:B----4-:R-:W-:Y:S01]  /*d230*/  IMAD R0, R5, 0xc000, R6 ;  /* 0x0000c00005007824 */ /* 0x010fe200078e0206 */
[----:B--2---:R-:W-:-:S04]  /*d240*/  R2UR UR11, R4 ;  /* 0x00000000040b72ca */ /* 0x004fc800000e0000 */
[----:B------:R-:W-:Y:S02]  /*d250*/  R2UR UR8, R0 ;  /* 0x00000000000872ca */ /* 0x000fe400000e0000 */
[----:B-----5:R-:W-:Y:S02]  /*d260*/  R2UR UR5, R3 ;  /* 0x00000000030572ca */ /* 0x020fe400000e0000 */
[----:B------:R-:W-:Y:S02]  /*d270*/  P2R R0, PR, RZ, 0x1 ;  /* 0x00000001ff007803 */ /* 0x000fe40000000000 */
[----:B---3--:R-:W-:-:S03]  /*d280*/  R2UR UR13, R2 ;  /* 0x00000000020d72ca */ /* 0x008fc600000e0000 */
[----:B------:R4:W-:Y:S04]  /*d290*/  STL [R1+0x20], R0 ;  /* 0x0000200001007387 */ /* 0x0009e80000100800 */
[----:B------:R-:W-:Y:S02]  /*d2a0*/  UIADD3 UR14, UR8, 0x1c400, URZ ;  /* 0x0001c400080e7890 */ /* 0x000fe4000fffe03f */
[----:B------:R-:W-:Y:S02]  /*d2b0*/  ULEA UR11, UR11, UR5, 0x7 ;  /* 0x000000050b0b7291 */ /* 0x000fe4000f8e383f */
[----:B------:R-:W-:Y:S02]  /*d2c0*/  UIADD3.X UR5, URZ, UR39, URZ, UP0, !UPT ;  /* 0x000000273f057290 */ /* 0x000fe400087fe43f */
[----:B------:R-:W-:-:S02]  /*d2d0*/  UIADD3 UR15, UR8, 0x20400, URZ ;  /* 0x00020400080f7890 */ /* 0x000fc4000fffe03f */
        /* <DEDUP_REMOVED lines=10> */
[----:B----4-:R-:W-:Y:S01]  /*d380*/  NOP ;  /* 0x0000000000007918 */ /* 0x010fe20000000000 */
.L_x_2519:
[----:B------:R-:W4:Y:S04]  /*d390*/  LDL R2, [R1+0x4] ;  /* 0x0000040001027983 */ /* 0x000f280000100800 */
[----:B------:R-:W5:Y:S04]  /*d3a0*/  LDL.LU R3, [R1+0x30] ;  /* 0x0000300001037983 */ /* 0x000f680000300800 */
[----:B--2---:R-:W2:Y:S04]  /*d3b0*/  LDL.LU R5, [R1+0x28] ;  /* 0x0000280001057983 */ /* 0x004ea80000300800 */
[----:B---3--:R-:W3:Y:S01]  /*d3c0*/  LDL.LU R4, [R1+0x38] ;  /* 0x0000380001047983 */ /* 0x008ee20000300800 */
[----:B------:R-:W-:Y:S05]  /*d3d0*/  WARPSYNC.ALL ;  /* 0x0000000000007948 */ /* 0x000fea0003800000 */
[----:B------:R-:W-:Y:S01]  /*d3e0*/  ULDC.64 UR4, c[0x0][0x298] ;  /* 0x0000a60000047ab9 */ /* 0x000fe20000000a00 */
[----:B------:R-:W-:Y:S01]  /*d3f0*/  ULDC.64 UR6, c[0x0][0xa00] ;  /* 0x0002800000067ab9 */ /* 0x000fe20000000a00 */
[----:B------:R-:W-:Y:S01]  /*d400*/  BSSY B6, `(.L_x_2524) ;  /* 0x0000024000067945 */ /* 0x000fe20003800000 */
[----:B------:R-:W-:Y:S01]  /*d410*/  BAR.SYNC.DEFER_BLOCKING 0x8, 0x180 ;  /* 0x0206000000007b1d */ /* 0x000fe20000010000 */
[----:B------:R-:W-:-:S04]  /*d420*/  ISETP.NE.U32.AND P0, PT, RZ, UR6, PT ;  /* 0x00000006ff007c0c */ /* 0x000fc8000bf05070 */
[----:B------:R-:W-:Y:S01]  /*d430*/  ISETP.NE.AND.EX P0, PT, RZ, UR7, PT, P0 ;  /* 0x00000007ff007c0c */ /* 0x000fe2000bf05300 */
[----:B----4-:R-:W-:Y:S01]  /*d440*/  VIADD R2, R2, 0x10400 ;  /* 0x0001040002027836 */ /* 0x010fe20000000000 */
[----:B-----5:R-:W-:-:S04]  /*d450*/  SHF.R.S32.HI R0, RZ, 0x1f, R3 ;  /* 0x0000001fff007819 */ /* 0x020fc80000011403 */
[----:B------:R-:W-:Y:S02]  /*d460*/  LOP3.LUT P1, RZ, R2, 0x3ff, RZ, 0xc0, !PT ;  /* 0x000003ff02ff7812 */ /* 0x000fe4000782c0ff */
[----:B--2---:R-:W-:Y:S01]  /*d470*/  SEL R5, R5, RZ, !P0 ;  /* 0x000000ff05057207 */ /* 0x004fe20004000000 */
[----:B------:R-:W-:Y:S01]  /*d480*/  IMAD R0, R0, UR4, RZ ;  /* 0x0000000400007c24 */ /* 0x000fe2000f8e02ff */
[----:B---3--:R-:W-:-:S03]  /*d490*/  SEL R4, R4, RZ, !P0 ;  /* 0x000000ff04047207 */ /* 0x008fc60004000000 */
[C---:B------:R-:W-:Y:S02]  /*d4a0*/  IMAD R0, R3.reuse, UR5, R0 ;  /* 0x0000000503007c24 */ /* 0x040fe4000f8e0200 */
[----:B------:R-:W-:-:S05]  /*d4b0*/  IMAD.WIDE.U32 R2, R3, UR4, RZ ;  /* 0x0000000403027c25 */ /* 0x000fca000f8e00ff */
[----:B------:R2:W-:Y:S04]  /*d4c0*/  STL.64 [R1+0x40], R2 ;  /* 0x0000400201007387 */ /* 0x0005e80000100a00 */
[----:B------:R3:W-:Y:S04]  /*d4d0*/  STL [R1+0x28], R5 ;  /* 0x0000280501007387 */ /* 0x0007e80000100800 */
[----:B------:R3:W-:Y:S01]  /*d4e0*/  STL [R1+0x4c], R4 ;  /* 0x00004c0401007387 */ /* 0x0007e20000100800 */
[----:B--2---:R-:W-:Y:S01]  /*d4f0*/  IMAD.IADD R2, R3, 0x1, R0 ;  /* 0x0000000103027824 */ /* 0x004fe200078e0200 */
[----:B------:R-:W-:-:S05]  /*d500*/  SHF.R.S32.HI R0, RZ, 0x1f, R18 ;  /* 0x0000001fff007819 */ /* 0x000fca0000011412 */
[----:B------:R3:W-:Y:S04]  /*d510*/  STL [R1+0x38], R0 ;  /* 0x0000380001007387 */ /* 0x0007e80000100800 */
[----:B------:R3:W-:Y:S01]  /*d520*/  STL [R1+0x30], R2 ;  /* 0x0000300201007387 */ /* 0x0007e20000100800 */
[----:B------:R-:W-:Y:S05]  /*d530*/  @!P1 BRA `(.L_x_2525) ;  /* 0x0000000000409947 */ /* 0x000fea0003800000 */
[----:B---3--:R-:W-:Y:S01]  /*d540*/  MOV R2, 0x0 ;  /* 0x0000000000027802 */ /* 0x008fe20000000f00 */
[----:B------:R-:W-:Y:S01]  /*d550*/  ULDC.64 UR6, c[0x4][0xb8] ;  /* 0x01002e0000067ab9 */ /* 0x000fe20000000a00 */
[----:B------:R-:W-:Y:S01]  /*d560*/  ULDC.64 UR8, c[0x4][0xc0] ;  /* 0x0100300000087ab9 */ /* 0x000fe20000000a00 */
[----:B------:R-:W-:Y:S01]  /*d570*/  ULDC.64 UR4, c[0x4][0x20] ;  /* 0x0100080000047ab9 */ /* 0x000fe20000000a00 */
[----:B------:R-:W-:Y:S02]  /*d580*/  IMAD.U32 R4, RZ, RZ, UR6 ;  /* 0x00000006ff047e24 */ /* 0x000fe4000f8e00ff */
[----:B------:R-:W2:Y:S01]  /*d590*/  LDC.64 R2, c[0x4][R2] ;  /* 0x0100000002027b82 */ /* 0x000ea20000000a00 */
        /* <DEDUP_REMOVED lines=10> */
.L_x_2525:
[----:B------:R-:W-:Y:S05]  /*d640*/  BSYNC B6 ;  /* 0x0000000000067941 */ /* 0x000fea0003800000 */
.L_x_2524:
[----:B---3--:R-:W2:Y:S01]  /*d650*/  LDL.LU R5, [R1+0x30] ;  /* 0x0000300001057983 */ /* 0x008ea20000300800 */
[----:B------:R-:W-:Y:S01]  /*d660*/  ULDC.64 UR4, c[0x0][0x2d8] ;  /* 0x0000b60000047ab9 */ /* 0x000fe20000000a00 */
[----:B------:R-:W3:Y:S01]  /*d670*/  LDC R7, c[0x0][0x448] ;  /* 0x00011200ff077b82 */ /* 0x000ee20000000800 */
[----:B------:R-:W-:Y:S01]  /*d680*/  ULDC.64 UR6, c[0x0][0x280] ;  /* 0x0000a00000067ab9 */ /* 0x000fe20000000a00 */
[----:B------:R-:W2:Y:S04]  /*d690*/  LDL.LU.64 R2, [R1+0x40] ;  /* 0x0000400001027983 */ /* 0x000ea80000300a00 */
[----:B------:R-:W4:Y:S04]  /*d6a0*/  LDL.LU R0, [R1+0x38] ;  /* 0x0000380001007983 */ /* 0x000f280000300800 */
[----:B------:R-:W4:Y:S04]  /*d6b0*/  LDL.LU R6, [R1+0x4c] ;  /* 0x00004c0001067983 */ /* 0x000f280000300800 */
[----:B------:R-:W4:Y:S01]  /*d6c0*/  LDL.LU R4, [R1+0x28] ;  /* 0x0000280001047983 */ /* 0x000f220000300800 */
[----:B01----:R-:W0:Y:S01]  /*d6d0*/  S2R R9, SR_TID.X ;  /* 0x0000000000097919 */ /* 0x003e220000002100 */
[----:B------:R-:W1:Y:S01]  /*d6e0*/  S2R R8, SR_TID.X ;  /* 0x0000000000087919 */ /* 0x000e620000002100 */
[----:B---3--:R-:W-:Y:S01]  /*d6f0*/  ISETP.NE.AND P0, PT, R7, 0x1, PT ;  /* 0x000000010700780c */ /* 0x008fe20003f05270 */
[----:B0-----:R-:W-:-:S02]  /*d700*/  IMAD.SHL.U32 R9, R9, 0x8, RZ ;  /* 0x0000000809097824 */ /* 0x001fc400078e00ff */
[----:B-1----:R-:W-:-:S03]  /*d710*/  IMAD.SHL.U32 R10, R8, 0x8, RZ ;  /* 0x00000008080a7824 */ /* 0x002fc600078e00ff */
[----:B------:R-:W-:-:S04]  /*d720*/  LOP3.LUT R9, R9, 0x38, RZ, 0xc0, !PT ;  /* 0x0000003809097812 */ /* 0x000fc800078ec0ff */
[C---:B------:R-:W-:Y:S02]  /*d730*/  LOP3.LUT R11, R9.reuse, 0x40, RZ, 0xfc, !PT ;  /* 0x00000040090b7812 */ /* 0x040fe400078efcff */
[----:B------:R-:W-:Y:S02]  /*d740*/  LOP3.LUT R9, R9, 0x80, RZ, 0xfc, !PT ;  /* 0x0000008009097812 */ /* 0x000fe400078efcff */
[----:B------:R-:W-:Y:S01]  /*d750*/  LOP3.LUT R10, R10, 0x38, RZ, 0xc0, !PT ;  /* 0x000000380a0a7812 */ /* 0x000fe200078ec0ff */
[----:B--2---:R-:W-:Y:S02]  /*d760*/  IMAD.MOV.U32 R3, RZ, RZ, R5 ;  /* 0x000000ffff037224 */ /* 0x004fe400078e0005 */
[----:B------:R-:W0:Y:S01]  /*d770*/  S2R R5, SR_TID.X ;  /* 0x0000000000057919 */ /* 0x000e220000002100 */
[----:B----4-:R-:W-:Y:S02]  /*d780*/  IMAD R0, R0, UR4, RZ ;  /* 0x0000000400007c24 */ /* 0x010fe4000f8e02ff */
[----:B------:R-:W-:-:S04]  /*d790*/  IMAD.WIDE.U32 R2, R18, UR4, R2 ;  /* 0x0000000412027c25 */ /* 0x000fc8000f8e0002 */
[----:B------:R-:W-:Y:S01]  /*d7a0*/  IMAD R0, R18, UR5, R0 ;  /* 0x0000000512007c24 */ /* 0x000fe2000f8e0200 */
[----:B------:R-:W-:-:S03]  /*d7b0*/  ULDC.64 UR4, c[0x0][0x2e0] ;  /* 0x0000b80000047ab9 */ /* 0x000fc60000000a00 */
[----:B------:R-:W-:Y:S02]  /*d7c0*/  IMAD.IADD R3, R3, 0x1, R0 ;  /* 0x0000000103037824 */ /* 0x000fe400078e0200 */
[----:B------:R-:W-:Y:S02]  /*d7d0*/  IMAD R0, R6, UR4, RZ ;  /* 0x0000000406007c24 */ /* 0x000fe4000f8e02ff */
[C---:B------:R-:W-:Y:S01]  /*d7e0*/  IMAD.WIDE.U32 R2, R4.reuse, UR4, R2 ;  /* 0x0000000404027c25 */ /* 0x040fe2000f8e0002 */
[----:B------:R-:W1:Y:S03]  /*d7f0*/  @P0 LDC R6, c[0x0][0x450] ;  /* 0x00011400ff060b82 */ /* 0x000e660000000800 */
[----:B------:R-:W-:Y:S01]  /*d800*/  IMAD R0, R4, UR5, R0 ;  /* 0x0000000504007c24 */ /* 0x000fe2000f8e0200 */
[----:B------:R-:W-:Y:S01]  /*d810*/  ULDC.64 UR4, c[0x0][0x2d0] ;  /* 0x0000b40000047ab9 */ /* 0x000fe20000000a00 */
[----:B------:R-:W2:Y:S02]  /*d820*/  S2R R4, SR_TID.X ;  /* 0x0000000000047919 */ /* 0x000ea40000002100 */
[----:B------:R-:W-:Y:S01]  /*d830*/  IMAD.IADD R3, R3, 0x1, R0 ;  /* 0x0000000103037824 */ /* 0x000fe200078e0200 */
[----:B0-----:R-:W-:-:S04]  /*d840*/  LOP3.LUT R5, R5, 0x7f, RZ, 0xc0, !PT ;  /* 0x0000007f05057812 */ /* 0x001fc800078ec0ff */
[----:B------:R-:W-:Y:S01]  /*d850*/  SHF.R.U32.HI R5, RZ, 0x3, R5 ;  /* 0x00000003ff057819 */ /* 0x000fe20000011605 */
[----:B--2---:R-:W-:-:S05]  /*d860*/  IMAD.SHL.U32 R4, R4, 0x10, RZ ;  /* 0x0000001004047824 */ /* 0x004fca00078e00ff */
[----:B------:R-:W-:Y:S02]  /*d870*/  LOP3.LUT R4, R5, 0x70, R4, 0xf8, !PT ;  /* 0x0000007005047812 */ /* 0x000fe400078ef804 */
[----:B------:R-:W0:Y:S03]  /*d880*/  @P0 LDC R5, c[0x0][0x44c] ;  /* 0x00011300ff050b82 */ /* 0x000e260000000800 */
[----:B------:R-:W-:-:S04]  /*d890*/  IMAD R0, R17, 0x80, R4 ;  /* 0x0000008011007824 */ /* 0x000fc800078e0204 */
        /* <DEDUP_REMOVED lines=11> */
[----:B------:R-:W-:-:S05]  /*d950*/  SHF.R.S32.HI R4, RZ, 0x1f, R0 ;  /* 0x0000001fff047819 */ /* 0x000fca0000011400 */
[----:B------:R-:W-:Y:S02]  /*d960*/  IMAD R6, R4, UR4, RZ ;  /* 0x0000000404067c24 */ /* 0x000fe4000f8e02ff */
[C---:B------:R-:W-:Y:S01]  /*d970*/  IMAD.WIDE.U32 R4, R0.reuse, UR4, R2 ;  /* 0x0000000400047c25 */ /* 0x040fe2000f8e0002 */
[----:B------:R-:W-:Y:S02]  /*d980*/  ULDC UR4, c[0x0][0x2b8] ;  /* 0x0000ae0000047ab9 */ /* 0x000fe40000000800 */
[----:B------:R-:W-:Y:S01]  /*d990*/  ISETP.GE.AND P0, PT, R9, UR4, PT ;  /* 0x0000000409007c0c */ /* 0x000fe2000bf06270 */
[----:B------:R-:W-:Y:S01]  /*d9a0*/  IMAD R0, R0, UR5, R6 ;  /* 0x0000000500007c24 */ /* 0x000fe2000f8e0206 */
[----:B------:R0:W5:Y:S01]  /*d9b0*/  LDL R9, [R1+0x24] ;  /* 0x0000240001097983 */ /* 0x0001620000100800 */
[----:B------:R-:W-:Y:S02]  /*d9c0*/  LEA R3, P3, R4, UR6, 0x1 ;  /* 0x0000000604037c11 */ /* 0x000fe4000f8608ff */
[----:B------:R-:W-:Y:S01]  /*d9d0*/  IMAD.IADD R0, R5, 0x1, R0 ;  /* 0x0000000105007824 */ /* 0x000fe200078e0200 */
[----:B------:R-:W-:-:S02]  /*d9e0*/  ISETP.GE.AND P2, PT, R10, UR4, PT ;  /* 0x000000040a007c0c */ /* 0x000fc4000bf46270 */
[----:B------:R-:W-:Y:S01]  /*d9f0*/  ISETP.GE.AND P1, PT, R11, UR4, PT ;  /* 0x000000040b007c0c */ /* 0x000fe2000bf26270 */
[----:B------:R-:W-:Y:S01]  /*da00*/  UMOV UR4, 0xffffffff ;  /* 0xffffffff00047882 */ /* 0x000fe20000000000 */
[----:B------:R-:W-:Y:S02]  /*da10*/  LEA.HI.X R0, R4, UR7, R0, 0x1, P3 ;  /* 0x0000000704007c11 */ /* 0x000fe400098f0c00 */
[----:B0-----:R-:W-:Y:S09]  /*da20*/  BRA.DIV UR4, `(.L_x_2526) ;  /* 0x0000004604107947 */ /* 0x001ff2000b800000 */
[----:B------:R-:W0:Y:S02]  /*da30*/  S2R R4, SR_TID.X ;  /* 0x0000000000047919 */ /* 0x000e240000002100 */
[----:B0-----:R-:W-:-:S04]  /*da40*/  LOP3.LUT R4, R4, 0x7f, RZ, 0xc0, !PT ;  /* 0x0000007f04047812 */ /* 0x001fc800078ec0ff */
[----:B------:R-:W-:Y:S02]  /*da50*/  SHF.R.U32.HI R5, RZ, 0x3, R4 ;  /* 0x00000003ff057819 */ /* 0x000fe40000011604 */
[----:B------:R-:W2:Y:S03]  /*da60*/  LDL.LU R4, [R1+0x34] ;  /* 0x0000340001047983 */ /* 0x000ea60000300800 */
[----:B------:R-:W-:Y:S01]  /*da70*/  IMAD R17, R17, 0x80, R5 ;  /* 0x0000008011117824 */ /* 0x000fe200078e0205 */
[----:B------:R-:W-:Y:S04]  /*da80*/  SHFL.IDX PT, R6, R3, 0x1, 0x181f ;  /* 0x00381f0003067f89 */ /* 0x000fe800000e0000 */
[----:B------:R-:W0:Y:S04]  /*da90*/  SHFL.IDX PT, R5, R3, RZ, 0x181f ;  /* 0x00181fff03057589 */ /* 0x000e2800000e0000 */
[----:B------:R-:W-:Y:S01]  /*daa0*/  SHFL.IDX PT, R8, R0, 0x1, 0x181f ;  /* 0x00381f0000087f89 */ /* 0x000fe200000e0000 */
[----:B--2---:R-:W-:-:S02]  /*dab0*/  IMAD R2, R4, R7, RZ ;  /* 0x0000000704027224 */ /* 0x004fc400078e02ff */
[----:B------:R-:W-:-:S03]  /*dac0*/  VIADD R4, R17, 0x10 ;  /* 0x0000001011047836 */ /* 0x000fc60000000000 */
[-C--:B------:R-:W-:Y:S02]  /*dad0*/  ISETP.GE.AND P4, PT, R17, R2.reuse, PT ;  /* 0x000000021100720c */ /* 0x080fe40003f86270 */
[----:B------:R-:W-:Y:S02]  /*dae0*/  ISETP.GE.AND P3, PT, R4, R2, PT ;  /* 0x000000020400720c */ /* 0x000fe40003f66270 */
[----:B------:R-:W1:Y:S09]  /*daf0*/  SHFL.IDX PT, R4, R0, RZ, 0x181f ;  /* 0x00181fff00047589 */ /* 0x000e7200000e0000 */
[----:B0-----:R-:W-:-:S05]  /*db00*/  @!P4 LEA R5, P5, R10, R5, 0x1 ;  /* 0x000000050a05c211 */ /* 0x001fca00078a08ff */
[----:B-1----:R-:W-:Y:S01]  /*db10*/  @!P4 IMAD.X R4, RZ, RZ, R4, P5 ;  /* 0x000000ffff04c224 */ /* 0x002fe200028e0604 */
[----:B------:R-:W-:-:S04]  /*db20*/  @!P3 LEA R7, P5, R10, R6, 0x1 ;  /* 0x000000060a07b211 */ /* 0x000fc800078a08ff */
        /* <DEDUP_REMOVED lines=9> */
[----:B------:R-:W0:Y:S04]  /*dbc0*/  SHFL.IDX PT, R7, R3, 0x2, 0x181f ;  /* 0x00581f0003077f89 */ /* 0x000e2800000e0000 */
[----:B------:R-:W-:Y:S04]  /*dbd0*/  @!P3 LDGSTS.E.BYPASS.LTC128B.128 [R9+0x10c00], desc[UR56][R4.64], !P2 ;  /* 0x10c000000409bfae */ /* 0x000fe8000d101d78 */
[----:B------:R-:W-:Y:S04]  /*dbe0*/  @!P3 LDGSTS.E.BYPASS.LTC128B.128 [R9+0x14c00], desc[UR56][R4.64+0x80], !P1 ;  /* 0x14c000800409bfae */ /* 0x000fe8000c901d78 */
[----:B------:R1:W-:Y:S04]  /*dbf0*/  @!P3 LDGSTS.E.BYPASS.LTC128B.128 [R9+0x18c00], desc[UR56][R4.64+0x100], !P0 ;  /* 0x18c001000409bfae */ /* 0x0003e8000c101d78 */
[----:B------:R-:W2:Y:S01]  /*dc00*/  SHFL.IDX PT, R6, R0, 0x2, 0x181f ;  /* 0x00581f0000067f89 */ /* 0x000ea200000e0000 */
[----:B-1----:R-:W-:-:S05]  /*dc10*/  VIADD R4, R17, 0x20 ;  /* 0x0000002011047836 */ /* 0x002fca0000000000 */
[----:B------:R-:W-:-:S13]  /*dc20*/  ISETP.GE.AND P3, PT, R4, R2, PT ;  /* 0x000000020400720c */ /* 0x000fda0003f66270 */
[----:B0-----:R-:W-:-:S05]  /*dc30*/  @!P3 LEA R7, P4, R10, R7, 0x1 ;  /* 0x000000070a07b211 */ /* 0x001fca00078808ff */
[----:B--2---:R-:W-:-:S04]  /*dc40*/  @!P3 IMAD.X R4, RZ, RZ, R6, P4 ;  /* 0x000000ffff04b224 */ /* 0x004fc800020e0606 */
[----:B------:R-:W-:Y:S02]  /*dc50*/  @!P3 IMAD.MOV.U32 R5, RZ, RZ, R4 ;  /* 0x000000ffff05b224 */ /* 0x000fe400078e0004 */
[----:B------:R-:W-:-:S05]  /*dc60*/  @!P3 IMAD.MOV.U32 R4, RZ, RZ, R7 ;  /* 0x000000ffff04b224 */ /* 0x000fca00078e0007 */
        /* <DEDUP_REMOVED lines=53> */
.L_x_2645:
        /* <DEDUP_REMOVED lines=12> */
.L_x_2528:
[----:B------:R-:W-:Y:S05]  /*e080*/  BSYNC B0 ;  /* 0x0000000000007941 */ /* 0x000fea0003800000 */
.L_x_2527:
[----:B012---:R-:W2:Y:S01]  /*e090*/  LDL R9, [R1+0x4] ;  /* 0x0000040001097983 */ /* 0x007ea20000100800 */
[----:B------:R-:W-:Y:S01]  /*e0a0*/  PLOP3.LUT P0, PT, PT, PT, PT, 0x80, 0x0 ;  /* 0x000000000000781c */ /* 0x000fe20003f0f070 */
[----:B------:R-:W-:Y:S01]  /*e0b0*/  NOP ;  /* 0x0000000000007918 */ /* 0x000fe20000000000 */
[----:B--2---:R-:W-:-:S11]  /*e0c0*/  VIADD R6, R9, 0x34800 ;  /* 0x0003480009067836 */ /* 0x004fd60000000000 */
.L_x_2529:
        /* <DEDUP_REMOVED lines=19> */
.L_x_2646:
[----:B------:R-:W-:Y:S05]  /*e200*/  BSYNC B0 ;  /* 0x0000000000007941 */ /* 0x000fea0003800000 */
.L_x_2530:
[----:B0-----:R-:W2:Y:S01]  /*e210*/  LDL R2, [R1+0x2c] ;  /* 0x00002c0001027983 */ /* 0x001ea20000100800 */
[----:B------:R-:W-:Y:S01]  /*e220*/  BSSY B0, `(.L_x_2532) ;  /* 0x000021f000007945 */ /* 0x000fe20003800000 */
[----:B--2---:R-:W-:-:S13]  /*e230*/  ISETP.GE.AND P0, PT, R2, 0x2, PT ;  /* 0x000000020200780c */ /* 0x004fda0003f06270 */
[----:B------:R-:W-:Y:S05]  /*e240*/  @!P0 BRA `(.L_x_2533) ;  /* 0x0000002000708947 */ /* 0x000fea0003800000 */
[C---:B------:R-:W-:Y:S01]  /*e250*/  LOP3.LUT R0, R2.reuse, 0x1, RZ, 0xc0, !PT ;  /* 0x0000000102007812 */ /* 0x040fe200078ec0ff */
[----:B------:R-:W-:Y:S01]  /*e260*/  VIADD R4, R2, 0xfffffffe ;  /* 0xfffffffe02047836 */ /* 0x000fe20000000000 */
[----:B------:R-:W-:Y:S02]  /*e270*/  BSSY B2, `(.L_x_2534) ;  /* 0x00000b9000027945 */ /* 0x000fe40003800000 */
[----:B------:R-:W-:Y:S01]  /*e280*/  ISETP.NE.U32.AND P0, PT, R0, 0x1, PT ;  /* 0x000000010000780c */ /* 0x000fe20003f05070 */
[----:B------:R-:W-:-:S12]  /*e290*/  IMAD.MOV.U32 R0, RZ, RZ, R4 ;  /* 0x000000ffff007224 */ /* 0x000fd800078e0004 */
[----:B------:R-:W-:Y:S05]  /*e2a0*/  @!P0 BRA `(.L_x_2535) ;  /* 0x0000000800d48947 */ /* 0x000fea0003800000 */
[----:B------:R-:W2:Y:S04]  /*e2b0*/  LDL R5, [R1+0x20] ;  /* 0x0000200001057983 */ /* 0x000ea80000100800 */
[----:B------:R-:W3:Y:S04]  /*e2c0*/  LDL R3, [R1+0x8] ;  /* 0x0000080001037983 */ /* 0x000ee80000100800 */
[----:B------:R-:W4:Y:S01]  /*e2d0*/  LDL R2, [R1+0x14] ;  /* 0x0000140001027983 */ /* 0x000f220000100800 */
[----:B------:R-:W-:Y:S01]  /*e2e0*/  BSSY B1, `(.L_x_2536) ;  /* 0x00000ad000017945 */ /* 0x000fe20003800000 */
[----:B--2---:R-:W-:Y:S01]  /*e2f0*/  ISETP.NE.AND P1, PT, R5, RZ, PT ;  /* 0x000000ff0500720c */ /* 0x004fe20003f25270 */
        /* <DEDUP_REMOVED lines=9> */
[----:B------:R-:W-:Y:S01]  /*e390*/  ISETP.NE.AND.EX P0, PT, RZ, UR5, PT, P0 ;  /* 0x00000005ff007c0c */ /* 0x000fe2000bf05300 */
[----:B------:R-:W-:-:S12]  /*e3a0*/  IMAD.MOV.U32 R8, RZ, RZ, R4 ;  /* 0x000000ffff087224 */ /* 0x000fd800078e0004 */
[----:B0-----:R-:W-:Y:S05]  /*e3b0*/  @!P0 BRA `(.L_x_2538) ;  /* 0x0000000000508947 */ /* 0x001fea0003800000 */
[----:B------:R-:W2:Y:S01]  /*e3c0*/  LDL R10, [R1+0x1c] ;  /* 0x00001c00010a7983 */ /* 0x000ea20000100800 */
[----:B------:R-:W0:Y:S03]  /*e3d0*/  LDC R5, c[0x0][0x43c] ;  /* 0x00010f00ff057b82 */ /* 0x000e260000000800 */
[----:B------:R-:W3:Y:S01]  /*e3e0*/  LDL R7, [R1+0x10] ;  /* 0x0000100001077983 */ /* 0x000ee20000100800 */
[----:B------:R-:W-:Y:S01]  /*e3f0*/  IMAD.MOV.U32 R0, RZ, RZ, R4 ;  /* 0x000000ffff007224 */ /* 0x000fe200078e0004 */
[----:B------:R-:W-:Y:S01]  /*e400*/  ULDC.64 UR6, c[0x0][0x428] ;  /* 0x00010a0000067ab9 */ /* 0x000fe20000000a00 */
[----:B0-----:R-:W-:-:S13]  /*e410*/  ISETP.NE.AND P0, PT, R5, 0x1, PT ;  /* 0x000000010500780c */ /* 0x001fda0003f05270 */
[----:B-----5:R-:W0:Y:S02]  /*e420*/  @P0 LDC.64 R2, c[0x0][0x440] ;  /* 0x00011000ff020b82 */ /* 0x020e240000000a00 */
[----:B0-----:R-:W-:-:S05]  /*e430*/  @P0 IMAD.HI.U32 R2, R4, R2, RZ ;  /* 0x0000000204020227 */ /* 0x001fca00078e00ff */
[----:B------:R-:W-:-:S04]  /*e440*/  @P0 SHF.R.U32.HI R0, RZ, R3, R2 ;  /* 0x00000003ff000219 */ /* 0x000fc80000011602 */
[--C-:B------:R-:W-:Y:S01]  /*e450*/  SHF.R.S32.HI R3, RZ, 0x1f, R0.reuse ;  /* 0x0000001fff037819 */ /* 0x100fe20000011400 */
[----:B------:R-:W-:-:S04]  /*e460*/  IMAD.MOV R8, RZ, RZ, -R0 ;  /* 0x000000ffff087224 */ /* 0x000fc800078e0a00 */
[----:B------:R-:W-:Y:S02]  /*e470*/  IMAD R8, R5, R8, R4 ;  /* 0x0000000805087224 */ /* 0x000fe400078e0204 */
[----:B--2---:R-:W-:-:S04]  /*e480*/  IMAD R2, R10, UR6, RZ ;  /* 0x000000060a027c24 */ /* 0x004fc8000f8e02ff */
[----:B---3--:R-:W-:Y:S02]  /*e490*/  IMAD R5, R7, UR7, R2 ;  /* 0x0000000707057c24 */ /* 0x008fe4000f8e0202 */
[----:B------:R-:W-:-:S04]  /*e4a0*/  IMAD.MOV.U32 R2, RZ, RZ, R0 ;  /* 0x000000ffff027224 */ /* 0x000fc800078e0000 */
[----:B------:R-:W-:-:S04]  /*e4b0*/  IMAD.WIDE.U32 R2, R7, UR6, R2 ;  /* 0x0000000607027c25 */ /* 0x000fc8000f8e0002 */
[----:B------:R-:W-:Y:S01]  /*e4c0*/  IMAD.IADD R0, R5, 0x1, R3 ;  /* 0x0000000105007824 */ /* 0x000fe200078e0203 */
[----:B------:R-:W-:-:S04]  /*e4d0*/  LEA R10, P0, R2, UR4, 0x2 ;  /* 0x00000004020a7c11 */ /* 0x000fc8000f8010ff */
[----:B------:R-:W-:-:S05]  /*e4e0*/  LEA.HI.X R11, R2, UR5, R0, 0x2, P0 ;  /* 0x00000005020b7c11 */ /* 0x000fca00080f1400 */
[----:B------:R0:W5:Y:S04]  /*e4f0*/  LDG.E R3, desc[UR56][R10.64] ;  /* 0x000000380a037981 */ /* 0x000168000c1e1900 */
.L_x_2538:
[----:B------:R-:W2:Y:S01]  /*e500*/  LDL R0, [R1+0x4] ;  /* 0x0000040001007983 */ /* 0x000ea20000100800 */
[----:B------:R-:W-:Y:S01]  /*e510*/  BSSY B3, `(.L_x_2539) ;  /* 0x0000005000037945 */ /* 0x000fe20003800000 */
[----:B--2---:R-:W-:Y:S01]  /*e520*/  IMAD R2, R9, 0x8, R0 ;  /* 0x0000000809027824 */ /* 0x004fe200078e0200 */
[----:B------:R-:W-:-:S04]  /*e530*/  SHF.L.U32 R0, R12, 0x1f, RZ ;  /* 0x0000001f0c007819 */ /* 0x000fc800000006ff */
[----:B------:R-:W1:Y:S02]  /*e540*/  SYNCS.PHASECHK.TRANS64.TRYWAIT P0, [R2+URZ+0x34840], R0 ;  /* 0x03484000020075a7 */ /* 0x000e64000800017f */
[----:B-1----:R-:W-:Y:S05]  /*e550*/  @!P0 BRA `(.L_x_2540) ;  /* 0x00000044003c8947 */ /* 0x002fea0003800000 */
.L_x_2647:
[----:B------:R-:W-:Y:S05]  /*e560*/  BSYNC B3 ;  /* 0x0000000000037941 */ /* 0x000fea0003800000 */
.L_x_2539:
        /* <DEDUP_REMOVED lines=12> */
.L_x_2542:
[----:B------:R-:W-:Y:S05]  /*e630*/  BSYNC B3 ;  /* 0x0000000000037941 */ /* 0x000fea0003800000 */
.L_x_2541:
        /* <DEDUP_REMOVED lines=13> */
.L_x_2543:
        /* <DEDUP_REMOVED lines=10> */
[----:B------:R-:W-:Y:S01]  /*e7b0*/  IMAD.MOV.U32 R14, RZ, RZ, 0x40 ;  /* 0x00000040ff0e7424 */ /* 0x000fe200078e00ff */
[----:B------:R-:W-:Y:S01]  /*e7c0*/  PLOP3.LUT P0, PT, PT, PT, PT, 0x80, 0x0 ;  /* 0x000000000000781c */ /* 0x000fe20003f0f070 */
[----:B------:R-:W-:Y:S01]  /*e7d0*/  VIADD R5, R7, 0x20400 ;  /* 0x0002040007057836 */ /* 0x000fe20000000000 */
[----:B------:R-:W-:Y:S01]  /*e7e0*/  UMOV UR6, 0x0 ;  /* 0x0000000000067882 */ /* 0x000fe20000000000 */
[----:B------:R-:W-:Y:S01]  /*e7f0*/  UMOV UR7, 0x14f00000 ;  /* 0x14f0000000077882 */ /* 0x000fe20000000000 */
[----:B------:R-:W-:-:S15]  /*e800*/  R2UR UR10, R14 ;  /* 0x000000000e0a72ca */ /* 0x000fde00000e0000 */
.L_x_2544:
        /* <DEDUP_REMOVED lines=15> */
.L_x_2545:
        /* <DEDUP_REMOVED lines=10> */
[----:B0-----:R-:W2:Y:S04]  /*e9a0*/  LDL.LU R10, [R1+0x14] ;  /* 0x00001400010a7983 */ /* 0x001ea80000300800 */
[----:B------:R-:W3:Y:S01]  /*e9b0*/  LDL R5, [R1+0x8] ;  /* 0x0000080001057983 */ /* 0x000ee20000100800 */
[----:B------:R-:W-:Y:S01]  /*e9c0*/  BSSY B3, `(.L_x_2546) ;  /* 0x0000005000037945 */ /* 0x000fe20003800000 */
[----:B--2---:R-:W-:Y:S01]  /*e9d0*/  SHF.L.U32 R0, R10, 0x1f, RZ ;  /* 0x0000001f0a007819 */ /* 0x004fe200000006ff */
[----:B---3--:R-:W-:-:S04]  /*e9e0*/  IMAD R2, R5, 0x8, R6 ;  /* 0x0000000805027824 */ /* 0x008fc800078e0206 */
[----:B------:R-:W0:Y:S02]  /*e9f0*/  SYNCS.PHASECHK.TRANS64.TRYWAIT P0, [R2+URZ+0x60], R0 ;  /* 0x00006000020075a7 */ /* 0x000e24000800017f */
[----:B0-----:R-:W-:Y:S05]  /*ea00*/  @!P0 BRA `(.L_x_2547) ;  /* 0x0000004000248947 */ /* 0x001fea0003800000 */
.L_x_2648:
[----:B------:R-:W-:Y:S05]  /*ea10*/  BSYNC B3 ;  /* 0x0000000000037941 */ /* 0x000fea0003800000 */
.L_x_2546:
        /* <DEDUP_REMOVED lines=14> */
.L_x_2549:
[----:B------:R-:W-:Y:S05]  /*eb00*/  BSYNC B3 ;  /* 0x0000000000037941 */ /* 0x000fea0003800000 */
.L_x_2548:
        /* <DEDUP_REMOVED lines=13> */
.L_x_2550:
        /* <DEDUP_REMOVED lines=16> */
.L_x_2551:
        /* <DEDUP_REMOVED lines=13> */
.L_x_2537:
[----:B------:R-:W-:Y:S05]  /*edb0*/  BSYNC B1 ;  /* 0x0000000000017941 */ /* 0x000fea0003800000 */
.L_x_2536:
[----:B------:R-:W2:Y:S04]  /*edc0*/  LDL.LU R0, [R1+0x2c] ;  /* 0x00002c0001007983 */ /* 0x000ea80000300800 */
[----:B------:R3:W-:Y:S04]  /*edd0*/  STL [R1+0x8], R9 ;  /* 0x0000080901007387 */ /* 0x0007e80000100800 */
[----:B------:R3:W-:Y:S02]  /*ede0*/  STL [R1+0x14], R12 ;  /* 0x0000140c01007387 */ /* 0x0007e40000100800 */
[----:B--23--:R-:W-:-:S07]  /*edf0*/  VIADD R0, R0, 0xfffffffd ;  /* 0xfffffffd00007836 */ /* 0x00cfce0000000000 */
.L_x_2535:
[----:B------:R-:W-:Y:S05]  /*ee00*/  BSYNC B2 ;  /* 0x0000000000027941 */ /* 0x000fea0003800000 */
.L_x_2534:
[----:B------:R-:W-:-:S13]  /*ee10*/  ISETP.NE.AND P0, PT, R4, RZ, PT ;  /* 0x000000ff0400720c */ /* 0x000fda0003f05270 */
[----:B------:R-:W-:Y:S05]  /*ee20*/  @!P0 BRA `(.L_x_2533) ;  /* 0x0000001400788947 */ /* 0x000fea0003800000 */
[----:B0-----:R0:W5:Y:S02]  /*ee30*/  LDL R8, [R1] ;  /* 0x0000000001087983 */ /* 0x0011640000100800 */
.L_x_2584:
[----:B--2---:R-:W2:Y:S04]  /*ee40*/  LDL R4, [R1+0x20] ;  /* 0x0000200001047983 */ /* 0x004ea80000100800 */
[----:B---3--:R-:W3:Y:S04]  /*ee50*/  LDL R3, [R1+0x8] ;  /* 0x0000080001037983 */ /* 0x008ee80000100800 */
[----:B----4-:R-:W4:Y:S01]  /*ee60*/  LDL R2, [R1+0x14] ;  /* 0x0000140001027983 */ /* 0x010f220000100800 */
[----:B------:R-:W-:Y:S05]  /*ee70*/  YIELD ;  /* 0x0000000000007946 */ /* 0x000fea0003800000 */
        /* <DEDUP_REMOVED lines=32> */
.L_x_2554:
[----:B------:R-:W3:Y:S01]  /*f080*/  LDL R2, [R1+0x4] ;  /* 0x0000040001027983 */ /* 0x000ee20000100800 */
[----:B------:R-:W-:Y:S01]  /*f090*/  BSSY B2, `(.L_x_2555) ;  /* 0x0000005000027945 */ /* 0x000fe20003800000 */
[----:B---3--:R-:W-:Y:S01]  /*f0a0*/  IMAD R3, R4, 0x8, R2 ;  /* 0x0000000804037824 */ /* 0x008fe200078e0202 */
[----:B------:R-:W-:-:S04]  /*f0b0*/  SHF.L.U32 R2, R5, 0x1f, RZ ;  /* 0x0000001f05027819 */ /* 0x000fc800000006ff */
[----:B------:R-:W3:Y:S02]  /*f0c0*/  SYNCS.PHASECHK.TRANS64.TRYWAIT P0, [R3+URZ+0x34840], R2 ;  /* 0x03484002030075a7 */ /* 0x000ee4000800017f */
[----:B---3--:R-:W-:Y:S05]  /*f0d0*/  @!P0 BRA `(.L_x_2556) ;  /* 0x0000003800848947 */ /* 0x008fea0003800000 */
.L_x_2649:
[----:B------:R-:W-:Y:S05]  /*f0e0*/  BSYNC B2 ;  /* 0x0000000000027941 */ /* 0x000fea0003800000 */
.L_x_2555:
        /* <DEDUP_REMOVED lines=12> */
.L_x_2558:
[----:B------:R-:W-:Y:S05]  /*f1b0*/  BSYNC B2 ;  /* 0x0000000000027941 */ /* 0x000fea0003800000 */
.L_x_2557:
        /* <DEDUP_REMOVED lines=13> */
.L_x_2559:
        /* <DEDUP_REMOVED lines=16> */
.L_x_2560:
        /* <DEDUP_REMOVED lines=15> */
.L_x_2561:
        /* <DEDUP_REMOVED lines=17> */
.L_x_2650:
[----:B------:R-:W-:Y:S05]  /*f590*/  BSYNC B2 ;  /* 0x0000000000027941 */ /* 0x000fea0003800000 */
.L_x_2562:
        /* <DEDUP_REMOVED lines=11> */
.L_x_2565:
[----:B------:R-:W-:Y:S05]  /*f650*/  BSYNC B2 ;  /* 0x0000000000027941 */ /* 0x000fea0003800000 */
.L_x_2564:
        /* <DEDUP_REMOVED lines=14> */
.L_x_2566:
        /* <DEDUP_REMOVED lines=16> */
.L_x_2567:
        /* <DEDUP_REMOVED lines=13> */
.L_x_2553:
[----:B------:R-:W-:Y:S05]  /*f910*/  BSYNC B1 ;  /* 0x0000000000017941 */ /* 0x000fea0003800000 */
.L_x_2552:
[----:B------:R-:W3:Y:S01]  /*f920*/  LDL R2, [R1+0x20] ;  /* 0x0000200001027983 */ /* 0x000ee20000100800 */
[----:B------:R-:W-:Y:S01]  /*f930*/  VIADD R3, R4, 0x1 ;  /* 0x0000000104037836 */ /* 0x000fe20000000000 */
[----:B------:R-:W-:Y:S04]  /*f940*/  BSSY B1, `(.L_x_2568) ;  /* 0x00000a9000017945 */ /* 0x000fe80003800000 */
[----:B------:R-:W-:-:S04]  /*f950*/  ISETP.NE.AND P0, PT, R3, 0x2, PT ;  /* 0x000000020300780c */ /* 0x000fc80003f05270 */
[----:B------:R-:W-:Y:S02]  /*f960*/  SEL R11, R3, RZ, P0 ;  /* 0x000000ff030b7207 */ /* 0x000fe40000000000 */
[----:B---3--:R-:W-:Y:S02]  /*f970*/  ISETP.NE.AND P1, PT, R2, RZ, PT ;  /* 0x000000ff0200720c */ /* 0x008fe40003f25270 */
        /* <DEDUP_REMOVED lines=29> */
.L_x_2570:
[----:B------:R-:W4:Y:S01]  /*fb50*/  LDL R2, [R1+0x4] ;  /* 0x0000040001027983 */ /* 0x000f220000100800 */
[----:B------:R-:W-:Y:S01]  /*fb60*/  SHF.L.U32 R3, R10, 0x1f, RZ ;  /* 0x0000001f0a037819 */ /* 0x000fe200000006ff */
[----:B------:R-:W-:Y:S01]  /*fb70*/  BSSY B2, `(.L_x_2571) ;  /* 0x0000004000027945 */ /* 0x000fe20003800000 */
[----:B----4-:R-:W-:-:S04]  /*fb80*/  IMAD R2, R11, 0x8, R2 ;  /* 0x000000080b027824 */ /* 0x010fc800078e0202 */
[----:B------:R-:W4:Y:S02]  /*fb90*/  SYNCS.PHASECHK.TRANS64.TRYWAIT P0, [R2+URZ+0x34840], R3 ;  /* 0x03484003020075a7 */ /* 0x000f24000800017f */
[----:B----4-:R-:W-:Y:S05]  /*fba0*/  @!P0 BRA `(.L_x_2572) ;  /* 0x0000002c00f88947 */ /* 0x010fea0003800000 */
.L_x_2651:
[----:B------:R-:W-:Y:S05]  /*fbb0*/  BSYNC B2 ;  /* 0x0000000000027941 */ /* 0x000fea0003800000 */
.L_x_2571:
        /* <DEDUP_REMOVED lines=12> */
.L_x_2574:
[----:B------:R-:W-:Y:S05]  /*fc80*/  BSYNC B2 ;  /* 0x0000000000027941 */ /* 0x000fea0003800000 */
.L_x_2573:
        /* <DEDUP_REMOVED lines=15> */
.L_x_2575:
        /* <DEDUP_REMOVED lines=16> */
.L_x_2576:
        /* <DEDUP_REMOVED lines=15> */
.L_x_2577:
        /* <DEDUP_REMOVED lines=15> */
.L_x_2652:
[----:B------:R-:W-:Y:S05]  /*10060*/  BSYNC B2 ;  /* 0x0000000000027941 */ /* 0x000fea0003800000 */
.L_x_2578:
        /* <DEDUP_REMOVED lines=11> */
.L_x_2581:
[----:B------:R-:W-:Y:S05]  /*10120*/  BSYNC B2 ;  /* 0x0000000000027941 */ /* 0x000fea0003800000 */
.L_x_2580:
        /* <DEDUP_REMOVED lines=13> */
.L_x_2582:
        /* <DEDUP_REMOVED lines=16> */
.L_x_2583:
        /* <DEDUP_REMOVED lines=13> */
.L_x_2569:
[----:B------:R-:W-:Y:S05]  /*103d0*/  BSYNC B1 ;  /* 0x0000000000017941 */ /* 0x000fea0003800000 */
.L_x_2568:
[C---:B------:R-:W-:Y:S01]  /*103e0*/  ISETP.GT.AND P0, PT, R0.reuse, 0x1, PT ;  /* 0x000000010000780c */ /* 0x040fe20003f04270 */
[----:B------:R-:W-:-:S12]  /*103f0*/  VIADD R0, R0, 0xfffffffe ;  /* 0xfffffffe00007836 */ /* 0x000fd80000000000 */
[----:B------:R-:W-:Y:S05]  /*10400*/  @P0 BRA `(.L_x_2584) ;  /* 0xffffffe8008c0947 */ /* 0x000fea000383ffff */
.L_x_2533:
[----:B------:R-:W-:Y:S05]  /*10410*/  BSYNC B0 ;  /* 0x0000000000007941 */ /* 0x000fea0003800000 */
.L_x_2532:
        /* <DEDUP_REMOVED lines=8> */
[----:B------:R-:W0:Y:S02]  /*104a0*/  FLO.U32 R0, UR4 ;  /* 0x0000000400007d00 */ /* 0x000e2400080e0000 */
        /* <DEDUP_REMOVED lines=8> */
.L_x_2586:
[----:B------:R-:W-:Y:S05]  /*10530*/  BSYNC B0 ;  /* 0x0000000000007941 */ /* 0x000fea0003800000 */
.L_x_2585:
[----:B------:R-:W2:Y:S01]  /*10540*/  LDL.LU R0, [R1+0x20] ;  /* 0x0000200001007983 */ /* 0x000ea20000300800 */
[----:B------:R-:W-:Y:S01]  /*10550*/  BSSY B0, `(.L_x_2587) ;  /* 0x0000040000007945 */ /* 0x000fe20003800000 */
[----:B--2---:R-:W-:-:S13]  /*10560*/  ISETP.NE.AND P0, PT, R0, RZ, PT ;  /* 0x000000ff0000720c */ /* 0x004fda0003f05270 */
        /* <DEDUP_REMOVED lines=10> */
.L_x_2653:
[----:B------:R-:W-:Y:S05]  /*10610*/  BSYNC B1 ;  /* 0x0000000000017941 */ /* 0x000fea0003800000 */
.L_x_2589:
        /* <DEDUP_REMOVED lines=9> */
.L_x_2592:
[----:B------:R-:W-:Y:S05]  /*106b0*/  BSYNC B1 ;  /* 0x0000000000017941 */ /* 0x000fea0003800000 */
.L_x_2591:
[----:B------:R-:W2:Y:S04]  /*106c0*/  LDL.LU R5, [R1+0x18] ;  /* 0x0000180001057983 */ /* 0x000ea80000300800 */
[----:B------:R-:W2:Y:S04]  /*106d0*/  LDL.LU R3, [R1+0xc] ;  /* 0x00000c0001037983 */ /* 0x000ea80000300800 */
[----:B------:R-:W3:Y:S04]  /*106e0*/  LDL R4, [R1+0x4] ;  /* 0x0000040001047983 */ /* 0x000ee80000100800 */
[----:B0-----:R-:W3:Y:S01]  /*106f0*/  LDL R2, [R1+0x8] ;  /* 0x0000080001027983 */ /* 0x001ee20000100800 */
[----:B------:R-:W-:Y:S01]  /*10700*/  UIADD3 UR4, UP0, UR38, 0x470, URZ ;  /* 0x0000047026047890 */ /* 0x000fe2000ff1e03f */
[----:B------:R-:W-:Y:S01]  /*10710*/  PLOP3.LUT P0, PT, PT, PT, PT, 0x80, 0x0 ;  /* 0x000000000000781c */ /* 0x000fe20003f0f070 */
[----:B------:R-:W-:Y:S01]  /*10720*/  VIADD R0, R0, 0x34850 ;  /* 0x0003485000007836 */ /* 0x000fe20000000000 */
[----:B------:R-:W-:Y:S01]  /*10730*/  UMOV UR6, 0x0 ;  /* 0x0000000000067882 */ /* 0x000fe20000000000 */
[----:B------:R-:W-:Y:S01]  /*10740*/  UIADD3.X UR5, URZ, UR39, URZ, UP0, !UPT ;  /* 0x000000273f057290 */ /* 0x000fe200087fe43f */
[----:B------:R-:W-:Y:S01]  /*10750*/  UMOV UR7, 0x14f00000 ;  /* 0x14f0000000077882 */ /* 0x000fe20000000000 */
[----:B------:R-:W-:Y:S01]  /*10760*/  UMOV UR10, URZ ;  /* 0x0000003f000a7c82 */ /* 0x000fe20008000000 */
[----:B--2---:R-:W-:-:S02]  /*10770*/  IMAD R3, R3, 0x80, R5 ;  /* 0x0000008003037824 */ /* 0x004fc400078e0205 */
[----:B---3--:R-:W-:-:S04]  /*10780*/  IMAD R2, R2, 0x8000, R4 ;  /* 0x0000800002027824 */ /* 0x008fc800078e0204 */
[----:B------:R-:W-:-:S07]  /*10790*/  VIADD R4, R2, 0x400 ;  /* 0x0000040002047836 */ /* 0x000fce0000000000 */
.L_x_2593:
        /* <DEDUP_REMOVED lines=16> */
.L_x_2594:
        /* <DEDUP_REMOVED lines=11> */
.L_x_2588:
[----:B------:R-:W-:Y:S05]  /*10950*/  BSYNC B0 ;  /* 0x0000000000007941 */ /* 0x000fea0003800000 */
.L_x_2587:
        /* <DEDUP_REMOVED lines=9> */
.L_x_2512:
[----:B------:R-:W-:Y:S05]  /*109f0*/  BSYNC B7 ;  /* 0x0000000000077941 */ /* 0x000fea0003800000 */
.L_x_2510:
[----:B0-----:R-:W3:Y:S02]  /*10a00*/  LDL R0, [R1+0x50] ;  /* 0x0000500001007983 */ /* 0x001ee40000100800 */
[----:B---3--:R-:W-:-:S13]  /*10a10*/  ISETP.NE.AND P0, PT, R0, RZ, PT ;  /* 0x000000ff0000720c */ /* 0x008fda0003f05270 */
[----:B------:R-:W-:Y:S05]  /*10a20*/  @!P0 BRA `(.L_x_2595) ;  /* 0x0000000000288947 */ /* 0x000fea0003800000 */
[----:B------:R-:W-:Y:S05]  /*10a30*/  WARPSYNC.ALL ;  /* 0x0000000000007948 */ /* 0x000fea0003800000 */
[----:B------:R-:W0:Y:S08]  /*10a40*/  S2UR UR5, SR_CgaCtaId ;  /* 0x00000000000579c3 */ /* 0x000e300000008800 */
[----:B------:R-:W-:Y:S06]  /*10a50*/  BAR.SYNC.DEFER_BLOCKING 0x5, 0x180 ;  /* 0x0146000000007b1d */ /* 0x000fec0000010000 */
[----:B------:R-:W-:-:S02]  /*10a60*/  UMOV UR4, 0x400 ;  /* 0x0000040000047882 */ /* 0x000fc40000000000 */
[----:B0-----:R-:W-:-:S06]  /*10a70*/  ULEA UR4, UR5, UR4, 0x18 ;  /* 0x0000000405047291 */ /* 0x001fcc000f8ec03f */
[----:B------:R-:W-:-:S05]  /*10a80*/  IMAD.U32 R0, RZ, RZ, UR4 ;  /* 0x00000004ff007e24 */ /* 0x000fca000f8e00ff */
[----:B------:R0:W3:Y:S04]  /*10a90*/  LDS.128 R16, [R0+0x348d0] ;  /* 0x0348d00000107984 */ /* 0x0000e80000000c00 */
[----:B------:R0:W-:Y:S01]  /*10aa0*/  STL [R1+0x4], R0 ;  /* 0x0000040001007387 */ /* 0x0001e20000100800 */
[----:B------:R-:W-:Y:S06]  /*10ab0*/  BAR.ARV 0x4, 0x180 ;  /* 0x0106000000007b1d */ /* 0x000fec0000002000 */
[----:B------:R-:W-:Y:S05]  /*10ac0*/  BRA `(.L_x_2596) ;  /* 0x0000000800d87947 */ /* 0x000fea0003800000 */
.L_x_2595:
[----:B------:R-:W0:Y:S01]  /*10ad0*/  S2R R0, SR_TID.X ;  /* 0x0000000000007919 */ /* 0x000e220000002100 */
[----:B------:R-:W-:Y:S01]  /*10ae0*/  UMOV UR4, 0xffffffff ;  /* 0xffffffff00047882 */ /* 0x000fe20000000000 */
[----:B0-----:R-:W-:-:S04]  /*10af0*/  LOP3.LUT R6, R0, 0x1f, RZ, 0xc0, !PT ;  /* 0x0000001f00067812 */ /* 0x001fc800078ec0ff */
[----:B------:R-:W-:Y:S01]  /*10b00*/  ISETP.NE.AND P0, PT, R6, 0x1f, PT ;  /* 0x0000001f0600780c */ /* 0x000fe20003f05270 */
[----:B------:R-:W-:-:S12]  /*10b10*/  BRA.DIV UR4, `(.L_x_2597) ;  /* 0x0000002204587947 */ /* 0x000fd8000b800000 */
[----:B------:R-:W-:Y:S01]  /*10b20*/  IMAD.IADD R5, R19, 0x1, R6 ;  /* 0x0000000113057824 */ /* 0x000fe200078e0206 */
[----:B------:R-:W-:-:S04]  /*10b30*/  ULDC UR4, c[0x0][0xc3c] ;  /* 0x00030f0000047ab9 */ /* 0x000fc80000000800 */
[----:B------:R-:W-:-:S13]  /*10b40*/  ISETP.GE.OR P1, PT, R5, UR4, !P0 ;  /* 0x0000000405007c0c */ /* 0x000fda000c726670 */
[----:B------:R-:W0:Y:S02]  /*10b50*/  @!P1 LDC.64 R2, c[0x0][0xc80] ;  /* 0x00032000ff029b82 */ /* 0x000e240000000a00 */
[----:B0-----:R-:W-:-:S06]  /*10b60*/  @!P1 IMAD.WIDE R2, R5, 0x4, R2 ;  /* 0x0000000405029825 */ /* 0x001fcc00078e0202 */
[----:B------:R0:W3:Y:S01]  /*10b70*/  @!P1 LDG.E R3, desc[UR56][R2.64] ;  /* 0x0000003802039981 */ /* 0x0000e2000c1e1900 */
[C---:B------:R-:W-:Y:S02]  /*10b80*/  ISETP.GE.U32.AND P2, PT, R6.reuse, 0x2, PT ;  /* 0x000000020600780c */ /* 0x040fe40003f46070 */
[C---:B------:R-:W-:Y:S01]  /*10b90*/  ISETP.GE.U32.AND P3, PT, R6.reuse, 0x4, PT ;  /* 0x000000040600780c */ /* 0x040fe20003f66070 */
[----:B------:R-:W-:Y:S01]  /*10ba0*/  SHFL.IDX PT, R0, R16, RZ, 0x1f ;  /* 0x00001fff10007589 */ /* 0x000fe200000e0000 */
[C---:B------:R-:W-:Y:S02]  /*10bb0*/  ISETP.GE.U32.AND P4, PT, R6.reuse, 0x8, PT ;  /* 0x000000080600780c */ /* 0x040fe40003f86070 */
[C---:B------:R-:W-:Y:S01]  /*10bc0*/  ISETP.GE.U32.AND P5, PT, R6.reuse, 0x10, PT ;  /* 0x000000100600780c */ /* 0x040fe20003fa6070 */
[----:B0-----:R-:W-:Y:S02]  /*10bd0*/  IMAD.MOV.U32 R2, RZ, RZ, RZ ;  /* 0x000000ffff027224 */ /* 0x001fe400078e00ff */
[----:B---3--:R-:W-:Y:S01]  /*10be0*/  @!P1 IMAD.MOV.U32 R2, RZ, RZ, R3 ;  /* 0x000000ffff029224 */ /* 0x008fe200078e0003 */
[----:B------:R-:W-:-:S04]  /*10bf0*/  ISETP.NE.AND P1, PT, R6, RZ, PT ;  /* 0x000000ff0600720c */ /* 0x000fc80003f25270 */
[----:B------:R-:W0:Y:S02]  /*10c00*/  SHFL.UP PT, R14, R2, 0x1, RZ ;  /* 0x04200000020e7989 */ /* 0x000e2400000e00ff */
[----:B0-----:R-:W-:-:S05]  /*10c10*/  SEL R5, R14, RZ, P1 ;  /* 0x000000ff0e057207 */ /* 0x001fca0000800000 */
[----:B------:R-:W-:Y:S02]  /*10c20*/  IMAD.IADD R3, R2, 0x1, R5 ;  /* 0x0000000102037824 */ /* 0x000fe400078e0205 */
[----:B------:R-:W-:Y:S04]  /*10c30*/  SHFL.IDX PT, R5, R16, 0x1, 0x1f ;  /* 0x00201f0010057f89 */ /* 0x000fe800000e0000 */
        /* <DEDUP_REMOVED lines=12> */
[----:B------:R0:W3:Y:S02]  /*10d00*/  SHFL.IDX PT, R16, R3, 0x1f, 0x1f ;  /* 0x03e01f0003107f89 */ /* 0x0000e400000e0000 */
.L_x_2663:
[----:B------:R-:W-:Y:S02]  /*10d10*/  ULDC UR4, c[0x0][0xc38] ;  /* 0x00030e0000047ab9 */ /* 0x000fe40000000800 */
[----:B------:R-:W-:-:S04]  /*10d20*/  IMAD.U32 R4, RZ, RZ, UR4 ;  /* 0x00000004ff047e24 */ /* 0x000fc8000f8e00ff */
[----:B---3--:R-:W-:-:S04]  /*10d30*/  IMAD R16, R16, R4, RZ ;  /* 0x0000000410107224 */ /* 0x008fc800078e02ff */
[----:B------:R-:W-:-:S05]  /*10d40*/  IMAD.IADD R5, R5, 0x1, R16 ;  /* 0x0000000105057824 */ /* 0x000fca00078e0210 */
[----:B------:R-:W-:-:S13]  /*10d50*/  ISETP.GT.AND P6, PT, R5, R0, PT ;  /* 0x000000000500720c */ /* 0x000fda0003fc4270 */
[----:B------:R-:W-:Y:S05]  /*10d60*/  @P6 BRA `(.L_x_2598) ;  /* 0x00000000009c6947 */ /* 0x000fea0003800000 */
.L_x_2603:
[----:B------:R-:W3:Y:S01]  /*10d70*/  LDC R2, c[0x0][0xc3c] ;  /* 0x00030f00ff027b82 */ /* 0x000ee20000000800 */
[----:B------:R-:W-:-:S05]  /*10d80*/  VIADD R19, R19, 0x1f ;  /* 0x0000001f13137836 */ /* 0x000fca0000000000 */
[----:B---3--:R-:W-:-:S13]  /*10d90*/  ISETP.GE.AND P6, PT, R19, R2, PT ;  /* 0x000000021300720c */ /* 0x008fda0003fc6270 */
[----:B------:R-:W-:Y:S05]  /*10da0*/  @P6 BRA `(.L_x_2599) ;  /* 0x0000000400d46947 */ /* 0x000fea0003800000 */
[----:B0-----:R-:W0:Y:S01]  /*10db0*/  S2R R3, SR_TID.X ;  /* 0x0000000000037919 */ /* 0x001e220000002100 */
        /* <DEDUP_REMOVED lines=9> */
.L_x_2601:
[----:B------:R-:W-:Y:S05]  /*10e50*/  BSYNC B0 ;  /* 0x0000000000007941 */ /* 0x000fea0003800000 */
.L_x_2600:
        /* <DEDUP_REMOVED lines=18> */
.L_x_2671:
[----:B------:R-:W-:Y:S02]  /*10f80*/  ULDC UR4, c[0x0][0xc38] ;  /* 0x00030e0000047ab9 */ /* 0x000fe40000000800 */
[----:B------:R-:W-:-:S04]  /*10f90*/  IMAD.U32 R4, RZ, RZ, UR4 ;  /* 0x00000004ff047e24 */ /* 0x000fc8000f8e00ff */
[----:B---3--:R-:W-:-:S04]  /*10fa0*/  IMAD R16, R16, R4, RZ ;  /* 0x0000000410107224 */ /* 0x008fc800078e02ff */
[----:B------:R-:W-:-:S05]  /*10fb0*/  IMAD.IADD R5, R16, 0x1, R5 ;  /* 0x0000000110057824 */ /* 0x000fca00078e0205 */
[----:B------:R-:W-:-:S13]  /*10fc0*/  ISETP.GT.AND P6, PT, R5, R0, PT ;  /* 0x000000000500720c */ /* 0x000fda0003fc4270 */
[----:B------:R-:W-:Y:S05]  /*10fd0*/  @!P6 BRA `(.L_x_2603) ;  /* 0xfffffffc0064e947 */ /* 0x000fea000383ffff */
.L_x_2598:
[----:B------:R-:W-:Y:S01]  /*10fe0*/  IMAD.IADD R16, R5, 0x1, -R16 ;  /* 0x0000000105107824 */ /* 0x000fe200078e0a10 */
[----:B------:R-:W-:-:S03]  /*10ff0*/  UMOV UR4, 0xffffffff ;  /* 0xffffffff00047882 */ /* 0x000fc60000000000 */
[----:B------:R-:W-:-:S05]  /*11000*/  IMAD R5, R3, R4, R16 ;  /* 0x0000000403057224 */ /* 0x000fca00078e0210 */
[----:B------:R-:W-:Y:S01]  /*11010*/  ISETP.GT.AND P6, PT, R5, R0, PT ;  /* 0x000000000500720c */ /* 0x000fe20003fc4270 */
[----:B------:R-:W-:-:S12]  /*11020*/  BRA.DIV UR4, `(.L_x_2604) ;  /* 0x0000002604107947 */ /* 0x000fd8000b800000 */
[----:B------:R-:W-:-:S04]  /*11030*/  VOTE.ANY R5, PT, !P6 ;  /* 0x0000000000057806 */ /* 0x000fc800070e0100 */
[----:B------:R-:W3:Y:S02]  /*11040*/  POPC R6, R5 ;  /* 0x0000000500067309 */ /* 0x000ee40000000000 */
[----:B---3--:R3:W0:Y:S02]  /*11050*/  SHFL.IDX PT, R17, R2, R6, 0x1f ;  /* 0x00001f0602117589 */ /* 0x00862400000e0000 */
.L_x_2675:
[----:B------:R-:W-:Y:S01]  /*11060*/  ISETP.NE.AND P0, PT, R5, RZ, PT ;  /* 0x000000ff0500720c */ /* 0x000fe20003f05270 */
[----:B------:R-:W-:-:S12]  /*11070*/  IMAD.MOV.U32 R5, RZ, RZ, RZ ;  /* 0x000000ffff057224 */ /* 0x000fd800078e00ff */
[----:B------:R-:W-:Y:S05]  /*11080*/  @!P0 BRA `(.L_x_2605) ;  /* 0x0000000000148947 */ /* 0x000fea0003800000 */
[----:B------:R-:W-:Y:S01]  /*11090*/  UMOV UR4, 0xffffffff ;  /* 0xffffffff00047882 */ /* 0x000fe20000000000 */
[----:B------:R-:W-:Y:S02]  /*110a0*/  VIADD R12, R6, 0xffffffff ;  /* 0xffffffff060c7836 */ /* 0x000fe40000000000 */
[----:B------:R-:W-:Y:S05]  /*110b0*/  BRA.DIV UR4, `(.L_x_2606) ;  /* 0x0000002604347947 */ /* 0x000fea000b800000 */
[----:B0-----:R0:W0:Y:S02]  /*110c0*/  SHFL.IDX PT, R3, R3, R12, 0x1f ;  /* 0x00001f0c03037589 */ /* 0x00102400000e0000 */
.L_x_2678:
[----:B0-----:R-:W-:-:S07]  /*110d0*/  IMAD.MOV.U32 R5, RZ, RZ, R3 ;  /* 0x000000ffff057224 */ /* 0x001fce00078e0003 */
.L_x_2605:
[----:B0--3--:R-:W0:Y:S01]  /*110e0*/  LDC.64 R2, c[0x0][0xc90] ;  /* 0x00032400ff027b82 */ /* 0x009e220000000a00 */
[----:B------:R-:W-:-:S04]  /*110f0*/  IMAD.IADD R19, R6, 0x1, R19 ;  /* 0x0000000106137824 */ /* 0x000fc800078e0213 */
[----:B0-----:R-:W-:-:S05]  /*11100*/  IMAD.WIDE R2, R19, 0x4, R2 ;  /* 0x0000000413027825 */ /* 0x001fca00078e0202 */
[----:B--2-4-:R-:W2:Y:S01]  /*11110*/  LDG.E R7, desc[UR56][R2.64] ;  /* 0x0000003802077981 */ /* 0x014ea2000c1e1900 */
[----:B------:R-:W-:-:S04]  /*11120*/  IMAD R16, R5, R4, R16 ;  /* 0x0000000405107224 */ /* 0x000fc800078e0210 */
[----:B------:R-:W-:Y:S02]  /*11130*/  IMAD.IADD R0, R0, 0x1, -R16 ;  /* 0x0000000100007824 */ /* 0x000fe400078e0a10 */
[----:B--2---:R-:W-:-:S05]  /*11140*/  IMAD R6, R17, R7, RZ ;  /* 0x0000000711067224 */ /* 0x004fca00078e02ff */
[----:B-----5:R-:W-:-:S04]  /*11150*/  IABS R8, R6 ;  /* 0x0000000600087213 */ /* 0x020fc80000000000 */
        /* <DEDUP_REMOVED lines=58> */
.L_x_2599:
[----:B------:R-:W-:Y:S01]  /*11500*/  UMOV UR4, URZ ;  /* 0x0000003f00047c82 */ /* 0x000fe20008000000 */
[----:B------:R-:W-:Y:S01]  /*11510*/  UMOV UR5, URZ ;  /* 0x0000003f00057c82 */ /* 0x000fe20008000000 */
[----:B------:R-:W-:Y:S01]  /*11520*/  ULDC UR6, c[0x0][0xc3c] ;  /* 0x00030f0000067ab9 */ /* 0x000fe20000000800 */
[----:B------:R-:W-:Y:S02]  /*11530*/  IMAD.MOV.U32 R16, RZ, RZ, R0 ;  /* 0x000000ffff107224 */ /* 0x000fe400078e0000 */
[----:B------:R-:W-:Y:S02]  /*11540*/  IMAD.U32 R17, RZ, RZ, UR4 ;  /* 0x00000004ff117e24 */ /* 0x000fe4000f8e00ff */
[----:B------:R-:W-:Y:S02]  /*11550*/  IMAD.U32 R18, RZ, RZ, UR5 ;  /* 0x00000005ff127e24 */ /* 0x000fe4000f8e00ff */
[----:B------:R-:W-:-:S07]  /*11560*/  IMAD.U32 R19, RZ, RZ, UR6 ;  /* 0x00000006ff137e24 */ /* 0x000fce000f8e00ff */
.L_x_2607:
        /* <DEDUP_REMOVED lines=12> */
.L_x_2596:
[----:B------:R-:W-:Y:S02]  /*11630*/  ULDC UR4, c[0x0][0xc3c] ;  /* 0x00030f0000047ab9 */ /* 0x000fe40000000800 */
[----:B---3--:R-:W-:-:S13]  /*11640*/  ISETP.GE.AND P0, PT, R19, UR4, PT ;  /* 0x0000000413007c0c */ /* 0x008fda000bf06270 */
[----:B------:R-:W-:Y:S05]  /*11650*/  @!P0 BRA `(.L_x_2608) ;  /* 0xffffffa800d48947 */ /* 0x000fea000383ffff */
[----:B------:R-:W-:Y:S05]  /*11660*/  BSYNC B8 ;  /* 0x0000000000087941 */ /* 0x000fea0003800000 */
.L_x_2506:
[----:B0-----:R-:W3:Y:S01]  /*11670*/  LDL.LU R0, [R1+0x48] ;  /* 0x0000480001007983 */ /* 0x001ee20000300800 */
[----:B------:R-:W-:Y:S01]  /*11680*/  BSSY B0, `(.L_x_2609) ;  /* 0x000000b000007945 */ /* 0x000fe20003800000 */
[----:B------:R-:W0:Y:S01]  /*11690*/  S2R R5, SR_CgaCtaId ;  /* 0x0000000000057919 */ /* 0x000e220000008800 */
[----:B---3--:R-:W-:-:S05]  /*116a0*/  VIADD R0, R0, 0x1 ;  /* 0x0000000100007836 */ /* 0x008fca0000000000 */
[----:B------:R-:W-:-:S04]  /*116b0*/  LEA.HI R2, R0, R0, RZ, 0x1 ;  /* 0x0000000000027211 */ /* 0x000fc800078f08ff */
[----:B------:R-:W-:-:S05]  /*116c0*/  LOP3.LUT R3, R2, 0xfffffffe, RZ, 0xc0, !PT ;  /* 0xfffffffe02037812 */ /* 0x000fca00078ec0ff */
[----:B------:R-:W-:Y:S01]  /*116d0*/  IMAD.IADD R3, R0, 0x1, -R3 ;  /* 0x0000000100037824 */ /* 0x000fe200078e0a03 */
[----:B------:R-:W-:-:S04]  /*116e0*/  MOV R0, 0x400 ;  /* 0x0000040000007802 */ /* 0x000fc80000000f00 */
[----:B0-----:R-:W-:Y:S02]  /*116f0*/  LEA R0, R5, R0, 0x18 ;  /* 0x0000000005007211 */ /* 0x001fe400078ec0ff */
[----:B------:R-:W-:-:S04]  /*11700*/  SHF.L.U32 R3, R3, 0x1f, RZ ;  /* 0x0000001f03037819 */ /* 0x000fc800000006ff */
[----:B------:R-:W0:Y:S02]  /*11710*/  SYNCS.PHASECHK.TRANS64.TRYWAIT P0, [R0+URZ+0x34820], R3 ;  /* 0x03482003000075a7 */ /* 0x000e24000800017f */
[----:B0-----:R-:W-:Y:S05]  /*11720*/  @!P0 BRA `(.L_x_2610) ;  /* 0x0000001c00c08947 */ /* 0x001fea0003800000 */
.L_x_2679:
[----:B------:R-:W-:Y:S05]  /*11730*/  BSYNC B0 ;  /* 0x0000000000007941 */ /* 0x000fea0003800000 */
.L_x_2609:
[----:B------:R-:W-:-:S03]  /*11740*/  UMOV UR4, 0xffffffff ;  /* 0xffffffff00047882 */ /* 0x000fc60000000000 */
[----:B------:R-:W-:Y:S05]  /*11750*/  BRA.DIV UR4, `(.L_x_2611) ;  /* 0x0000001e04c87947 */ /* 0x000fea000b800000 */
[----:B------:R-:W3:Y:S02]  /*11760*/  S2R R2, SR_TID.X ;  /* 0x0000000000027919 */ /* 0x000ee40000002100 */
[----:B---3--:R-:W-:-:S04]  /*11770*/  SHF.R.U32.HI R2, RZ, 0x5, R2 ;  /* 0x00000005ff027819 */ /* 0x008fc80000011602 */
[----:B------:R-:W-:-:S05]  /*11780*/  LOP3.LUT R2, R2, 0x3, RZ, 0xc0, !PT ;  /* 0x0000000302027812 */ /* 0x000fca00078ec0ff */
[----:B------:R3:W0:Y:S02]  /*11790*/  SHFL.IDX PT, R14, R2, RZ, 0x1f ;  /* 0x00001fff020e7589 */ /* 0x00062400000e0000 */
.L_x_2682:
[----:B0-----:R-:W-:Y:S01]  /*117a0*/  ISETP.NE.AND P0, PT, R14, RZ, PT ;  /* 0x000000ff0e00720c */ /* 0x001fe20003f05270 */
[----:B------:R-:W-:-:S12]  /*117b0*/  BSSY B0, `(.L_x_2612) ;  /* 0x0000027000007945 */ /* 0x000fd80003800000 */
[----:B------:R-:W-:Y:S05]  /*117c0*/  @P0 BRA `(.L_x_2613) ;  /* 0x0000000000940947 */ /* 0x000fea0003800000 */
[----:B------:R-:W-:-:S03]  /*117d0*/  UMOV UR4, 0xffffffff ;  /* 0xffffffff00047882 */ /* 0x000fc60000000000 */
[----:B------:R-:W-:Y:S05]  /*117e0*/  BRA.DIV UR4, `(.L_x_2614) ;  /* 0x0000001e04d87947 */ /* 0x000fea000b800000 */
[----:B------:R-:W-:-:S13]  /*117f0*/  ELECT P6, URZ, PT ;  /* 0x00000000003f782f */ /* 0x000fda00038c0000 */
.L_x_2685:
[----:B------:R-:W-:Y:S05]  /*11800*/  @!P6 BRA `(.L_x_2613) ;  /* 0x000000000084e947 */ /* 0x000fea0003800000 */
[----:B---3--:R-:W3:Y:S02]  /*11810*/  LDL.LU R2, [R1+0x54] ;  /* 0x0000540001027983 */ /* 0x008ee40000300800 */
[----:B---3--:R-:W-:-:S04]  /*11820*/  LOP3.LUT R2, R2, 0x2, RZ, 0xfc, !PT ;  /* 0x0000000202027812 */ /* 0x008fc800078efcff */
[----:B------:R-:W-:-:S13]  /*11830*/  ISETP.NE.AND P2, PT, R2, 0x3, PT ;  /* 0x000000030200780c */ /* 0x000fda0003f45270 */
[----:B------:R-:W-:Y:S05]  /*11840*/  @!P2 BRA `(.L_x_2615) ;  /* 0x000000000004a947 */ /* 0x000fea0003800000 */
[----:B------:R-:W-:Y:S01]  /*11850*/  BPT.TRAP 0x1 ;  /* 0x000000040000795c */ /* 0x000fe20000300000 */
.L_x_2615:
[----:B------:R-:W3:Y:S04]  /*11860*/  LDL R3, [R1+0x8] ;  /* 0x0000080001037983 */ /* 0x000ee80000100800 */
[----:B--2-4-:R-:W2:Y:S01]  /*11870*/  LDL.LU R7, [R1+0x14] ;  /* 0x0000140001077983 */ /* 0x014ea20000300800 */
[----:B------:R-:W-:-:S04]  /*11880*/  VIADD R2, R0, 0x34840 ;  /* 0x0003484000027836 */ /* 0x000fc80000000000 */
[C---:B---3--:R-:W-:Y:S02]  /*11890*/  IMAD R6, R3.reuse, 0x8, R2 ;  /* 0x0000000803067824 */ /* 0x048fe400078e0202 */
        /* <DEDUP_REMOVED lines=10> */
.L_x_2686:
[----:B------:R-:W2:Y:S02]  /*11940*/  SYNCS.PHASECHK.TRANS64.TRYWAIT P0, [R7+URZ], R2 ;  /* 0x00000002070075a7 */ /* 0x000ea4000800017f */
[----:B--2---:R-:W-:Y:S05]  /*11950*/  @!P0 BRA `(.L_x_2617) ;  /* 0x0000001c00b08947 */ /* 0x004fea0003800000 */
.L_x_2687:
[----:B------:R-:W-:Y:S05]  /*11960*/  @!P2 BRA `(.L_x_2618) ;  /* 0x000000000004a947 */ /* 0x000fea0003800000 */
[----:B------:R-:W-:Y:S01]  /*11970*/  BPT.TRAP 0x1 ;  /* 0x000000040000795c */ /* 0x000fe20000300000 */
.L_x_2618:
[----:B------:R-:W3:Y:S01]  /*11980*/  LDL.LU R4, [R1+0x8] ;  /* 0x0000080001047983 */ /* 0x000ee20000300800 */
[----:B------:R-:W-:-:S04]  /*11990*/  VIADD R0, R0, 0x34860 ;  /* 0x0003486000007836 */ /* 0x000fc80000000000 */
[----:B---3--:R-:W-:-:S04]  /*119a0*/  IMAD R4, R4, 0x8, R0 ;  /* 0x0000000804047824 */ /* 0x008fc800078e0200 */
[----:B------:R-:W3:Y:S02]  /*119b0*/  SYNCS.PHASECHK.TRANS64.TRYWAIT P0, [R4+URZ], R5 ;  /* 0x00000005040075a7 */ /* 0x000ee4000800017f */
[----:B---3--:R-:W-:Y:S05]  /*119c0*/  @!P0 BRA `(.L_x_2619) ;  /* 0x0000001c00a88947 */ /* 0x008fea0003800000 */
.L_x_2688:
[----:B------:R-:W-:-:S07]  /*119d0*/  IMAD R3, R3, 0x8, R0 ;  /* 0x0000000803037824 */ /* 0x000fce00078e0200 */
.L_x_2620:
[----:B----4-:R4:W0:Y:S02]  /*119e0*/  SYNCS.PHASECHK.TRANS64.TRYWAIT P0, [R3+URZ], R2 ;  /* 0x00000002030075a7 */ /* 0x010824000800017f */
[----:B0-----:R-:W-:Y:S05]  /*119f0*/  @!P0 NANOSLEEP.SYNCS 0x989680 ;  /* 0x009896800000895d */ /* 0x001fea0003900000 */
[----:B------:R-:W0:Y:S02]  /*11a00*/  @!P0 SYNCS.PHASECHK.TRANS64 P0, [R3+URZ], R2 ;  /* 0x00000002030085a7 */ /* 0x000e24000800007f */
[----:B0-----:R-:W-:Y:S05]  /*11a10*/  @!P0 BRA `(.L_x_2620) ;  /* 0xfffffffc00f08947 */ /* 0x001fea000383ffff */
.L_x_2613:
[----:B------:R-:W-:Y:S05]  /*11a20*/  BSYNC B0 ;  /* 0x0000000000007941 */ /* 0x000fea0003800000 */
.L_x_2612:
[----:B------:R-:W-:Y:S05]  /*11a30*/  EXIT ;  /* 0x000000000000794d */ /* 0x000fea0003800000 */
.L_x_2448:
[----:B0-----:R-:W-:-:S04]  /*11a40*/  IMAD.U32 R3, RZ, RZ, UR37 ;  /* 0x00000025ff037e24 */ /* 0x001fc8000f8e00ff */
[----:B------:R0:W1:Y:S03]  /*11a50*/  SYNCS.PHASECHK.TRANS64.TRYWAIT P1, [R3+URZ+0x34800], R0 ;  /* 0x03480000030075a7 */ /* 0x000066000802017f */
[----:B-1----:R-:W-:Y:S05]  /*11a60*/  @!P1 NANOSLEEP.SYNCS 0x989680 ;  /* 0x009896800000995d */ /* 0x002fea0003900000 */
[----:B------:R-:W1:Y:S02]  /*11a70*/  @!P1 SYNCS.PHASECHK.TRANS64 P1, [R3+URZ+0x34800], R0 ;  /* 0x03480000030095a7 */ /* 0x000e64000802007f */
[----:B-1----:R-:W-:Y:S05]  /*11a80*/  @!P1 BRA `(.L_x_2448) ;  /* 0xfffffffc00ec9947 */ /* 0x002fea000383ffff */
[----:B------:R-:W-:Y:S05]  /*11a90*/  BRA `(.L_x_2621) ;  /* 0xfffffefc00207947 */ /* 0x000fea000383ffff */
.L_x_2452:
[----:B-1----:R1:W2:Y:S02]  /*11aa0*/  SYNCS.PHASECHK.TRANS64.TRYWAIT P2, [R2+URZ+0x34830], R3 ;  /* 0x03483003020075a7 */ /* 0x0022a4000804017f */
[----:B--2---:R-:W-:Y:S05]  /*11ab0*/  @!P2 NANOSLEEP.SYNCS 0x989680 ;  /* 0x009896800000a95d */ /* 0x004fea0003900000 */
[----:B------:R-:W2:Y:S02]  /*11ac0*/  @!P2 SYNCS.PHASECHK.TRANS64 P2, [R2+URZ+0x34830], R3 ;  /* 0x034830030200a5a7 */ /* 0x000ea4000804007f */
[----:B--2---:R-:W-:Y:S05]  /*11ad0*/  @!P2 BRA `(.L_x_2452) ;  /* 0xfffffffc00f0a947 */ /* 0x004fea000383ffff */
[----:B------:R-:W-:Y:S05]  /*11ae0*/  BRA `(.L_x_2451) ;  /* 0xfffffefc00447947 */ /* 0x000fea000383ffff */
.L_x_2457:
[----:B-1----:R-:W-:-:S04]  /*11af0*/  IMAD.U32 R7, RZ, RZ, UR58 ;  /* 0x0000003aff077e24 */ /* 0x002fc8000f8e00ff */
[----:B------:R1:W2:Y:S03]  /*11b00*/  SYNCS.PHASECHK.TRANS64.TRYWAIT P3, [R7+URZ+0x34830], R0 ;  /* 0x03483000070075a7 */ /* 0x0002a6000806017f */
[----:B--2---:R-:W-:Y:S05]  /*11b10*/  @!P3 NANOSLEEP.SYNCS 0x989680 ;  /* 0x009896800000b95d */ /* 0x004fea0003900000 */
[----:B------:R-:W2:Y:S02]  /*11b20*/  @!P3 SYNCS.PHASECHK.TRANS64 P3, [R7+URZ+0x34830], R0 ;  /* 0x034830000700b5a7 */ /* 0x000ea4000806007f */
[----:B--2---:R-:W-:Y:S05]  /*11b30*/  @!P3 BRA `(.L_x_2457) ;  /* 0xfffffffc00ecb947 */ /* 0x004fea000383ffff */
[----:B------:R-:W-:Y:S05]  /*11b40*/  BRA `(.L_x_2456) ;  /* 0xffffff2000a87947 */ /* 0x000fea000383ffff */
.L_x_2461:
[----:B-1----:R-:W-:-:S04]  /*11b50*/  IMAD.U32 R3, RZ, RZ, UR7 ;  /* 0x00000007ff037e24 */ /* 0x002fc8000f8e00ff */
[----:B------:R1:W2:Y:S03]  /*11b60*/  SYNCS.PHASECHK.TRANS64.TRYWAIT P3, [R3+URZ+0x34850], R0 ;  /* 0x03485000030075a7 */ /* 0x0002a6000806017f */
[----:B--2---:R-:W-:Y:S05]  /*11b70*/  @!P3 NANOSLEEP.SYNCS 0x989680 ;  /* 0x009896800000b95d */ /* 0x004fea0003900000 */
[----:B------:R-:W2:Y:S02]  /*11b80*/  @!P3 SYNCS.PHASECHK.TRANS64 P3, [R3+URZ+0x34850], R0 ;  /* 0x034850000300b5a7 */ /* 0x000ea4000806007f */
[----:B--2---:R-:W-:Y:S05]  /*11b90*/  @!P3 BRA `(.L_x_2461) ;  /* 0xfffffffc00ecb947 */ /* 0x004fea000383ffff */
[----:B------:R-:W-:Y:S05]  /*11ba0*/  BRA `(.L_x_2460) ;  /* 0xffffff2800ac7947 */ /* 0x000fea000383ffff */
.L_x_2467:
[----:B-1----:R-:W-:-:S04]  /*11bb0*/  IMAD.U32 R7, RZ, RZ, UR6 ;  /* 0x00000006ff077e24 */ /* 0x002fc8000f8e00ff */
[----:B------:R1:W2:Y:S03]  /*11bc0*/  SYNCS.PHASECHK.TRANS64.TRYWAIT P2, [R7+URZ+0x34830], R0 ;  /* 0x03483000070075a7 */ /* 0x0002a6000804017f */
[----:B--2---:R-:W-:Y:S05]  /*11bd0*/  @!P2 NANOSLEEP.SYNCS 0x989680 ;  /* 0x009896800000a95d */ /* 0x004fea0003900000 */
[----:B------:R-:W2:Y:S02]  /*11be0*/  @!P2 SYNCS.PHASECHK.TRANS64 P2, [R7+URZ+0x34830], R0 ;  /* 0x034830000700a5a7 */ /* 0x000ea4000804007f */
[----:B--2---:R-:W-:Y:S05]  /*11bf0*/  @!P2 BRA `(.L_x_2467) ;  /* 0xfffffffc00eca947 */ /* 0x004fea000383ffff */
[----:B------:R-:W-:Y:S05]  /*11c00*/  BRA `(.L_x_2466) ;  /* 0xffffff4800ec7947 */ /* 0x000fea000383ffff */
.L_x_2471:
[----:B-1----:R-:W-:-:S04]  /*11c10*/  IMAD.U32 R3, RZ, RZ, UR7 ;  /* 0x00000007ff037e24 */ /* 0x002fc8000f8e00ff */
[----:B------:R1:W2:Y:S03]  /*11c20*/  SYNCS.PHASECHK.TRANS64.TRYWAIT P2, [R3+URZ+0x34850], R0 ;  /* 0x03485000030075a7 */ /* 0x0002a6000804017f */
[----:B--2---:R-:W-:Y:S05]  /*11c30*/  @!P2 NANOSLEEP.SYNCS 0x989680 ;  /* 0x009896800000a95d */ /* 0x004fea0003900000 */
[----:B------:R-:W2:Y:S02]  /*11c40*/  @!P2 SYNCS.PHASECHK.TRANS64 P2, [R3+URZ+0x34850], R0 ;  /* 0x034850000300a5a7 */ /* 0x000ea4000804007f */
[----:B--2---:R-:W-:Y:S05]  /*11c50*/  @!P2 BRA `(.L_x_2471) ;  /* 0xfffffffc00eca947 */ /* 0x004fea000383ffff */
[----:B------:R-:W-:Y:S05]  /*11c60*/  BRA `(.L_x_2470) ;  /* 0xffffff5000f07947 */ /* 0x000fea000383ffff */
.L_x_2476:
[----:B-1----:R-:W-:-:S04]  /*11c70*/  IMAD.U32 R3, RZ, RZ, UR5 ;  /* 0x00000005ff037e24 */ /* 0x002fc8000f8e00ff */
[----:B------:R1:W2:Y:S03]  /*11c80*/  SYNCS.PHASECHK.TRANS64.TRYWAIT P0, [R3+URZ+0x34850], R2 ;  /* 0x03485002030075a7 */ /* 0x0002a6000800017f */
[----:B--2---:R-:W-:Y:S05]  /*11c90*/  @!P0 NANOSLEEP.SYNCS 0x989680 ;  /* 0x009896800000895d */ /* 0x004fea0003900000 */
[----:B------:R-:W2:Y:S02]  /*11ca0*/  @!P0 SYNCS.PHASECHK.TRANS64 P0, [R3+URZ+0x34850], R2 ;  /* 0x03485002030085a7 */ /* 0x000ea4000800007f */
[----:B--2---:R-:W-:Y:S05]  /*11cb0*/  @!P0 BRA `(.L_x_2476) ;  /* 0xfffffffc00ec8947 */ /* 0x004fea000383ffff */
[----:B------:R-:W-:Y:S05]  /*11cc0*/  BRA `(.L_x_2475) ;  /* 0xffffff6c00c07947 */ /* 0x000fea000383ffff */
.L_x_2518:
        /* <DEDUP_REMOVED lines=11> */
.L_x_2623:
[----:B------:R-:W-:Y:S05]  /*11d80*/  BSYNC B0 ;  /* 0x0000000000007941 */ /* 0x000fea0003800000 */
.L_x_2622:
[----:B------:R-:W-:Y:S05]  /*11d90*/  BRA `(.L_x_2624) ;  /* 0xffffffb000187947 */ /* 0x000fea000383ffff */
.L_x_2520:
[----:B------:R-:W-:Y:S01]  /*11da0*/  BSSY B0, `(.L_x_2625) ;  /* 0x0000006000007945 */ /* 0x000fe20003800000 */
[----:B------:R-:W-:-:S07]  /*11db0*/  IMAD.MOV.U32 R15, RZ, RZ, -0x1 ;  /* 0xffffffffff0f7424 */ /* 0x000fce00078e00ff */
[----:B0123--:R-:W-:Y:S05]  /*11dc0*/  WARPSYNC.COLLECTIVE R15, `(.L_x_2626) ;  /* 0x000000000f0c7348 */ /* 0x00ffea0003c00000 */
[----:B------:R-:W-:Y:S02]  /*11dd0*/  ELECT P6, UR62, PT ;  /* 0x00000000003e782f */ /* 0x000fe400038c0000 */
[----:B------:R-:W-:Y:S01]  /*11de0*/  MOV R14, UR62 ;  /* 0x0000003e000e7c02 */ /* 0x000fe20008000f00 */
[----:B0123--:R-:W-:Y:S10]  /*11df0*/  ENDCOLLECTIVE ;  /* 0x000000000000791b */ /* 0x00fff40003800000 */
.L_x_2626:
[----:B------:R-:W-:Y:S05]  /*11e00*/  BSYNC B0 ;  /* 0x0000000000007941 */ /* 0x000fea0003800000 */
.L_x_2625:
[----:B------:R-:W-:Y:S05]  /*11e10*/  BRA `(.L_x_2627) ;  /* 0xffffffb000207947 */ /* 0x000fea000383ffff */
.L_x_2522:
[----:B---3--:R3:W4:Y:S02]  /*11e20*/  SYNCS.PHASECHK.TRANS64.TRYWAIT P0, [R0+URZ+0x34840], R2 ;  /* 0x03484002000075a7 */ /* 0x008724000800017f */
[----:B----4-:R-:W-:Y:S05]  /*11e30*/  @!P0 NANOSLEEP.SYNCS 0x989680 ;  /* 0x009896800000895d */ /* 0x010fea0003900000 */
[----:B------:R-:W4:Y:S02]  /*11e40*/  @!P0 SYNCS.PHASECHK.TRANS64 P0, [R0+URZ+0x34840], R2 ;  /* 0x03484002000085a7 */ /* 0x000f24000800007f */
[----:B----4-:R-:W-:Y:S05]  /*11e50*/  @!P0 BRA `(.L_x_2522) ;  /* 0xfffffffc00f08947 */ /* 0x010fea000383ffff */
[----:B------:R-:W-:Y:S05]  /*11e60*/  BRA `(.L_x_2628) ;  /* 0xffffffb0008c7947 */ /* 0x000fea000383ffff */
.L_x_2526:
[----:B------:R-:W2:Y:S01]  /*11e70*/  LDL.LU R11, [R1+0x34] ;  /* 0x00003400010b7983 */ /* 0x000ea20000300800 */
[----:B------:R-:W-:Y:S01]  /*11e80*/  IMAD.MOV.U32 R13, RZ, RZ, R0 ;  /* 0x000000ffff0d7224 */ /* 0x000fe200078e0000 */
[----:B------:R-:W-:Y:S01]  /*11e90*/  LOP3.LUT R8, R8, 0x7f, RZ, 0xc0, !PT ;  /* 0x0000007f08087812 */ /* 0x000fe200078ec0ff */
[----:B------:R-:W-:Y:S02]  /*11ea0*/  IMAD.MOV.U32 R12, RZ, RZ, RZ ;  /* 0x000000ffff0c7224 */ /* 0x000fe400078e00ff */
[----:B------:R-:W-:Y:S01]  /*11eb0*/  IMAD.MOV.U32 R15, RZ, RZ, -0x1 ;  /* 0xffffffffff0f7424 */ /* 0x000fe200078e00ff */
[----:B------:R-:W-:-:S05]  /*11ec0*/  SHF.R.U32.HI R6, RZ, 0x3, R8 ;  /* 0x00000003ff067819 */ /* 0x000fca0000011608 */
[----:B------:R-:W-:Y:S02]  /*11ed0*/  IMAD R17, R17, 0x80, R6 ;  /* 0x0000008011117824 */ /* 0x000fe400078e0206 */
[----:B--2---:R-:W-:Y:S02]  /*11ee0*/  IMAD R2, R11, R7, RZ ;  /* 0x000000070b027224 */ /* 0x004fe400078e02ff */
[----:B------:R-:W-:-:S03]  /*11ef0*/  IMAD.MOV.U32 R11, RZ, RZ, 0x181f ;  /* 0x0000181fff0b7424 */ /* 0x000fc600078e00ff */
[----:B------:R-:W-:-:S13]  /*11f00*/  ISETP.GE.AND P3, PT, R17, R2, PT ;  /* 0x000000021100720c */ /* 0x000fda0003f66270 */
[----:B-----5:R-:W-:Y:S05]  /*11f10*/  WARPSYNC.COLLECTIVE R15, `(.L_x_2629) ;  /* 0x000000000f087348 */ /* 0x020fea0003c00000 */
[----:B------:R0:W1:Y:S02]  /*11f20*/  SHFL.IDX P6, R14, R13, R12, R11 ;  /* 0x0000000c0d0e7389 */ /* 0x00006400000c000b */
[----:B01---5:R-:W-:Y:S01]  /*11f30*/  ENDCOLLECTIVE ;  /* 0x000000000000791b */ /* 0x023fe20003800000 */
.L_x_2629:
[----:B------:R-:W-:Y:S02]  /*11f40*/  IMAD.MOV.U32 R13, RZ, RZ, R3 ;  /* 0x000000ffff0d7224 */ /* 0x000fe400078e0003 */
[----:B------:R-:W-:-:S07]  /*11f50*/  IMAD.MOV.U32 R4, RZ, RZ, R14 ;  /* 0x000000ffff047224 */ /* 0x000fce00078e000e */
[----:B------:R-:W-:Y:S05]  /*11f60*/  WARPSYNC.COLLECTIVE R15, `(.L_x_2630) ;  /* 0x000000000f087348 */ /* 0x000fea0003c00000 */
[----:B------:R0:W1:Y:S02]  /*11f70*/  SHFL.IDX P6, R14, R13, R12, R11 ;  /* 0x0000000c0d0e7389 */ /* 0x00006400000c000b */
[----:B01----:R-:W-:Y:S01]  /*11f80*/  ENDCOLLECTIVE ;  /* 0x000000000000791b */ /* 0x003fe20003800000 */
.L_x_2630:
[----:B------:R-:W-:Y:S02]  /*11f90*/  IMAD.MOV.U32 R13, RZ, RZ, R0 ;  /* 0x000000ffff0d7224 */ /* 0x000fe400078e0000 */
[----:B------:R-:W-:Y:S02]  /*11fa0*/  IMAD.MOV.U32 R12, RZ, RZ, 0x1 ;  /* 0x00000001ff0c7424 */ /* 0x000fe400078e00ff */
[----:B------:R-:W-:-:S07]  /*11fb0*/  IMAD.MOV.U32 R5, RZ, RZ, R14 ;  /* 0x000000ffff057224 */ /* 0x000fce00078e000e */
[----:B------:R-:W-:Y:S05]  /*11fc0*/  WARPSYNC.COLLECTIVE R15, `(.L_x_2631) ;  /* 0x000000000f087348 */ /* 0x000fea0003c00000 */
[----:B------:R0:W1:Y:S02]  /*11fd0*/  SHFL.IDX P6, R14, R13, R12, R11 ;  /* 0x0000000c0d0e7389 */ /* 0x00006400000c000b */
[----:B01----:R-:W-:Y:S01]  /*11fe0*/  ENDCOLLECTIVE ;  /* 0x000000000000791b */ /* 0x003fe20003800000 */
.L_x_2631:
        /* <DEDUP_REMOVED lines=10> */
.L_x_2632:
[----:B------:R-:W-:Y:S01]  /*12090*/  @!PT LDS RZ, [RZ] ;  /* 0x00000000fffff984 */ /* 0x000fe20000000800 */
[----:B------:R-:W-:Y:S01]  /*120a0*/  @!PT LDS RZ, [RZ] ;  /* 0x00000000fffff984 */ /* 0x000fe20000000800 */
[----:B------:R-:W-:Y:S01]  /*120b0*/  @!PT LDS RZ, [RZ] ;  /* 0x00000000fffff984 */ /* 0x000fe20000000800 */
[----:B------:R-:W-:Y:S04]  /*120c0*/  @!P3 LDGSTS.E.BYPASS.LTC128B.128 [R9+0x10400], desc[UR56][R4.64], !P2 ;  /* 0x104000000409bfae */ /* 0x000fe8000d101d78 */
[----:B------:R-:W-:Y:S04]  /*120d0*/  @!P3 LDGSTS.E.BYPASS.LTC128B.128 [R9+0x14400], desc[UR56][R4.64+0x80], !P1 ;  /* 0x144000800409bfae */ /* 0x000fe8000c901d78 */
[----:B------:R0:W-:Y:S01]  /*120e0*/  @!P3 LDGSTS.E.BYPASS.LTC128B.128 [R9+0x18400], desc[UR56][R4.64+0x100], !P0 ;  /* 0x184001000409bfae */ /* 0x0001e2000c101d78 */
[----:B------:R-:W-:Y:S02]  /*120f0*/  IMAD.MOV.U32 R13, RZ, RZ, R0 ;  /* 0x000000ffff0d7224 */ /* 0x000fe400078e0000 */
[----:B------:R-:W-:-:S02]  /*12100*/  IMAD.MOV.U32 R12, RZ, RZ, 0x2 ;  /* 0x00000002ff0c7424 */ /* 0x000fc400078e00ff */
[----:B0-----:R-:W-:Y:S02]  /*12110*/  VIADD R4, R17, 0x10 ;  /* 0x0000001011047836 */ /* 0x001fe40000000000 */
[----:B------:R-:W-:-:S07]  /*12120*/  IMAD.MOV.U32 R6, RZ, RZ, R14 ;  /* 0x000000ffff067224 */ /* 0x000fce00078e000e */
[----:B------:R-:W-:Y:S05]  /*12130*/  WARPSYNC.COLLECTIVE R15, `(.L_x_2633) ;  /* 0x000000000f087348 */ /* 0x000fea0003c00000 */
[----:B------:R0:W1:Y:S02]  /*12140*/  SHFL.IDX P6, R14, R13, R12, R11 ;  /* 0x0000000c0d0e7389 */ /* 0x00006400000c000b */
[----:B01----:R-:W-:Y:S01]  /*12150*/  ENDCOLLECTIVE ;  /* 0x000000000000791b */ /* 0x003fe20003800000 */
.L_x_2633:
[----:B------:R-:W-:-:S13]  /*12160*/  ISETP.GE.AND P3, PT, R4, R2, PT ;  /* 0x000000020400720c */ /* 0x000fda0003f66270 */
[----:B------:R-:W-:Y:S01]  /*12170*/  @!P3 LEA R7, P5, R10, R6, 0x1 ;  /* 0x000000060a07b211 */ /* 0x000fe200078a08ff */
[----:B------:R-:W-:-:S04]  /*12180*/  IMAD.MOV.U32 R13, RZ, RZ, R3 ;  /* 0x000000ffff0d7224 */ /* 0x000fc800078e0003 */
[----:B------:R-:W-:Y:S02]  /*12190*/  @!P3 IMAD.X R6, RZ, RZ, R8, P5 ;  /* 0x000000ffff06b224 */ /* 0x000fe400028e0608 */
[----:B------:R-:W-:Y:S02]  /*121a0*/  @!P3 IMAD.MOV.U32 R4, RZ, RZ, R7 ;  /* 0x000000ffff04b224 */ /* 0x000fe400078e0007 */
[----:B------:R-:W-:Y:S02]  /*121b0*/  @!P3 IMAD.MOV.U32 R5, RZ, RZ, R6 ;  /* 0x000000ffff05b224 */ /* 0x000fe400078e0006 */
[----:B------:R-:W-:-:S07]  /*121c0*/  IMAD.MOV.U32 R6, RZ, RZ, R14 ;  /* 0x000000ffff067224 */ /* 0x000fce00078e000e */
[----:B------:R-:W-:Y:S05]  /*121d0*/  WARPSYNC.COLLECTIVE R15, `(.L_x_2634) ;  /* 0x000000000f087348 */ /* 0x000fea0003c00000 */
[----:B------:R0:W1:Y:S02]  /*121e0*/  SHFL.IDX P6, R14, R13, R12, R11 ;  /* 0x0000000c0d0e7389 */ /* 0x00006400000c000b */
[----:B01----:R-:W-:Y:S01]  /*121f0*/  ENDCOLLECTIVE ;  /* 0x000000000000791b */ /* 0x003fe20003800000 */
.L_x_2634:
        /* <DEDUP_REMOVED lines=13> */
.L_x_2635:
[----:B------:R-:W-:-:S13]  /*122d0*/  ISETP.GE.AND P3, PT, R4, R2, PT ;  /* 0x000000020400720c */ /* 0x000fda0003f66270 */
[----:B------:R-:W-:Y:S01]  /*122e0*/  @!P3 LEA R7, P4, R10, R7, 0x1 ;  /* 0x000000070a07b211 */ /* 0x000fe200078808ff */
[----:B------:R-:W-:-:S04]  /*122f0*/  IMAD.MOV.U32 R13, RZ, RZ, R3 ;  /* 0x000000ffff0d7224 */ /* 0x000fc800078e0003 */
[----:B------:R-:W-:-:S04]  /*12300*/  @!P3 IMAD.X R4, RZ, RZ, R6, P4 ;  /* 0x000000ffff04b224 */ /* 0x000fc800020e0606 */
[----:B------:R-:W-:Y:S02]  /*12310*/  @!P3 IMAD.MOV.U32 R5, RZ, RZ, R4 ;  /* 0x000000ffff05b224 */ /* 0x000fe400078e0004 */
[----:B------:R-:W-:Y:S02]  /*12320*/  @!P3 IMAD.MOV.U32 R4, RZ, RZ, R7 ;  /* 0x000000ffff04b224 */ /* 0x000fe400078e0007 */
[----:B------:R-:W-:-:S03]  /*12330*/  VIADD R7, R17, 0x60 ;  /* 0x0000006011077836 */ /* 0x000fc60000000000 */
[----:B------:R-:W-:Y:S01]  /*12340*/  @!PT LDS RZ, [RZ] ;  /* 0x00000000fffff984 */ /* 0x000fe20000000800 */
[----:B------:R-:W-:Y:S01]  /*12350*/  @!PT LDS RZ, [RZ] ;  /* 0x00000000fffff984 */ /* 0x000fe20000000800 */
[----:B------:R-:W-:Y:S01]  /*12360*/  @!PT LDS RZ, [RZ] ;  /* 0x00000000fffff984 */ /* 0x000fe20000000800 */
[----:B------:R-:W-:Y:S04]  /*12370*/  @!P3 LDGSTS.E.BYPASS.LTC128B.128 [R9+0x11400], desc[UR56][R4.64], !P2 ;  /* 0x114000000409bfae */ /* 0x000fe8000d101d78 */
[----:B------:R-:W-:Y:S04]  /*12380*/  @!P3 LDGSTS.E.BYPASS.LTC128B.128 [R9+0x15400], desc[UR56][R4.64+0x80], !P1 ;  /* 0x154000800409bfae */ /* 0x000fe8000c901d78 */
[----:B------:R0:W-:Y:S02]  /*12390*/  @!P3 LDGSTS.E.BYPASS.LTC128B.128 [R9+0x19400], desc[UR56][R4.64+0x100], !P0 ;  /* 0x194001000409bfae */ /* 0x0001e4000c101d78 */
[----:B0-----:R-:W-:-:S05]  /*123a0*/  VIADD R4, R17, 0x30 ;  /* 0x0000003011047836 */ /* 0x001fca0000000000 */
[----:B------:R-:W-:Y:S01]  /*123b0*/  ISETP.GE.AND P3, PT, R4, R2, PT ;  /* 0x000000020400720c */ /* 0x000fe20003f66270 */
[----:B------:R-:W-:-:S12]  /*123c0*/  IMAD.MOV.U32 R4, RZ, RZ, R14 ;  /* 0x000000ffff047224 */ /* 0x000fd800078e000e */
[----:B------:R-:W-:Y:S05]  /*123d0*/  WARPSYNC.COLLECTIVE R15, `(.L_x_2636) ;  /* 0x000000000f087348 */ /* 0x000fea0003c00000 */
[----:B------:R0:W1:Y:S02]  /*123e0*/  SHFL.IDX P6, R14, R13, R12, R11 ;  /* 0x0000000c0d0e7389 */ /* 0x00006400000c000b */
[----:B01----:R-:W-:Y:S01]  /*123f0*/  ENDCOLLECTIVE ;  /* 0x000000000000791b */ /* 0x003fe20003800000 */
.L_x_2636:
[----:B------:R-:W-:Y:S02]  /*12400*/  IMAD.MOV.U32 R13, RZ, RZ, R0 ;  /* 0x000000ffff0d7224 */ /* 0x000fe400078e0000 */
[----:B------:R-:W-:Y:S02]  /*12410*/  IMAD.MOV.U32 R12, RZ, RZ, 0x4 ;  /* 0x00000004ff0c7424 */ /* 0x000fe400078e00ff */
[----:B------:R-:W-:-:S07]  /*12420*/  IMAD.MOV.U32 R5, RZ, RZ, R14 ;  /* 0x000000ffff057224 */ /* 0x000fce00078e000e */
[----:B------:R-:W-:Y:S05]  /*12430*/  WARPSYNC.COLLECTIVE R15, `(.L_x_2637) ;  /* 0x000000000f087348 */ /* 0x000fea0003c00000 */
[----:B------:R0:W1:Y:S02]  /*12440*/  SHFL.IDX P6, R14, R13, R12, R11 ;  /* 0x0000000c0d0e7389 */ /* 0x00006400000c000b */
[----:B01----:R-:W-:Y:S01]  /*12450*/  ENDCOLLECTIVE ;  /* 0x000000000000791b */ /* 0x003fe20003800000 */
.L_x_2637:
        /* <DEDUP_REMOVED lines=18> */
.L_x_2638:
[----:B------:R-:W-:Y:S02]  /*12580*/  IMAD.MOV.U32 R13, RZ, RZ, R0 ;  /* 0x000000ffff0d7224 */ /* 0x000fe400078e0000 */
[----:B------:R-:W-:Y:S02]  /*12590*/  IMAD.MOV.U32 R12, RZ, RZ, 0x5 ;  /* 0x00000005ff0c7424 */ /* 0x000fe400078e00ff */
[----:B------:R-:W-:-:S07]  /*125a0*/  IMAD.MOV.U32 R5, RZ, RZ, R14 ;  /* 0x000000ffff057224 */ /* 0x000fce00078e000e */
[----:B------:R-:W-:Y:S05]  /*125b0*/  WARPSYNC.COLLECTIVE R15, `(.L_x_2639) ;  /* 0x000000000f087348 */ /* 0x000fea0003c00000 */
[----:B------:R0:W1:Y:S02]  /*125c0*/  SHFL.IDX P6, R14, R13, R12, R11 ;  /* 0x0000000c0d0e7389 */ /* 0x00006400000c000b */
[----:B01----:R-:W-:Y:S01]  /*125d0*/  ENDCOLLECTIVE ;  /* 0x000000000000791b */ /* 0x003fe20003800000 */
.L_x_2639:
        /* <DEDUP_REMOVED lines=18> */
.L_x_2640:
[----:B------:R-:W-:Y:S02]  /*12700*/  IMAD.MOV.U32 R13, RZ, RZ, R0 ;  /* 0x000000ffff0d7224 */ /* 0x000fe400078e0000 */
[----:B------:R-:W-:Y:S02]  /*12710*/  IMAD.MOV.U32 R12, RZ, RZ, 0x6 ;  /* 0x00000006ff0c7424 */ /* 0x000fe400078e00ff */
[----:B------:R-:W-:-:S07]  /*12720*/  IMAD.MOV.U32 R5, RZ, RZ, R14 ;  /* 0x000000ffff057224 */ /* 0x000fce00078e000e */
[----:B------:R-:W-:Y:S05]  /*12730*/  WARPSYNC.COLLECTIVE R15, `(.L_x_2641) ;  /* 0x000000000f087348 */ /* 0x000fea0003c00000 */
[----:B------:R0:W1:Y:S02]  /*12740*/  SHFL.IDX P6, R14, R13, R12, R11 ;  /* 0x0000000c0d0e7389 */ /* 0x00006400000c000b */
[----:B01----:R-:W-:Y:S01]  /*12750*/  ENDCOLLECTIVE ;  /* 0x000000000000791b */ /* 0x003fe20003800000 */
.L_x_2641:
[----:B------:R-:W-:-:S05]  /*12760*/  @!P3 LEA R5, P4, R10, R5, 0x1 ;  /* 0x000000050a05b211 */ /* 0x000fca00078808ff */
[----:B------:R-:W-:Y:S01]  /*12770*/  @!P3 IMAD.X R4, RZ, RZ, R4, P4 ;  /* 0x000000ffff04b224 */ /* 0x000fe200020e0604 */
[----:B------:R-:W-:-:S04]  /*12780*/  ISETP.GE.AND P4, PT, R7, R2, PT ;  /* 0x000000020700720c */ /* 0x000fc80003f86270 */
        /* <DEDUP_REMOVED lines=14> */
.L_x_2642:
[----:B------:R-:W-:Y:S02]  /*12870*/  IMAD.MOV.U32 R13, RZ, RZ, R0 ;  /* 0x000000ffff0d7224 */ /* 0x000fe400078e0000 */
[----:B------:R-:W-:Y:S02]  /*12880*/  IMAD.MOV.U32 R12, RZ, RZ, 0x7 ;  /* 0x00000007ff0c7424 */ /* 0x000fe400078e00ff */
[----:B------:R-:W-:-:S07]  /*12890*/  IMAD.MOV.U32 R5, RZ, RZ, R14 ;  /* 0x000000ffff057224 */ /* 0x000fce00078e000e */
[----:B------:R-:W-:Y:S05]  /*128a0*/  WARPSYNC.COLLECTIVE R15, `(.L_x_2643) ;  /* 0x000000000f087348 */ /* 0x000fea0003c00000 */
[----:B------:R0:W1:Y:S02]  /*128b0*/  SHFL.IDX P6, R14, R13, R12, R11 ;  /* 0x0000000c0d0e7389 */ /* 0x00006400000c000b */
[----:B01----:R-:W-:Y:S01]  /*128c0*/  ENDCOLLECTIVE ;  /* 0x000000000000791b */ /* 0x003fe20003800000 */
.L_x_2643:
        /* <DEDUP_REMOVED lines=10> */
.L_x_2644:
        /* <DEDUP_REMOVED lines=8> */
.L_x_2531:
[----:B0-----:R-:W2:Y:S02]  /*129f0*/  LDL R2, [R1+0x4] ;  /* 0x0000040001027983 */ /* 0x001ea40000100800 */
[----:B--2---:R0:W1:Y:S02]  /*12a00*/  SYNCS.PHASECHK.TRANS64.TRYWAIT P0, [R2+URZ+0x34820], R0 ;  /* 0x03482000020075a7 */ /* 0x004064000800017f */
[----:B-1----:R-:W-:Y:S05]  /*12a10*/  @!P0 NANOSLEEP.SYNCS 0x989680 ;  /* 0x009896800000895d */ /* 0x002fea0003900000 */
[----:B------:R-:W1:Y:S02]  /*12a20*/  @!P0 SYNCS.PHASECHK.TRANS64 P0, [R2+URZ+0x34820], R0 ;  /* 0x03482000020085a7 */ /* 0x000e64000800007f */
[----:B-1----:R-:W-:Y:S05]  /*12a30*/  @!P0 BRA `(.L_x_2531) ;  /* 0xfffffffc00ec8947 */ /* 0x002fea000383ffff */
[----:B------:R-:W-:Y:S05]  /*12a40*/  BRA `(.L_x_2646) ;  /* 0xffffffb400ec7947 */ /* 0x000fea000383ffff */
.L_x_2540:
[----:B-1----:R1:W2:Y:S02]  /*12a50*/  SYNCS.PHASECHK.TRANS64.TRYWAIT P0, [R2+URZ+0x34840], R0 ;  /* 0x03484000020075a7 */ /* 0x0022a4000800017f */
[----:B--2---:R-:W-:Y:S05]  /*12a60*/  @!P0 NANOSLEEP.SYNCS 0x989680 ;  /* 0x009896800000895d */ /* 0x004fea0003900000 */
[----:B------:R-:W2:Y:S02]  /*12a70*/  @!P0 SYNCS.PHASECHK.TRANS64 P0, [R2+URZ+0x34840], R0 ;  /* 0x03484000020085a7 */ /* 0x000ea4000800007f */
[----:B--2---:R-:W-:Y:S05]  /*12a80*/  @!P0 BRA `(.L_x_2540) ;  /* 0xfffffffc00f08947 */ /* 0x004fea000383ffff */
[----:B------:R-:W-:Y:S05]  /*12a90*/  BRA `(.L_x_2647) ;  /* 0xffffffb800b07947 */ /* 0x000fea000383ffff */
.L_x_2547:
[----:B0-----:R0:W1:Y:S02]  /*12aa0*/  SYNCS.PHASECHK.TRANS64.TRYWAIT P0, [R2+URZ+0x60], R0 ;  /* 0x00006000020075a7 */ /* 0x001064000800017f */
[----:B-1----:R-:W-:Y:S05]  /*12ab0*/  @!P0 NANOSLEEP.SYNCS 0x989680 ;  /* 0x009896800000895d */ /* 0x002fea0003900000 */
[----:B------:R-:W1:Y:S02]  /*12ac0*/  @!P0 SYNCS.PHASECHK.TRANS64 P0, [R2+URZ+0x60], R0 ;  /* 0x00006000020085a7 */ /* 0x000e64000800007f */
[----:B-1----:R-:W-:Y:S05]  /*12ad0*/  @!P0 BRA `(.L_x_2547) ;  /* 0xfffffffc00f08947 */ /* 0x002fea000383ffff */
[----:B------:R-:W-:Y:S05]  /*12ae0*/  BRA `(.L_x_2648) ;  /* 0xffffffbc00c87947 */ /* 0x000fea000383ffff */
.L_x_2556:
[----:B---3--:R3:W4:Y:S02]  /*12af0*/  SYNCS.PHASECHK.TRANS64.TRYWAIT P0, [R3+URZ+0x34840], R2 ;  /* 0x03484002030075a7 */ /* 0x008724000800017f */
[----:B----4-:R-:W-:Y:S05]  /*12b00*/  @!P0 NANOSLEEP.SYNCS 0x989680 ;  /* 0x009896800000895d */ /* 0x010fea0003900000 */
[----:B------:R-:W4:Y:S02]  /*12b10*/  @!P0 SYNCS.PHASECHK.TRANS64 P0, [R3+URZ+0x34840], R2 ;  /* 0x03484002030085a7 */ /* 0x000f24000800007f */
[----:B----4-:R-:W-:Y:S05]  /*12b20*/  @!P0 BRA `(.L_x_2556) ;  /* 0xfffffffc00f08947 */ /* 0x010fea000383ffff */
[----:B------:R-:W-:Y:S05]  /*12b30*/  BRA `(.L_x_2649) ;  /* 0xffffffc400687947 */ /* 0x000fea000383ffff */
.L_x_2563:
[----:B--2---:R2:W3:Y:S02]  /*12b40*/  SYNCS.PHASECHK.TRANS64.TRYWAIT P0, [R2+URZ+0x60], R3 ;  /* 0x00006003020075a7 */ /* 0x0044e4000800017f */
[----:B---3--:R-:W-:Y:S05]  /*12b50*/  @!P0 NANOSLEEP.SYNCS 0x989680 ;  /* 0x009896800000895d */ /* 0x008fea0003900000 */
[----:B------:R-:W3:Y:S02]  /*12b60*/  @!P0 SYNCS.PHASECHK.TRANS64 P0, [R2+URZ+0x60], R3 ;  /* 0x00006003020085a7 */ /* 0x000ee4000800007f */
[----:B---3--:R-:W-:Y:S05]  /*12b70*/  @!P0 BRA `(.L_x_2563) ;  /* 0xfffffffc00f08947 */ /* 0x008fea000383ffff */
[----:B------:R-:W-:Y:S05]  /*12b80*/  BRA `(.L_x_2650) ;  /* 0xffffffc800807947 */ /* 0x000fea000383ffff */
.L_x_2572:
[----:B----4-:R4:W0:Y:S02]  /*12b90*/  SYNCS.PHASECHK.TRANS64.TRYWAIT P0, [R2+URZ+0x34840], R3 ;  /* 0x03484003020075a7 */ /* 0x010824000800017f */
[----:B0-----:R-:W-:Y:S05]  /*12ba0*/  @!P0 NANOSLEEP.SYNCS 0x989680 ;  /* 0x009896800000895d */ /* 0x001fea0003900000 */
[----:B------:R-:W0:Y:S02]  /*12bb0*/  @!P0 SYNCS.PHASECHK.TRANS64 P0, [R2+URZ+0x34840], R3 ;  /* 0x03484003020085a7 */ /* 0x000e24000800007f */
[----:B0-----:R-:W-:Y:S05]  /*12bc0*/  @!P0 BRA `(.L_x_2572) ;  /* 0xfffffffc00f08947 */ /* 0x001fea000383ffff */
[----:B------:R-:W-:Y:S05]  /*12bd0*/  BRA `(.L_x_2651) ;  /* 0xffffffcc00f47947 */ /* 0x000fea000383ffff */
.L_x_2579:
[----:B--2---:R2:W3:Y:S02]  /*12be0*/  SYNCS.PHASECHK.TRANS64.TRYWAIT P0, [R2+URZ+0x60], R5 ;  /* 0x00006005020075a7 */ /* 0x0044e4000800017f */
[----:B---3--:R-:W-:Y:S05]  /*12bf0*/  @!P0 NANOSLEEP.SYNCS 0x989680 ;  /* 0x009896800000895d */ /* 0x008fea0003900000 */
[----:B------:R-:W3:Y:S02]  /*12c00*/  @!P0 SYNCS.PHASECHK.TRANS64 P0, [R2+URZ+0x60], R5 ;  /* 0x00006005020085a7 */ /* 0x000ee4000800007f */
[----:B---3--:R-:W-:Y:S05]  /*12c10*/  @!P0 BRA `(.L_x_2579) ;  /* 0xfffffffc00f08947 */ /* 0x008fea000383ffff */
[----:B------:R-:W-:Y:S05]  /*12c20*/  BRA `(.L_x_2652) ;  /* 0xffffffd4000c7947 */ /* 0x000fea000383ffff */
.L_x_2590:
[----:B0-----:R0:W2:Y:S02]  /*12c30*/  SYNCS.PHASECHK.TRANS64.TRYWAIT P0, [R0+URZ+0x34860], R2 ;  /* 0x03486002000075a7 */ /* 0x0010a4000800017f */
[----:B--2---:R-:W-:Y:S05]  /*12c40*/  @!P0 NANOSLEEP.SYNCS 0x989680 ;  /* 0x009896800000895d */ /* 0x004fea0003900000 */
[----:B------:R-:W2:Y:S02]  /*12c50*/  @!P0 SYNCS.PHASECHK.TRANS64 P0, [R0+URZ+0x34860], R2 ;  /* 0x03486002000085a7 */ /* 0x000ea4000800007f */
[----:B--2---:R-:W-:Y:S05]  /*12c60*/  @!P0 BRA `(.L_x_2590) ;  /* 0xfffffffc00f08947 */ /* 0x004fea000383ffff */
[----:B------:R-:W-:Y:S05]  /*12c70*/  BRA `(.L_x_2653) ;  /* 0xffffffd800647947 */ /* 0x000fea000383ffff */
.L_x_2597:
[----:B------:R-:W-:Y:S01]  /*12c80*/  BSSY B0, `(.L_x_2654) ;  /* 0x0000008000007945 */ /* 0x000fe20003800000 */
[----:B------:R-:W-:Y:S02]  /*12c90*/  IMAD.MOV.U32 R13, RZ, RZ, R16 ;  /* 0x000000ffff0d7224 */ /* 0x000fe400078e0010 */
[----:B------:R-:W-:Y:S02]  /*12ca0*/  IMAD.MOV.U32 R12, RZ, RZ, RZ ;  /* 0x000000ffff0c7224 */ /* 0x000fe400078e00ff */
[----:B------:R-:W-:Y:S02]  /*12cb0*/  IMAD.MOV.U32 R11, RZ, RZ, 0x1f ;  /* 0x0000001fff0b7424 */ /* 0x000fe400078e00ff */
[----:B------:R-:W-:-:S07]  /*12cc0*/  IMAD.MOV.U32 R15, RZ, RZ, -0x1 ;  /* 0xffffffffff0f7424 */ /* 0x000fce00078e00ff */
[----:B-12-45:R-:W-:Y:S05]  /*12cd0*/  WARPSYNC.COLLECTIVE R15, `(.L_x_2655) ;  /* 0x000000000f087348 */ /* 0x036fea0003c00000 */
[----:B------:R0:W3:Y:S02]  /*12ce0*/  SHFL.IDX P6, R14, R13, R12, R11 ;  /* 0x0000000c0d0e7389 */ /* 0x0000e400000c000b */
[----:B012345:R-:W-:Y:S01]  /*12cf0*/  ENDCOLLECTIVE ;  /* 0x000000000000791b */ /* 0x03ffe20003800000 */
.L_x_2655:
[----:B------:R-:W-:Y:S05]  /*12d00*/  BSYNC B0 ;  /* 0x0000000000007941 */ /* 0x000fea0003800000 */
.L_x_2654:
        /* <DEDUP_REMOVED lines=9> */
.L_x_2656:
        /* <DEDUP_REMOVED lines=18> */
.L_x_2657:
[----:B------:R-:W-:Y:S01]  /*12ec0*/  IMAD.MOV.U32 R12, RZ, RZ, 0x2 ;  /* 0x00000002ff0c7424 */ /* 0x000fe200078e00ff */
[----:B------:R-:W-:-:S05]  /*12ed0*/  SEL R7, R14, RZ, P1 ;  /* 0x000000ff0e077207 */ /* 0x000fca0000800000 */
[----:B------:R-:W-:-:S04]  /*12ee0*/  IMAD.IADD R3, R2, 0x1, R7 ;  /* 0x0000000102037824 */ /* 0x000fc800078e0207 */
[----:B------:R-:W-:-:S07]  /*12ef0*/  IMAD.MOV.U32 R13, RZ, RZ, R3 ;  /* 0x000000ffff0d7224 */ /* 0x000fce00078e0003 */
[----:B------:R-:W-:Y:S05]  /*12f00*/  WARPSYNC.COLLECTIVE R15, `(.L_x_2658) ;  /* 0x000000000f087348 */ /* 0x000fea0003c00000 */
[----:B------:R0:W1:Y:S02]  /*12f10*/  SHFL.UP P6, R14, R13, R12, R11 ;  /* 0x0400000c0d0e7389 */ /* 0x00006400000c000b */
[----:B01----:R-:W-:Y:S01]  /*12f20*/  ENDCOLLECTIVE ;  /* 0x000000000000791b */ /* 0x003fe20003800000 */
.L_x_2658:
        /* <DEDUP_REMOVED lines=8> */
.L_x_2659:
        /* <DEDUP_REMOVED lines=8> */
.L_x_2660:
        /* <DEDUP_REMOVED lines=8> */
.L_x_2661:
        /* <DEDUP_REMOVED lines=9> */
.L_x_2662:
[----:B------:R-:W-:Y:S01]  /*13140*/  IMAD.MOV.U32 R16, RZ, RZ, R14 ;  /* 0x000000ffff107224 */ /* 0x000fe200078e000e */
[----:B------:R-:W-:Y:S06]  /*13150*/  BRA `(.L_x_2663) ;  /* 0xffffffd800ec7947 */ /* 0x000fec000383ffff */
.L_x_2602:
[----:B------:R-:W-:Y:S01]  /*13160*/  BSSY B0, `(.L_x_2664) ;  /* 0x0000008000007945 */ /* 0x000fe20003800000 */
[----:B-----5:R-:W-:Y:S02]  /*13170*/  IMAD.MOV.U32 R13, RZ, RZ, R2 ;  /* 0x000000ffff0d7224 */ /* 0x020fe400078e0002 */
[----:B------:R-:W-:Y:S02]  /*13180*/  IMAD.MOV.U32 R12, RZ, RZ, 0x1 ;  /* 0x00000001ff0c7424 */ /* 0x000fe400078e00ff */
[----:B------:R-:W-:Y:S02]  /*13190*/  IMAD.MOV.U32 R11, RZ, RZ, RZ ;  /* 0x000000ffff0b7224 */ /* 0x000fe400078e00ff */
[----:B------:R-:W-:-:S07]  /*131a0*/  IMAD.MOV.U32 R15, RZ, RZ, -0x1 ;  /* 0xffffffffff0f7424 */ /* 0x000fce00078e00ff */
[----:B012-4-:R-:W-:Y:S05]  /*131b0*/  WARPSYNC.COLLECTIVE R15, `(.L_x_2665) ;  /* 0x000000000f087348 */ /* 0x017fea0003c00000 */
[----:B------:R3:W0:Y:S02]  /*131c0*/  SHFL.UP P6, R14, R13, R12, R11 ;  /* 0x0400000c0d0e7389 */ /* 0x00062400000c000b */
[----:B01234-:R-:W-:Y:S01]  /*131d0*/  ENDCOLLECTIVE ;  /* 0x000000000000791b */ /* 0x01ffe20003800000 */
.L_x_2665:
[----:B------:R-:W-:Y:S05]  /*131e0*/  BSYNC B0 ;  /* 0x0000000000007941 */ /* 0x000fea0003800000 */
.L_x_2664:
        /* <DEDUP_REMOVED lines=9> */
.L_x_2666:
[----:B------:R-:W-:Y:S01]  /*13280*/  IMAD.MOV.U32 R12, RZ, RZ, 0x4 ;  /* 0x00000004ff0c7424 */ /* 0x000fe200078e00ff */
[----:B------:R-:W-:-:S05]  /*13290*/  SEL R14, R14, RZ, P2 ;  /* 0x000000ff0e0e7207 */ /* 0x000fca0001000000 */
[----:B------:R-:W-:-:S04]  /*132a0*/  IMAD.IADD R3, R3, 0x1, R14 ;  /* 0x0000000103037824 */ /* 0x000fc800078e020e */
[----:B------:R-:W-:-:S07]  /*132b0*/  IMAD.MOV.U32 R13, RZ, RZ, R3 ;  /* 0x000000ffff0d7224 */ /* 0x000fce00078e0003 */
[----:B------:R-:W-:Y:S05]  /*132c0*/  WARPSYNC.COLLECTIVE R15, `(.L_x_2667) ;  /* 0x000000000f087348 */ /* 0x000fea0003c00000 */
[----:B------:R0:W1:Y:S02]  /*132d0*/  SHFL.UP P6, R14, R13, R12, R11 ;  /* 0x0400000c0d0e7389 */ /* 0x00006400000c000b */
[----:B01----:R-:W-:Y:S01]  /*132e0*/  ENDCOLLECTIVE ;  /* 0x000000000000791b */ /* 0x003fe20003800000 */
.L_x_2667:
[----:B------:R-:W-:Y:S01]  /*132f0*/  IMAD.MOV.U32 R12, RZ, RZ, 0x8 ;  /* 0x00000008ff0c7424 */ /* 0x000fe200078e00ff */
[----:B------:R-:W-:-:S05]  /*13300*/  SEL R14, R14, RZ, P3 ;  /* 0x000000ff0e0e7207 */ /* 0x000fca0001800000 */
[----:B------:R-:W-:-:S04]  /*13310*/  IMAD.IADD R3, R3, 0x1, R14 ;  /* 0x0000000103037824 */ /* 0x000fc800078e020e */
[----:B------:R-:W-:-:S07]  /*13320*/  IMAD.MOV.U32 R13, RZ, RZ, R3 ;  /* 0x000000ffff0d7224 */ /* 0x000fce00078e0003 */
[----:B------:R-:W-:Y:S05]  /*13330*/  WARPSYNC.COLLECTIVE R15, `(.L_x_2668) ;  /* 0x000000000f087348 */ /* 0x000fea0003c00000 */
[----:B------:R0:W1:Y:S02]  /*13340*/  SHFL.UP P6, R14, R13, R12, R11 ;  /* 0x0400000c0d0e7389 */ /* 0x00006400000c000b */
[----:B01----:R-:W-:Y:S01]  /*13350*/  ENDCOLLECTIVE ;  /* 0x000000000000791b */ /* 0x003fe20003800000 */
.L_x_2668:
[----:B------:R-:W-:Y:S01]  /*13360*/  IMAD.MOV.U32 R12, RZ, RZ, 0x10 ;  /* 0x00000010ff0c7424 */ /* 0x000fe200078e00ff */
[----:B------:R-:W-:-:S05]  /*13370*/  SEL R14, R14, RZ, P4 ;  /* 0x000000ff0e0e7207 */ /* 0x000fca0002000000 */
[----:B------:R-:W-:-:S04]  /*13380*/  IMAD.IADD R3, R3, 0x1, R14 ;  /* 0x0000000103037824 */ /* 0x000fc800078e020e */
[----:B------:R-:W-:-:S07]  /*13390*/  IMAD.MOV.U32 R13, RZ, RZ, R3 ;  /* 0x000000ffff0d7224 */ /* 0x000fce00078e0003 */
[----:B------:R-:W-:Y:S05]  /*133a0*/  WARPSYNC.COLLECTIVE R15, `(.L_x_2669) ;  /* 0x000000000f087348 */ /* 0x000fea0003c00000 */
[----:B------:R0:W1:Y:S02]  /*133b0*/  SHFL.UP P6, R14, R13, R12, R11 ;  /* 0x0400000c0d0e7389 */ /* 0x00006400000c000b */
[----:B01----:R-:W-:Y:S01]  /*133c0*/  ENDCOLLECTIVE ;  /* 0x000000000000791b */ /* 0x003fe20003800000 */
.L_x_2669:
        /* <DEDUP_REMOVED lines=8> */
.L_x_2670:
[----:B------:R-:W-:Y:S01]  /*13450*/  IMAD.MOV.U32 R16, RZ, RZ, R14 ;  /* 0x000000ffff107224 */ /* 0x000fe200078e000e */
[----:B------:R-:W-:Y:S06]  /*13460*/  BRA `(.L_x_2671) ;  /* 0xffffffd800c47947 */ /* 0x000fec000383ffff */
.L_x_2604:
[----:B------:R-:W-:Y:S01]  /*13470*/  BSSY B0, `(.L_x_2672) ;  /* 0x0000006000007945 */ /* 0x000fe20003800000 */
[----:B------:R-:W-:Y:S01]  /*13480*/  PLOP3.LUT P6, PT, P6, PT, PT, 0x8, 0x0 ;  /* 0x000000000000781c */ /* 0x000fe200037ce170 */
[----:B------:R-:W-:-:S12]  /*13490*/  IMAD.MOV.U32 R15, RZ, RZ, -0x1 ;  /* 0xffffffffff0f7424 */ /* 0x000fd800078e00ff */
[----:B012-45:R-:W-:Y:S05]  /*134a0*/  WARPSYNC.COLLECTIVE R15, `(.L_x_2673) ;  /* 0x000000000f087348 */ /* 0x037fea0003c00000 */
[----:B------:R-:W-:Y:S01]  /*134b0*/  VOTE.ANY R14, PT, P6 ;  /* 0x00000000000e7806 */ /* 0x000fe200030e0100 */
[----:B012-45:R-:W-:Y:S06]  /*134c0*/  ENDCOLLECTIVE ;  /* 0x000000000000791b */ /* 0x037fec0003800000 */
.L_x_2673:
[----:B------:R-:W-:Y:S05]  /*134d0*/  BSYNC B0 ;  /* 0x0000000000007941 */ /* 0x000fea0003800000 */
.L_x_2672:
        /* <DEDUP_REMOVED lines=9> */
.L_x_2674:
[----:B------:R-:W-:Y:S01]  /*13570*/  IMAD.MOV.U32 R17, RZ, RZ, R14 ;  /* 0x000000ffff117224 */ /* 0x000fe200078e000e */
[----:B------:R-:W-:Y:S06]  /*13580*/  BRA `(.L_x_2675) ;  /* 0xffffffd800b47947 */ /* 0x000fec000383ffff */
.L_x_2606:
[----:B------:R-:W-:Y:S01]  /*13590*/  BSSY B0, `(.L_x_2676) ;  /* 0x0000007000007945 */ /* 0x000fe20003800000 */
[----:B------:R-:W-:Y:S02]  /*135a0*/  IMAD.MOV.U32 R13, RZ, RZ, R3 ;  /* 0x000000ffff0d7224 */ /* 0x000fe400078e0003 */
[----:B------:R-:W-:Y:S02]  /*135b0*/  IMAD.MOV.U32 R11, RZ, RZ, 0x1f ;  /* 0x0000001fff0b7424 */ /* 0x000fe400078e00ff */
[----:B------:R-:W-:-:S07]  /*135c0*/  IMAD.MOV.U32 R15, RZ, RZ, -0x1 ;  /* 0xffffffffff0f7424 */ /* 0x000fce00078e00ff */
[----:B012345:R-:W-:Y:S05]  /*135d0*/  WARPSYNC.COLLECTIVE R15, `(.L_x_2677) ;  /* 0x000000000f087348 */ /* 0x03ffea0003c00000 */
[----:B------:R0:W0:Y:S02]  /*135e0*/  SHFL.IDX P6, R14, R13, R12, R11 ;  /* 0x0000000c0d0e7389 */ /* 0x00002400000c000b */
[----:B012345:R-:W-:Y:S01]  /*135f0*/  ENDCOLLECTIVE ;  /* 0x000000000000791b */ /* 0x03ffe20003800000 */
.L_x_2677:
[----:B------:R-:W-:Y:S05]  /*13600*/  BSYNC B0 ;  /* 0x0000000000007941 */ /* 0x000fea0003800000 */
.L_x_2676:
[----:B------:R-:W-:Y:S01]  /*13610*/  IMAD.MOV.U32 R3, RZ, RZ, R14 ;  /* 0x000000ffff037224 */ /* 0x000fe200078e000e */
[----:B------:R-:W-:Y:S06]  /*13620*/  BRA `(.L_x_2678) ;  /* 0xffffffd800a87947 */ /* 0x000fec000383ffff */
.L_x_2610:
[----:B0-----:R0:W3:Y:S02]  /*13630*/  SYNCS.PHASECHK.TRANS64.TRYWAIT P0, [R0+URZ+0x34820], R3 ;  /* 0x03482003000075a7 */ /* 0x0010e4000800017f */
[----:B---3--:R-:W-:Y:S05]  /*13640*/  @!P0 NANOSLEEP.SYNCS 0x989680 ;  /* 0x009896800000895d */ /* 0x008fea0003900000 */
[----:B------:R-:W3:Y:S02]  /*13650*/  @!P0 SYNCS.PHASECHK.TRANS64 P0, [R0+URZ+0x34820], R3 ;  /* 0x03482003000085a7 */ /* 0x000ee4000800007f */
[----:B---3--:R-:W-:Y:S05]  /*13660*/  @!P0 BRA `(.L_x_2610) ;  /* 0xfffffffc00f08947 */ /* 0x008fea000383ffff */
[----:B------:R-:W-:Y:S05]  /*13670*/  BRA `(.L_x_2679) ;  /* 0xffffffe0002c7947 */ /* 0x000fea000383ffff */
.L_x_2611:
        /* <DEDUP_REMOVED lines=8> */
[----:B012-45:R-:W-:Y:S05]  /*13700*/  WARPSYNC.COLLECTIVE R15, `(.L_x_2681) ;  /* 0x000000000f087348 */ /* 0x037fea0003c00000 */
[----:B------:R3:W0:Y:S02]  /*13710*/  SHFL.IDX P6, R14, R13, R12, R11 ;  /* 0x0000000c0d0e7389 */ /* 0x00062400000c000b */
[----:B012345:R-:W-:Y:S01]  /*13720*/  ENDCOLLECTIVE ;  /* 0x000000000000791b */ /* 0x03ffe20003800000 */
.L_x_2681:
[----:B------:R-:W-:Y:S05]  /*13730*/  BSYNC B0 ;  /* 0x0000000000007941 */ /* 0x000fea0003800000 */
.L_x_2680:
[----:B------:R-:W-:Y:S05]  /*13740*/  BRA `(.L_x_2682) ;  /* 0xffffffe000147947 */ /* 0x000fea000383ffff */
.L_x_2614:
[----:B------:R-:W-:Y:S01]  /*13750*/  BSSY B1, `(.L_x_2683) ;  /* 0x0000006000017945 */ /* 0x000fe20003800000 */
[----:B------:R-:W-:-:S07]  /*13760*/  IMAD.MOV.U32 R15, RZ, RZ, -0x1 ;  /* 0xffffffffff0f7424 */ /* 0x000fce00078e00ff */
[----:B-12345:R-:W-:Y:S05]  /*13770*/  WARPSYNC.COLLECTIVE R15, `(.L_x_2684) ;  /* 0x000000000f0c7348 */ /* 0x03efea0003c00000 */
[----:B------:R-:W-:Y:S02]  /*13780*/  ELECT P6, UR62, PT ;  /* 0x00000000003e782f */ /* 0x000fe400038c0000 */
[----:B------:R-:W-:Y:S01]  /*13790*/  MOV R14, UR62 ;  /* 0x0000003e000e7c02 */ /* 0x000fe20008000f00 */
[----:B-12345:R-:W-:Y:S10]  /*137a0*/  ENDCOLLECTIVE ;  /* 0x000000000000791b */ /* 0x03eff40003800000 */
.L_x_2684:
[----:B------:R-:W-:Y:S05]  /*137b0*/  BSYNC B1 ;  /* 0x0000000000017941 */ /* 0x000fea0003800000 */
.L_x_2683:
[----:B------:R-:W-:Y:S05]  /*137c0*/  BRA `(.L_x_2685) ;  /* 0xffffffe0000c7947 */ /* 0x000fea000383ffff */
.L_x_2616:
[----:B0-----:R0:W2:Y:S02]  /*137d0*/  SYNCS.PHASECHK.TRANS64.TRYWAIT P0, [R6+URZ], R5 ;  /* 0x00000005060075a7 */ /* 0x0010a4000800017f */
[----:B--2---:R-:W-:Y:S05]  /*137e0*/  @!P0 NANOSLEEP.SYNCS 0x989680 ;  /* 0x009896800000895d */ /* 0x004fea0003900000 */
[----:B------:R-:W2:Y:S02]  /*137f0*/  @!P0 SYNCS.PHASECHK.TRANS64 P0, [R6+URZ], R5 ;  /* 0x00000005060085a7 */ /* 0x000ea4000800007f */
[----:B--2---:R-:W-:Y:S05]  /*13800*/  @!P0 BRA `(.L_x_2616) ;  /* 0xfffffffc00f08947 */ /* 0x004fea000383ffff */
[----:B------:R-:W-:Y:S05]  /*13810*/  BRA `(.L_x_2686) ;  /* 0xffffffe000487947 */ /* 0x000fea000383ffff */
.L_x_2617:
[----:B--2---:R2:W3:Y:S02]  /*13820*/  SYNCS.PHASECHK.TRANS64.TRYWAIT P0, [R7+URZ], R2 ;  /* 0x00000002070075a7 */ /* 0x0044e4000800017f */
[----:B---3--:R-:W-:Y:S05]  /*13830*/  @!P0 NANOSLEEP.SYNCS 0x989680 ;  /* 0x009896800000895d */ /* 0x008fea0003900000 */
[----:B------:R-:W3:Y:S02]  /*13840*/  @!P0 SYNCS.PHASECHK.TRANS64 P0, [R7+URZ], R2 ;  /* 0x00000002070085a7 */ /* 0x000ee4000800007f */
[----:B---3--:R-:W-:Y:S05]  /*13850*/  @!P0 BRA `(.L_x_2617) ;  /* 0xfffffffc00f08947 */ /* 0x008fea000383ffff */
[----:B------:R-:W-:Y:S05]  /*13860*/  BRA `(.L_x_2687) ;  /* 0xffffffe0003c7947 */ /* 0x000fea000383ffff */
.L_x_2619:
[----:B---3--:R3:W4:Y:S02]  /*13870*/  SYNCS.PHASECHK.TRANS64.TRYWAIT P0, [R4+URZ], R5 ;  /* 0x00000005040075a7 */ /* 0x008724000800017f */
[----:B----4-:R-:W-:Y:S05]  /*13880*/  @!P0 NANOSLEEP.SYNCS 0x989680 ;  /* 0x009896800000895d */ /* 0x010fea0003900000 */
[----:B------:R-:W4:Y:S02]  /*13890*/  @!P0 SYNCS.PHASECHK.TRANS64 P0, [R4+URZ], R5 ;  /* 0x00000005040085a7 */ /* 0x000f24000800007f */
[----:B----4-:R-:W-:Y:S05]  /*138a0*/  @!P0 BRA `(.L_x_2619) ;  /* 0xfffffffc00f08947 */ /* 0x010fea000383ffff */
[----:B------:R-:W-:Y:S05]  /*138b0*/  BRA `(.L_x_2688) ;  /* 0xffffffe000447947 */ /* 0x000fea000383ffff */
.L_x_2689:
        /* <DEDUP_REMOVED lines=12> */
.L_x_3201:


//--------------------- .text._ZN7cutlass13device_kernelIN5flash11enable_sm90INS1_16FlashAttnFwdSm90INS1_25CollectiveMainloopFwdSm90ILi2EN4cute5tupleIJNS5_1CILi1EEES8_S8_EEENS6_IJNS7_ILi128EEESA_NS7_ILi192EEEEEELi128ENS_6half_tEfNS_4arch4Sm90ELb1ELb0ELb0ELb1ELb0ELb1ELb0ELb1ELb1ELb1ELb0ELb0EEENS1_21CollectiveEpilogueFwdINS6_IJSA_SA_SA_EEES9_SD_SF_Li256ELb1ELb1ELb0ELb0EEENS1_36VarlenDynamicPersistentTileSchedulerILi128ELi128ELi256ELi128ELb0ELb1ELb1ELb1ELb1ELb1EEEEEEEEEvNT_6ParamsE --------------------------
	.section	.text._ZN7cutlass13device_kernelIN5flash11enable_sm90INS1_16FlashAttnFwdSm90INS1_25CollectiveMainloopFwdSm90ILi2EN4cute5tupleIJNS5_1CILi1EEES8_S8_EEENS6_IJNS7_ILi128EEESA_NS7_ILi192EEEEEELi128ENS_6half_tEfNS_4arch4Sm90ELb1ELb0ELb0ELb1ELb0ELb1ELb0ELb1ELb1ELb1ELb0ELb0EEENS1_21CollectiveEpilogueFwdINS6_IJSA_SA_SA_EEES9_SD_SF_Li256ELb1ELb1ELb0ELb0EEENS1_36VarlenDynamicPersistentTileSchedulerILi128ELi128ELi256ELi128ELb0ELb1ELb1ELb1ELb1ELb1EEEEEEEEEvNT_6ParamsE,"ax",@progbits
	.align	128
.text._ZN7cutlass13device_kernelIN5flash11enable_sm90INS1_16FlashAttnFwdSm90INS1_25CollectiveMainloopFwdSm90ILi2EN4cute5tupleIJNS5_1CILi1EEES8_S8_EEENS6_IJNS7_ILi128EEESA_NS7_ILi192EEEEEELi128ENS_6half_tEfNS_4arch4Sm90ELb1ELb0ELb0ELb1ELb0ELb1ELb0ELb1ELb1ELb1ELb0ELb0EEENS1_21CollectiveEpilogueFwdINS6_IJSA_SA_SA_EEES9_SD_SF_Li256ELb1ELb1ELb0ELb0EEENS1_36VarlenDynamicPersistentTileSchedulerILi128ELi128ELi256ELi128ELb0ELb1ELb1ELb1ELb1ELb1EEEEEEEEEvNT_6ParamsE:
        .type           _ZN7cutlass13device_kernelIN5flash11enable_sm90INS1_16FlashAttnFwdSm90INS1_25CollectiveMainloopFwdSm90ILi2EN4cute5tupleIJNS5_1CILi1EEES8_S8_EEENS6_IJNS7_ILi128EEESA_NS7_ILi192EEEEEELi128ENS_6half_tEfNS_4arch4Sm90ELb1ELb0ELb0ELb1ELb0ELb1ELb0ELb1ELb1ELb1ELb0ELb0EEENS1_21CollectiveEpilogueFwdINS6_IJSA_SA_SA_EEES9_SD_SF_Li256ELb1ELb1ELb0ELb0EEENS1_36VarlenDynamicPersistentTileSchedulerILi128ELi128ELi256ELi128ELb0ELb1ELb1ELb1ELb1ELb1EEEEEEEEEvNT_6ParamsE,@function
        .size           _ZN7cutlass13device_kernelIN5flash11enable_sm90INS1_16FlashAttnFwdSm90INS1_25CollectiveMainloopFwdSm90ILi2EN4cute5tupleIJNS5_1CILi1EEES8_S8_EEENS6_IJNS7_ILi128EEESA_NS7_ILi192EEEEEELi128ENS_6half_tEfNS_4arch4Sm90ELb1ELb0ELb0ELb1ELb0ELb1ELb0ELb1ELb1ELb1ELb0ELb0EEENS1_21CollectiveEpilogueFwdINS6_IJSA_SA_SA_EEES9_SD_SF_Li256ELb1ELb1ELb0ELb0EEENS1_36VarlenDynamicPersistentTileSchedulerILi128ELi128ELi256ELi128ELb0ELb1ELb1ELb1ELb1ELb1EEEEEEEEEvNT_6ParamsE,(.L_x_3202 - _ZN7cutlass13device_kernelIN5flash11enable_sm90INS1_16FlashAttnFwdSm90INS1_25CollectiveMainloopFwdSm90ILi2EN4cute5tupleIJNS5_1CILi1EEES8_S8_EEENS6_IJNS7_ILi128EEESA_NS7_ILi192EEEEEELi128ENS_6half_tEfNS_4arch4Sm90ELb1ELb0ELb0ELb1ELb0ELb1ELb0ELb1ELb1ELb1ELb0ELb0EEENS1_21CollectiveEpilogueFwdINS6_IJSA_SA_SA_EEES9_SD_SF_Li256ELb1ELb1ELb0ELb0EEENS1_36VarlenDynamicPersistentTileSchedulerILi128ELi128ELi256ELi128ELb0ELb1ELb1ELb1ELb1ELb1EEEEEEEEEvNT_6ParamsE)
        .other          _ZN7cutlass13device_kernelIN5flash11enable_sm90INS1_16FlashAttnFwdSm90INS1_25CollectiveMainloopFwdSm90ILi2EN4cute5tupleIJNS5_1CILi1EEES8_S8_EEENS6_IJNS7_ILi128EEESA_NS7_ILi192EEEEEELi128ENS_6half_tEfNS_4arch4Sm90ELb1ELb0ELb0ELb1ELb0ELb1ELb0ELb1ELb1ELb1ELb0ELb0EEENS1_21CollectiveEpilogueFwdINS6_IJSA_SA_SA_EEES9_SD_SF_Li256ELb1ELb1ELb0ELb0EEENS1_36VarlenDynamicPersistentTileSchedulerILi128ELi128ELi256ELi128ELb0ELb1ELb1ELb1ELb1ELb1EEEEEEEEEvNT_6ParamsE,@"STO_CUDA_ENTRY STV_DEFAULT"
_ZN7cutlass13device_kernelIN5flash11enable_sm90INS1_16FlashAttnFwdSm90INS1_25CollectiveMainloopFwdSm90ILi2EN4cute5tupleIJNS5_1CILi1EEES8_S8_EEENS6_IJNS7_ILi128EEESA_NS7_ILi192EEEEEELi128ENS_6half_tEfNS_4arch4Sm90ELb1ELb0ELb0ELb1ELb0ELb1ELb0ELb1ELb1ELb1ELb0ELb0EEENS1_21CollectiveEpilogueFwdINS6_IJSA_SA_SA_EEES9_SD_SF_Li256ELb1ELb1ELb0ELb0EEENS1_36VarlenDynamicPersistentTileSchedulerILi128ELi128ELi256ELi128ELb0ELb1ELb1ELb1ELb1ELb1EEEEEEEEEvNT_6ParamsE:
        /* <DEDUP_REMOVED lines=24> */
.L_x_2691:
[----:B------:R-:W-:Y:S05]  /*0180*/  BSYNC B0 ;  /* 0x0000000000007941 */ /* 0x000fea0003800000 */
.L_x_2690:
        /* <DEDUP_REMOVED lines=41> */
.L_x_2692:
        /* <DEDUP_REMOVED lines=22> */
.L_x_2693:
        /* <DEDUP_REMOVED lines=18> */
.L_x_2694:
        /* <DEDUP_REMOVED lines=22> */
.L_x_2695:
        /* <DEDUP_REMOVED lines=22> */
.L_x_2696:
[----:B0-----:R-:W-:Y:S01]  /*0960*/  UMOV UR4, 0x1 ;  /* 0x0000000100047882 */ /* 0x001fe20000000000 */
[----:B------:R-:W-:Y:S01]  /*0970*/  PLOP3.LUT P0, PT, PT, PT, UP0, 0x80, 0x0 ;  /* 0x000000000000781c */ /* 0x000fe20003f0f008 */
[----:B------:R-:W-:Y:S01]  /*0980*/  USEL UR4, UR4, 0x2, !UP0 ;  /* 0x0000000204047887 */ /* 0x000fe2000c000000 */
[----:B------:R-:W-:Y:S01]  /*0990*/  NOP ;  /* 0x0000000000007918 */ /* 0x000fe20000000000 */
[----:B------:R-:W-:Y:S01]  /*09a0*/  ULDC.64 UR60, c[0x0][0x208] ;  /* 0x00008200003c7ab9 */ /* 0x000fe20000000a00 */
[----:B------:R-:W-:Y:S03]  /*09b0*/  BSSY B9, `(.L_x_2697) ;  /* 0x0002350000097945 */ /* 0x000fe60003800000 */
[----:B------:R-:W-:-:S05]  /*09c0*/  IMAD.U32 R2, RZ, RZ, UR4 ;  /* 0x00000004ff027e24 */ /* 0x000fca000f8e00ff */
[----:B------:R0:W-:Y:S01]  /*09d0*/  STL [R1+0x58], R2 ;  /* 0x0000580201007387 */ /* 0x0001e20000100800 */
[----:B-12-4-:R-:W-:Y:S06]  /*09e0*/  BAR.SYNC.DEFER_BLOCKING 0x0 ;  /* 0x0000000000007b1d */ /* 0x016fec0000010000 */
[----:B------:R-:W-:Y:S05]  /*09f0*/  @!P0 BRA `(.L_x_2698) ;  /* 0x000001b800008947 */ /* 0x000fea0003800000 */
.L_x_2699:
        /* <DEDUP_REMOVED lines=8> */
[----:B-1----:R-:W-:-:S06]  /*0a80*/  ULEA UR4, UR5, UR4, 0x18 ;  /* 0x0000000405047291 */ /* 0x002fcc000f8ec03f */
[----:B------:R-:W-:Y:S01]  /*0a90*/  IMAD.U32 R16, RZ, RZ, UR4 ;  /* 0x00000004ff107e24 */ /* 0x000fe2000f8e00ff */
[----:B------:R-:W-:-:S04]  /*0aa0*/  ULDC UR4, c[0x0][0xc3c] ;  /* 0x00030f0000047ab9 */ /* 0x000fc80000000800 */
[----:B------:R-:W1:Y:S01]  /*0ab0*/  LDS.128 R24, [R16+0x348d0] ;  /* 0x0348d00010187984 */ /* 0x000e620000000c00 */
[----:B------:R-:W-:Y:S06]  /*0ac0*/  BAR.ARV 0x4, 0x180 ;  /* 0x0106000000007b1d */ /* 0x000fec0000002000 */
[----:B-1----:R-:W-:-:S13]  /*0ad0*/  ISETP.GE.AND P0, PT, R27, UR4, PT ;  /* 0x000000041b007c0c */ /* 0x002fda000bf06270 */
[----:B------:R-:W-:Y:S05]  /*0ae0*/  @P0 BRA `(.L_x_2700) ;  /* 0x0000023000f00947 */ /* 0x000fea0003800000 */
[----:B------:R-:W2:Y:S01]  /*0af0*/  LDL R0, [R1+0x58] ;  /* 0x0000580001007983 */ /* 0x000ea20000100800 */
[----:B------:R-:W-:Y:S01]  /*0b00*/  VIADD R237, R4, 0xffffff80 ;  /* 0xffffff8004ed7836 */ /* 0x000fe20000000000 */
[----:B------:R-:W-:Y:S01]  /*0b10*/  R2UR UR4, R16 ;  /* 0x00000000100472ca */ /* 0x000fe200000e0000 */
[----:B------:R-:W-:Y:S01]  /*0b20*/  IMAD.MOV.U32 R212, RZ, RZ, RZ ;  /* 0x000000ffffd47224 */ /* 0x000fe200078e00ff */
[----:B------:R-:W-:Y:S01]  /*0b30*/  CS2R R188, SRZ ;  /* 0x0000000000bc7805 */ /* 0x000fe2000001ff00 */
[----:B------:R-:W-:Y:S01]  /*0b40*/  IMAD.MOV.U32 R17, RZ, RZ, RZ ;  /* 0x000000ffff117224 */ /* 0x000fe200078e00ff */
[----:B------:R-:W-:-:S09]  /*0b50*/  MOV R185, RZ ;  /* 0x000000ff00b97202 */ /* 0x000fd20000000f00 */
[----:B------:R-:W-:Y:S01]  /*0b60*/  UIADD3 UR4, UR4, 0x10400, URZ ;  /* 0x0001040004047890 */ /* 0x000fe2000fffe03f */
[----:B--2---:R-:W-:Y:S02]  /*0b70*/  R2UR UR5, R0 ;  /* 0x00000000000572ca */ /* 0x004fe400000e0000 */
[----:B------:R-:W-:-:S04]  /*0b80*/  SHF.R.S32.HI R0, RZ, 0x1f, R237 ;  /* 0x0000001fff007819 */ /* 0x000fc800000114ed */
[CC--:B------:R-:W-:Y:S02]  /*0b90*/  LEA.HI R3, R0.reuse, R237.reuse, RZ, 0x7 ;  /* 0x000000ed00037211 */ /* 0x0c0fe400078f38ff */
[----:B0-----:R-:W-:Y:S02]  /*0ba0*/  LEA.HI R2, R0, R237, RZ, 0x4 ;  /* 0x000000ed00027211 */ /* 0x001fe400078f20ff */
[----:B------:R-:W-:Y:S02]  /*0bb0*/  LOP3.LUT R4, R3, 0xffffff80, RZ, 0xc0, !PT ;  /* 0xffffff8003047812 */ /* 0x000fe400078ec0ff */
[----:B------:R-:W-:Y:S01]  /*0bc0*/  SHF.R.S32.HI R5, RZ, 0x4, R2 ;  /* 0x00000004ff057819 */ /* 0x000fe20000011402 */
[----:B------:R-:W-:Y:S01]  /*0bd0*/  ULOP3.LUT UR5, UR5, 0x1, URZ, 0xfc, !UPT ;  /* 0x0000000105057892 */ /* 0x000fe2000f8efc3f */
[----:B------:R-:W-:Y:S02]  /*0be0*/  IADD3 R225, R237, -R4, RZ ;  /* 0x80000004ede17210 */ /* 0x000fe40007ffe0ff */
[----:B------:R-:W-:-:S02]  /*0bf0*/  LOP3.LUT R4, R2, 0x3fffff0, RZ, 0xc0, !PT ;  /* 0x03fffff002047812 */ /* 0x000fc400078ec0ff */
[----:B------:R-:W-:Y:S02]  /*0c00*/  LEA.HI R2, R2, R5, RZ, 0x1 ;  /* 0x0000000502027211 */ /* 0x000fe400078f08ff */
[----:B------:R-:W-:Y:S01]  /*0c10*/  LEA.HI R197, R0, R237, RZ, 0x5 ;  /* 0x000000ed00c57211 */ /* 0x000fe200078f28ff */
[----:B------:R-:W-:Y:S01]  /*0c20*/  IMAD.IADD R4, R237, 0x1, -R4 ;  /* 0x00000001ed047824 */ /* 0x000fe200078e0a04 */
[----:B------:R-:W-:Y:S02]  /*0c30*/  LOP3.LUT R2, R2, 0x1ffffffe, RZ, 0xc0, !PT ;  /* 0x1ffffffe02027812 */ /* 0x000fe400078ec0ff */
[----:B------:R-:W-:Y:S02]  /*0c40*/  SHF.R.S32.HI R197, RZ, 0x5, R197 ;  /* 0x00000005ffc57819 */ /* 0x000fe400000114c5 */
[----:B------:R-:W-:Y:S01]  /*0c50*/  SHF.R.S32.HI R6, RZ, 0x1f, R225 ;  /* 0x0000001fff067819 */ /* 0x000fe200000114e1 */
[----:B------:R-:W-:Y:S01]  /*0c60*/  IMAD.IADD R2, R5, 0x1, -R2 ;  /* 0x0000000105027824 */ /* 0x000fe200078e0a02 */
[----:B------:R-:W-:Y:S01]  /*0c70*/  SHF.R.S32.HI R232, RZ, 0x7, R3 ;  /* 0x00000007ffe87819 */ /* 0x000fe20000011403 */
[----:B------:R-:W-:Y:S01]  /*0c80*/  IMAD R5, R197, 0x10, R4 ;  /* 0x00000010c5057824 */ /* 0x000fe200078e0204 */
[----:B------:R-:W-:-:S02]  /*0c90*/  LEA.HI R7, R6, R225, RZ, 0x2 ;  /* 0x000000e106077211 */ /* 0x000fc400078f10ff */
[----:B------:R-:W-:Y:S01]  /*0ca0*/  LEA.HI R6, R6, R225, RZ, 0x5 ;  /* 0x000000e106067211 */ /* 0x000fe200078f28ff */
[----:B------:R-:W-:Y:S01]  /*0cb0*/  IMAD R234, R5, 0x8, R2 ;  /* 0x0000000805ea7824 */ /* 0x000fe200078e0202 */
[----:B------:R-:W-:Y:S02]  /*0cc0*/  LEA.HI R2, R0, R237, RZ, 0x2 ;  /* 0x000000ed00027211 */ /* 0x000fe400078f10ff */
[--C-:B------:R-:W-:Y:S02]  /*0cd0*/  SHF.R.S32.HI R8, RZ, 0x2, R7.reuse ;  /* 0x00000002ff087819 */ /* 0x100fe40000011407 */
[----:B------:R-:W-:Y:S02]  /*0ce0*/  SHF.R.S32.HI R9, RZ, 0x1f, R7 ;  /* 0x0000001fff097819 */ /* 0x000fe40000011407 */
[----:B------:R-:W-:Y:S02]  /*0cf0*/  LOP3.LUT R214, R2, 0xfffffffc, RZ, 0xc0, !PT ;  /* 0xfffffffc02d67812 */ /* 0x000fe400078ec0ff */
[----:B------:R-:W-:-:S02]  /*0d00*/  LEA.HI R9, R9, R8, RZ, 0x3 ;  /* 0x0000000809097211 */ /* 0x000fc400078f18ff */
[----:B------:R-:W-:Y:S01]  /*0d10*/  SHF.R.S32.HI R184, RZ, 0x2, R2 ;  /* 0x00000002ffb87819 */ /* 0x000fe20000011402 */
[----:B------:R-:W-:Y:S01]  /*0d20*/  IMAD.IADD R214, R237, 0x1, -R214 ;  /* 0x00000001edd67824 */ /* 0x000fe200078e0ad6 */
[----:B------:R-:W-:Y:S02]  /*0d30*/  LOP3.LUT R9, R9, 0xfffffff8, RZ, 0xc0, !PT ;  /* 0xfffffff809097812 */ /* 0x000fe400078ec0ff */
[----:B------:R-:W-:Y:S01]  /*0d40*/  LEA.HI R3, R3, R232, RZ, 0x1 ;  /* 0x000000e803037211 */ /* 0x000fe200078f08ff */
[----:B------:R-:W-:Y:S01]  /*0d50*/  IMAD.SHL.U32 R22, R214, 0x4, RZ ;  /* 0x00000004d6167824 */ /* 0x000fe200078e00ff */
[----:B------:R-:W-:Y:S01]  /*0d60*/  SHF.R.S32.HI R5, RZ, 0x1f, R2 ;  /* 0x0000001fff057819 */ /* 0x000fe20000011402 */
[----:B------:R-:W-:Y:S01]  /*0d70*/  VIADD R213, R184, 0x40 ;  /* 0x00000040b8d57836 */ /* 0x000fe20000000000 */
[----:B------:R-:W-:Y:S01]  /*0d80*/  IADD3 R9, R8, -R9, RZ ;  /* 0x8000000908097210 */ /* 0x000fe20007ffe0ff */
[C---:B------:R-:W-:Y:S01]  /*0d90*/  VIADD R191, R22.reuse, 0x20 ;  /* 0x0000002016bf7836 */ /* 0x040fe20000000000 */
[----:B------:R-:W-:Y:S01]  /*0da0*/  SHF.R.S32.HI R6, RZ, 0x5, R6 ;  /* 0x00000005ff067819 */ /* 0x000fe20000011406 */
[----:B------:R-:W-:Y:S01]  /*0db0*/  IMAD.SHL.U32 R195, R213, 0x40, RZ ;  /* 0x00000040d5c37824 */ /* 0x000fe200078e00ff */
[----:B------:R-:W-:Y:S01]  /*0dc0*/  LOP3.LUT R3, R3, 0x3fffffe, RZ, 0xc0, !PT ;  /* 0x03fffffe03037812 */ /* 0x000fe200078ec0ff */
[----:B------:R-:W-:Y:S01]  /*0dd0*/  IMAD.IADD R186, R22, 0x1, R191 ;  /* 0x0000000116ba7824 */ /* 0x000fe200078e02bf */
[----:B------:R-:W-:Y:S01]  /*0de0*/  LEA.HI R5, R5, R184, RZ, 0x3 ;  /* 0x000000b805057211 */ /* 0x000fe200078f18ff */
[----:B------:R-:W-:Y:S01]  /*0df0*/  IMAD R6, R6, 0x10, R9 ;  /* 0x0000001006067824 */ /* 0x000fe200078e0209 */
[----:B------:R-:W-:Y:S01]  /*0e00*/  SHF.R.S32.HI R2, RZ, 0x1f, R213 ;  /* 0x0000001fff027819 */ /* 0x000fe200000114d5 */
[----:B------:R-:W-:Y:S01]  /*0e10*/  IMAD.IADD R3, R232, 0x1, -R3 ;  /* 0x00000001e8037824 */ /* 0x000fe200078e0a03 */
[----:B------:R-:W-:Y:S01]  /*0e20*/  LOP3.LUT R5, R5, 0xfffffff8, RZ, 0xc0, !PT ;  /* 0xfffffff805057812 */ /* 0x000fe200078ec0ff */
[----:B------:R-:W-:Y:S01]  /*0e30*/  IMAD.SHL.U32 R18, R214, 0x8, RZ ;  /* 0x00000008d6127824 */ /* 0x000fe200078e00ff */
[----:B------:R-:W-:Y:S01]  /*0e40*/  LEA.HI R2, R2, R213, RZ, 0x3 ;  /* 0x000000d502027211 */ /* 0x000fe200078f18ff */
[----:B------:R-:W-:Y:S01]  /*0e50*/  VIADD R193, R22, 0x10 ;  /* 0x0000001016c17836 */ /* 0x000fe20000000000 */
[----:B------:R-:W-:Y:S01]  /*0e60*/  LEA R233, R3, R6, 0x6 ;  /* 0x0000000603e97211 */ /* 0x000fe200078e30ff */
[----:B------:R-:W-:Y:S01]  /*0e70*/  IMAD.IADD R224, R184, 0x1, -R5 ;  /* 0x00000001b8e07824 */ /* 0x000fe200078e0a05 */
[----:B------:R-:W-:Y:S01]  /*0e80*/  IADD3 R190, R22, 0x40, RZ ;  /* 0x0000004016be7810 */ /* 0x000fe20007ffe0ff */
[----:B------:R-:W-:Y:S01]  /*0e90*/  IMAD.SHL.U32 R2, R2, 0x40, RZ ;  /* 0x0000004002027824 */ /* 0x000fe200078e00ff */
[----:B------:R-:W-:Y:S01]  /*0ea0*/  SHF.R.S32.HI R3, RZ, 0x1f, R186 ;  /* 0x0000001fff037819 */ /* 0x000fe200000114ba */
[----:B------:R-:W-:Y:S01]  /*0eb0*/  IMAD.SHL.U32 R196, R224, 0x40, RZ ;  /* 0x00000040e0c47824 */ /* 0x000fe200078e00ff */
[----:B------:R-:W-:Y:S01]  /*0ec0*/  LOP3.LUT R195, R195, 0x1c0, RZ, 0xc0, !PT ;  /* 0x000001c0c3c37812 */ /* 0x000fe200078ec0ff */
[C---:B------:R-:W-:Y:S01]  /*0ed0*/  IMAD.IADD R187, R22.reuse, 0x1, R190 ;  /* 0x0000000116bb7824 */ /* 0x040fe200078e02be */
[CC--:B------:R-:W-:Y:S01]  /*0ee0*/  LEA.HI R217, R3.reuse, R186.reuse, RZ, 0x3 ;  /* 0x000000ba03d97211 */ /* 0x0c0fe200078f18ff */
[C---:B------:R-:W-:Y:S01]  /*0ef0*/  VIADD R192, R22.reuse, 0x30 ;  /* 0x0000003016c07836 */ /* 0x040fe20000000000 */
[----:B------:R-:W-:Y:S01]  /*0f00*/  LEA.HI R3, R3, R186, RZ, 0x6 ;  /* 0x000000ba03037211 */ /* 0x000fe200078f30ff */
[----:B------:R-:W-:Y:S01]  /*0f10*/  VIADD R194, R22, 0x50 ;  /* 0x0000005016c27836 */ /* 0x000fe20000000000 */
[----:B------:R-:W-:-:S02]  /*0f20*/  LOP3.LUT R199, R2, 0xfffffe00, RZ, 0xc0, !PT ;  /* 0xfffffe0002c77812 */ /* 0x000fc400078ec0ff */
[----:B------:R-:W-:Y:S02]  /*0f30*/  LOP3.LUT R196, R196, 0x1c0, RZ, 0xc0, !PT ;  /* 0x000001c0c4c47812 */ /* 0x000fe400078ec0ff */
[----:B------:R-:W-:Y:S02]  /*0f40*/  SHF.L.U32 R2, R3, 0x7, RZ ;  /* 0x0000000703027819 */ /* 0x000fe400000006ff */
[----:B------:R-:W-:Y:S02]  /*0f50*/  SHF.R.U32.HI R231, RZ, 0x3, R195 ;  /* 0x00000003ffe77819 */ /* 0x000fe400000116c3 */
[----:B------:R-:W-:Y:S02]  /*0f60*/  SHF.R.S32.HI R4, RZ, 0x1f, R187 ;  /* 0x0000001fff047819 */ /* 0x000fe400000114bb */
[----:B------:R-:W-:Y:S02]  /*0f70*/  LOP3.LUT R10, R195, 0x38, R217, 0xf8, !PT ;  /* 0x00000038c30a7812 */ /* 0x000fe400078ef8d9 */
[----:B------:R-:W-:-:S02]  /*0f80*/  SHF.R.U32.HI R198, RZ, 0x3, R196 ;  /* 0x00000003ffc67819 */ /* 0x000fc400000116c4 */
[----:B------:R-:W-:Y:S02]  /*0f90*/  LOP3.LUT R3, R196, 0x38, R217, 0xf8, !PT ;  /* 0x00000038c4037812 */ /* 0x000fe400078ef8d9 */
[----:B------:R-:W-:Y:S02]  /*0fa0*/  LOP3.LUT R2, R2, 0xffffe000, RZ, 0xc0, !PT ;  /* 0xffffe00002027812 */ /* 0x000fe400078ec0ff */
[----:B------:R-:W-:Y:S02]  /*0fb0*/  LEA.HI R5, R4, R187, RZ, 0x6 ;  /* 0x000000bb04057211 */ /* 0x000fe400078f30ff */
[----:B------:R-:W-:Y:S02]  /*0fc0*/  LOP3.LUT R9, R10, R231, RZ, 0x3c, !PT ;  /* 0x000000e70a097212 */ /* 0x000fe400078e3cff */
[----:B------:R-:W-:Y:S01]  /*0fd0*/  LEA.HI R0, R0, R237, RZ, 0x3 ;  /* 0x000000ed00007211 */ /* 0x000fe200078f18ff */
[----:B------:R-:W-:Y:S01]  /*0fe0*/  IMAD.SHL.U32 R8, R5, 0x80, RZ ;  /* 0x0000008005087824 */ /* 0x000fe200078e00ff */
[----:B------:R-:W-:Y:S01]  /*0ff0*/  LOP3.LUT R6, R3, R198, RZ, 0x3c, !PT ;  /* 0x000000c603067212 */ /* 0x000fe200078e3cff */
[----:B------:R-:W-:Y:S01]  /*1000*/  IMAD R3, R197, 0x200, R2 ;  /* 0x00000200c5037824 */ /* 0x000fe200078e0202 */
[----:B------:R-:W-:-:S02]  /*1010*/  IADD3 R9, R9, R2, R199 ;  /* 0x0000000209097210 */ /* 0x000fc40007ffe0c7 */
[----:B------:R-:W-:Y:S01]  /*1020*/  LOP3.LUT R2, R0, 0xfffffff8, RZ, 0xc0, !PT ;  /* 0xfffffff800027812 */ /* 0x000fe200078ec0ff */
[----:B------:R-:W-:Y:S01]  /*1030*/  IMAD.IADD R6, R3, 0x1, R6 ;  /* 0x0000000103067824 */ /* 0x000fe200078e0206 */
[----:B------:R-:W-:Y:S01]  /*1040*/  LEA.HI R4, R4, R187, RZ, 0x3 ;  /* 0x000000bb04047211 */ /* 0x000fe200078f18ff */
[----:B------:R-:W-:Y:S01]  /*1050*/  IMAD.U32 R3, RZ, RZ, UR5 ;  /* 0x00000005ff037e24 */ /* 0x000fe2000f8e00ff */
[----:B------:R-:W-:Y:S01]  /*1060*/  LOP3.LUT R8, R8, 0xffffe000, RZ, 0xc0, !PT ;  /* 0xffffe00008087812 */ /* 0x000fe200078ec0ff */
[----:B------:R-:W-:Y:S01]  /*1070*/  IMAD.IADD R207, R237, 0x1, -R2 ;  /* 0x00000001edcf7824 */ /* 0x000fe200078e0a02 */
[--C-:B------:R-:W-:Y:S02]  /*1080*/  LOP3.LUT R5, R196, 0x38, R4.reuse, 0xf8, !PT ;  /* 0x00000038c4057812 */ /* 0x100fe400078ef804 */
[----:B------:R-:W-:Y:S01]  /*1090*/  LEA.HI R2, R214, R214, RZ, 0x1 ;  /* 0x000000d6d6027211 */ /* 0x000fe200078f08ff */
[----:B------:R0:W-:Y:S01]  /*10a0*/  STL [R1+0x24], R3 ;  /* 0x0000240301007387 */ /* 0x0001e20000100800 */
[----:B------:R-:W-:Y:S01]  /*10b0*/  LOP3.LUT R12, R195, 0x38, R4, 0xf8, !PT ;  /* 0x00000038c30c7812 */ /* 0x000fe200078ef804 */
[----:B------:R-:W-:Y:S01]  /*10c0*/  IMAD.SHL.U32 R203, R207, 0x8, RZ ;  /* 0x00000008cfcb7824 */ /* 0x000fe200078e00ff */
[----:B------:R-:W-:Y:S01]  /*10d0*/  SHF.R.S32.HI R215, RZ, 0x3, R0 ;  /* 0x00000003ffd77819 */ /* 0x000fe20000011400 */
[----:B------:R-:W-:Y:S01]  /*10e0*/  IMAD.U32 R0, RZ, RZ, UR4 ;  /* 0x00000004ff007e24 */ /* 0x000fe2000f8e00ff */
[----:B------:R-:W-:Y:S01]  /*10f0*/  LOP3.LUT R10, R5, R198, RZ, 0x3c, !PT ;  /* 0x000000c6050a7212 */ /* 0x000fe200078e3cff */
[----:B------:R-:W-:Y:S01]  /*1100*/  IMAD R5, R197, 0x200, R8 ;  /* 0x00000200c5057824 */ /* 0x000fe200078e0208 */
[----:B------:R-:W-:-:S02]  /*1110*/  LOP3.LUT R12, R12, R231, RZ, 0x3c, !PT ;  /* 0x000000e70c0c7212 */ /* 0x000fc400078e3cff */
[----:B------:R1:W-:Y:S01]  /*1120*/  STL [R1+0x40], R0 ;  /* 0x0000400001007387 */ /* 0x0003e20000100800 */
[----:B0-----:R-:W-:Y:S02]  /*1130*/  LOP3.LUT R3, R2, 0x1ffffffe, RZ, 0xc0, !PT ;  /* 0x1ffffffe02037812 */ /* 0x001fe400078ec0ff */
[----:B------:R-:W-:Y:S02]  /*1140*/  LOP3.LUT R2, R195, 0x38, R18, 0xf8, !PT ;  /* 0x00000038c3027812 */ /* 0x000fe400078ef812 */
[----:B------:R-:W-:Y:S02]  /*1150*/  LOP3.LUT R204, R7, 0x7ffffffc, RZ, 0xc0, !PT ;  /* 0x7ffffffc07cc7812 */ /* 0x000fe400078ec0ff */
[----:B------:R-:W-:Y:S02]  /*1160*/  IADD3 R12, R12, R8, R199 ;  /* 0x000000080c0c7210 */ /* 0x000fe40007ffe0c7 */
[----:B------:R-:W-:Y:S01]  /*1170*/  IADD3 R5, R5, R10, RZ ;  /* 0x0000000a05057210 */ /* 0x000fe20007ffe0ff */
[----:B-1----:R-:W-:Y:S01]  /*1180*/  IMAD.IADD R0, R214, 0x1, -R3 ;  /* 0x00000001d6007824 */ /* 0x002fe200078e0a03 */
[----:B------:R-:W-:Y:S01]  /*1190*/  IADD3 R206, R203, 0x40, RZ ;  /* 0x00000040cbce7810 */ /* 0x000fe20007ffe0ff */
[----:B------:R-:W-:Y:S01]  /*11a0*/  IMAD.IADD R204, R225, 0x1, -R204 ;  /* 0x00000001e1cc7824 */ /* 0x000fe200078e0acc */
[----:B------:R-:W-:Y:S01]  /*11b0*/  LOP3.LUT R2, R199, R2, R231, 0xf6, !PT ;  /* 0x00000002c7027212 */ /* 0x000fe200078ef6e7 */
[----:B------:R-:W-:Y:S01]  /*11c0*/  IMAD R205, R0, 0x8, R233 ;  /* 0x0000000800cd7824 */ /* 0x000fe200078e02e9 */
[----:B------:R-:W-:-:S02]  /*11d0*/  SHF.R.S32.HI R236, RZ, 0x1f, R203 ;  /* 0x0000001fffec7819 */ /* 0x000fc400000114cb */
[----:B------:R-:W-:Y:S02]  /*11e0*/  SHF.R.S32.HI R223, RZ, 0x1f, R193 ;  /* 0x0000001fffdf7819 */ /* 0x000fe400000114c1 */
[----:B------:R-:W-:Y:S02]  /*11f0*/  SHF.R.S32.HI R235, RZ, 0x1f, R206 ;  /* 0x0000001fffeb7819 */ /* 0x000fe400000114ce */
[----:B------:R-:W-:Y:S02]  /*1200*/  SHF.R.S32.HI R222, RZ, 0x1f, R191 ;  /* 0x0000001fffde7819 */ /* 0x000fe400000114bf */
[----:B------:R-:W-:Y:S02]  /*1210*/  SHF.R.S32.HI R221, RZ, 0x1f, R192 ;  /* 0x0000001fffdd7819 */ /* 0x000fe400000114c0 */
[----:B------:R-:W-:Y:S02]  /*1220*/  SHF.R.S32.HI R220, RZ, 0x1f, R190 ;  /* 0x0000001fffdc7819 */ /* 0x000fe400000114be */
[----:B------:R-:W-:-:S02]  /*1230*/  SHF.R.S32.HI R219, RZ, 0x1f, R194 ;  /* 0x0000001fffdb7819 */ /* 0x000fc400000114c2 */
[----:B------:R-:W-:Y:S02]  /*1240*/  SHF.L.U32 R234, R234, 0x3, RZ ;  /* 0x00000003eaea7819 */ /* 0x000fe400000006ff */
[----:B------:R-:W-:Y:S02]  /*1250*/  SHF.R.S32.HI R217, RZ, 0x3, R217 ;  /* 0x00000003ffd97819 */ /* 0x000fe400000114d9 */
[----:B------:R-:W-:Y:S02]  /*1260*/  SHF.R.S32.HI R218, RZ, 0x3, R4 ;  /* 0x00000003ffda7819 */ /* 0x000fe40000011404 */
[----:B------:R-:W-:Y:S02]  /*1270*/  LEA R229, R2, UR4, 0x1 ;  /* 0x0000000402e57c11 */ /* 0x000fe4000f8e08ff */
[----:B------:R-:W-:Y:S02]  /*1280*/  LEA R227, R9, UR4, 0x1 ;  /* 0x0000000409e37c11 */ /* 0x000fe4000f8e08ff */
[----:B------:R-:W-:-:S02]  /*1290*/  LEA R226, R12, UR4, 0x1 ;  /* 0x000000040ce27c11 */ /* 0x000fc4000f8e08ff */
[----:B------:R-:W-:Y:S02]  /*12a0*/  LEA R230, R6, UR4, 0x1 ;  /* 0x0000000406e67c11 */ /* 0x000fe4000f8e08ff */
[----:B------:R-:W-:-:S07]  /*12b0*/  LEA R228, R5, UR4, 0x1 ;  /* 0x0000000405e47c11 */ /* 0x000fce000f8e08ff */
.L_x_2924:
[----:B0-2-4-:R-:W0:Y:S01]  /*12c0*/  LDC.64 R2, c[0x0][0xc88] ;  /* 0x00032200ff027b82 */ /* 0x015e220000000a00 */
[----:B------:R-:W-:Y:S01]  /*12d0*/  ULDC.64 UR4, c[0x0][0xa28] ;  /* 0x00028a0000047ab9 */ /* 0x000fe20000000a00 */
[----:B------:R-:W-:Y:S01]  /*12e0*/  ULDC.64 UR8, c[0x0][0xa18] ;  /* 0x0002860000087ab9 */ /* 0x000fe20000000a00 */
[----:B------:R-:W-:Y:S01]  /*12f0*/  ULDC.64 UR6, c[0x0][0xa08] ;  /* 0x0002820000067ab9 */ /* 0x000fe20000000a00 */
[----:B0-----:R-:W-:-:S05]  /*1300*/  IMAD.WIDE R2, R27, 0x4, R2 ;  /* 0x000000041b027825 */ /* 0x001fca00078e0202 */
[----:B------:R-:W2:Y:S01]  /*1310*/  LDG.E R211, desc[UR60][R2.64] ;  /* 0x0000003c02d37981 */ /* 0x000ea2000c1e1900 */
[----:B------:R-:W-:Y:S01]  /*1320*/  ISETP.NE.U32.AND P2, PT, RZ, UR4, PT ;  /* 0x00000004ff007c0c */ /* 0x000fe2000bf45070 */
[----:B------:R-:W-:Y:S01]  /*1330*/  IMAD.MOV.U32 R9, RZ, RZ, RZ ;  /* 0x000000ffff097224 */ /* 0x000fe200078e00ff */
[----:B------:R-:W-:Y:S01]  /*1340*/  ISETP.NE.U32.AND P1, PT, RZ, UR8, PT ;  /* 0x00000008ff007c0c */ /* 0x000fe2000bf25070 */
[----:B------:R-:W-:Y:S01]  /*1350*/  IMAD.MOV.U32 R117, RZ, RZ, RZ ;  /* 0x000000ffff757224 */ /* 0x000fe200078e00ff */
[----:B------:R-:W-:Y:S02]  /*1360*/  ISETP.NE.AND.EX P2, PT, RZ, UR5, PT, P2 ;  /* 0x00000005ff007c0c */ /* 0x000fe4000bf45320 */
[----:B------:R-:W-:Y:S02]  /*1370*/  ISETP.NE.AND.EX P1, PT, RZ, UR9, PT, P1 ;  /* 0x00000009ff007c0c */ /* 0x000fe4000bf25310 */
[----:B------:R-:W-:-:S04]  /*1380*/  ISETP.NE.U32.AND P0, PT, RZ, UR6, PT ;  /* 0x00000006ff007c0c */ /* 0x000fc8000bf05070 */
        /* <DEDUP_REMOVED lines=9> */
[----:B---3--:R-:W-:Y:S02]  /*1420*/  @P1 IADD3 R4, P2, R209, UR8, RZ ;  /* 0x00000008d1041c10 */ /* 0x008fe4000ff5e0ff */
[----:B------:R-:W-:Y:S01]  /*1430*/  MOV R201, UR4 ;  /* 0x0000000400c97c02 */ /* 0x000fe20008000f00 */
[----:B------:R-:W-:Y:S01]  /*1440*/  ULDC.64 UR4, c[0x0][0x418] ;  /* 0x0001060000047ab9 */ /* 0x000fe20000000a00 */
[C---:B------:R-:W-:Y:S02]  /*1450*/  IADD3.X R7, R210.reuse, UR7, RZ, P4, !PT ;  /* 0x00000007d2077c10 */ /* 0x040fe4000a7fe4ff */
[----:B------:R-:W-:Y:S01]  /*1460*/  @P1 IADD3.X R5, R210, UR9, RZ, P2, !PT ;  /* 0x00000009d2051c10 */ /* 0x000fe200097fe4ff */
[----:B------:R-:W-:Y:S02]  /*1470*/  UISETP.NE.U32.AND UP0, UPT, UR4, URZ, UPT ;  /* 0x0000003f0400728c */ /* 0x000fe4000bf05070 */
[----:B------:R0:W5:Y:S01]  /*1480*/  @P0 LDG.E R117, desc[UR60][R6.64] ;  /* 0x0000003c06750981 */ /* 0x000162000c1e1900 */
[----:B------:R-:W-:Y:S01]  /*1490*/  ULDC UR4, c[0x0][0x424] ;  /* 0x0001090000047ab9 */ /* 0x000fe20000000800 */
[----:B------:R-:W-:-:S02]  /*14a0*/  ULDC.64 UR8, c[0x0][0xa20] ;  /* 0x0002880000087ab9 */ /* 0x000fc40000000a00 */
[----:B------:R0:W5:Y:S01]  /*14b0*/  @P1 LDG.E R201, desc[UR60][R4.64] ;  /* 0x0000003c04c91981 */ /* 0x000162000c1e1900 */
[----:B------:R-:W-:Y:S01]  /*14c0*/  UISETP.NE.AND.EX UP0, UPT, UR5, URZ, UPT, UP0 ;  /* 0x0000003f0500728c */ /* 0x000fe2000bf05300 */
[----:B------:R-:W-:Y:S02]  /*14d0*/  ISETP.NE.U32.AND P2, PT, RZ, UR8, PT ;  /* 0x00000008ff007c0c */ /* 0x000fe4000bf45070 */
[----:B------:R-:W-:Y:S01]  /*14e0*/  ULDC UR5, c[0x0][0x2f0] ;  /* 0x0000bc0000057ab9 */ /* 0x000fe20000000800 */
[----:B------:R-:W-:Y:S01]  /*14f0*/  USEL UR4, UR4, 0x1, UP0 ;  /* 0x0000000104047887 */ /* 0x000fe20008000000 */
[----:B------:R-:W-:-:S03]  /*1500*/  ISETP.NE.AND.EX P2, PT, RZ, UR9, PT, P2 ;  /* 0x00000009ff007c0c */ /* 0x000fc6000bf45320 */
[----:B------:R-:W-:-:S03]  /*1510*/  UIMAD UR4, UR4, UR5, URZ ;  /* 0x00000005040472a4 */ /* 0x000fc6000f8e023f */
[----:B------:R-:W-:Y:S01]  /*1520*/  ULDC UR5, c[0x0][0x348] ;  /* 0x0000d20000057ab9 */ /* 0x000fe20000000800 */
[----:B------:R-:W-:Y:S02]  /*1530*/  IMAD.MOV.U32 R208, RZ, RZ, R26 ;  /* 0x000000ffffd07224 */ /* 0x000fe400078e001a */
        /* <DEDUP_REMOVED lines=11> */
.L_x_2701:
[----:B------:R-:W-:Y:S01]  /*15f0*/  IMAD.U32 R24, RZ, RZ, UR5 ;  /* 0x00000005ff187e24 */ /* 0x000fe2000f8e00ff */
[----:B------:R-:W-:Y:S01]  /*1600*/  MOV R28, UR4 ;  /* 0x00000004001c7c02 */ /* 0x000fe20008000f00 */
[----:B------:R-:W-:Y:S06]  /*1610*/  @!P2 BRA `(.L_x_2702) ;  /* 0x000000000010a947 */ /* 0x000fec0003800000 */
[----:B------:R-:W-:-:S04]  /*1620*/  IADD3 R2, P0, R209, UR8, RZ ;  /* 0x00000008d1027c10 */ /* 0x000fc8000ff1e0ff */
[----:B------:R-:W-:-:S05]  /*1630*/  IADD3.X R3, R210, UR9, RZ, P0, !PT ;  /* 0x00000009d2037c10 */ /* 0x000fca00087fe4ff */
[----:B------:R0:W5:Y:S01]  /*1640*/  LDG.E R28, desc[UR60][R2.64] ;  /* 0x0000003c021c7981 */ /* 0x000162000c1e1900 */
[----:B------:R-:W-:Y:S05]  /*1650*/  BRA `(.L_x_2703) ;  /* 0x0000000000107947 */ /* 0x000fea0003800000 */
.L_x_2702:
[----:B------:R-:W-:Y:S05]  /*1660*/  @!P0 BRA `(.L_x_2703) ;  /* 0x00000000000c8947 */ /* 0x000fea0003800000 */
[----:B------:R-:W2:Y:S04]  /*1670*/  LDG.E R3, desc[UR60][R6.64] ;  /* 0x0000003c06037981 */ /* 0x000ea8000c1e1900 */
[----:B------:R-:W2:Y:S02]  /*1680*/  LDG.E R28, desc[UR60][R6.64+0x4] ;  /* 0x0000043c061c7981 */ /* 0x000ea4000c1e1900 */
[----:B--2---:R-:W-:-:S07]  /*1690*/  IMAD.IADD R28, R28, 0x1, -R3 ;  /* 0x000000011c1c7824 */ /* 0x004fce00078e0a03 */
.L_x_2703:
[----:B------:R-:W-:Y:S01]  /*16a0*/  ULDC.64 UR4, c[0x0][0xa10] ;  /* 0x0002840000047ab9 */ /* 0x000fe20000000a00 */
[----:B------:R-:W1:Y:S01]  /*16b0*/  LDC R6, c[0x0][0x448] ;  /* 0x00011200ff067b82 */ /* 0x000e620000000800 */
[----:B------:R-:W-:-:S04]  /*16c0*/  ISETP.NE.U32.AND P0, PT, RZ, UR4, PT ;  /* 0x00000004ff007c0c */ /* 0x000fc8000bf05070 */
[----:B------:R-:W-:Y:S01]  /*16d0*/  ISETP.NE.AND.EX P0, PT, RZ, UR5, PT, P0 ;  /* 0x00000005ff007c0c */ /* 0x000fe2000bf05300 */
[----:B------:R-:W-:-:S12]  /*16e0*/  ULDC.64 UR4, c[0x0][0xa30] ;  /* 0x00028c0000047ab9 */ /* 0x000fd80000000a00 */
[----:B0-----:R-:W0:Y:S02]  /*16f0*/  @P0 LDC.64 R2, c[0x0][0xa10] ;  /* 0x00028400ff020b82 */ /* 0x001e240000000a00 */
[----:B0-----:R-:W-:-:S05]  /*1700*/  @P0 IMAD.WIDE R2, R27, 0x4, R2 ;  /* 0x000000041b020825 */ /* 0x001fca00078e0202 */
[----:B------:R-:W2:Y:S04]  /*1710*/  @P0 LDG.E R0, desc[UR60][R2.64] ;  /* 0x0000003c02000981 */ /* 0x000ea8000c1e1900 */
[----:B------:R0:W2:Y:S01]  /*1720*/  @P0 LDG.E R7, desc[UR60][R2.64+0x4] ;  /* 0x0000043c02070981 */ /* 0x0000a2000c1e1900 */
[----:B------:R-:W-:Y:S01]  /*1730*/  ISETP.NE.U32.AND P1, PT, RZ, UR4, PT ;  /* 0x00000004ff007c0c */ /* 0x000fe2000bf25070 */
[----:B-----5:R-:W-:-:S03]  /*1740*/  IMAD.MOV.U32 R140, RZ, RZ, R28 ;  /* 0x000000ffff8c7224 */ /* 0x020fc600078e001c */
[----:B------:R-:W-:-:S13]  /*1750*/  ISETP.NE.AND.EX P1, PT, RZ, UR5, PT, P1 ;  /* 0x00000005ff007c0c */ /* 0x000fda000bf25310 */
[----:B------:R-:W-:-:S04]  /*1760*/  @P1 IADD3 R4, P2, R209, UR4, RZ ;  /* 0x00000004d1041c10 */ /* 0x000fc8000ff5e0ff */
[----:B------:R-:W-:-:S05]  /*1770*/  @P1 IADD3.X R5, R210, UR5, RZ, P2, !PT ;  /* 0x00000005d2051c10 */ /* 0x000fca00097fe4ff */
[----:B------:R3:W5:Y:S01]  /*1780*/  @P1 LDG.E R140, desc[UR60][R4.64] ;  /* 0x0000003c048c1981 */ /* 0x000762000c1e1900 */
[----:B-1----:R-:W-:Y:S01]  /*1790*/  ISETP.NE.AND P1, PT, R6, 0x1, PT ;  /* 0x000000010600780c */ /* 0x002fe20003f25270 */
[----:B------:R-:W-:Y:S02]  /*17a0*/  IMAD.SHL.U32 R200, R25, 0x80, RZ ;  /* 0x0000008019c87824 */ /* 0x000fe400078e00ff */
[----:B------:R-:W-:Y:S02]  /*17b0*/  IMAD.IADD R9, R28, 0x1, -R9 ;  /* 0x000000011c097824 */ /* 0x000fe400078e0a09 */
[----:B0-----:R-:W-:-:S03]  /*17c0*/  VIADD R2, R200, 0x7f ;  /* 0x0000007fc8027836 */ /* 0x001fc60000000000 */
[----:B------:R-:W-:-:S04]  /*17d0*/  IADD3 R120, -R9, RZ, RZ ;  /* 0x000000ff09787210 */ /* 0x000fc80007ffe1ff */
[----:B------:R-:W-:Y:S01]  /*17e0*/  VIMNMX R120, RZ, R120, !PT ;  /* 0x00000078ff787248 */ /* 0x000fe20007fe0100 */
[----:B------:R-:W0:Y:S08]  /*17f0*/  @P1 LDC R11, c[0x0][0x44c] ;  /* 0x00011300ff0b1b82 */ /* 0x000e300000000800 */
[----:B------:R-:W1:Y:S01]  /*1800*/  @P1 LDC R3, c[0x0][0x450] ;  /* 0x00011400ff031b82 */ /* 0x000e620000000800 */
[----:B--2---:R-:W-:Y:S01]  /*1810*/  @P0 IADD3 R24, -R0, R7, RZ ;  /* 0x0000000700180210 */ /* 0x004fe20007ffe1ff */
[----:B0-----:R-:W-:-:S04]  /*1820*/  @P1 IMAD.HI.U32 R0, R2, R11, RZ ;  /* 0x0000000b02001227 */ /* 0x001fc800078e00ff */
[----:B------:R-:W-:Y:S01]  /*1830*/  IMAD.IADD R202, R9, 0x1, R24 ;  /* 0x0000000109ca7824 */ /* 0x000fe200078e0218 */
[----:B-1----:R-:W-:-:S03]  /*1840*/  @P1 SHF.R.U32.HI R2, RZ, R3, R0 ;  /* 0x00000003ff021219 */ /* 0x002fc60000011600 */
[C---:B------:R-:W-:Y:S01]  /*1850*/  VIADD R0, R202.reuse, 0x7f ;  /* 0x0000007fca007836 */ /* 0x040fe20000000000 */
[----:B------:R-:W-:-:S04]  /*1860*/  IADD3 R145, R202, 0x80, -R201 ;  /* 0x00000080ca917810 */ /* 0x000fc80007ffe8c9 */
[----:B------:R-:W-:Y:S01]  /*1870*/  SHF.R.S32.HI R3, RZ, 0x1f, R0 ;  /* 0x0000001fff037819 */ /* 0x000fe20000011400 */
[----:B------:R-:W-:-:S03]  /*1880*/  IMAD.IADD R2, R145, 0x1, R2 ;  /* 0x0000000191027824 */ /* 0x000fc600078e0202 */
[----:B------:R-:W-:Y:S02]  /*1890*/  LEA.HI R3, R3, R0, RZ, 0x7 ;  /* 0x0000000003037211 */ /* 0x000fe400078f38ff */
[----:B---3--:R-:W-:Y:S02]  /*18a0*/  SHF.R.S32.HI R5, RZ, 0x1f, R2 ;  /* 0x0000001fff057819 */ /* 0x008fe40000011402 */
[----:B------:R-:W-:Y:S02]  /*18b0*/  SHF.R.S32.HI R146, RZ, 0x7, R3 ;  /* 0x00000007ff927819 */ /* 0x000fe40000011403 */
[----:B------:R-:W-:-:S04]  /*18c0*/  LEA.HI R5, R5, R2, RZ, 0x7 ;  /* 0x0000000205057211 */ /* 0x000fc800078f38ff */
[----:B------:R-:W-:-:S04]  /*18d0*/  SHF.R.S32.HI R5, RZ, 0x7, R5 ;  /* 0x00000007ff057819 */ /* 0x000fc80000011405 */
[----:B------:R-:W-:-:S05]  /*18e0*/  VIMNMX R5, R146, R5, PT ;  /* 0x0000000592057248 */ /* 0x000fca0003fe0100 */
[----:B------:R-:W-:-:S05]  /*18f0*/  IMAD R5, R5, 0x80, -R9 ;  /* 0x0000008005057824 */ /* 0x000fca00078e0a09 */
[----:B------:R-:W-:-:S04]  /*1900*/  VIMNMX R5, R5, R24, PT ;  /* 0x0000001805057248 */ /* 0x000fc80003fe0100 */
[----:B------:R-:W-:Y:S02]  /*1910*/  ISETP.GT.AND P0, PT, R5, R120, PT ;  /* 0x000000780500720c */ /* 0x000fe40003f04270 */
[----:B------:R-:W-:-:S05]  /*1920*/  SHF.R.U32.HI R120, RZ, 0x7, R120 ;  /* 0x00000007ff787819 */ /* 0x000fca0000011678 */
[----:B------:R-:W-:-:S06]  /*1930*/  IMAD.MOV.U32 R2, RZ, RZ, R120 ;  /* 0x000000ffff027224 */ /* 0x000fcc00078e0078 */
[----:B------:R-:W-:-:S05]  /*1940*/  @P0 VIADD R0, R5, 0x7f ;  /* 0x0000007f05000836 */ /* 0x000fca0000000000 */
[----:B------:R-:W-:-:S04]  /*1950*/  @P0 SHF.R.S32.HI R3, RZ, 0x1f, R0 ;  /* 0x0000001fff030819 */ /* 0x000fc80000011400 */
[----:B------:R-:W-:-:S04]  /*1960*/  @P0 LEA.HI R3, R3, R0, RZ, 0x7 ;  /* 0x0000000003030211 */ /* 0x000fc800078f38ff */
[----:B------:R-:W-:Y:S02]  /*1970*/  @P0 SHF.R.S32.HI R2, RZ, 0x7, R3 ;  /* 0x00000007ff020819 */ /* 0x000fe40000011403 */
[----:B------:R-:W-:Y:S02]  /*1980*/  PLOP3.LUT P0, PT, PT, PT, PT, 0x80, 0x0 ;  /* 0x000000000000781c */ /* 0x000fe40003f0f070 */
[----:B------:R-:W-:-:S13]  /*1990*/  ISETP.GT.AND P1, PT, R2, R120, PT ;  /* 0x000000780200720c */ /* 0x000fda0003f24270 */
[----:B------:R-:W-:Y:S05]  /*19a0*/  @!P1 BRA `(.L_x_2704) ;  /* 0x00000088007c9947 */ /* 0x000fea0003800000 */
        /* <DEDUP_REMOVED lines=20> */
.L_x_2706:
[----:B------:R-:W-:Y:S05]  /*1af0*/  BSYNC B6 ;  /* 0x0000000000067941 */ /* 0x000fea0003800000 */
.L_x_2705:
        /* <DEDUP_REMOVED lines=20> */
.L_x_2708:
[----:B------:R-:W-:Y:S05]  /*1c40*/  BSYNC B6 ;  /* 0x0000000000067941 */ /* 0x000fea0003800000 */
.L_x_2707:
[----:B------:R-:W-:Y:S01]  /*1c50*/  ULDC.64 UR4, c[0x0][0x9f8] ;  /* 0x00027e0000047ab9 */ /* 0x000fe20000000a00 */
[----:B------:R-:W2:Y:S01]  /*1c60*/  LDL.LU R20, [R1+0x20] ;  /* 0x0000200001147983 */ /* 0x000ea20000300800 */
[----:B------:R-:W-:Y:S01]  /*1c70*/  ISETP.NE.U32.AND P0, PT, RZ, UR4, PT ;  /* 0x00000004ff007c0c */ /* 0x000fe2000bf05070 */
[----:B------:R-:W0:Y:S01]  /*1c80*/  LDC.64 R128, c[0x0][0x300] ;  /* 0x0000c000ff807b82 */ /* 0x000e220000000a00 */
[----:B------:R-:W-:Y:S01]  /*1c90*/  IMAD.IADD R117, R117, 0x1, R28 ;  /* 0x0000000175757824 */ /* 0x000fe200078e021c */
[----:B------:R-:W-:Y:S01]  /*1ca0*/  SHF.R.S32.HI R8, RZ, 0x1f, R26 ;  /* 0x0000001fff087819 */ /* 0x000fe2000001141a */
[----:B------:R-:W-:Y:S01]  /*1cb0*/  ULDC.64 UR6, c[0x0][0x330] ;  /* 0x0000cc0000067ab9 */ /* 0x000fe20000000a00 */
[----:B------:R-:W-:Y:S01]  /*1cc0*/  ISETP.NE.AND.EX P0, PT, RZ, UR5, PT, P0 ;  /* 0x00000005ff007c0c */ /* 0x000fe2000bf05300 */
[C---:B------:R-:W-:Y:S01]  /*1cd0*/  VIADD R3, R18.reuse, 0xa0 ;  /* 0x000000a012037836 */ /* 0x040fe20000000000 */
[----:B------:R-:W-:Y:S01]  /*1ce0*/  SHF.R.S32.HI R19, RZ, 0x1f, R18 ;  /* 0x0000001fff137819 */ /* 0x000fe20000011412 */
[C---:B------:R-:W-:Y:S01]  /*1cf0*/  VIADD R91, R18.reuse, 0x60 ;  /* 0x00000060125b7836 */ /* 0x040fe20000000000 */
[----:B------:R-:W-:Y:S01]  /*1d00*/  IADD3 R0, R18, 0x80, RZ ;  /* 0x0000008012007810 */ /* 0x000fe20007ffe0ff */
[----:B------:R-:W1:Y:S08]  /*1d10*/  LDC.64 R28, c[0x0][0x408] ;  /* 0x00010200ff1c7b82 */ /* 0x000e700000000a00 */
[----:B------:R-:W-:Y:S01]  /*1d20*/  @P0 IADD3 R4, P1, R209, UR4, RZ ;  /* 0x00000004d1040c10 */ /* 0x000fe2000ff3e0ff */
[----:B------:R-:W-:Y:S01]  /*1d30*/  ULDC UR4, c[0x0][0x2f4] ;  /* 0x0000bd0000047ab9 */ /* 0x000fe20000000800 */
[----:B------:R-:W3:Y:S02]  /*1d40*/  LDC R119, c[0x0][0x3f4] ;  /* 0x0000fd00ff777b82 */ /* 0x000ee40000000800 */
[----:B------:R-:W-:-:S05]  /*1d50*/  @P0 IADD3.X R5, R210, UR5, RZ, P1, !PT ;  /* 0x00000005d2050c10 */ /* 0x000fca0008ffe4ff */
[----:B------:R4:W2:Y:S01]  /*1d60*/  @P0 LDG.E R27, desc[UR60][R4.64] ;  /* 0x0000003c041b0981 */ /* 0x0008a2000c1e1900 */
[----:B------:R-:W-:Y:S01]  /*1d70*/  ISETP.GE.AND P2, PT, R186, UR4, PT ;  /* 0x00000004ba007c0c */ /* 0x000fe2000bf46270 */
[----:B------:R-:W-:Y:S01]  /*1d80*/  IMAD R7, R8, UR6, RZ ;  /* 0x0000000608077c24 */ /* 0x000fe2000f8e02ff */
[----:B------:R-:W-:Y:S01]  /*1d90*/  ISETP.GE.AND P1, PT, R3, UR4, PT ;  /* 0x0000000403007c0c */ /* 0x000fe2000bf26270 */
[----:B------:R-:W-:Y:S01]  /*1da0*/  IMAD.WIDE.U32 R94, R26, UR6, R18 ;  /* 0x000000061a5e7c25 */ /* 0x000fe2000f8e0012 */
[----:B------:R-:W-:Y:S01]  /*1db0*/  ISETP.GE.AND P0, PT, R18, UR4, PT ;  /* 0x0000000412007c0c */ /* 0x000fe2000bf06270 */
[----:B------:R-:W3:Y:S01]  /*1dc0*/  S2R R147, SR_TID.X ;  /* 0x0000000000937919 */ /* 0x000ee20000002100 */
[----:B------:R-:W-:Y:S01]  /*1dd0*/  SHF.R.S32.HI R3, RZ, 0x1f, R117 ;  /* 0x0000001fff037819 */ /* 0x000fe20000011475 */
[----:B------:R-:W-:Y:S01]  /*1de0*/  IMAD R7, R26, UR7, R7 ;  /* 0x000000071a077c24 */ /* 0x000fe2000f8e0207 */
[----:B------:R-:W-:Y:S01]  /*1df0*/  ISETP.GE.AND P3, PT, R0, UR4, PT ;  /* 0x0000000400007c0c */ /* 0x000fe2000bf66270 */
[----:B------:R-:W-:Y:S01]  /*1e00*/  ULDC.64 UR6, c[0x0][0xa08] ;  /* 0x0002820000067ab9 */ /* 0x000fe20000000a00 */
[----:B----4-:R-:W-:Y:S01]  /*1e10*/  SEL R4, RZ, 0xffffffff, P2 ;  /* 0xffffffffff047807 */ /* 0x010fe20001000000 */
[-C--:B0-----:R-:W-:Y:S01]  /*1e20*/  IMAD R10, R3, R128.reuse, RZ ;  /* 0x00000080030a7224 */ /* 0x081fe200078e02ff */
[----:B------:R-:W-:Y:S01]  /*1e30*/  SEL R0, RZ, 0x1, P0 ;  /* 0x00000001ff007807 */ /* 0x000fe20000000000 */
[----:B------:R-:W-:Y:S01]  /*1e40*/  IMAD.IADD R95, R95, 0x1, R7 ;  /* 0x000000015f5f7824 */ /* 0x000fe200078e0207 */
[----:B------:R-:W-:Y:S01]  /*1e50*/  ISETP.GE.AND P0, PT, R187, UR4, PT ;  /* 0x00000004bb007c0c */ /* 0x000fe2000bf06270 */
[----:B------:R-:W-:Y:S01]  /*1e60*/  IMAD.SHL.U32 R5, R4, 0x2, RZ ;  /* 0x0000000204057824 */ /* 0x000fe200078e00ff */
[----:B------:R-:W-:Y:S01]  /*1e70*/  ISETP.GE.AND P2, PT, R91, UR4, PT ;  /* 0x000000045b007c0c */ /* 0x000fe2000bf46270 */
[----:B------:R-:W-:Y:S01]  /*1e80*/  IMAD R9, R117, R129, R10 ;  /* 0x0000008175097224 */ /* 0x000fe200078e020a */
[----:B------:R-:W-:Y:S01]  /*1e90*/  SEL R7, RZ, 0x4, P0 ;  /* 0x00000004ff077807 */ /* 0x000fe20000000000 */
[----:B------:R-:W-:Y:S01]  /*1ea0*/  ULDC.64 UR4, c[0x0][0x308] ;  /* 0x0000c20000047ab9 */ /* 0x000fe20000000a00 */
[----:B------:R-:W-:Y:S01]  /*1eb0*/  LOP3.LUT R0, R5, 0x2, R0, 0xe2, !PT ;  /* 0x0000000205007812 */ /* 0x000fe200078ee200 */
[----:B------:R-:W-:Y:S01]  /*1ec0*/  IMAD.WIDE.U32 R4, R117, R128, RZ ;  /* 0x0000008075047225 */ /* 0x000fe200078e00ff */
[----:B------:R-:W-:-:S02]  /*1ed0*/  SEL R6, RZ, 0x8, P2 ;  /* 0x00000008ff067807 */ /* 0x000fc40001000000 */
[----:B------:R-:W-:Y:S01]  /*1ee0*/  SEL R11, RZ, 0x10, P3 ;  /* 0x00000010ff0b7807 */ /* 0x000fe20001800000 */
[----:B-1----:R-:W-:Y:S01]  /*1ef0*/  IMAD.WIDE.U32 R98, R184, R28, R18 ;  /* 0x0000001cb8627225 */ /* 0x002fe200078e0012 */
[----:B------:R-:W-:Y:S02]  /*1f00*/  LOP3.LUT R0, R6, R0, R7, 0xfe, !PT ;  /* 0x0000000006007212 */ /* 0x000fe400078efe07 */
[----:B------:R-:W-:Y:S01]  /*1f10*/  IADD3 R5, R5, R9, RZ ;  /* 0x0000000905057210 */ /* 0x000fe20007ffe0ff */
[----:B------:R-:W-:Y:S01]  /*1f20*/  IMAD R7, R8, UR4, RZ ;  /* 0x0000000408077c24 */ /* 0x000fe2000f8e02ff */
[----:B------:R-:W-:Y:S01]  /*1f30*/  ISETP.NE.U32.AND P0, PT, RZ, UR6, PT ;  /* 0x00000006ff007c0c */ /* 0x000fe2000bf05070 */
        /* <DEDUP_REMOVED lines=9> */
[----:B------:R-:W-:-:S02]  /*1fd0*/  SHF.R.S32.HI R23, RZ, 0x1f, R22 ;  /* 0x0000001fff177819 */ /* 0x000fc40000011416 */
[-C--:B---3--:R-:W-:Y:S01]  /*1fe0*/  ISETP.GE.AND P3, PT, R18, R119.reuse, PT ;  /* 0x000000771200720c */ /* 0x088fe20003f66270 */
[-C--:B------:R-:W-:Y:S01]  /*1ff0*/  IMAD R8, R142, R28.reuse, RZ ;  /* 0x0000001c8e087224 */ /* 0x080fe200078e02ff */
[-C--:B------:R-:W-:Y:S01]  /*2000*/  ISETP.GE.AND P2, PT, R186, R119.reuse, PT ;  /* 0x00000077ba00720c */ /* 0x080fe20003f46270 */
[CC--:B------:R-:W-:Y:S01]  /*2010*/  IMAD.WIDE.U32 R96, R184.reuse, R28.reuse, R22 ;  /* 0x0000001cb8607225 */ /* 0x0c0fe200078e0016 */
[----:B------:R-:W-:Y:S02]  /*2020*/  ISETP.GE.AND P4, PT, R187, R119, PT ;  /* 0x00000077bb00720c */ /* 0x000fe40003f86270 */
[----:B------:R-:W-:Y:S01]  /*2030*/  MOV R121, 0x20 ;  /* 0x0000002000797802 */ /* 0x000fe20000000f00 */
[----:B------:R-:W-:Y:S01]  /*2040*/  IMAD R13, R184, R29, R8 ;  /* 0x0000001db80d7224 */ /* 0x000fe200078e0208 */
[C---:B------:R-:W-:Y:S02]  /*2050*/  SHF.L.U64.HI R126, R128.reuse, 0x7, R129 ;  /* 0x00000007807e7819 */ /* 0x040fe40000010281 */
[----:B------:R-:W-:Y:S01]  /*2060*/  SHF.L.U32 R132, R128, 0x6, RZ ;  /* 0x0000000680847819 */ /* 0x000fe200000006ff */
[----:B------:R-:W-:Y:S01]  /*2070*/  IMAD.IADD R97, R97, 0x1, R13 ;  /* 0x0000000161617824 */ /* 0x000fe200078e020d */
[----:B------:R-:W-:Y:S01]  /*2080*/  SHF.R.S32.HI R143, RZ, 0x1f, R213 ;  /* 0x0000001fff8f7819 */ /* 0x000fe200000114d5 */
[----:B------:R-:W-:Y:S01]  /*2090*/  IMAD.IADD R99, R13, 0x1, R99 ;  /* 0x000000010d637824 */ /* 0x000fe200078e0263 */
[----:B------:R-:W-:Y:S01]  /*20a0*/  LEA.HI R147, R147, 0x8, RZ, 0x19 ;  /* 0x0000000893937811 */ /* 0x000fe200078fc8ff */
[----:B-----5:R-:W-:-:S04]  /*20b0*/  IMAD.WIDE.U32 R96, R140, R28, R96 ;  /* 0x0000001c8c607225 */ /* 0x020fc800078e0060 */
[-C--:B0-----:R-:W-:Y:S01]  /*20c0*/  IMAD.WIDE.U32 R100, R184, R4.reuse, R22 ;  /* 0x00000004b8647225 */ /* 0x081fe200078e0016 */
[C-C-:B------:R-:W-:Y:S02]  /*20d0*/  SHF.L.U64.HI R127, R4.reuse, 0x7, R5.reuse ;  /* 0x00000007047f7819 */ /* 0x140fe40000010205 */
[----:B------:R-:W-:Y:S01]  /*20e0*/  SHF.L.U64.HI R104, R4, 0x6, R5 ;  /* 0x0000000604687819 */ /* 0x000fe20000010205 */
[----:B------:R-:W-:-:S04]  /*20f0*/  IMAD.WIDE.U32 R102, R184, R4, R18 ;  /* 0x00000004b8667225 */ /* 0x000fc800078e0012 */
[----:B------:R-:W-:-:S04]  /*2100*/  IMAD.WIDE.U32 R98, R140, R28, R98 ;  /* 0x0000001c8c627225 */ /* 0x000fc800078e0062 */
[----:B------:R-:W-:Y:S01]  /*2110*/  IMAD.SHL.U32 R105, R4, 0x40, RZ ;  /* 0x0000004004697824 */ /* 0x000fe200078e00ff */
[----:B--2---:R-:W-:-:S04]  /*2120*/  LOP3.LUT R20, R20, 0xfffffffe, RZ, 0xc0, !PT ;  /* 0xfffffffe14147812 */ /* 0x004fc800078ec0ff */
[----:B------:R-:W-:-:S05]  /*2130*/  @P4 LOP3.LUT R20, R20, 0x1, RZ, 0xfc, !PT ;  /* 0x0000000114144812 */ /* 0x000fca00078efcff */
[----:B------:R0:W-:Y:S01]  /*2140*/  STL [R1+0x20], R20 ;  /* 0x0000201401007387 */ /* 0x0001e20000100800 */
[----:B------:R-:W-:Y:S02]  /*2150*/  SHF.R.S32.HI R0, RZ, 0x1f, R27 ;  /* 0x0000001fff007819 */ /* 0x000fe4000001141b */
[----:B------:R-:W-:Y:S01]  /*2160*/  SEL R9, R27, RZ, !P0 ;  /* 0x000000ff1b097207 */ /* 0x000fe20004000000 */
[----:B------:R-:W-:Y:S01]  /*2170*/  IMAD.SHL.U32 R27, R4, 0x80, RZ ;  /* 0x00000080041b7824 */ /* 0x000fe200078e00ff */
[----:B------:R-:W-:-:S03]  /*2180*/  SEL R0, R0, RZ, !P0 ;  /* 0x000000ff00007207 */ /* 0x000fc60004000000 */
[----:B------:R-:W-:-:S04]  /*2190*/  IMAD.WIDE.U32 R92, R9, UR4, R6 ;  /* 0x00000004095c7c25 */ /* 0x000fc8000f8e0006 */
[----:B------:R-:W-:Y:S02]  /*21a0*/  IMAD R10, R0, UR4, RZ ;  /* 0x00000004000a7c24 */ /* 0x000fe4000f8e02ff */
[----:B------:R-:W-:-:S04]  /*21b0*/  IMAD.WIDE.U32 R6, R184, R128, R18 ;  /* 0x00000080b8067225 */ /* 0x000fc800078e0012 */
[----:B------:R-:W-:Y:S01]  /*21c0*/  IMAD R89, R9, UR5, R10 ;  /* 0x0000000509597c24 */ /* 0x000fe2000f8e020a */
[----:B------:R-:W-:Y:S01]  /*21d0*/  ULDC.64 UR4, c[0x0][0x338] ;  /* 0x0000ce0000047ab9 */ /* 0x000fe20000000a00 */
[----:B------:R-:W-:Y:S01]  /*21e0*/  IMAD R10, R142, R128, RZ ;  /* 0x000000808e0a7224 */ /* 0x000fe200078e02ff */
[----:B------:R-:W-:Y:S01]  /*21f0*/  IADD3 R90, P0, R92, R6, RZ ;  /* 0x000000065c5a7210 */ /* 0x000fe20007f1e0ff */
[----:B------:R-:W-:Y:S02]  /*2200*/  IMAD R0, R0, UR4, RZ ;  /* 0x0000000400007c24 */ /* 0x000fe4000f8e02ff */
[----:B------:R-:W-:Y:S01]  /*2210*/  IMAD R10, R184, R129, R10 ;  /* 0x00000081b80a7224 */ /* 0x000fe200078e020a */
[----:B------:R-:W-:Y:S01]  /*2220*/  SHF.L.U64.HI R129, R128, 0x6, R129 ;  /* 0x0000000680817819 */ /* 0x000fe20000010281 */
[----:B------:R-:W-:Y:S01]  /*2230*/  IMAD.IADD R89, R93, 0x1, R89 ;  /* 0x000000015d597824 */ /* 0x000fe200078e0259 */
[----:B------:R-:W-:Y:S01]  /*2240*/  SHF.L.U64.HI R128, R28, 0x7, R29 ;  /* 0x000000071c807819 */ /* 0x000fe2000001021d */
[----:B------:R-:W-:-:S02]  /*2250*/  IMAD R33, R9, UR5, R0 ;  /* 0x0000000509217c24 */ /* 0x000fc4000f8e0200 */
[-C--:B------:R-:W-:Y:S01]  /*2260*/  IMAD R0, R142, R4.reuse, RZ ;  /* 0x000000048e007224 */ /* 0x080fe200078e02ff */
[----:B------:R-:W-:Y:S01]  /*2270*/  IADD3.X R88, R89, R7, R10, P0, !PT ;  /* 0x0000000759587210 */ /* 0x000fe200007fe40a */
[----:B------:R-:W-:Y:S01]  /*2280*/  IMAD.WIDE.U32 R94, R9, UR4, R94 ;  /* 0x00000004095e7c25 */ /* 0x000fe2000f8e005e */
[C---:B------:R-:W-:Y:S02]  /*2290*/  SEL R7, R119.reuse, RZ, P3 ;  /* 0x000000ff77077207 */ /* 0x040fe40001800000 */
[C---:B------:R-:W-:Y:S01]  /*22a0*/  SEL R9, R119.reuse, RZ, P2 ;  /* 0x000000ff77097207 */ /* 0x040fe20001000000 */
[----:B------:R-:W-:Y:S01]  /*22b0*/  IMAD R13, R184, R5, R0 ;  /* 0x00000005b80d7224 */ /* 0x000fe200078e0200 */
[----:B------:R-:W-:Y:S01]  /*22c0*/  SEL R0, R119, RZ, P4 ;  /* 0x000000ff77007207 */ /* 0x000fe20002000000 */
[----:B------:R-:W-:Y:S01]  /*22d0*/  IMAD.IADD R7, R18, 0x1, R7 ;  /* 0x0000000112077824 */ /* 0x000fe200078e0207 */
[----:B------:R-:W-:Y:S01]  /*22e0*/  LOP3.LUT P0, RZ, R224, 0x4, RZ, 0xc0, !PT ;  /* 0x00000004e0ff7812 */ /* 0x000fe2000780c0ff */
[----:B------:R-:W-:Y:S01]  /*22f0*/  IMAD.IADD R9, R186, 0x1, R9 ;  /* 0x00000001ba097824 */ /* 0x000fe200078e0209 */
[----:B------:R-:W-:Y:S01]  /*2300*/  IADD3 R101, R101, R13, RZ ;  /* 0x0000000d65657210 */ /* 0x000fe20007ffe0ff */
[----:B------:R-:W-:Y:S01]  /*2310*/  IMAD.IADD R8, R187, 0x1, R0 ;  /* 0x00000001bb087824 */ /* 0x000fe200078e0200 */
[----:B------:R-:W-:Y:S01]  /*2320*/  SHF.R.S32.HI R0, RZ, 0x1f, R7 ;  /* 0x0000001fff007819 */ /* 0x000fe20000011407 */
[----:B------:R-:W-:Y:S01]  /*2330*/  IMAD.IADD R103, R13, 0x1, R103 ;  /* 0x000000010d677824 */ /* 0x000fe200078e0267 */
[----:B------:R-:W-:Y:S01]  /*2340*/  SHF.R.S32.HI R6, RZ, 0x1f, R9 ;  /* 0x0000001fff067819 */ /* 0x000fe20000011409 */
[----:B------:R-:W-:Y:S01]  /*2350*/  IMAD.WIDE.U32 R100, R140, R4, R100 ;  /* 0x000000048c647225 */ /* 0x000fe200078e0064 */
[----:B------:R-:W-:-:S02]  /*2360*/  LEA.HI R14, R0, R7, RZ, 0x3 ;  /* 0x00000007000e7211 */ /* 0x000fc400078f18ff */
[----:B------:R-:W-:Y:S01]  /*2370*/  LEA.HI R0, R0, R7, RZ, 0x6 ;  /* 0x0000000700007211 */ /* 0x000fe200078f30ff */
[----:B------:R-:W-:Y:S01]  /*2380*/  IMAD.WIDE.U32 R102, R140, R4, R102 ;  /* 0x000000048c667225 */ /* 0x000fe200078e0066 */
[----:B------:R-:W-:Y:S02]  /*2390*/  SHF.R.S32.HI R15, RZ, 0x1f, R8 ;  /* 0x0000001fff0f7819 */ /* 0x000fe40000011408 */
[CC--:B------:R-:W-:Y:S01]  /*23a0*/  LEA.HI R13, R6.reuse, R9.reuse, RZ, 0x3 ;  /* 0x00000009060d7211 */ /* 0x0c0fe200078f18ff */
[----:B------:R-:W-:Y:S01]  /*23b0*/  IMAD.SHL.U32 R119, R119, 0x2, RZ ;  /* 0x0000000277777824 */ /* 0x000fe200078e00ff */
[----:B------:R-:W-:Y:S02]  /*23c0*/  LEA.HI R6, R6, R9, RZ, 0x6 ;  /* 0x0000000906067211 */ /* 0x000fe400078f30ff */
[----:B------:R-:W-:Y:S02]  /*23d0*/  SHF.L.U32 R0, R0, 0x7, RZ ;  /* 0x0000000700007819 */ /* 0x000fe400000006ff */
[----:B------:R-:W-:-:S02]  /*23e0*/  LOP3.LUT R7, R196, 0x38, R14, 0xf8, !PT ;  /* 0x00000038c4077812 */ /* 0x000fc400078ef80e */
[-C--:B------:R-:W-:Y:S02]  /*23f0*/  LEA.HI R12, R15, R8.reuse, RZ, 0x3 ;  /* 0x000000080f0c7211 */ /* 0x080fe400078f18ff */
[----:B------:R-:W-:Y:S02]  /*2400*/  LOP3.LUT R10, R195, 0x38, R14, 0xf8, !PT ;  /* 0x00000038c30a7812 */ /* 0x000fe400078ef80e */
[----:B------:R-:W-:Y:S01]  /*2410*/  LEA.HI R15, R15, R8, RZ, 0x6 ;  /* 0x000000080f0f7211 */ /* 0x000fe200078f30ff */
[----:B------:R-:W-:Y:S01]  /*2420*/  IMAD.SHL.U32 R8, R6, 0x80, RZ ;  /* 0x0000008006087824 */ /* 0x000fe200078e00ff */
[----:B------:R-:W-:Y:S02]  /*2430*/  LOP3.LUT R0, R0, 0xffffe000, RZ, 0xc0, !PT ;  /* 0xffffe00000007812 */ /* 0x000fe400078ec0ff */
[----:B------:R-:W-:Y:S01]  /*2440*/  LOP3.LUT R6, R7, R198, RZ, 0x3c, !PT ;  /* 0x000000c607067212 */ /* 0x000fe200078e3cff */
[----:B0-----:R-:W-:Y:S01]  /*2450*/  IMAD.SHL.U32 R20, R15, 0x80, RZ ;  /* 0x000000800f147824 */ /* 0x001fe200078e00ff */
[----:B------:R-:W-:Y:S01]  /*2460*/  LOP3.LUT R10, R10, R231, RZ, 0x3c, !PT ;  /* 0x000000e70a0a7212 */ /* 0x000fe200078e3cff */
[----:B------:R-:W-:Y:S01]  /*2470*/  IMAD R139, R197, 0x200, R0 ;  /* 0x00000200c58b7824 */ /* 0x000fe200078e0200 */
[----:B------:R-:W-:-:S02]  /*2480*/  SHF.R.S32.HI R7, RZ, 0x1f, R140 ;  /* 0x0000001fff077819 */ /* 0x000fc4000001148c */
[----:B------:R-:W-:Y:S01]  /*2490*/  IADD3 R137, R10, R0, R199 ;  /* 0x000000000a897210 */ /* 0x000fe20007ffe0c7 */
[----:B------:R-:W-:Y:S01]  /*24a0*/  IMAD.IADD R139, R139, 0x1, R6 ;  /* 0x000000018b8b7824 */ /* 0x000fe200078e0206 */
[----:B------:R-:W-:Y:S01]  /*24b0*/  LOP3.LUT R26, R195, 0x38, R13, 0xf8, !PT ;  /* 0x00000038c31a7812 */ /* 0x000fe200078ef80d */
[C---:B------:R-:W-:Y:S01]  /*24c0*/  IMAD R0, R7.reuse, R28, RZ ;  /* 0x0000001c07007224 */ /* 0x040fe200078e02ff */
[----:B------:R-:W-:Y:S01]  /*24d0*/  LOP3.LUT R8, R8, 0xffffe000, RZ, 0xc0, !PT ;  /* 0xffffe00008087812 */ /* 0x000fe200078ec0ff */
[----:B------:R-:W-:Y:S01]  /*24e0*/  IMAD R7, R7, R4, RZ ;  /* 0x0000000407077224 */ /* 0x000fe200078e02ff */
[----:B------:R-:W-:Y:S01]  /*24f0*/  LOP3.LUT R26, R26, R231, RZ, 0x3c, !PT ;  /* 0x000000e71a1a7212 */ /* 0x000fe200078e3cff */
[----:B------:R-:W-:Y:S01]  /*2500*/  IMAD R21, R140, R29, R0 ;  /* 0x0000001d8c157224 */ /* 0x000fe200078e0200 */
[----:B------:R-:W-:Y:S01]  /*2510*/  LOP3.LUT R15, R196, 0x38, R12, 0xf8, !PT ;  /* 0x00000038c40f7812 */ /* 0x000fe200078ef80c */
[----:B------:R-:W-:Y:S01]  /*2520*/  IMAD R7, R140, R5, R7 ;  /* 0x000000058c077224 */ /* 0x000fe200078e0207 */
[----:B------:R-:W-:Y:S01]  /*2530*/  LOP3.LUT R5, R196, 0x18, R18, 0xf8, !PT ;  /* 0x00000018c4057812 */ /* 0x000fe200078ef812 */
[----:B------:R-:W-:Y:S01]  /*2540*/  IMAD R138, R197, 0x200, R8 ;  /* 0x00000200c58a7824 */ /* 0x000fe200078e0208 */
[----:B------:R-:W-:-:S02]  /*2550*/  LOP3.LUT R30, R195, 0x38, R12, 0xf8, !PT ;  /* 0x00000038c31e7812 */ /* 0x000fc400078ef80c */
[----:B------:R-:W-:Y:S02]  /*2560*/  LOP3.LUT R20, R20, 0xffffe000, RZ, 0xc0, !PT ;  /* 0xffffe00014147812 */ /* 0x000fe400078ec0ff */
[----:B------:R-:W-:Y:S02]  /*2570*/  LOP3.LUT R9, R196, 0x38, R13, 0xf8, !PT ;  /* 0x00000038c4097812 */ /* 0x000fe400078ef80d */
[----:B------:R-:W-:Y:S02]  /*2580*/  IADD3 R135, R26, R8, R199 ;  /* 0x000000081a877210 */ /* 0x000fe40007ffe0c7 */
[-C--:B------:R-:W-:Y:S01]  /*2590*/  LOP3.LUT R26, R5, R198.reuse, RZ, 0x3c, !PT ;  /* 0x000000c6051a7212 */ /* 0x080fe200078e3cff */
[----:B------:R-:W-:Y:S01]  /*25a0*/  IMAD.IADD R5, R95, 0x1, R33 ;  /* 0x000000015f057824 */ /* 0x000fe200078e0221 */
[----:B------:R-:W-:Y:S02]  /*25b0*/  SEL R0, RZ, 0x20, P1 ;  /* 0x00000020ff007807 */ /* 0x000fe40000800000 */
[----:B------:R-:W-:Y:S01]  /*25c0*/  LOP3.LUT R15, R15, R198, RZ, 0x3c, !PT ;  /* 0x000000c60f0f7212 */ /* 0x000fe200078e3cff */
[----:B------:R-:W-:Y:S01]  /*25d0*/  IMAD R26, R197, 0x200, R26 ;  /* 0x00000200c51a7824 */ /* 0x000fe200078e021a */
[----:B------:R-:W-:-:S02]  /*25e0*/  LOP3.LUT R30, R30, R231, RZ, 0x3c, !PT ;  /* 0x000000e71e1e7212 */ /* 0x000fc400078e3cff */
[----:B------:R-:W-:Y:S02]  /*25f0*/  LEA R136, R197, R20, 0x9 ;  /* 0x00000014c5887211 */ /* 0x000fe400078e48ff */
[----:B------:R-:W-:Y:S02]  /*2600*/  LOP3.LUT R9, R9, R198, RZ, 0x3c, !PT ;  /* 0x000000c609097212 */ /* 0x000fe400078e3cff */
[----:B------:R-:W-:Y:S01]  /*2610*/  IADD3 R116, P4, R184, R117, RZ ;  /* 0x00000075b8747210 */ /* 0x000fe20007f9e0ff */
[----:B------:R-:W-:Y:S01]  /*2620*/  IMAD.IADD R136, R136, 0x1, R15 ;  /* 0x0000000188887824 */ /* 0x000fe200078e020f */
[----:B------:R-:W-:Y:S01]  /*2630*/  SEL R121, R121, 0xffffffe0, !P0 ;  /* 0xffffffe079797807 */ /* 0x000fe20004000000 */
[----:B------:R-:W-:Y:S01]  /*2640*/  IMAD.IADD R138, R138, 0x1, R9 ;  /* 0x000000018a8a7824 */ /* 0x000fe200078e0209 */
[----:B------:R-:W-:Y:S01]  /*2650*/  SHF.R.S32.HI R111, RZ, 0x3, R14 ;  /* 0x00000003ff6f7819 */ /* 0x000fe2000001140e */
[----:B------:R-:W-:Y:S01]  /*2660*/  IMAD.IADD R15, R7, 0x1, R103 ;  /* 0x00000001070f7824 */ /* 0x000fe200078e0267 */
[----:B------:R-:W-:Y:S01]  /*2670*/  SHF.R.S32.HI R110, RZ, 0x3, R13 ;  /* 0x00000003ff6e7819 */ /* 0x000fe2000001140d */
[----:B------:R-:W-:Y:S01]  /*2680*/  IMAD.X R117, R3, 0x1, R142, P4 ;  /* 0x0000000103757824 */ /* 0x000fe200020e068e */
[----:B------:R-:W-:Y:S01]  /*2690*/  SHF.R.S32.HI R109, RZ, 0x3, R12 ;  /* 0x00000003ff6d7819 */ /* 0x000fe2000001140c */
[----:B------:R-:W-:Y:S01]  /*26a0*/  IMAD.IADD R133, R121, 0x1, R26 ;  /* 0x0000000179857824 */ /* 0x000fe200078e021a */
[----:B------:R-:W-:-:S02]  /*26b0*/  LOP3.LUT R14, R14, 0xfffffff8, RZ, 0xc0, !PT ;  /* 0xfffffff80e0e7812 */ /* 0x000fc400078ec0ff */
[----:B------:R-:W-:Y:S02]  /*26c0*/  LOP3.LUT R13, R13, 0xfffffff8, RZ, 0xc0, !PT ;  /* 0xfffffff80d0d7812 */ /* 0x000fe400078ec0ff */
[----:B------:R-:W-:Y:S02]  /*26d0*/  LOP3.LUT R12, R12, 0xfffffff8, RZ, 0xc0, !PT ;  /* 0xfffffff80c0c7812 */ /* 0x000fe400078ec0ff */
[----:B------:R-:W-:Y:S02]  /*26e0*/  LOP3.LUT R0, R11, R0, RZ, 0xfc, !PT ;  /* 0x000000000b007212 */ /* 0x000fe400078efcff */
[----:B------:R-:W-:Y:S01]  /*26f0*/  IADD3 R134, R30, R20, R199 ;  /* 0x000000141e867210 */ /* 0x000fe20007ffe0c7 */
[----:B------:R-:W-:Y:S01]  /*2700*/  IMAD.IADD R20, R101, 0x1, R7 ;  /* 0x0000000165147824 */ /* 0x000fe200078e0207 */
[C---:B------:R-:W-:Y:S01]  /*2710*/  SHF.L.U64.HI R30, R28.reuse, 0x6, R29 ;  /* 0x000000061c1e7819 */ /* 0x040fe2000001021d */
[C---:B------:R-:W-:Y:S01]  /*2720*/  IMAD.SHL.U32 R29, R28.reuse, 0x80, RZ ;  /* 0x000000801c1d7824 */ /* 0x040fe200078e00ff */
[----:B------:R-:W-:Y:S01]  /*2730*/  IADD3 R25, R97, R21, RZ ;  /* 0x0000001561197210 */ /* 0x000fe20007ffe0ff */
[----:B------:R-:W-:Y:S01]  /*2740*/  IMAD.SHL.U32 R28, R28, 0x40, RZ ;  /* 0x000000401c1c7824 */ /* 0x000fe200078e00ff */
[----:B------:R-:W-:Y:S01]  /*2750*/  LOP3.LUT R11, R11, 0x1, RZ, 0xc0, !PT ;  /* 0x000000010b0b7812 */ /* 0x000fe200078ec0ff */
[----:B------:R-:W-:Y:S01]  /*2760*/  IMAD.IADD R21, R21, 0x1, R99 ;  /* 0x0000000115157824 */ /* 0x000fe200078e0263 */
        /* <DEDUP_REMOVED lines=8> */
.L_x_2808:
        /* <DEDUP_REMOVED lines=20> */
[----:B------:R-:W-:Y:S02]  /*2930*/  LEA.HI.X R45, R3, R115, R4, 0x1, P0 ;  /* 0x00000073032d7211 */ /* 0x000fe400000f0c04 */
[----:B-1----:R-:W-:-:S02]  /*2940*/  ISETP.GE.AND P0, PT, R118, 0x1, PT ;  /* 0x000000017600780c */ /* 0x002fc40003f06270 */
[----:B------:R-:W-:Y:S01]  /*2950*/  LEA.HI.X R41, R0, R115, R2, 0x1, P5 ;  /* 0x0000007300297211 */ /* 0x000fe200028f0c02 */
[----:B------:R-:W-:Y:S01]  /*2960*/  IMAD R0, R17, 0x6000, R26 ;  /* 0x0000600011007824 */ /* 0x000fe200078e021a */
[----:B------:R-:W-:-:S03]  /*2970*/  MOV R2, R32 ;  /* 0x0000002000027202 */ /* 0x000fc60000000f00 */
        /* <DEDUP_REMOVED lines=9> */
[C---:B------:R-:W-:Y:S02]  /*2a10*/  IMAD R33, R34.reuse, R29, R4 ;  /* 0x0000001d22217224 */ /* 0x040fe400078e0204 */
[----:B------:R-:W-:Y:S02]  /*2a20*/  IMAD R3, R34, R27, R0 ;  /* 0x0000001b22037224 */ /* 0x000fe400078e0200 */
[----:B------:R-:W-:Y:S02]  /*2a30*/  IMAD R4, R2, -0x80, R24 ;  /* 0xffffff8002047824 */ /* 0x000fe400078e0218 */
[----:B------:R-:W-:-:S03]  /*2a40*/  IMAD.WIDE.U32 R82, R27, R32, RZ ;  /* 0x000000201b527225 */ /* 0x000fc600078e00ff */
[----:B------:R-:W-:Y:S01]  /*2a50*/  VIMNMX R4, R4, 0x80, PT ;  /* 0x0000008004047848 */ /* 0x000fe20003fe0100 */
        /* <DEDUP_REMOVED lines=22> */
[----:B0-----:R-:W-:Y:S01]  /*2bc0*/  IADD3 R35, P1, R96, R80, RZ ;  /* 0x0000005060237210 */ /* 0x001fe20007f3e0ff */
[----:B------:R-:W-:Y:S01]  /*2bd0*/  ULDC.64 UR6, c[0x0][0x400] ;  /* 0x0001000000067ab9 */ /* 0x000fe20000000a00 */
[----:B------:R-:W-:Y:S01]  /*2be0*/  CS2R R122, SRZ ;  /* 0x00000000007a7805 */ /* 0x000fe2000001ff00 */
[----:B------:R-:W-:Y:S01]  /*2bf0*/  IMAD.X R34, R0, 0x1, R20, P4 ;  /* 0x0000000100227824 */ /* 0x000fe200020e0614 */
[----:B------:R-:W-:Y:S01]  /*2c00*/  LEA R32, P4, R33, UR4, 0x1 ;  /* 0x0000000421207c11 */ /* 0x000fe2000f8808ff */
[----:B------:R-:W-:Y:S01]  /*2c10*/  IMAD.X R38, R3, 0x1, R25, P1 ;  /* 0x0000000103267824 */ /* 0x000fe200008e0619 */
[----:B------:R-:W-:Y:S02]  /*2c20*/  ISETP.GE.AND P1, PT, R22, R118, PT ;  /* 0x000000761600720c */ /* 0x000fe40003f26270 */
[----:B------:R-:W-:-:S02]  /*2c30*/  CS2R R86, SRZ ;  /* 0x0000000000567805 */ /* 0x000fc4000001ff00 */
[----:B------:R-:W-:Y:S02]  /*2c40*/  LEA.HI.X R33, R33, UR5, R34, 0x1, P4 ;  /* 0x0000000521217c11 */ /* 0x000fe4000a0f0c22 */
[----:B------:R-:W-:Y:S02]  /*2c50*/  CS2R R124, SRZ ;  /* 0x00000000007c7805 */ /* 0x000fe4000001ff00 */
[C---:B------:R-:W-:Y:S02]  /*2c60*/  LEA R34, P4, R35.reuse, UR6, 0x1 ;  /* 0x0000000623227c11 */ /* 0x040fe4000f8808ff */
[----:B------:R-:W-:Y:S02]  /*2c70*/  CS2R R114, SRZ ;  /* 0x0000000000727805 */ /* 0x000fe4000001ff00 */
        /* <DEDUP_REMOVED lines=26> */
.L_x_2713:
[----:B------:R-:W-:Y:S05]  /*2e20*/  BSYNC B1 ;  /* 0x0000000000017941 */ /* 0x000fea0003800000 */
.L_x_2712:
        /* <DEDUP_REMOVED lines=12> */
[----:B-----5:R-:W-:Y:S01]  /*2ef0*/  MOV R130, R66 ;  /* 0x0000004200827202 */ /* 0x020fe20000000f00 */
[----:B------:R-:W-:Y:S01]  /*2f00*/  IMAD.MOV.U32 R131, RZ, RZ, R67 ;  /* 0x000000ffff837224 */ /* 0x000fe200078e0043 */
[----:B------:R-:W-:Y:S01]  /*2f10*/  CS2R R64, SRZ ;  /* 0x0000000000407805 */ /* 0x000fe2000001ff00 */
        /* <DEDUP_REMOVED lines=11> */
[----:B------:R-:W-:-:S04]  /*2fd0*/  LEA R34, P1, R80, UR6, 0x1 ;  /* 0x0000000650227c11 */ /* 0x000fc8000f8208ff */
[----:B0-----:R-:W-:Y:S02]  /*2fe0*/  LEA.HI.X R35, R80, UR7, R3, 0x1, P1 ;  /* 0x0000000750237c11 */ /* 0x001fe400088f0c03 */
        /* <DEDUP_REMOVED lines=28> */
.L_x_2715:
[----:B------:R-:W-:Y:S05]  /*31b0*/  BSYNC B1 ;  /* 0x0000000000017941 */ /* 0x000fea0003800000 */
.L_x_2714:
[----:B------:R-:W3:Y:S01]  /*31c0*/  LDL R0, [R1+0x24] ;  /* 0x0000240001007983 */ /* 0x000ee20000100800 */
[----:B------:R-:W-:Y:S01]  /*31d0*/  IMAD.MOV.U32 R3, RZ, RZ, R71 ;  /* 0x000000ffff037224 */ /* 0x000fe200078e0047 */
[----:B------:R-:W-:Y:S01]  /*31e0*/  PRMT R148, R130, 0x5410, R131 ;  /* 0x0000541082947816 */ /* 0x000fe20000000083 */
[----:B-12---:R-:W-:Y:S02]  /*31f0*/  IMAD.MOV.U32 R32, RZ, RZ, R74 ;  /* 0x000000ffff207224 */ /* 0x006fe400078e004a */
[----:B------:R-:W-:Y:S01]  /*3200*/  IMAD.MOV.U32 R33, RZ, RZ, R86 ;  /* 0x000000ffff217224 */ /* 0x000fe200078e0056 */
[----:B------:R-:W-:Y:S01]  /*3210*/  PRMT R157, R3, 0x7610, R157 ;  /* 0x00007610039d7816 */ /* 0x000fe2000000009d */
[----:B------:R-:W-:Y:S01]  /*3220*/  IMAD.MOV.U32 R3, RZ, RZ, R78 ;  /* 0x000000ffff037224 */ /* 0x000fe200078e004e */
[----:B------:R-:W-:Y:S01]  /*3230*/  PRMT R161, R161, 0x5410, R32 ;  /* 0x00005410a1a17816 */ /* 0x000fe20000000020 */
[----:B------:R-:W-:Y:S01]  /*3240*/  IMAD.MOV.U32 R32, RZ, RZ, R79 ;  /* 0x000000ffff207224 */ /* 0x000fe200078e004f */
[----:B------:R-:W-:Y:S01]  /*3250*/  PRMT R163, R33, 0x7610, R163 ;  /* 0x0000761021a37816 */ /* 0x000fe200000000a3 */
[----:B------:R-:W-:-:S03]  /*3260*/  IMAD.MOV.U32 R33, RZ, RZ, R68 ;  /* 0x000000ffff217224 */ /* 0x000fc600078e0044 */
[----:B------:R-:W-:Y:S01]  /*3270*/  PRMT R162, R3, 0x5410, R32 ;  /* 0x0000541003a27816 */ /* 0x000fe20000000020 */
[----:B------:R-:W-:Y:S01]  /*3280*/  IMAD.MOV.U32 R32, RZ, RZ, R123 ;  /* 0x000000ffff207224 */ /* 0x000fe200078e007b */
[----:B------:R-:W-:Y:S02]  /*3290*/  MOV R3, R122 ;  /* 0x0000007a00037202 */ /* 0x000fe40000000f00 */
        /* <DEDUP_REMOVED lines=8> */
[----:B------:R-:W-:-:S04]  /*3320*/  MOV R33, R114 ;  /* 0x0000007200217202 */ /* 0x000fc80000000f00 */
[----:B------:R-:W-:Y:S01]  /*3330*/  PRMT R167, R33, 0x7610, R167 ;  /* 0x0000761021a77816 */ /* 0x000fe200000000a7 */
[----:B-----5:R-:W-:-:S05]  /*3340*/  IMAD.MOV.U32 R33, RZ, RZ, R36 ;  /* 0x000000ffff217224 */ /* 0x020fca00078e0024 */
[----:B------:R-:W-:Y:S01]  /*3350*/  PRMT R80, R80, 0x5410, R33 ;  /* 0x0000541050507816 */ /* 0x000fe20000000021 */
[----:B------:R-:W-:Y:S01]  /*3360*/  IMAD.MOV.U32 R33, RZ, RZ, R47 ;  /* 0x000000ffff217224 */ /* 0x000fe200078e002f */
[----:B---3--:R-:W-:Y:S01]  /*3370*/  R2UR UR4, R0 ;  /* 0x00000000000472ca */ /* 0x008fe200000e0000 */
[----:B------:R-:W-:-:S05]  /*3380*/  IMAD.MOV.U32 R0, RZ, RZ, R70 ;  /* 0x000000ffff007224 */ /* 0x000fca00078e0046 */
[----:B------:R-:W-:Y:S02]  /*3390*/  PRMT R158, R158, 0x5410, R0 ;  /* 0x000054109e9e7816 */ /* 0x000fe40000000000 */
[----:B------:R-:W-:Y:S02]  /*33a0*/  MOV R0, R75 ;  /* 0x0000004b00007202 */ /* 0x000fe40000000f00 */
[----:B------:R-:W-:Y:S01]  /*33b0*/  PRMT R158, R3, 0x7610, R158 ;  /* 0x00007610039e7816 */ /* 0x000fe2000000009e */
[----:B------:R-:W-:Y:S01]  /*33c0*/  IMAD.MOV.U32 R3, RZ, RZ, R84 ;  /* 0x000000ffff037224 */ /* 0x000fe200078e0054 */
[----:B------:R-:W-:Y:S01]  /*33d0*/  PRMT R161, R0, 0x7610, R161 ;  /* 0x0000761000a17816 */ /* 0x000fe200000000a1 */
[----:B------:R-:W-:Y:S01]  /*33e0*/  IMAD.MOV.U32 R0, RZ, RZ, R87 ;  /* 0x000000ffff007224 */ /* 0x000fe200078e0057 */
[----:B------:R-:W-:Y:S02]  /*33f0*/  UISETP.NE.AND UP0, UPT, UR4, 0x3, UPT ;  /* 0x000000030400788c */ /* 0x000fe4000bf05270 */
[----:B------:R-:W-:Y:S01]  /*3400*/  PRMT R166, R3, 0x5410, R32 ;  /* 0x0000541003a67816 */ /* 0x000fe20000000020 */
[----:B------:R-:W-:Y:S01]  /*3410*/  IMAD.MOV.U32 R3, RZ, RZ, R124 ;  /* 0x000000ffff037224 */ /* 0x000fe200078e007c */
[----:B------:R-:W-:Y:S01]  /*3420*/  PRMT R163, R163, 0x5410, R0 ;  /* 0x00005410a3a37816 */ /* 0x000fe20000000000 */
[----:B------:R-:W-:Y:S01]  /*3430*/  IMAD.MOV.U32 R0, RZ, RZ, R69 ;  /* 0x000000ffff007224 */ /* 0x000fe200078e0045 */
[----:B------:R-:W-:Y:S01]  /*3440*/  PLOP3.LUT P1, PT, PT, PT, UP0, 0x80, 0x0 ;  /* 0x000000000000781c */ /* 0x000fe20003f2f008 */
[----:B------:R-:W-:-:S03]  /*3450*/  IMAD.MOV.U32 R32, RZ, RZ, R125 ;  /* 0x000000ffff207224 */ /* 0x000fc600078e007d */
        /* <DEDUP_REMOVED lines=13> */
[----:B------:R-:W-:-:S04]  /*3530*/  MOV R32, R54 ;  /* 0x0000003600207202 */ /* 0x000fc80000000f00 */
        /* <DEDUP_REMOVED lines=30> */
[----:B------:R-:W-:Y:S02]  /*3720*/  PRMT R159, R0, 0x5410, R3 ;  /* 0x00005410009f7816 */ /* 0x000fe40000000003 */
[----:B------:R-:W-:Y:S01]  /*3730*/  PRMT R160, R32, 0x5410, R33 ;  /* 0x0000541020a07816 */ /* 0x000fe20000000021 */
[----:B------:R-:W-:Y:S06]  /*3740*/  @!P1 BRA `(.L_x_2716) ;  /* 0x0000000000049947 */ /* 0x000fec0003800000 */
[----:B------:R-:W-:Y:S01]  /*3750*/  BPT.TRAP 0x1 ;  /* 0x000000040000795c */ /* 0x000fe20000300000 */
.L_x_2716:
[----:B------:R-:W-:Y:S01]  /*3760*/  IMAD R3, R17, 0x8, R16 ;  /* 0x0000000811037824 */ /* 0x000fe200078e0210 */
[----:B------:R-:W-:Y:S01]  /*3770*/  SHF.L.U32 R0, R189, 0x1f, RZ ;  /* 0x0000001fbd007819 */ /* 0x000fe200000006ff */
[----:B------:R-:W-:Y:S03]  /*3780*/  BSSY B1, `(.L_x_2717) ;  /* 0x0000003000017945 */ /* 0x000fe60003800000 */
[----:B------:R-:W1:Y:S02]  /*3790*/  SYNCS.PHASECHK.TRANS64.TRYWAIT P5, [R3+URZ+0x34890], R0 ;  /* 0x03489000030075a7 */ /* 0x000e6400080a017f */
[----:B-1----:R-:W-:Y:S05]  /*37a0*/  @!P5 BRA `(.L_x_2718) ;  /* 0x0000020400c8d947 */ /* 0x002fea0003800000 */
.L_x_3085:
[----:B------:R-:W-:Y:S05]  /*37b0*/  BSYNC B1 ;  /* 0x0000000000017941 */ /* 0x000fea0003800000 */
.L_x_2717:
        /* <DEDUP_REMOVED lines=26> */
[----:B------:R-:W-:Y:S02]  /*3960*/  HADD2.F32 R123, -RZ, R168.H0_H0 ;  /* 0x200000a8ff7b7230 */ /* 0x000fe40000004100 */
[----:B------:R-:W-:Y:S01]  /*3970*/  FMUL.FTZ R125, R152, R125 ;  /* 0x0000007d987d7220 */ /* 0x000fe20000410000 */
[----:B------:R-:W-:-:S02]  /*3980*/  HADD2.F32 R124, -RZ, R32.H1_H1 ;  /* 0x30000020ff7c7230 */ /* 0x000fc40000004100 */
[-C--:B------:R-:W-:Y:S01]  /*3990*/  FFMA.FTZ R35, R152, R155.reuse, -R35 ;  /* 0x0000009b98237223 */ /* 0x080fe20000010823 */
[----:B------:R-:W-:Y:S02]  /*39a0*/  HADD2.F32 R152, -RZ, R32.H0_H0 ;  /* 0x20000020ff987230 */ /* 0x000fe40000004100 */
[----:B------:R-:W-:Y:S01]  /*39b0*/  FFMA.FTZ R150, R150, R155, R125 ;  /* 0x0000009b96967223 */ /* 0x000fe2000001007d */
[----:B------:R-:W-:Y:S02]  /*39c0*/  HADD2.F32 R125, -RZ, R164.H0_H0 ;  /* 0x200000a4ff7d7230 */ /* 0x000fe40000004100 */
[-C--:B------:R-:W-:Y:S01]  /*39d0*/  FMUL.FTZ R153, R124, R123.reuse ;  /* 0x0000007b7c997220 */ /* 0x080fe20000410000 */
[----:B------:R-:W-:Y:S02]  /*39e0*/  HADD2.F32 R32, -RZ, R168.H1_H1 ;  /* 0x300000a8ff207230 */ /* 0x000fe40000004100 */
        /* <DEDUP_REMOVED lines=14> */
.L_x_2724:
[----:B------:R-:W-:Y:S05]  /*3ad0*/  BSYNC B3 ;  /* 0x0000000000037941 */ /* 0x000fea0003800000 */
.L_x_2723:
[----:B--2---:R2:W-:Y:S02]  /*3ae0*/  STG.E.128 desc[UR60][R44.64], R32 ;  /* 0x000000202c007986 */ /* 0x0045e4000c101d3c */
.L_x_2722:
[----:B------:R-:W-:Y:S05]  /*3af0*/  BSYNC B2 ;  /* 0x0000000000027941 */ /* 0x000fea0003800000 */
.L_x_2721:
        /* <DEDUP_REMOVED lines=48> */
.L_x_2728:
[----:B------:R-:W-:Y:S05]  /*3e00*/  BSYNC B3 ;  /* 0x0000000000037941 */ /* 0x000fea0003800000 */
.L_x_2727:
[----:B--2---:R3:W-:Y:S02]  /*3e10*/  STG.E.128 desc[UR60][R44.64+0x40], R32 ;  /* 0x000040202c007986 */ /* 0x0047e4000c101d3c */
.L_x_2726:
[----:B------:R-:W-:Y:S05]  /*3e20*/  BSYNC B2 ;  /* 0x0000000000027941 */ /* 0x000fea0003800000 */
.L_x_2725:
        /* <DEDUP_REMOVED lines=8> */
[--C-:B--2---:R-:W-:Y:S01]  /*3eb0*/  HADD2.F32 R114, -RZ, R35.reuse.H0_H0 ;  /* 0x20000023ff727230 */ /* 0x104fe20000004100 */
        /* <DEDUP_REMOVED lines=39> */
.L_x_2732:
[----:B------:R-:W-:Y:S05]  /*4130*/  BSYNC B3 ;  /* 0x0000000000037941 */ /* 0x000fea0003800000 */
.L_x_2731:
[----:B--2---:R4:W-:Y:S02]  /*4140*/  STG.E.128 desc[UR60][R44.64+0x80], R32 ;  /* 0x000080202c007986 */ /* 0x0049e4000c101d3c */
.L_x_2730:
[----:B------:R-:W-:Y:S05]  /*4150*/  BSYNC B2 ;  /* 0x0000000000027941 */ /* 0x000fea0003800000 */
.L_x_2729:
        /* <DEDUP_REMOVED lines=48> */
.L_x_2736:
[----:B------:R-:W-:Y:S05]  /*4460*/  BSYNC B3 ;  /* 0x0000000000037941 */ /* 0x000fea0003800000 */
.L_x_2735:
[----:B--2---:R0:W-:Y:S02]  /*4470*/  STG.E.128 desc[UR60][R44.64+0xc0], R32 ;  /* 0x0000c0202c007986 */ /* 0x0041e4000c101d3c */
.L_x_2734:
[----:B------:R-:W-:Y:S05]  /*4480*/  BSYNC B2 ;  /* 0x0000000000027941 */ /* 0x000fea0003800000 */
.L_x_2733:
[----:B------:R-:W-:Y:S01]  /*4490*/  ISETP.NE.AND P0, PT, R7, RZ, PT ;  /* 0x000000ff0700720c */ /* 0x000fe20003f05270 */
[----:B------:R-:W-:-:S12]  /*44a0*/  BSSY B2, `(.L_x_2737) ;  /* 0x0000031000027945 */ /* 0x000fd80003800000 */
[----:B------:R-:W-:Y:S05]  /*44b0*/  @!P0 BRA `(.L_x_2738) ;  /* 0x0000000000bc8947 */ /* 0x000fea0003800000 */
[----:B0-234-:R0:W2:Y:S01]  /*44c0*/  LDS.128 R32, [R43+0x8000] ;  /* 0x008000002b207984 */ /* 0x01d0a20000000c00 */
[----:B------:R-:W-:Y:S01]  /*44d0*/  ISETP.GE.AND P0, PT, R190, R118, PT ;  /* 0x00000076be00720c */ /* 0x000fe20003f06270 */
[----:B------:R-:W-:-:S12]  /*44e0*/  BSSY B3, `(.L_x_2739) ;  /* 0x000002b000037945 */ /* 0x000fd80003800000 */
[----:B0-----:R-:W-:Y:S05]  /*44f0*/  @P0 BRA `(.L_x_2740) ;  /* 0x0000000000a40947 */ /* 0x001fea0003800000 */
[--C-:B------:R-:W-:Y:S02]  /*4500*/  SHF.R.U64 R74, R70, 0x10, R71.reuse ;  /* 0x00000010464a7819 */ /* 0x100fe40000001247 */
[----:B------:R-:W-:Y:S01]  /*4510*/  SHF.R.U32.HI R70, RZ, 0x10, R71 ;  /* 0x00000010ff467819 */ /* 0x000fe20000011647 */
[----:B--2---:R-:W-:Y:S01]  /*4520*/  IMAD.MOV.U32 R71, RZ, RZ, R35 ;  /* 0x000000ffff477224 */ /* 0x004fe200078e0023 */
[--C-:B------:R-:W-:Y:S01]  /*4530*/  SHF.R.U64 R76, R72, 0x10, R73.reuse ;  /* 0x00000010484c7819 */ /* 0x100fe20000001249 */
[--C-:B------:R-:W-:Y:S01]  /*4540*/  HADD2.F32 R35, -RZ, R33.reuse.H1_H1 ;  /* 0x30000021ff237230 */ /* 0x100fe20000004100 */
[----:B------:R-:W-:Y:S01]  /*4550*/  SHF.R.U32.HI R75, RZ, 0x10, R73 ;  /* 0x00000010ff4b7819 */ /* 0x000fe20000011649 */
[----:B------:R-:W-:Y:S02]  /*4560*/  HADD2.F32 R33, -RZ, R33.H0_H0 ;  /* 0x20000021ff217230 */ /* 0x000fe40000004100 */
[----:B------:R-:W-:Y:S02]  /*4570*/  HADD2.F32 R76, -RZ, R76.H0_H0 ;  /* 0x2000004cff4c7230 */ /* 0x000fe40000004100 */
[----:B------:R-:W-:-:S02]  /*4580*/  HADD2.F32 R75, -RZ, R75.H0_H0 ;  /* 0x2000004bff4b7230 */ /* 0x000fc40000004100 */
        /* <DEDUP_REMOVED lines=12> */
[----:B------:R-:W-:Y:S02]  /*4650*/  HADD2.F32 R75, -RZ, R158.H0_H0 ;  /* 0x2000009eff4b7230 */ /* 0x000fe40000004100 */
[----:B------:R-:W-:Y:S01]  /*4660*/  HADD2.F32 R76, -RZ, R157.H1_H1 ;  /* 0x3000009dff4c7230 */ /* 0x000fe20000004100 */
[----:B------:R-:W-:Y:S01]  /*4670*/  F2FP.F16.F32.PACK_AB R33, R70, R33 ;  /* 0x000000214621723e */ /* 0x000fe200000000ff */
[----:B------:R-:W-:Y:S01]  /*4680*/  HADD2.F32 R74, -RZ, R32.H1_H1 ;  /* 0x30000020ff4a7230 */ /* 0x000fe20000004100 */
[----:B------:R-:W-:Y:S01]  /*4690*/  F2FP.F16.F32.PACK_AB R35, R72, R35 ;  /* 0x000000234823723e */ /* 0x000fe200000000ff */
[----:B------:R-:W-:-:S02]  /*46a0*/  HADD2.F32 R73, -RZ, R34.H1_H1 ;  /* 0x30000022ff497230 */ /* 0x000fc40000004100 */
[----:B------:R-:W-:Y:S02]  /*46b0*/  HADD2.F32 R32, -RZ, R32.H0_H0 ;  /* 0x20000020ff207230 */ /* 0x000fe40000004100 */
[-C--:B------:R-:W-:Y:S01]  /*46c0*/  FMUL.FTZ R77, R74, R75.reuse ;  /* 0x0000004b4a4d7220 */ /* 0x080fe20000410000 */
[----:B------:R-:W-:Y:S02]  /*46d0*/  HADD2.F32 R34, -RZ, R34.H0_H0 ;  /* 0x20000022ff227230 */ /* 0x000fe40000004100 */
[CC--:B------:R-:W-:Y:S01]  /*46e0*/  FMUL.FTZ R79, R73.reuse, R76.reuse ;  /* 0x0000004c494f7220 */ /* 0x0c0fe20000410000 */
[----:B------:R-:W-:Y:S02]  /*46f0*/  HADD2.F32 R71, -RZ, R158.H1_H1 ;  /* 0x3000009eff477230 */ /* 0x000fe40000004100 */
[----:B------:R-:W-:Y:S01]  /*4700*/  FMUL.FTZ R75, R32, R75 ;  /* 0x0000004b204b7220 */ /* 0x000fe20000410000 */
[----:B------:R-:W-:Y:S02]  /*4710*/  HADD2.F32 R157, -RZ, R157.H0_H0 ;  /* 0x2000009dff9d7230 */ /* 0x000fe40000004100 */
[----:B------:R-:W-:Y:S01]  /*4720*/  FMUL.FTZ R76, R34, R76 ;  /* 0x0000004c224c7220 */ /* 0x000fe20000410000 */
[-C--:B------:R-:W-:Y:S01]  /*4730*/  FFMA.FTZ R77, R32, R71.reuse, -R77 ;  /* 0x00000047204d7223 */ /* 0x080fe2000001084d */
[----:B------:R-:W-:Y:S01]  /*4740*/  FFMA.FTZ R74, R74, R71, R75 ;  /* 0x000000474a4a7223 */ /* 0x000fe2000001004b */
[-C--:B------:R-:W-:Y:S01]  /*4750*/  FFMA.FTZ R79, R34, R157.reuse, -R79 ;  /* 0x0000009d224f7223 */ /* 0x080fe2000001084f */
[----:B------:R-:W-:-:S03]  /*4760*/  FFMA.FTZ R76, R73, R157, R76 ;  /* 0x0000009d494c7223 */ /* 0x000fc6000001004c */
[----:B------:R-:W-:Y:S02]  /*4770*/  F2FP.F16.F32.PACK_AB R32, R74, R77 ;  /* 0x0000004d4a20723e */ /* 0x000fe400000000ff */
[----:B------:R-:W-:-:S07]  /*4780*/  F2FP.F16.F32.PACK_AB R34, R76, R79 ;  /* 0x0000004f4c22723e */ /* 0x000fce00000000ff */
.L_x_2740:
[----:B------:R-:W-:Y:S05]  /*4790*/  BSYNC B3 ;  /* 0x0000000000037941 */ /* 0x000fea0003800000 */
.L_x_2739:
[----:B--2---:R0:W-:Y:S02]  /*47a0*/  STG.E.128 desc[UR60][R44.64+0x100], R32 ;  /* 0x000100202c007986 */ /* 0x0041e4000c101d3c */
.L_x_2738:
[----:B------:R-:W-:Y:S05]  /*47b0*/  BSYNC B2 ;  /* 0x0000000000027941 */ /* 0x000fea0003800000 */
.L_x_2737:
        /* <DEDUP_REMOVED lines=10> */
[--C-:B------:R-:W-:Y:S01]  /*4860*/  SHF.R.U64 R71, R68, 0x10, R69.reuse ;  /* 0x0000001044477819 */ /* 0x100fe20000001245 */
[--C-:B------:R-:W-:Y:S01]  /*4870*/  HADD2.F32 R35, -RZ, R33.reuse.H1_H1 ;  /* 0x30000021ff237230 */ /* 0x100fe20000004100 */
[----:B------:R-:W-:Y:S01]  /*4880*/  SHF.R.U32.HI R72, RZ, 0x10, R69 ;  /* 0x00000010ff487819 */ /* 0x000fe20000011645 */
[----:B------:R-:W-:Y:S02]  /*4890*/  HADD2.F32 R32, -RZ, R33.H0_H0 ;  /* 0x20000021ff207230 */ /* 0x000fe40000004100 */
[----:B------:R-:W-:Y:S02]  /*48a0*/  HADD2.F32 R71, -RZ, R71.H0_H0 ;  /* 0x20000047ff477230 */ /* 0x000fe40000004100 */
[----:B------:R-:W-:-:S02]  /*48b0*/  HADD2.F32 R68, -RZ, R67.H1_H1 ;  /* 0x30000043ff447230 */ /* 0x000fc40000004100 */
[----:B------:R-:W-:Y:S02]  /*48c0*/  HADD2.F32 R72, -RZ, R72.H0_H0 ;  /* 0x20000048ff487230 */ /* 0x000fe40000004100 */
[-C--:B------:R-:W-:Y:S01]  /*48d0*/  FMUL.FTZ R33, R35, R71.reuse ;  /* 0x0000004723217220 */ /* 0x080fe20000410000 */
[----:B------:R-:W-:Y:S02]  /*48e0*/  HADD2.F32 R67, -RZ, R67.H0_H0 ;  /* 0x20000043ff437230 */ /* 0x000fe40000004100 */
[----:B------:R-:W-:Y:S01]  /*48f0*/  FMUL.FTZ R74, R32, R71 ;  /* 0x00000047204a7220 */ /* 0x000fe20000410000 */
        /* <DEDUP_REMOVED lines=8> */
[----:B------:R-:W-:-:S02]  /*4980*/  HADD2.F32 R70, -RZ, R149.H0_H0 ;  /* 0x20000095ff467230 */ /* 0x000fc40000004100 */
[----:B------:R-:W-:Y:S01]  /*4990*/  HADD2.F32 R149, -RZ, R149.H1_H1 ;  /* 0x30000095ff957230 */ /* 0x000fe20000004100 */
[----:B------:R-:W-:Y:S01]  /*49a0*/  F2FP.F16.F32.PACK_AB R33, R33, R32 ;  /* 0x000000202121723e */ /* 0x000fe200000000ff */
[----:B------:R-:W-:Y:S01]  /*49b0*/  HADD2.F32 R67, -RZ, R66.H1_H1 ;  /* 0x30000042ff437230 */ /* 0x000fe20000004100 */
[----:B------:R-:W-:Y:S01]  /*49c0*/  F2FP.F16.F32.PACK_AB R35, R72, R35 ;  /* 0x000000234823723e */ /* 0x000fe200000000ff */
        /* <DEDUP_REMOVED lines=15> */
.L_x_2742:
[----:B------:R-:W-:Y:S05]  /*4ac0*/  BSYNC B2 ;  /* 0x0000000000027941 */ /* 0x000fea0003800000 */
.L_x_2741:
[----:B--2---:R0:W-:Y:S02]  /*4ad0*/  STG.E.128 desc[UR60][R44.64+0x140], R32 ;  /* 0x000140202c007986 */ /* 0x0041e4000c101d3c */
.L_x_2720:
[----:B------:R-:W-:Y:S05]  /*4ae0*/  BSYNC B1 ;  /* 0x0000000000017941 */ /* 0x000fea0003800000 */
.L_x_2719:
        /* <DEDUP_REMOVED lines=49> */
.L_x_2747:
[----:B------:R-:W-:Y:S05]  /*4e00*/  BSYNC B2 ;  /* 0x0000000000027941 */ /* 0x000fea0003800000 */
.L_x_2746:
[----:B--2---:R0:W-:Y:S02]  /*4e10*/  STG.E.128 desc[UR60][R40.64], R32 ;  /* 0x0000002028007986 */ /* 0x0041e4000c101d3c */
.L_x_2745:
[----:B------:R-:W-:Y:S05]  /*4e20*/  BSYNC B1 ;  /* 0x0000000000017941 */ /* 0x000fea0003800000 */
.L_x_2744:
        /* <DEDUP_REMOVED lines=36> */
[--C-:B------:R-:W-:Y:S02]  /*5070*/  HADD2.F32 R35, -RZ, R144.reuse.H0_H0 ;  /* 0x20000090ff237230 */ /* 0x100fe40000004100 */
[----:B------:R-:W-:Y:S01]  /*5080*/  FMUL.FTZ R58, R32, R58 ;  /* 0x0000003a203a7220 */ /* 0x000fe20000410000 */
        /* <DEDUP_REMOVED lines=10> */
.L_x_2751:
[----:B------:R-:W-:Y:S05]  /*5130*/  BSYNC B2 ;  /* 0x0000000000027941 */ /* 0x000fea0003800000 */
.L_x_2750:
[----:B--2---:R0:W-:Y:S02]  /*5140*/  STG.E.128 desc[UR60][R40.64+0x40], R32 ;  /* 0x0000402028007986 */ /* 0x0041e4000c101d3c */
.L_x_2749:
[----:B------:R-:W-:Y:S05]  /*5150*/  BSYNC B1 ;  /* 0x0000000000017941 */ /* 0x000fea0003800000 */
.L_x_2748:
        /* <DEDUP_REMOVED lines=23> */
[----:B------:R-:W-:Y:S01]  /*52d0*/  FMUL.FTZ R58, R35, R58 ;  /* 0x0000003a233a7220 */ /* 0x000fe20000410000 */
[----:B------:R-:W-:Y:S01]  /*52e0*/  FFMA.FTZ R60, R33, R54, -R60 ;  /* 0x00000036213c7223 */ /* 0x000fe2000001083c */
[----:B------:R-:W-:-:S02]  /*52f0*/  HADD2.F32 R154, -RZ, R154.H1_H1 ;  /* 0x3000009aff9a7230 */ /* 0x000fc40000004100 */
[----:B------:R-:W-:Y:S01]  /*5300*/  FFMA.FTZ R57, R34, R54, R55 ;  /* 0x0000003622397223 */ /* 0x000fe20000010037 */
[-C--:B------:R-:W-:Y:S01]  /*5310*/  FFMA.FTZ R61, R45, R56.reuse, R58 ;  /* 0x000000382d3d7223 */ /* 0x080fe2000001003a */
[----:B------:R-:W-:Y:S02]  /*5320*/  HADD2.F32 R45, -RZ, R156.H1_H1 ;  /* 0x3000009cff2d7230 */ /* 0x000fe40000004100 */
[----:B------:R-:W-:Y:S01]  /*5330*/  FFMA.FTZ R62, R35, R56, -R62 ;  /* 0x00000038233e7223 */ /* 0x000fe2000001083e */
[----:B------:R-:W-:Y:S02]  /*5340*/  HADD2.F32 R33, -RZ, R32.H1_H1 ;  /* 0x30000020ff217230 */ /* 0x000fe40000004100 */
        /* <DEDUP_REMOVED lines=17> */
.L_x_2755:
[----:B------:R-:W-:Y:S05]  /*5460*/  BSYNC B2 ;  /* 0x0000000000027941 */ /* 0x000fea0003800000 */
.L_x_2754:
[----:B--2---:R0:W-:Y:S02]  /*5470*/  STG.E.128 desc[UR60][R40.64+0x80], R32 ;  /* 0x0000802028007986 */ /* 0x0041e4000c101d3c */
.L_x_2753:
[----:B------:R-:W-:Y:S05]  /*5480*/  BSYNC B1 ;  /* 0x0000000000017941 */ /* 0x000fea0003800000 */
.L_x_2752:
        /* <DEDUP_REMOVED lines=48> */
.L_x_2759:
[----:B------:R-:W-:Y:S05]  /*5790*/  BSYNC B2 ;  /* 0x0000000000027941 */ /* 0x000fea0003800000 */
.L_x_2758:
[----:B--2---:R0:W-:Y:S02]  /*57a0*/  STG.E.128 desc[UR60][R40.64+0xc0], R32 ;  /* 0x0000c02028007986 */ /* 0x0041e4000c101d3c */
.L_x_2757:
[----:B------:R-:W-:Y:S05]  /*57b0*/  BSYNC B1 ;  /* 0x0000000000017941 */ /* 0x000fea0003800000 */
.L_x_2756:
        /* <DEDUP_REMOVED lines=24> */
[----:B------:R-:W-:Y:S01]  /*5940*/  FFMA.FTZ R49, R44, R46, R49 ;  /* 0x0000002e2c317223 */ /* 0x000fe20000010031 */
[----:B------:R-:W-:-:S02]  /*5950*/  HADD2.F32 R44, -RZ, R83.H0_H0 ;  /* 0x20000053ff2c7230 */ /* 0x000fc40000004100 */
[-C--:B------:R-:W-:Y:S01]  /*5960*/  FFMA.FTZ R50, R33, R45.reuse, -R50 ;  /* 0x0000002d21327223 */ /* 0x080fe20000010832 */
        /* <DEDUP_REMOVED lines=21> */
.L_x_2763:
[----:B------:R-:W-:Y:S05]  /*5ac0*/  BSYNC B2 ;  /* 0x0000000000027941 */ /* 0x000fea0003800000 */
.L_x_2762:
[----:B--2---:R0:W-:Y:S02]  /*5ad0*/  STG.E.128 desc[UR60][R40.64+0x100], R32 ;  /* 0x0001002028007986 */ /* 0x0041e4000c101d3c */
.L_x_2761:
[----:B------:R-:W-:Y:S05]  /*5ae0*/  BSYNC B1 ;  /* 0x0000000000017941 */ /* 0x000fea0003800000 */
.L_x_2760:
[----:B------:R-:W-:-:S13]  /*5af0*/  ISETP.NE.AND P0, PT, R6, RZ, PT ;  /* 0x000000ff0600720c */ /* 0x000fda0003f05270 */
[----:B------:R-:W-:Y:S05]  /*5b00*/  @!P0 BRA `(.L_x_2743) ;  /* 0x0000004000948947 */ /* 0x000fea0003800000 */
[----:B0-234-:R0:W2:Y:S01]  /*5b10*/  LDS.128 R32, [R42+0xa000] ;  /* 0x00a000002a207984 */ /* 0x01d0a20000000c00 */
[----:B------:R-:W-:Y:S01]  /*5b20*/  ISETP.GE.AND P0, PT, R194, R118, PT ;  /* 0x00000076c200720c */ /* 0x000fe20003f06270 */
[----:B------:R-:W-:-:S12]  /*5b30*/  BSSY B1, `(.L_x_2764) ;  /* 0x000002b000017945 */ /* 0x000fd80003800000 */
[----:B0-----:R-:W-:Y:S05]  /*5b40*/  @P0 BRA `(.L_x_2765) ;  /* 0x0000000000a40947 */ /* 0x001fea0003800000 */
[--C-:B------:R-:W-:Y:S02]  /*5b50*/  SHF.R.U64 R43, R36, 0x10, R37.reuse ;  /* 0x00000010242b7819 */ /* 0x100fe40000001225 */
[----:B------:R-:W-:Y:S02]  /*5b60*/  SHF.R.U32.HI R42, RZ, 0x10, R37 ;  /* 0x00000010ff2a7819 */ /* 0x000fe40000011625 */
[--C-:B------:R-:W-:Y:S01]  /*5b70*/  SHF.R.U64 R37, R38, 0x10, R39.reuse ;  /* 0x0000001026257819 */ /* 0x100fe20000001227 */
[----:B------:R-:W-:Y:S01]  /*5b80*/  HADD2.F32 R38, -RZ, R43.H0_H0 ;  /* 0x2000002bff267230 */ /* 0x000fe20000004100 */
[----:B------:R-:W-:Y:S01]  /*5b90*/  SHF.R.U32.HI R44, RZ, 0x10, R39 ;  /* 0x00000010ff2c7819 */ /* 0x000fe20000011627 */
[----:B------:R-:W-:Y:S01]  /*5ba0*/  HADD2.F32 R42, -RZ, R42.H0_H0 ;  /* 0x2000002aff2a7230 */ /* 0x000fe20000004100 */
[----:B--2---:R-:W-:Y:S01]  /*5bb0*/  MOV R36, R34 ;  /* 0x0000002200247202 */ /* 0x004fe20000000f00 */
[----:B------:R-:W-:Y:S02]  /*5bc0*/  HADD2.F32 R39, -RZ, R37.H0_H0 ;  /* 0x20000025ff277230 */ /* 0x000fe40000004100 */
[----:B------:R-:W-:-:S02]  /*5bd0*/  HADD2.F32 R34, -RZ, R33.H1_H1 ;  /* 0x30000021ff227230 */ /* 0x000fc40000004100 */
[----:B------:R-:W-:Y:S02]  /*5be0*/  HADD2.F32 R33, -RZ, R33.H0_H0 ;  /* 0x20000021ff217230 */ /* 0x000fe40000004100 */
[----:B------:R-:W-:Y:S02]  /*5bf0*/  HADD2.F32 R44, -RZ, R44.H0_H0 ;  /* 0x2000002cff2c7230 */ /* 0x000fe40000004100 */
[-C--:B------:R-:W-:Y:S01]  /*5c00*/  FMUL.FTZ R46, R34, R39.reuse ;  /* 0x00000027222e7220 */ /* 0x080fe20000410000 */
[--C-:B------:R-:W-:Y:S02]  /*5c10*/  HADD2.F32 R37, -RZ, R35.reuse.H1_H1 ;  /* 0x30000023ff257230 */ /* 0x100fe40000004100 */
[C---:B------:R-:W-:Y:S01]  /*5c20*/  FMUL.FTZ R39, R33.reuse, R39 ;  /* 0x0000002721277220 */ /* 0x040fe20000410000 */
[----:B------:R-:W-:Y:S02]  /*5c30*/  HADD2.F32 R35, -RZ, R35.H0_H0 ;  /* 0x20000023ff237230 */ /* 0x000fe40000004100 */
[----:B------:R-:W-:Y:S01]  /*5c40*/  FFMA.FTZ R46, R33, R38, -R46 ;  /* 0x00000026212e7223 */ /* 0x000fe2000001082e */
[----:B------:R-:W-:-:S02]  /*5c50*/  HADD2.F32 R33, -RZ, R32.H1_H1 ;  /* 0x30000020ff217230 */ /* 0x000fc40000004100 */
[----:B------:R-:W-:Y:S01]  /*5c60*/  FFMA.FTZ R43, R34, R38, R39 ;  /* 0x00000026222b7223 */ /* 0x000fe20000010027 */
[-C--:B------:R-:W-:Y:S01]  /*5c70*/  FMUL.FTZ R48, R37, R44.reuse ;  /* 0x0000002c25307220 */ /* 0x080fe20000410000 */
[--C-:B------:R-:W-:Y:S02]  /*5c80*/  HADD2.F32 R38, -RZ, R81.reuse.H0_H0 ;  /* 0x20000051ff267230 */ /* 0x100fe40000004100 */
        /* <DEDUP_REMOVED lines=21> */
.L_x_2765:
[----:B------:R-:W-:Y:S05]  /*5de0*/  BSYNC B1 ;  /* 0x0000000000017941 */ /* 0x000fea0003800000 */
.L_x_2764:
[----:B--2---:R0:W-:Y:S01]  /*5df0*/  STG.E.128 desc[UR60][R40.64+0x140], R32 ;  /* 0x0001402028007986 */ /* 0x0041e2000c101d3c */
[----:B------:R-:W-:Y:S05]  /*5e00*/  BRA `(.L_x_2743) ;  /* 0x0000003c00d47947 */ /* 0x000fea0003800000 */
.L_x_2711:
        /* <DEDUP_REMOVED lines=47> */
.L_x_2767:
[----:B------:R-:W-:Y:S05]  /*6100*/  BSYNC B1 ;  /* 0x0000000000017941 */ /* 0x000fea0003800000 */
.L_x_2766:
        /* <DEDUP_REMOVED lines=47> */
.L_x_2769:
[----:B------:R-:W-:Y:S05]  /*6400*/  BSYNC B1 ;  /* 0x0000000000017941 */ /* 0x000fea0003800000 */
.L_x_2768:
[----:B------:R-:W2:Y:S01]  /*6410*/  LDL R0, [R1+0x24] ;  /* 0x0000240001007983 */ /* 0x000ea20000100800 */
[----:B------:R-:W-:Y:S01]  /*6420*/  IMAD.MOV.U32 R3, RZ, RZ, R33 ;  /* 0x000000ffff037224 */ /* 0x000fe200078e0021 */
[----:B------:R-:W-:Y:S01]  /*6430*/  PRMT R170, R85, 0x5410, R86 ;  /* 0x0000541055aa7816 */ /* 0x000fe20000000056 */
[----:B0-----:R-:W-:Y:S02]  /*6440*/  IMAD.MOV.U32 R80, RZ, RZ, R38 ;  /* 0x000000ffff507224 */ /* 0x001fe400078e0026 */
[----:B------:R-:W-:-:S03]  /*6450*/  IMAD.MOV.U32 R81, RZ, RZ, R42 ;  /* 0x000000ffff517224 */ /* 0x000fc600078e002a */
[----:B------:R-:W-:Y:S02]  /*6460*/  PRMT R174, R174, 0x5410, R80 ;  /* 0x00005410aeae7816 */ /* 0x000fe40000000050 */
[----:B------:R-:W-:Y:S02]  /*6470*/  MOV R80, R37 ;  /* 0x0000002500507202 */ /* 0x000fe40000000f00 */
[----:B------:R-:W-:Y:S02]  /*6480*/  PRMT R177, R81, 0x7610, R177 ;  /* 0x0000761051b17816 */ /* 0x000fe400000000b1 */
[----:B------:R-:W-:-:S04]  /*6490*/  MOV R81, R46 ;  /* 0x0000002e00517202 */ /* 0x000fc80000000f00 */
[----:B------:R-:W-:Y:S01]  /*64a0*/  PRMT R172, R81, 0x7610, R172 ;  /* 0x0000761051ac7816 */ /* 0x000fe200000000ac */
[----:B------:R-:W-:-:S05]  /*64b0*/  IMAD.MOV.U32 R81, RZ, RZ, R50 ;  /* 0x000000ffff517224 */ /* 0x000fca00078e0032 */
[----:B------:R-:W-:Y:S01]  /*64c0*/  PRMT R174, R81, 0x7610, R174 ;  /* 0x0000761051ae7816 */ /* 0x000fe200000000ae */
[----:B------:R-:W-:Y:S01]  /*64d0*/  IMAD.MOV.U32 R81, RZ, RZ, R54 ;  /* 0x000000ffff517224 */ /* 0x000fe200078e0036 */
[----:B--2---:R-:W-:Y:S02]  /*64e0*/  R2UR UR4, R0 ;  /* 0x00000000000472ca */ /* 0x004fe400000e0000 */
[----:B------:R-:W-:-:S04]  /*64f0*/  MOV R0, R32 ;  /* 0x0000002000007202 */ /* 0x000fc80000000f00 */
[----:B------:R-:W-:Y:S01]  /*6500*/  PRMT R171, R0, 0x5410, R3 ;  /* 0x0000541000ab7816 */ /* 0x000fe20000000003 */
[----:B------:R-:W-:Y:S02]  /*6510*/  IMAD.MOV.U32 R0, RZ, RZ, R39 ;  /* 0x000000ffff007224 */ /* 0x000fe400078e0027 */
[----:B------:R-:W-:-:S03]  /*6520*/  IMAD.MOV.U32 R3, RZ, RZ, R36 ;  /* 0x000000ffff037224 */ /* 0x000fc600078e0024 */
        /* <DEDUP_REMOVED lines=12> */
[----:B------:R-:W-:-:S02]  /*65f0*/  PLOP3.LUT P1, PT, PT, PT, UP0, 0x80, 0x0 ;  /* 0x000000000000781c */ /* 0x000fc40003f2f008 */
        /* <DEDUP_REMOVED lines=10> */
[----:B------:R-:W-:Y:S01]  /*66a0*/  MOV R3, R52 ;  /* 0x0000003400037202 */ /* 0x000fe20000000f00 */
[----:B-----5:R-:W-:Y:S01]  /*66b0*/  IMAD.MOV.U32 R81, RZ, RZ, R58 ;  /* 0x000000ffff517224 */ /* 0x020fe200078e003a */
        /* <DEDUP_REMOVED lines=43> */
[----:B------:R-:W-:Y:S06]  /*6970*/  @!P1 BRA `(.L_x_2770) ;  /* 0x0000000000049947 */ /* 0x000fec0003800000 */
[----:B------:R-:W-:Y:S01]  /*6980*/  BPT.TRAP 0x1 ;  /* 0x000000040000795c */ /* 0x000fe20000300000 */
.L_x_2770:
[----:B------:R-:W-:Y:S01]  /*6990*/  IMAD R3, R17, 0x8, R16 ;  /* 0x0000000811037824 */ /* 0x000fe200078e0210 */
[----:B------:R-:W-:Y:S01]  /*69a0*/  SHF.L.U32 R0, R189, 0x1f, RZ ;  /* 0x0000001fbd007819 */ /* 0x000fe200000006ff */
[----:B------:R-:W0:Y:S01]  /*69b0*/  LDC R141, c[0x0][0x2f4] ;  /* 0x0000bd00ff8d7b82 */ /* 0x000e220000000800 */
[----:B------:R-:W-:Y:S02]  /*69c0*/  BSSY B1, `(.L_x_2771) ;  /* 0x0000004000017945 */ /* 0x000fe40003800000 */
[----:B------:R-:W1:Y:S05]  /*69d0*/  SYNCS.PHASECHK.TRANS64.TRYWAIT P5, [R3+URZ+0x34890], R0 ;  /* 0x03489000030075a7 */ /* 0x000e6a00080a017f */
[----:B------:R-:W2:Y:S01]  /*69e0*/  LDC.64 R122, c[0x0][0x300] ;  /* 0x0000c000ff7a7b82 */ /* 0x000ea20000000a00 */
[----:B-1----:R-:W-:Y:S05]  /*69f0*/  @!P5 BRA `(.L_x_2772) ;  /* 0x000001d40048d947 */ /* 0x002fea0003800000 */
.L_x_3086:
[----:B------:R-:W-:Y:S05]  /*6a00*/  BSYNC B1 ;  /* 0x0000000000017941 */ /* 0x000fea0003800000 */
.L_x_2771:
[----:B------:R-:W-:Y:S01]  /*6a10*/  BSSY B1, `(.L_x_2773) ;  /* 0x0000182000017945 */ /* 0x000fe20003800000 */
[----:B0-----:R-:W-:Y:S02]  /*6a20*/  IMAD.IADD R144, R141, 0x1, -R119 ;  /* 0x000000018d907824 */ /* 0x001fe400078e0a77 */
[----:B------:R-:W-:Y:S01]  /*6a30*/  IMAD.MOV.U32 R125, RZ, RZ, R84 ;  /* 0x000000ffff7d7224 */ /* 0x000fe200078e0054 */
[----:B------:R-:W-:Y:S06]  /*6a40*/  @P4 BRA `(.L_x_2774) ;  /* 0x0000001400f84947 */ /* 0x000fec0003800000 */
        /* <DEDUP_REMOVED lines=21> */
[----:B------:R-:W-:Y:S02]  /*6ba0*/  IMAD.IADD R81, R80, 0x1, R81 ;  /* 0x0000000150517824 */ /* 0x000fe400078e0251 */
[C---:B------:R-:W-:Y:S02]  /*6bb0*/  IMAD R80, R17.reuse, 0x6000, R139 ;  /* 0x0000600011507824 */ /* 0x040fe400078e028b */
[----:B------:R-:W-:Y:S02]  /*6bc0*/  IMAD R84, R17, 0x6000, R81 ;  /* 0x0000600011547824 */ /* 0x000fe400078e0251 */
[----:B------:R-:W-:-:S03]  /*6bd0*/  IMAD R80, R80, 0x2, R16 ;  /* 0x0000000250507824 */ /* 0x000fc600078e0210 */
[----:B------:R-:W-:-:S03]  /*6be0*/  LEA R84, R84, R16, 0x1 ;  /* 0x0000001054547211 */ /* 0x000fc600078e08ff */
[----:B------:R-:W0:Y:S04]  /*6bf0*/  LDS.128 R80, [R80+0x1c400] ;  /* 0x01c4000050507984 */ /* 0x000e280000000c00 */
[----:B------:R-:W2:Y:S01]  /*6c00*/  LDS.128 R84, [R84+0x1c400] ;  /* 0x01c4000054547984 */ /* 0x000ea20000000c00 */
[----:B------:R-:W-:Y:S05]  /*6c10*/  @P4 BRA `(.L_x_2778) ;  /* 0x00000004006c4947 */ /* 0x000fea0003800000 */
[----:B--2---:R-:W-:Y:S01]  /*6c20*/  IMAD.MOV.U32 R159, RZ, RZ, R85 ;  /* 0x000000ffff9f7224 */ /* 0x004fe200078e0055 */
[----:B------:R-:W-:Y:S01]  /*6c30*/  SHF.R.U64 R40, R40, 0x10, R41 ;  /* 0x0000001028287819 */ /* 0x000fe20000001229 */
[----:B0-----:R-:W-:Y:S01]  /*6c40*/  IMAD.MOV.U32 R85, RZ, RZ, R81 ;  /* 0x000000ffff557224 */ /* 0x001fe200078e0051 */
[----:B------:R-:W-:Y:S01]  /*6c50*/  SHF.R.U64 R54, R54, 0x10, R55 ;  /* 0x0000001036367819 */ /* 0x000fe20000001237 */
[----:B------:R-:W-:Y:S01]  /*6c60*/  HADD2.F32 R160, -RZ, R160.H0_H0 ;  /* 0x200000a0ffa07230 */ /* 0x000fe20000004100 */
[----:B------:R-:W-:Y:S01]  /*6c70*/  SHF.R.U64 R42, R42, 0x10, R43 ;  /* 0x000000102a2a7819 */ /* 0x000fe2000000122b */
[----:B------:R-:W-:Y:S02]  /*6c80*/  HADD2.F32 R157, -RZ, R159.H0_H0 ;  /* 0x2000009fff9d7230 */ /* 0x000fe40000004100 */
[----:B------:R-:W-:Y:S02]  /*6c90*/  HADD2.F32 R158, -RZ, R85.H0_H0 ;  /* 0x20000055ff9e7230 */ /* 0x000fe40000004100 */
[----:B------:R-:W-:-:S02]  /*6ca0*/  HADD2.F32 R81, -RZ, R161.H0_H0 ;  /* 0x200000a1ff517230 */ /* 0x000fc40000004100 */
[CC--:B------:R-:W-:Y:S01]  /*6cb0*/  FMUL.FTZ R161, R157.reuse, R160.reuse ;  /* 0x000000a09da17220 */ /* 0x0c0fe20000410000 */
[----:B------:R-:W-:Y:S02]  /*6cc0*/  HADD2.F32 R85, -RZ, R85.H1_H1 ;  /* 0x30000055ff557230 */ /* 0x000fe40000004100 */
        /* <DEDUP_REMOVED lines=8> */
[----:B------:R-:W-:-:S02]  /*6d50*/  HADD2.F32 R54, -RZ, R54.H0_H0 ;  /* 0x20000036ff367230 */ /* 0x000fc40000004100 */
[----:B------:R-:W-:Y:S02]  /*6d60*/  HADD2.F32 R160, -RZ, R160.H0_H0 ;  /* 0x200000a0ffa07230 */ /* 0x000fe40000004100 */
[----:B------:R-:W-:Y:S02]  /*6d70*/  HADD2.F32 R159, -RZ, R159.H0_H0 ;  /* 0x2000009fff9f7230 */ /* 0x000fe40000004100 */
[----:B------:R-:W-:Y:S02]  /*6d80*/  HADD2.F32 R42, -RZ, R42.H0_H0 ;  /* 0x2000002aff2a7230 */ /* 0x000fe40000004100 */
[-C--:B------:R-:W-:Y:S01]  /*6d90*/  FMUL.FTZ R161, R81, R160.reuse ;  /* 0x000000a051a17220 */ /* 0x080fe20000410000 */
[----:B------:R-:W-:-:S03]  /*6da0*/  FMUL.FTZ R160, R85, R160 ;  /* 0x000000a055a07220 */ /* 0x000fc60000410000 */
[-C--:B------:R-:W-:Y:S01]  /*6db0*/  FFMA.FTZ R85, R85, R159.reuse, -R161 ;  /* 0x0000009f55557223 */ /* 0x080fe200000108a1 */
[----:B------:R-:W-:Y:S01]  /*6dc0*/  FFMA.FTZ R81, R81, R159, R160 ;  /* 0x0000009f51517223 */ /* 0x000fe200000100a0 */
[----:B------:R-:W-:Y:S01]  /*6dd0*/  SHF.R.U64 R159, R52, 0x10, R53 ;  /* 0x00000010349f7819 */ /* 0x000fe20000001235 */
[----:B------:R-:W-:Y:S02]  /*6de0*/  IMAD.MOV.U32 R52, RZ, RZ, R87 ;  /* 0x000000ffff347224 */ /* 0x000fe400078e0057 */
[----:B------:R-:W-:Y:S01]  /*6df0*/  IMAD.MOV.U32 R53, RZ, RZ, R83 ;  /* 0x000000ffff357224 */ /* 0x000fe200078e0053 */
[----:B------:R-:W-:Y:S01]  /*6e00*/  F2FP.F16.F32.PACK_AB R85, R85, R158 ;  /* 0x0000009e5555723e */ /* 0x000fe200000000ff */
[----:B------:R-:W-:Y:S01]  /*6e10*/  HADD2.F32 R161, -RZ, R162.H1_H1 ;  /* 0x300000a2ffa17230 */ /* 0x000fe20000004100 */
[----:B------:R-:W-:Y:S01]  /*6e20*/  F2FP.F16.F32.PACK_AB R157, R81, R157 ;  /* 0x0000009d519d723e */ /* 0x000fe200000000ff */
[----:B------:R-:W-:Y:S02]  /*6e30*/  HADD2.F32 R87, -RZ, R52.H0_H0 ;  /* 0x20000034ff577230 */ /* 0x000fe40000004100 */
[----:B------:R-:W-:-:S02]  /*6e40*/  HADD2.F32 R83, -RZ, R53.H0_H0 ;  /* 0x20000035ff537230 */ /* 0x000fc40000004100 */
[----:B------:R-:W-:Y:S02]  /*6e50*/  HADD2.F32 R160, -RZ, R162.H0_H0 ;  /* 0x200000a2ffa07230 */ /* 0x000fe40000004100 */
[-C--:B------:R-:W-:Y:S01]  /*6e60*/  FMUL.FTZ R162, R87, R161.reuse ;  /* 0x000000a157a27220 */ /* 0x080fe20000410000 */
[----:B------:R-:W-:Y:S02]  /*6e70*/  HADD2.F32 R52, -RZ, R52.H1_H1 ;  /* 0x30000034ff347230 */ /* 0x000fe40000004100 */
[C---:B------:R-:W-:Y:S01]  /*6e80*/  FMUL.FTZ R161, R83.reuse, R161 ;  /* 0x000000a153a17220 */ /* 0x040fe20000410000 */
[----:B------:R-:W-:Y:S02]  /*6e90*/  HADD2.F32 R53, -RZ, R53.H1_H1 ;  /* 0x30000035ff357230 */ /* 0x000fe40000004100 */
[-C--:B------:R-:W-:Y:S01]  /*6ea0*/  FFMA.FTZ R83, R83, R160.reuse, -R162 ;  /* 0x000000a053537223 */ /* 0x080fe200000108a2 */
[----:B------:R-:W-:Y:S02]  /*6eb0*/  HADD2.F32 R159, -RZ, R159.H0_H0 ;  /* 0x2000009fff9f7230 */ /* 0x000fe40000004100 */
[----:B------:R-:W-:Y:S01]  /*6ec0*/  FFMA.FTZ R161, R87, R160, R161 ;  /* 0x000000a057a17223 */ /* 0x000fe200000100a1 */
[----:B------:R-:W-:Y:S01]  /*6ed0*/  SHF.R.U32.HI R160, RZ, 0x10, R55 ;  /* 0x00000010ffa07819 */ /* 0x000fe20000011637 */
[----:B------:R-:W-:Y:S01]  /*6ee0*/  HADD2.F32 R55, -RZ, R177.H0_H0 ;  /* 0x200000b1ff377230 */ /* 0x000fe20000004100 */
[----:B------:R-:W-:Y:S01]  /*6ef0*/  SHF.R.U32.HI R87, RZ, 0x10, R43 ;  /* 0x00000010ff577819 */ /* 0x000fe2000001162b */
[----:B------:R-:W-:-:S02]  /*6f00*/  IMAD.MOV.U32 R81, RZ, RZ, R85 ;  /* 0x000000ffff517224 */ /* 0x000fc400078e0055 */
[----:B------:R-:W-:Y:S02]  /*6f10*/  HADD2.F32 R160, -RZ, R160.H0_H0 ;  /* 0x200000a0ffa07230 */ /* 0x000fe40000004100 */
[----:B------:R-:W-:Y:S02]  /*6f20*/  HADD2.F32 R87, -RZ, R87.H0_H0 ;  /* 0x20000057ff577230 */ /* 0x000fe40000004100 */
[----:B------:R-:W-:Y:S02]  /*6f30*/  IMAD.MOV.U32 R85, RZ, RZ, R157 ;  /* 0x000000ffff557224 */ /* 0x000fe400078e009d */
[-C--:B------:R-:W-:Y:S01]  /*6f40*/  FMUL.FTZ R162, R52, R160.reuse ;  /* 0x000000a034a27220 */ /* 0x080fe20000410000 */
[----:B------:R-:W-:-:S03]  /*6f50*/  FMUL.FTZ R160, R53, R160 ;  /* 0x000000a035a07220 */ /* 0x000fc60000410000 */
[-C--:B------:R-:W-:Y:S01]  /*6f60*/  FFMA.FTZ R53, R53, R87.reuse, -R162 ;  /* 0x0000005735357223 */ /* 0x080fe200000108a2 */
[----:B------:R-:W-:Y:S01]  /*6f70*/  FFMA.FTZ R52, R52, R87, R160 ;  /* 0x0000005734347223 */ /* 0x000fe200000100a0 */
[----:B------:R-:W-:Y:S02]  /*6f80*/  HADD2.F32 R87, -RZ, R84.H0_H0 ;  /* 0x20000054ff577230 */ /* 0x000fe40000004100 */
[----:B------:R-:W-:Y:S01]  /*6f90*/  HADD2.F32 R162, -RZ, R80.H0_H0 ;  /* 0x20000050ffa27230 */ /* 0x000fe20000004100 */
[----:B------:R-:W-:Y:S01]  /*6fa0*/  F2FP.F16.F32.PACK_AB R83, R53, R83 ;  /* 0x000000533553723e */ /* 0x000fe200000000ff */
[----:B------:R-:W-:Y:S01]  /*6fb0*/  HADD2.F32 R84, -RZ, R84.H1_H1 ;  /* 0x30000054ff547230 */ /* 0x000fe20000004100 */
[----:B------:R-:W-:Y:S01]  /*6fc0*/  F2FP.F16.F32.PACK_AB R52, R52, R161 ;  /* 0x000000a13434723e */ /* 0x000fe200000000ff */
[----:B------:R-:W-:Y:S02]  /*6fd0*/  HADD2.F32 R80, -RZ, R80.H1_H1 ;  /* 0x30000050ff507230 */ /* 0x000fe40000004100 */
[----:B------:R-:W-:-:S02]  /*6fe0*/  HADD2.F32 R160, -RZ, R163.H0_H0 ;  /* 0x200000a3ffa07230 */ /* 0x000fc40000004100 */
[CC--:B------:R-:W-:Y:S01]  /*6ff0*/  FMUL.FTZ R163, R87.reuse, R164.reuse ;  /* 0x000000a457a37220 */ /* 0x0c0fe20000410000 */
[-C--:B------:R-:W-:Y:S01]  /*7000*/  FMUL.FTZ R41, R84, R159.reuse ;  /* 0x0000009f54297220 */ /* 0x080fe20000410000 */
[----:B------:R-:W-:Y:S01]  /*7010*/  FMUL.FTZ R164, R162, R164 ;  /* 0x000000a4a2a47220 */ /* 0x000fe20000410000 */
[----:B------:R-:W-:Y:S01]  /*7020*/  FMUL.FTZ R159, R80, R159 ;  /* 0x0000009f509f7220 */ /* 0x000fe20000410000 */
[----:B------:R-:W-:Y:S01]  /*7030*/  FFMA.FTZ R163, R162, R160, -R163 ;  /* 0x000000a0a2a37223 */ /* 0x000fe200000108a3 */
[----:B------:R-:W-:Y:S01]  /*7040*/  FFMA.FTZ R41, R80, R40, -R41 ;  /* 0x0000002850297223 */ /* 0x000fe20000010829 */
[----:B------:R-:W-:Y:S01]  /*7050*/  FFMA.FTZ R164, R87, R160, R164 ;  /* 0x000000a057a47223 */ /* 0x000fe200000100a4 */
[----:B------:R-:W-:Y:S01]  /*7060*/  FFMA.FTZ R159, R84, R40, R159 ;  /* 0x00000028549f7223 */ /* 0x000fe2000001009f */
[----:B------:R-:W-:Y:S02]  /*7070*/  HADD2.F32 R87, -RZ, R178.H1_H1 ;  /* 0x300000b2ff577230 */ /* 0x000fe40000004100 */
[----:B------:R-:W-:Y:S01]  /*7080*/  HADD2.F32 R40, -RZ, R86.H0_H0 ;  /* 0x20000056ff287230 */ /* 0x000fe20000004100 */
[----:B------:R-:W-:Y:S01]  /*7090*/  F2FP.F16.F32.PACK_AB R41, R41, R163 ;  /* 0x000000a32929723e */ /* 0x000fe200000000ff */
[----:B------:R-:W-:Y:S01]  /*70a0*/  HADD2.F32 R80, -RZ, R82.H0_H0 ;  /* 0x20000052ff507230 */ /* 0x000fe20000004100 */
[----:B------:R-:W-:Y:S01]  /*70b0*/  F2FP.F16.F32.PACK_AB R159, R159, R164 ;  /* 0x000000a49f9f723e */ /* 0x000fe200000000ff */
[----:B------:R-:W-:-:S02]  /*70c0*/  HADD2.F32 R86, -RZ, R86.H1_H1 ;  /* 0x30000056ff567230 */ /* 0x000fc40000004100 */
[-C--:B------:R-:W-:Y:S01]  /*70d0*/  FMUL.FTZ R84, R40, R87.reuse ;  /* 0x0000005728547220 */ /* 0x080fe20000410000 */
[----:B------:R-:W-:Y:S02]  /*70e0*/  HADD2.F32 R82, -RZ, R82.H1_H1 ;  /* 0x30000052ff527230 */ /* 0x000fe40000004100 */
[C---:B------:R-:W-:Y:S01]  /*70f0*/  FMUL.FTZ R87, R80.reuse, R87 ;  /* 0x0000005750577220 */ /* 0x040fe20000410000 */
[----:B------:R-:W-:Y:S01]  /*7100*/  FFMA.FTZ R84, R80, R55, -R84 ;  /* 0x0000003750547223 */ /* 0x000fe20000010854 */
[----:B------:R-:W-:Y:S02]  /*7110*/  MOV R80, R41 ;  /* 0x0000002900507202 */ /* 0x000fe40000000f00 */
[----:B------:R-:W-:Y:S01]  /*7120*/  FFMA.FTZ R87, R40, R55, R87 ;  /* 0x0000003728577223 */ /* 0x000fe20000010057 */
[-C--:B------:R-:W-:Y:S01]  /*7130*/  FMUL.FTZ R40, R86, R54.reuse ;  /* 0x0000003656287220 */ /* 0x080fe20000410000 */
[----:B------:R-:W-:-:S03]  /*7140*/  FMUL.FTZ R54, R82, R54 ;  /* 0x0000003652367220 */ /* 0x000fc60000410000 */
[-C--:B------:R-:W-:Y:S01]  /*7150*/  FFMA.FTZ R40, R82, R42.reuse, -R40 ;  /* 0x0000002a52287223 */ /* 0x080fe20000010828 */
[----:B------:R-:W-:-:S04]  /*7160*/  FFMA.FTZ R54, R86, R42, R54 ;  /* 0x0000002a56367223 */ /* 0x000fc80000010036 */
[----:B------:R-:W-:Y:S01]  /*7170*/  F2FP.F16.F32.PACK_AB R40, R40, R84 ;  /* 0x000000542828723e */ /* 0x000fe200000000ff */
[----:B------:R-:W-:Y:S01]  /*7180*/  IMAD.MOV.U32 R84, RZ, RZ, R159 ;  /* 0x000000ffff547224 */ /* 0x000fe200078e009f */
[----:B------:R-:W-:Y:S02]  /*7190*/  F2FP.F16.F32.PACK_AB R87, R54, R87 ;  /* 0x000000573657723e */ /* 0x000fe400000000ff */
[----:B------:R-:W-:-:S03]  /*71a0*/  MOV R82, R40 ;  /* 0x0000002800527202 */ /* 0x000fc60000000f00 */
[----:B------:R-:W-:Y:S02]  /*71b0*/  IMAD.MOV.U32 R86, RZ, RZ, R87 ;  /* 0x000000ffff567224 */ /* 0x000fe400078e0057 */
[----:B------:R-:W-:-:S07]  /*71c0*/  IMAD.MOV.U32 R87, RZ, RZ, R52 ;  /* 0x000000ffff577224 */ /* 0x000fce00078e0034 */
.L_x_2778:
[----:B------:R-:W-:Y:S05]  /*71d0*/  BSYNC B3 ;  /* 0x0000000000037941 */ /* 0x000fea0003800000 */
.L_x_2777:
[----:B------:R-:W-:-:S04]  /*71e0*/  IADD3 R41, P4, P5, R92, R130, R14 ;  /* 0x000000825c297210 */ /* 0x000fc80007d9e00e */
[----:B------:R-:W-:Y:S02]  /*71f0*/  IADD3.X R42, R89, R152, R108, P4, P5 ;  /* 0x00000098592a7210 */ /* 0x000fe400027ea46c */
[----:B------:R-:W-:-:S13]  /*7200*/  ISETP.GE.AND P4, PT, R156, R141, PT ;  /* 0x0000008d9c00720c */ /* 0x000fda0003f86270 */
[--C-:B------:R-:W-:Y:S02]  /*7210*/  @!P4 SHF.R.S32.HI R43, RZ, 0x1f, R156.reuse ;  /* 0x0000001fff2bc819 */ /* 0x100fe4000001149c */
[----:B------:R-:W-:-:S04]  /*7220*/  @!P4 IADD3 R156, P5, P6, R92, R130, R156 ;  /* 0x000000825c9cc210 */ /* 0x000fc80007ebe09c */
[----:B------:R-:W-:Y:S02]  /*7230*/  @!P4 IADD3.X R43, R89, R152, R43, P5, P6 ;  /* 0x00000098592bc210 */ /* 0x000fe40002fec42b */
[----:B------:R-:W-:-:S04]  /*7240*/  LEA R40, P5, R41, R114, 0x1 ;  /* 0x0000007229287211 */ /* 0x000fc800078a08ff */
[----:B------:R-:W-:Y:S02]  /*7250*/  LEA.HI.X R41, R41, R115, R42, 0x1, P5 ;  /* 0x0000007329297211 */ /* 0x000fe400028f0c2a */
[----:B------:R-:W-:-:S03]  /*7260*/  @!P4 LEA R42, P5, R156, R114, 0x1 ;  /* 0x000000729c2ac211 */ /* 0x000fc600078a08ff */
[----:B0-----:R0:W-:Y:S01]  /*7270*/  STG.E.128 desc[UR60][R40.64], R80 ;  /* 0x0000005028007986 */ /* 0x0011e2000c101d3c */
[----:B------:R-:W-:-:S05]  /*7280*/  @!P4 LEA.HI.X R43, R156, R115, R43, 0x1, P5 ;  /* 0x000000739c2bc211 */ /* 0x000fca00028f0c2b */
[----:B--2---:R0:W-:Y:S04]  /*7290*/  @!P4 STG.E.128 desc[UR60][R42.64], R84 ;  /* 0x000000542a00c986 */ /* 0x0041e8000c101d3c */
.L_x_2776:
[----:B------:R-:W-:Y:S05]  /*72a0*/  BSYNC B2 ;  /* 0x0000000000027941 */ /* 0x000fea0003800000 */
.L_x_2775:
[----:B------:R-:W-:Y:S01]  /*72b0*/  ISETP.NE.AND P4, PT, R10, RZ, PT ;  /* 0x000000ff0a00720c */ /* 0x000fe20003f85270 */
[----:B------:R-:W-:-:S12]  /*72c0*/  BSSY B2, `(.L_x_2779) ;  /* 0x000007e000027945 */ /* 0x000fd80003800000 */
[----:B------:R-:W-:Y:S05]  /*72d0*/  @!P4 BRA `(.L_x_2780) ;  /* 0x0000000400f0c947 */ /* 0x000fea0003800000 */
[----:B0-----:R-:W-:Y:S01]  /*72e0*/  SEL R40, R119, R144, !P2 ;  /* 0x0000009077287207 */ /* 0x001fe20005000000 */
        /* <DEDUP_REMOVED lines=20> */
[----:B------:R-:W-:-:S04]  /*7430*/  SHF.L.U32 R40, R40, 0xa, RZ ;  /* 0x0000000a28287819 */ /* 0x000fc800000006ff */
[----:B------:R-:W-:-:S05]  /*7440*/  LOP3.LUT R40, R40, 0x7fffe000, RZ, 0xc0, !PT ;  /* 0x7fffe00028287812 */ /* 0x000fca00078ec0ff */
        /* <DEDUP_REMOVED lines=9> */
[----:B------:R-:W-:Y:S01]  /*74e0*/  HADD2.F32 R87, -RZ, R178.H0_H0 ;  /* 0x200000b2ff577230 */ /* 0x000fe20000004100 */
[----:B------:R-:W-:Y:S01]  /*74f0*/  SHF.R.U64 R36, R36, 0x10, R37 ;  /* 0x0000001024247819 */ /* 0x000fe20000001225 */
[----:B--2---:R-:W-:Y:S01]  /*7500*/  HADD2.F32 R85, -RZ, R53.H0_H0 ;  /* 0x20000035ff557230 */ /* 0x004fe20000004100 */
[----:B------:R-:W-:Y:S01]  /*7510*/  SHF.R.U64 R48, R48, 0x10, R49 ;  /* 0x0000001030307819 */ /* 0x000fe20000001231 */
[----:B0-----:R-:W-:Y:S01]  /*7520*/  HADD2.F32 R86, -RZ, R41.H0_H0 ;  /* 0x20000029ff567230 */ /* 0x001fe20000004100 */
[----:B------:R-:W-:Y:S01]  /*7530*/  SHF.R.U64 R50, R50, 0x10, R51 ;  /* 0x0000001032327819 */ /* 0x000fe20000001233 */
[----:B------:R-:W-:Y:S02]  /*7540*/  HADD2.F32 R84, -RZ, R176.H1_H1 ;  /* 0x300000b0ff547230 */ /* 0x000fe40000004100 */
[-C--:B------:R-:W-:Y:S01]  /*7550*/  FMUL.FTZ R156, R85, R87.reuse ;  /* 0x00000057559c7220 */ /* 0x080fe20000410000 */
[----:B------:R-:W-:Y:S02]  /*7560*/  HADD2.F32 R53, -RZ, R53.H1_H1 ;  /* 0x30000035ff357230 */ /* 0x000fe40000004100 */
[----:B------:R-:W-:Y:S01]  /*7570*/  FMUL.FTZ R87, R86, R87 ;  /* 0x0000005756577220 */ /* 0x000fe20000410000 */
[----:B------:R-:W-:-:S02]  /*7580*/  HADD2.F32 R158, -RZ, R177.H1_H1 ;  /* 0x300000b1ff9e7230 */ /* 0x000fc40000004100 */
[-C--:B------:R-:W-:Y:S01]  /*7590*/  FFMA.FTZ R86, R86, R84.reuse, -R156 ;  /* 0x0000005456567223 */ /* 0x080fe2000001089c */
[----:B------:R-:W-:Y:S01]  /*75a0*/  SHF.R.U32.HI R156, RZ, 0x10, R37 ;  /* 0x00000010ff9c7819 */ /* 0x000fe20000011625 */
[----:B------:R-:W-:Y:S01]  /*75b0*/  FFMA.FTZ R85, R85, R84, R87 ;  /* 0x0000005455557223 */ /* 0x000fe20000010057 */
[----:B------:R-:W-:Y:S01]  /*75c0*/  SHF.R.U32.HI R87, RZ, 0x10, R49 ;  /* 0x00000010ff577819 */ /* 0x000fe20000011631 */
[----:B------:R-:W-:Y:S01]  /*75d0*/  HADD2.F32 R84, -RZ, R41.H1_H1 ;  /* 0x30000029ff547230 */ /* 0x000fe20000004100 */
[--C-:B------:R-:W-:Y:S01]  /*75e0*/  SHF.R.U64 R37, R38, 0x10, R39.reuse ;  /* 0x0000001026257819 */ /* 0x100fe20000001227 */
[----:B------:R-:W-:Y:S01]  /*75f0*/  HADD2.F32 R41, -RZ, R156.H0_H0 ;  /* 0x2000009cff297230 */ /* 0x000fe20000004100 */
[----:B------:R-:W-:Y:S01]  /*7600*/  SHF.R.U32.HI R38, RZ, 0x10, R39 ;  /* 0x00000010ff267819 */ /* 0x000fe20000011627 */
[----:B------:R-:W-:Y:S01]  /*7610*/  HADD2.F32 R87, -RZ, R87.H0_H0 ;  /* 0x20000057ff577230 */ /* 0x000fe20000004100 */
[----:B------:R-:W-:Y:S01]  /*7620*/  SHF.R.U32.HI R39, RZ, 0x10, R51 ;  /* 0x00000010ff277819 */ /* 0x000fe20000011633 */
[----:B------:R-:W-:-:S02]  /*7630*/  HADD2.F32 R36, -RZ, R36.H0_H0 ;  /* 0x20000024ff247230 */ /* 0x000fc40000004100 */
[----:B------:R-:W-:Y:S02]  /*7640*/  HADD2.F32 R51, -RZ, R38.H0_H0 ;  /* 0x20000026ff337230 */ /* 0x000fe40000004100 */
[CC--:B------:R-:W-:Y:S01]  /*7650*/  FMUL.FTZ R156, R53.reuse, R87.reuse ;  /* 0x00000057359c7220 */ /* 0x0c0fe20000410000 */
[C---:B------:R-:W-:Y:S01]  /*7660*/  FMUL.FTZ R87, R84.reuse, R87 ;  /* 0x0000005754577220 */ /* 0x040fe20000410000 */
[----:B------:R-:W-:Y:S02]  /*7670*/  HADD2.F32 R49, -RZ, R39.H0_H0 ;  /* 0x20000027ff317230 */ /* 0x000fe40000004100 */
[-C--:B------:R-:W-:Y:S01]  /*7680*/  FFMA.FTZ R84, R84, R41.reuse, -R156 ;  /* 0x0000002954547223 */ /* 0x080fe2000001089c */
[----:B------:R-:W-:Y:S01]  /*7690*/  FFMA.FTZ R53, R53, R41, R87 ;  /* 0x0000002935357223 */ /* 0x000fe20000010057 */
[----:B------:R-:W-:Y:S02]  /*76a0*/  IMAD.MOV.U32 R41, RZ, RZ, R55 ;  /* 0x000000ffff297224 */ /* 0x000fe400078e0037 */
[--C-:B------:R-:W-:Y:S01]  /*76b0*/  HADD2.F32 R156, -RZ, R43.reuse.H0_H0 ;  /* 0x2000002bff9c7230 */ /* 0x100fe20000004100 */
[----:B------:R-:W-:Y:S01]  /*76c0*/  F2FP.F16.F32.PACK_AB R84, R84, R86 ;  /* 0x000000565454723e */ /* 0x000fe200000000ff */
[----:B------:R-:W-:Y:S01]  /*76d0*/  HADD2.F32 R43, -RZ, R43.H1_H1 ;  /* 0x3000002bff2b7230 */ /* 0x000fe20000004100 */
[----:B------:R-:W-:Y:S01]  /*76e0*/  F2FP.F16.F32.PACK_AB R53, R53, R85 ;  /* 0x000000553535723e */ /* 0x000fe200000000ff */
[----:B------:R-:W-:-:S02]  /*76f0*/  HADD2.F32 R55, -RZ, R41.H0_H0 ;  /* 0x20000029ff377230 */ /* 0x000fc40000004100 */
[----:B------:R-:W-:Y:S02]  /*7700*/  HADD2.F32 R41, -RZ, R41.H1_H1 ;  /* 0x30000029ff297230 */ /* 0x000fe40000004100 */
[----:B------:R-:W-:Y:S02]  /*7710*/  HADD2.F32 R87, -RZ, R176.H0_H0 ;  /* 0x200000b0ff577230 */ /* 0x000fe40000004100 */
[-C--:B------:R-:W-:Y:S01]  /*7720*/  FMUL.FTZ R157, R55, R158.reuse ;  /* 0x0000009e379d7220 */ /* 0x080fe20000410000 */
[----:B------:R-:W-:Y:S01]  /*7730*/  FMUL.FTZ R158, R156, R158 ;  /* 0x0000009e9c9e7220 */ /* 0x000fe20000410000 */
[-C--:B------:R-:W-:Y:S01]  /*7740*/  FMUL.FTZ R38, R41, R49.reuse ;  /* 0x0000003129267220 */ /* 0x080fe20000410000 */
[----:B------:R-:W-:Y:S02]  /*7750*/  IMAD.MOV.U32 R39, RZ, RZ, R42 ;  /* 0x000000ffff277224 */ /* 0x000fe400078e002a */
[----:B------:R-:W-:Y:S01]  /*7760*/  FMUL.FTZ R49, R43, R49 ;  /* 0x000000312b317220 */ /* 0x000fe20000410000 */
[----:B------:R-:W-:-:S02]  /*7770*/  HADD2.F32 R42, -RZ, R175.H1_H1 ;  /* 0x300000afff2a7230 */ /* 0x000fc40000004100 */
[----:B------:R-:W-:Y:S01]  /*7780*/  FFMA.FTZ R38, R43, R51, -R38 ;  /* 0x000000332b267223 */ /* 0x000fe20000010826 */
[----:B------:R-:W-:Y:S02]  /*7790*/  HADD2.F32 R43, -RZ, R52.H0_H0 ;  /* 0x20000034ff2b7230 */ /* 0x000fe40000004100 */
[----:B------:R-:W-:Y:S01]  /*77a0*/  FFMA.FTZ R158, R55, R87, R158 ;  /* 0x00000057379e7223 */ /* 0x000fe2000001009e */
[----:B------:R-:W-:Y:S01]  /*77b0*/  FFMA.FTZ R41, R41, R51, R49 ;  /* 0x0000003329297223 */ /* 0x000fe20000010031 */
[----:B------:R-:W-:Y:S02]  /*77c0*/  HADD2.F32 R49, -RZ, R175.H0_H0 ;  /* 0x200000afff317230 */ /* 0x000fe40000004100 */
[----:B------:R-:W-:Y:S01]  /*77d0*/  FFMA.FTZ R157, R156, R87, -R157 ;  /* 0x000000579c9d7223 */ /* 0x000fe2000001089d */
[----:B------:R-:W-:Y:S02]  /*77e0*/  HADD2.F32 R51, -RZ, R40.H0_H0 ;  /* 0x20000028ff337230 */ /* 0x000fe40000004100 */
[----:B------:R-:W-:-:S02]  /*77f0*/  HADD2.F32 R55, -RZ, R48.H0_H0 ;  /* 0x20000030ff377230 */ /* 0x000fc40000004100 */
[-C--:B------:R-:W-:Y:S01]  /*7800*/  FMUL.FTZ R48, R43, R42.reuse ;  /* 0x0000002a2b307220 */ /* 0x080fe20000410000 */
[----:B------:R-:W-:Y:S02]  /*7810*/  HADD2.F32 R52, -RZ, R52.H1_H1 ;  /* 0x30000034ff347230 */ /* 0x000fe40000004100 */
[C---:B------:R-:W-:Y:S01]  /*7820*/  FMUL.FTZ R42, R51.reuse, R42 ;  /* 0x0000002a332a7220 */ /* 0x040fe20000410000 */
[----:B------:R-:W-:Y:S02]  /*7830*/  HADD2.F32 R40, -RZ, R40.H1_H1 ;  /* 0x30000028ff287230 */ /* 0x000fe40000004100 */
[----:B------:R-:W-:Y:S01]  /*7840*/  FFMA.FTZ R48, R51, R49, -R48 ;  /* 0x0000003133307223 */ /* 0x000fe20000010830 */
[----:B------:R-:W-:Y:S02]  /*7850*/  HADD2.F32 R50, -RZ, R50.H0_H0 ;  /* 0x20000032ff327230 */ /* 0x000fe40000004100 */
[----:B------:R-:W-:Y:S01]  /*7860*/  FMUL.FTZ R51, R52, R55 ;  /* 0x0000003734337220 */ /* 0x000fe20000410000 */
[----:B------:R-:W-:Y:S01]  /*7870*/  FFMA.FTZ R42, R43, R49, R42 ;  /* 0x000000312b2a7223 */ /* 0x000fe2000001002a */
[----:B------:R-:W-:Y:S01]  /*7880*/  FMUL.FTZ R55, R40, R55 ;  /* 0x0000003728377220 */ /* 0x000fe20000410000 */
[----:B------:R-:W-:-:S02]  /*7890*/  HADD2.F32 R49, -RZ, R54.H0_H0 ;  /* 0x20000036ff317230 */ /* 0x000fc40000004100 */
[-C--:B------:R-:W-:Y:S01]  /*78a0*/  FFMA.FTZ R51, R40, R36.reuse, -R51 ;  /* 0x0000002428337223 */ /* 0x080fe20000010833 */
[--C-:B------:R-:W-:Y:S02]  /*78b0*/  HADD2.F32 R43, -RZ, R39.reuse.H0_H0 ;  /* 0x20000027ff2b7230 */ /* 0x100fe40000004100 */
[----:B------:R-:W-:Y:S01]  /*78c0*/  FFMA.FTZ R55, R52, R36, R55 ;  /* 0x0000002434377223 */ /* 0x000fe20000010037 */
        /* <DEDUP_REMOVED lines=9> */
[CC--:B------:R-:W-:Y:S01]  /*7960*/  FMUL.FTZ R36, R54.reuse, R50.reuse ;  /* 0x0000003236247220 */ /* 0x0c0fe20000410000 */
[----:B------:R-:W-:Y:S01]  /*7970*/  FMUL.FTZ R50, R39, R50 ;  /* 0x0000003227327220 */ /* 0x000fe20000410000 */
[----:B------:R-:W-:Y:S01]  /*7980*/  F2FP.F16.F32.PACK_AB R42, R55, R42 ;  /* 0x0000002a372a723e */ /* 0x000fe200000000ff */
[----:B------:R-:W-:Y:S02]  /*7990*/  IMAD.MOV.U32 R55, RZ, RZ, R158 ;  /* 0x000000ffff377224 */ /* 0x000fe400078e009e */
[----:B------:R-:W-:Y:S01]  /*79a0*/  FFMA.FTZ R37, R43, R40, -R37 ;  /* 0x000000282b257223 */ /* 0x000fe20000010825 */
[----:B------:R-:W-:Y:S01]  /*79b0*/  FFMA.FTZ R36, R39, R52, -R36 ;  /* 0x0000003427247223 */ /* 0x000fe20000010824 */
[----:B------:R-:W-:Y:S01]  /*79c0*/  FFMA.FTZ R87, R49, R40, R87 ;  /* 0x0000002831577223 */ /* 0x000fe20000010057 */
[----:B------:R-:W-:Y:S01]  /*79d0*/  FFMA.FTZ R50, R54, R52, R50 ;  /* 0x0000003436327223 */ /* 0x000fe20000010032 */
[----:B------:R-:W-:Y:S01]  /*79e0*/  F2FP.F16.F32.PACK_AB R48, R51, R48 ;  /* 0x000000303330723e */ /* 0x000fe200000000ff */
[----:B------:R-:W-:Y:S01]  /*79f0*/  IMAD.MOV.U32 R52, RZ, RZ, R42 ;  /* 0x000000ffff347224 */ /* 0x000fe200078e002a */
[----:B------:R-:W-:Y:S01]  /*7a00*/  F2FP.F16.F32.PACK_AB R36, R36, R37 ;  /* 0x000000252424723e */ /* 0x000fe200000000ff */
[----:B------:R-:W-:Y:S01]  /*7a10*/  IMAD.MOV.U32 R43, RZ, RZ, R38 ;  /* 0x000000ffff2b7224 */ /* 0x000fe200078e0026 */
[----:B------:R-:W-:Y:S01]  /*7a20*/  F2FP.F16.F32.PACK_AB R50, R50, R87 ;  /* 0x000000573232723e */ /* 0x000fe200000000ff */
[----:B------:R-:W-:Y:S01]  /*7a30*/  IMAD.MOV.U32 R40, RZ, RZ, R48 ;  /* 0x000000ffff287224 */ /* 0x000fe200078e0030 */
[----:B------:R-:W-:Y:S01]  /*7a40*/  MOV R41, R84 ;  /* 0x0000005400297202 */ /* 0x000fe20000000f00 */
[----:B------:R-:W-:Y:S01]  /*7a50*/  IMAD.MOV.U32 R42, RZ, RZ, R36 ;  /* 0x000000ffff2a7224 */ /* 0x000fe200078e0024 */
[----:B------:R-:W-:-:S07]  /*7a60*/  MOV R54, R50 ;  /* 0x0000003200367202 */ /* 0x000fce0000000f00 */
.L_x_2782:
[----:B------:R-:W-:Y:S05]  /*7a70*/  BSYNC B3 ;  /* 0x0000000000037941 */ /* 0x000fea0003800000 */
.L_x_2781:
[----:B0-----:R3:W-:Y:S04]  /*7a80*/  STG.E.128 desc[UR60][R80.64], R40 ;  /* 0x0000002850007986 */ /* 0x0017e8000c101d3c */
[----:B--2---:R3:W-:Y:S02]  /*7a90*/  @!P4 STG.E.128 desc[UR60][R82.64], R52 ;  /* 0x000000345200c986 */ /* 0x0047e4000c101d3c */
.L_x_2780:
[----:B------:R-:W-:Y:S05]  /*7aa0*/  BSYNC B2 ;  /* 0x0000000000027941 */ /* 0x000fea0003800000 */
.L_x_2779:
[----:B------:R-:W-:-:S13]  /*7ab0*/  ISETP.NE.AND P4, PT, R9, RZ, PT ;  /* 0x000000ff0900720c */ /* 0x000fda0003f85270 */
[----:B------:R-:W-:Y:S05]  /*7ac0*/  @!P4 BRA `(.L_x_2774) ;  /* 0x0000000400d8c947 */ /* 0x000fea0003800000 */
[----:B------:R-:W2:Y:S01]  /*7ad0*/  LDL R36, [R1+0x20] ;  /* 0x0000200001247983 */ /* 0x000ea20000100800 */
[----:B------:R-:W-:Y:S01]  /*7ae0*/  IADD3 R39, P4, P5, R92, R130, R12 ;  /* 0x000000825c277210 */ /* 0x000fe20007d9e00c */
[----:B------:R-:W-:Y:S03]  /*7af0*/  BSSY B2, `(.L_x_2783) ;  /* 0x0000071000027945 */ /* 0x000fe60003800000 */
[----:B------:R-:W-:Y:S02]  /*7b00*/  IADD3.X R38, R89, R152, R106, P4, P5 ;  /* 0x0000009859267210 */ /* 0x000fe400027ea46a */
[----:B--2---:R-:W-:-:S04]  /*7b10*/  LOP3.LUT P6, RZ, R36, 0x1, RZ, 0xc0, !PT ;  /* 0x0000000124ff7812 */ /* 0x004fc800078cc0ff */
[----:B------:R-:W-:-:S04]  /*7b20*/  SEL R36, R119, R144, !P6 ;  /* 0x0000009077247207 */ /* 0x000fc80007000000 */
[----:B------:R-:W-:-:S04]  /*7b30*/  SHF.R.S32.HI R37, RZ, 0x1f, R36 ;  /* 0x0000001fff257819 */ /* 0x000fc80000011424 */
[----:B------:R-:W-:-:S04]  /*7b40*/  LEA.HI R36, R37, R36, RZ, 0x4 ;  /* 0x0000002425247211 */ /* 0x000fc800078f20ff */
[----:B------:R-:W-:-:S05]  /*7b50*/  LEA.HI.SX32 R36, R36, R109, 0x1c ;  /* 0x0000006d24247211 */ /* 0x000fca00078fe2ff */
[----:B------:R-:W-:-:S05]  /*7b60*/  IMAD.SHL.U32 R37, R36, 0x8, RZ ;  /* 0x0000000824257824 */ /* 0x000fca00078e00ff */
[----:B------:R-:W-:-:S13]  /*7b70*/  ISETP.GE.AND P4, PT, R37, R141, PT ;  /* 0x0000008d2500720c */ /* 0x000fda0003f86270 */
[--C-:B0--3--:R-:W-:Y:S02]  /*7b80*/  @!P4 SHF.R.S32.HI R40, RZ, 0x1f, R37.reuse ;  /* 0x0000001fff28c819 */ /* 0x109fe40000011425 */
[--C-:B------:R-:W-:Y:S02]  /*7b90*/  @!P4 IADD3 R130, P5, P6, R92, R130, R37.reuse ;  /* 0x000000825c82c210 */ /* 0x100fe40007ebe025 */
[----:B------:R-:W-:Y:S02]  /*7ba0*/  LOP3.LUT R37, R196, 0x38, R37, 0xf8, !PT ;  /* 0x00000038c4257812 */ /* 0x000fe400078ef825 */
[----:B------:R-:W-:Y:S02]  /*7bb0*/  @!P4 IADD3.X R40, R89, R152, R40, P5, P6 ;  /* 0x000000985928c210 */ /* 0x000fe40002fec428 */
[----:B------:R-:W-:Y:S02]  /*7bc0*/  LEA R48, P5, R39, R114, 0x1 ;  /* 0x0000007227307211 */ /* 0x000fe400078a08ff */
[----:B------:R-:W-:-:S02]  /*7bd0*/  LOP3.LUT R37, R37, R198, RZ, 0x3c, !PT ;  /* 0x000000c625257212 */ /* 0x000fc400078e3cff */
[-C--:B------:R-:W-:Y:S02]  /*7be0*/  LEA.HI.X R49, R39, R115.reuse, R38, 0x1, P5 ;  /* 0x0000007327317211 */ /* 0x080fe400028f0c26 */
[----:B------:R-:W-:Y:S02]  /*7bf0*/  SHF.R.S32.HI R39, RZ, 0x1f, R36 ;  /* 0x0000001fff277819 */ /* 0x000fe40000011424 */
[C---:B------:R-:W-:Y:S02]  /*7c00*/  @!P4 LEA R50, P5, R130.reuse, R114, 0x1 ;  /* 0x000000728232c211 */ /* 0x040fe400078a08ff */
[----:B------:R-:W-:Y:S02]  /*7c10*/  LEA.HI R39, R39, R36, RZ, 0x3 ;  /* 0x0000002427277211 */ /* 0x000fe400078f18ff */
[----:B------:R-:W-:Y:S02]  /*7c20*/  @!P4 LEA.HI.X R51, R130, R115, R40, 0x1, P5 ;  /* 0x000000738233c211 */ /* 0x000fe400028f0c28 */
[----:B------:R-:W-:Y:S01]  /*7c30*/  ISETP.GE.AND P5, PT, R187, R118, PT ;  /* 0x00000076bb00720c */ /* 0x000fe20003fa6270 */
[----:B------:R-:W-:-:S05]  /*7c40*/  IMAD.SHL.U32 R39, R39, 0x400, RZ ;  /* 0x0000040027277824 */ /* 0x000fca00078e00ff */
[----:B------:R-:W-:-:S04]  /*7c50*/  LOP3.LUT R36, R39, 0x7fffe000, RZ, 0xc0, !PT ;  /* 0x7fffe00027247812 */ /* 0x000fc800078ec0ff */
[----:B------:R-:W-:-:S05]  /*7c60*/  LEA R36, R197, R36, 0x9 ;  /* 0x00000024c5247211 */ /* 0x000fca00078e48ff */
        /* <DEDUP_REMOVED lines=36> */
[----:B------:R-:W-:Y:S02]  /*7eb0*/  HADD2.F32 R46, -RZ, R46.H0_H0 ;  /* 0x2000002eff2e7230 */ /* 0x000fe40000004100 */
        /* <DEDUP_REMOVED lines=19> */
[----:B------:R-:W-:Y:S01]  /*7ff0*/  FMUL.FTZ R47, R40, R33 ;  /* 0x00000021282f7220 */ /* 0x000fe20000410000 */
[----:B------:R-:W-:Y:S02]  /*8000*/  HADD2.F32 R43, -RZ, R32.H0_H0 ;  /* 0x20000020ff2b7230 */ /* 0x000fe40000004100 */
[----:B------:R-:W-:Y:S01]  /*8010*/  FMUL.FTZ R32, R39, R173 ;  /* 0x000000ad27207220 */ /* 0x000fe20000410000 */
[----:B------:R-:W-:Y:S01]  /*8020*/  FMUL.FTZ R33, R36, R33 ;  /* 0x0000002124217220 */ /* 0x000fe20000410000 */
[C---:B------:R-:W-:Y:S01]  /*8030*/  FMUL.FTZ R173, R37.reuse, R173 ;  /* 0x000000ad25ad7220 */ /* 0x040fe20000410000 */
[----:B------:R-:W-:Y:S02]  /*8040*/  HADD2.F32 R172, -RZ, R172.H0_H0 ;  /* 0x200000acffac7230 */ /* 0x000fe40000004100 */
[----:B------:R-:W-:Y:S01]  /*8050*/  FFMA.FTZ R32, R37, R171, -R32 ;  /* 0x000000ab25207223 */ /* 0x000fe20000010820 */
[----:B------:R-:W-:Y:S01]  /*8060*/  FFMA.FTZ R40, R40, R43, R33 ;  /* 0x0000002b28287223 */ /* 0x000fe20000010021 */
[----:B------:R-:W-:-:S02]  /*8070*/  HADD2.F32 R37, -RZ, R42.H0_H0 ;  /* 0x2000002aff257230 */ /* 0x000fc40000004100 */
[----:B------:R-:W-:Y:S01]  /*8080*/  FFMA.FTZ R173, R39, R171, R173 ;  /* 0x000000ab27ad7223 */ /* 0x000fe200000100ad */
[----:B------:R-:W-:Y:S02]  /*8090*/  HADD2.F32 R45, -RZ, R45.H0_H0 ;  /* 0x2000002dff2d7230 */ /* 0x000fe40000004100 */
[----:B------:R-:W-:Y:S01]  /*80a0*/  FFMA.FTZ R47, R36, R43, -R47 ;  /* 0x0000002b242f7223 */ /* 0x000fe2000001082f */
[----:B------:R-:W-:Y:S02]  /*80b0*/  HADD2.F32 R33, -RZ, R38.H0_H0 ;  /* 0x20000026ff217230 */ /* 0x000fe40000004100 */
[----:B------:R-:W-:Y:S01]  /*80c0*/  HADD2.F32 R42, -RZ, R42.H1_H1 ;  /* 0x3000002aff2a7230 */ /* 0x000fe20000004100 */
[----:B------:R-:W-:Y:S01]  /*80d0*/  F2FP.F16.F32.PACK_AB R40, R40, R173 ;  /* 0x000000ad2828723e */ /* 0x000fe200000000ff */
[----:B------:R-:W-:Y:S01]  /*80e0*/  HADD2.F32 R38, -RZ, R38.H1_H1 ;  /* 0x30000026ff267230 */ /* 0x000fe20000004100 */
[----:B------:R-:W-:Y:S01]  /*80f0*/  F2FP.F16.F32.PACK_AB R36, R47, R32 ;  /* 0x000000202f24723e */ /* 0x000fe200000000ff */
[----:B------:R-:W-:-:S02]  /*8100*/  HADD2.F32 R170, -RZ, R170.H0_H0 ;  /* 0x200000aaffaa7230 */ /* 0x000fc40000004100 */
[-C--:B------:R-:W-:Y:S01]  /*8110*/  FMUL.FTZ R43, R42, R45.reuse ;  /* 0x0000002d2a2b7220 */ /* 0x080fe20000410000 */
[----:B------:R-:W-:Y:S02]  /*8120*/  HADD2.F32 R39, -RZ, R34.H0_H0 ;  /* 0x20000022ff277230 */ /* 0x000fe40000004100 */
[-C--:B------:R-:W-:Y:S01]  /*8130*/  FMUL.FTZ R34, R37, R172.reuse ;  /* 0x000000ac25227220 */ /* 0x080fe20000410000 */
[C---:B------:R-:W-:Y:S01]  /*8140*/  FMUL.FTZ R172, R33.reuse, R172 ;  /* 0x000000ac21ac7220 */ /* 0x040fe20000410000 */
[C---:B------:R-:W-:Y:S02]  /*8150*/  FMUL.FTZ R45, R38.reuse, R45 ;  /* 0x0000002d262d7220 */ /* 0x040fe40000410000 */
        /* <DEDUP_REMOVED lines=9> */
[----:B------:R-:W-:-:S07]  /*81f0*/  MOV R43, R46 ;  /* 0x0000002e002b7202 */ /* 0x000fce0000000f00 */
.L_x_2784:
[----:B------:R-:W-:Y:S05]  /*8200*/  BSYNC B2 ;  /* 0x0000000000027941 */ /* 0x000fea0003800000 */
.L_x_2783:
[----:B0-----:R4:W-:Y:S04]  /*8210*/  STG.E.128 desc[UR60][R48.64], R36 ;  /* 0x0000002430007986 */ /* 0x0019e8000c101d3c */
[----:B--2---:R4:W-:Y:S02]  /*8220*/  @!P4 STG.E.128 desc[UR60][R50.64], R40 ;  /* 0x000000283200c986 */ /* 0x0049e4000c101d3c */
.L_x_2774:
[----:B------:R-:W-:Y:S05]  /*8230*/  BSYNC B1 ;  /* 0x0000000000017941 */ /* 0x000fea0003800000 */
.L_x_2773:
        /* <DEDUP_REMOVED lines=10> */
[----:B----4-:R-:W-:Y:S02]  /*82e0*/  IADD3 R36, P0, P4, R92, R124, R14 ;  /* 0x0000007c5c247210 */ /* 0x010fe40007c1e00e */
        /* <DEDUP_REMOVED lines=8> */
[----:B------:R-:W-:Y:S01]  /*8370*/  LOP3.LUT R32, R195, 0x38, R33, 0xf8, !PT ;  /* 0x00000038c3207812 */ /* 0x000fe200078ef821 */
[----:B------:R-:W-:-:S03]  /*8380*/  IMAD.SHL.U32 R35, R35, 0x400, RZ ;  /* 0x0000040023237824 */ /* 0x000fc600078e00ff */
[----:B------:R-:W-:Y:S02]  /*8390*/  LOP3.LUT R32, R32, R231, RZ, 0x3c, !PT ;  /* 0x000000e720207212 */ /* 0x000fe400078e3cff */
[----:B------:R-:W-:-:S04]  /*83a0*/  LOP3.LUT R35, R35, 0x7fffe000, RZ, 0xc0, !PT ;  /* 0x7fffe00023237812 */ /* 0x000fc800078ec0ff */
[----:B------:R-:W-:Y:S02]  /*83b0*/  IADD3 R32, R32, R35, R199 ;  /* 0x0000002320207210 */ /* 0x000fe40007ffe0c7 */
[--C-:B------:R-:W-:Y:S02]  /*83c0*/  @!P0 SHF.R.S32.HI R37, RZ, 0x1f, R33.reuse ;  /* 0x0000001fff258819 */ /* 0x100fe40000011421 */
[----:B------:R-:W-:Y:S01]  /*83d0*/  @!P0 IADD3 R34, P4, P5, R92, R124, R33 ;  /* 0x0000007c5c228210 */ /* 0x000fe20007d9e021 */
[C---:B------:R-:W-:Y:S02]  /*83e0*/  IMAD R33, R17.reuse, 0x6000, R137 ;  /* 0x0000600011217824 */ /* 0x040fe400078e0289 */
[----:B------:R-:W-:Y:S01]  /*83f0*/  IMAD R35, R17, 0x6000, R32 ;  /* 0x0000600011237824 */ /* 0x000fe200078e0220 */
[----:B------:R-:W-:Y:S02]  /*8400*/  @!P0 IADD3.X R37, R89, R44, R37, P4, P5 ;  /* 0x0000002c59258210 */ /* 0x000fe400027ea425 */
[----:B0--3--:R-:W-:-:S02]  /*8410*/  LEA R40, P4, R36, R114, 0x1 ;  /* 0x0000007224287211 */ /* 0x009fc400078808ff */
[----:B------:R-:W-:Y:S02]  /*8420*/  LEA R33, R33, R16, 0x1 ;  /* 0x0000001021217211 */ /* 0x000fe400078e08ff */
        /* <DEDUP_REMOVED lines=11> */
[----:B0-----:R-:W-:Y:S01]  /*84e0*/  IMAD.MOV.U32 R37, RZ, RZ, R35 ;  /* 0x000000ffff257224 */ /* 0x001fe200078e0023 */
[--C-:B------:R-:W-:Y:S01]  /*84f0*/  SHF.R.U64 R45, R64, 0x10, R65.reuse ;  /* 0x00000010402d7819 */ /* 0x100fe20000001241 */
[----:B------:R-:W-:Y:S01]  /*8500*/  HADD2.F32 R54, -RZ, R169.H1_H1 ;  /* 0x300000a9ff367230 */ /* 0x000fe20000004100 */
[----:B------:R-:W-:Y:S01]  /*8510*/  SHF.R.U32.HI R64, RZ, 0x10, R65 ;  /* 0x00000010ff407819 */ /* 0x000fe20000011641 */
[--C-:B------:R-:W-:Y:S01]  /*8520*/  HADD2.F32 R51, -RZ, R49.reuse.H0_H0 ;  /* 0x20000031ff337230 */ /* 0x100fe20000004100 */
[--C-:B------:R-:W-:Y:S01]  /*8530*/  SHF.R.U64 R48, R78, 0x10, R79.reuse ;  /* 0x000000104e307819 */ /* 0x100fe2000000124f */
[----:B------:R-:W-:Y:S01]  /*8540*/  HADD2.F32 R49, -RZ, R49.H1_H1 ;  /* 0x30000031ff317230 */ /* 0x000fe20000004100 */
[----:B------:R-:W-:Y:S01]  /*8550*/  SHF.R.U32.HI R78, RZ, 0x10, R79 ;  /* 0x00000010ff4e7819 */ /* 0x000fe2000001164f */
[----:B------:R-:W-:-:S02]  /*8560*/  HADD2.F32 R35, -RZ, R33.H0_H0 ;  /* 0x20000021ff237230 */ /* 0x000fc40000004100 */
[-C--:B------:R-:W-:Y:S01]  /*8570*/  FMUL.FTZ R80, R51, R54.reuse ;  /* 0x0000003633507220 */ /* 0x080fe20000410000 */
[----:B------:R-:W-:Y:S01]  /*8580*/  HADD2.F32 R76, -RZ, R76.H0_H0 ;  /* 0x2000004cff4c7230 */ /* 0x000fe20000004100 */
[--C-:B------:R-:W-:Y:S01]  /*8590*/  SHF.R.U64 R47, R66, 0x10, R67.reuse ;  /* 0x00000010422f7819 */ /* 0x100fe20000001243 */
[----:B------:R-:W-:Y:S02]  /*85a0*/  HADD2.F32 R50, -RZ, R33.H1_H1 ;  /* 0x30000021ff327230 */ /* 0x000fe40000004100 */
[----:B------:R-:W-:Y:S01]  /*85b0*/  FMUL.FTZ R54, R35, R54 ;  /* 0x0000003623367220 */ /* 0x000fe20000410000 */
[----:B------:R-:W-:Y:S02]  /*85c0*/  HADD2.F32 R52, -RZ, R167.H1_H1 ;  /* 0x300000a7ff347230 */ /* 0x000fe40000004100 */
[-C--:B------:R-:W-:Y:S01]  /*85d0*/  FMUL.FTZ R53, R49, R76.reuse ;  /* 0x0000004c31357220 */ /* 0x080fe20000410000 */
[----:B------:R-:W-:Y:S02]  /*85e0*/  HADD2.F32 R64, -RZ, R64.H0_H0 ;  /* 0x20000040ff407230 */ /* 0x000fe40000004100 */
[C---:B------:R-:W-:Y:S01]  /*85f0*/  FMUL.FTZ R76, R50.reuse, R76 ;  /* 0x0000004c324c7220 */ /* 0x040fe20000410000 */
[----:B------:R-:W-:Y:S01]  /*8600*/  SHF.R.U32.HI R66, RZ, 0x10, R67 ;  /* 0x00000010ff427819 */ /* 0x000fe20000011643 */
        /* <DEDUP_REMOVED lines=9> */
[--C-:B------:R-:W-:Y:S02]  /*86a0*/  HADD2.F32 R39, -RZ, R37.reuse.H0_H0 ;  /* 0x20000025ff277230 */ /* 0x100fe40000004100 */
[----:B------:R-:W-:Y:S02]  /*86b0*/  HADD2.F32 R54, -RZ, R37.H1_H1 ;  /* 0x30000025ff367230 */ /* 0x000fe40000004100 */
[----:B------:R-:W-:Y:S01]  /*86c0*/  FMUL.FTZ R55, R64, R53 ;  /* 0x0000003540377220 */ /* 0x000fe20000410000 */
[----:B------:R-:W-:-:S02]  /*86d0*/  HADD2.F32 R76, -RZ, R166.H1_H1 ;  /* 0x300000a6ff4c7230 */ /* 0x000fc40000004100 */
[----:B------:R-:W-:Y:S02]  /*86e0*/  HADD2.F32 R51, -RZ, R66.H0_H0 ;  /* 0x20000042ff337230 */ /* 0x000fe40000004100 */
[-C--:B------:R-:W-:Y:S01]  /*86f0*/  FMUL.FTZ R66, R49, R80.reuse ;  /* 0x0000005031427220 */ /* 0x080fe20000410000 */
[C---:B------:R-:W-:Y:S01]  /*8700*/  FMUL.FTZ R80, R39.reuse, R80 ;  /* 0x0000005027507220 */ /* 0x040fe20000410000 */
[----:B------:R-:W-:Y:S01]  /*8710*/  FMUL.FTZ R53, R54, R53 ;  /* 0x0000003536357220 */ /* 0x000fe20000410000 */
[----:B------:R-:W-:Y:S02]  /*8720*/  HADD2.F32 R169, -RZ, R169.H0_H0 ;  /* 0x200000a9ffa97230 */ /* 0x000fe40000004100 */
[-C--:B------:R-:W-:Y:S01]  /*8730*/  FFMA.FTZ R37, R39, R76.reuse, -R66 ;  /* 0x0000004c27257223 */ /* 0x080fe20000010842 */
[----:B------:R-:W-:Y:S01]  /*8740*/  FFMA.FTZ R39, R49, R76, R80 ;  /* 0x0000004c31277223 */ /* 0x000fe20000010050 */
[----:B------:R-:W-:Y:S01]  /*8750*/  FFMA.FTZ R64, R64, R51, R53 ;  /* 0x0000003340407223 */ /* 0x000fe20000010035 */
[----:B------:R-:W-:-:S02]  /*8760*/  HADD2.F32 R76, -RZ, R46.H0_H0 ;  /* 0x2000002eff4c7230 */ /* 0x000fc40000004100 */
[----:B------:R-:W-:Y:S01]  /*8770*/  FFMA.FTZ R54, R54, R51, -R55 ;  /* 0x0000003336367223 */ /* 0x000fe20000010837 */
[----:B------:R-:W-:Y:S02]  /*8780*/  HADD2.F32 R53, -RZ, R36.H1_H1 ;  /* 0x30000024ff357230 */ /* 0x000fe40000004100 */
[----:B------:R-:W-:Y:S01]  /*8790*/  HADD2.F32 R49, -RZ, R32.H1_H1 ;  /* 0x30000020ff317230 */ /* 0x000fe20000004100 */
[----:B------:R-:W-:Y:S01]  /*87a0*/  F2FP.F16.F32.PACK_AB R39, R64, R39 ;  /* 0x000000274027723e */ /* 0x000fe200000000ff */
[----:B------:R-:W-:Y:S02]  /*87b0*/  HADD2.F32 R51, -RZ, R36.H0_H0 ;  /* 0x20000024ff337230 */ /* 0x000fe40000004100 */
[-C--:B------:R-:W-:Y:S01]  /*87c0*/  FMUL.FTZ R78, R53, R76.reuse ;  /* 0x0000004c354e7220 */ /* 0x080fe20000410000 */
[----:B------:R-:W-:Y:S02]  /*87d0*/  HADD2.F32 R46, -RZ, R32.H0_H0 ;  /* 0x20000020ff2e7230 */ /* 0x000fe40000004100 */
[----:B------:R-:W-:Y:S01]  /*87e0*/  FMUL.FTZ R76, R49, R76 ;  /* 0x0000004c314c7220 */ /* 0x000fe20000410000 */
[----:B------:R-:W-:-:S02]  /*87f0*/  HADD2.F32 R66, -RZ, R45.H0_H0 ;  /* 0x2000002dff427230 */ /* 0x000fc40000004100 */
[-C--:B------:R-:W-:Y:S01]  /*8800*/  FMUL.FTZ R45, R51, R169.reuse ;  /* 0x000000a9332d7220 */ /* 0x080fe20000410000 */
[----:B------:R-:W-:Y:S02]  /*8810*/  HADD2.F32 R167, -RZ, R167.H0_H0 ;  /* 0x200000a7ffa77230 */ /* 0x000fe40000004100 */
[C---:B------:R-:W-:Y:S01]  /*8820*/  FMUL.FTZ R36, R46.reuse, R169 ;  /* 0x000000a92e247220 */ /* 0x040fe20000410000 */
[----:B------:R-:W-:Y:S02]  /*8830*/  HADD2.F32 R47, -RZ, R47.H0_H0 ;  /* 0x2000002fff2f7230 */ /* 0x000fe40000004100 */
[----:B------:R-:W-:Y:S01]  /*8840*/  FFMA.FTZ R55, R53, R66, R76 ;  /* 0x0000004235377223 */ /* 0x000fe2000001004c */
[----:B------:R-:W-:Y:S02]  /*8850*/  HADD2.F32 R53, -RZ, R48.H0_H0 ;  /* 0x20000030ff357230 */ /* 0x000fe40000004100 */
[-C--:B------:R-:W-:Y:S01]  /*8860*/  FFMA.FTZ R32, R46, R167.reuse, -R45 ;  /* 0x000000a72e207223 */ /* 0x080fe2000001082d */
[----:B------:R-:W-:Y:S01]  /*8870*/  FFMA.FTZ R36, R51, R167, R36 ;  /* 0x000000a733247223 */ /* 0x000fe20000010024 */
[----:B------:R-:W-:-:S02]  /*8880*/  HADD2.F32 R48, -RZ, R38.H0_H0 ;  /* 0x20000026ff307230 */ /* 0x000fc40000004100 */
[----:B------:R-:W-:Y:S01]  /*8890*/  FFMA.FTZ R45, R49, R66, -R78 ;  /* 0x00000042312d7223 */ /* 0x000fe2000001084e */
[----:B------:R-:W-:Y:S01]  /*88a0*/  HADD2.F32 R51, -RZ, R168.H0_H0 ;  /* 0x200000a8ff337230 */ /* 0x000fe20000004100 */
[----:B------:R-:W-:Y:S01]  /*88b0*/  F2FP.F16.F32.PACK_AB R54, R54, R37 ;  /* 0x000000253636723e */ /* 0x000fe200000000ff */
        /* <DEDUP_REMOVED lines=8> */
[----:B------:R-:W-:Y:S01]  /*8940*/  F2FP.F16.F32.PACK_AB R32, R45, R32 ;  /* 0x000000202d20723e */ /* 0x000fe200000000ff */
[----:B------:R-:W-:Y:S01]  /*8950*/  FMUL.FTZ R53, R34, R53 ;  /* 0x0000003522357220 */ /* 0x000fe20000410000 */
[----:B------:R-:W-:Y:S01]  /*8960*/  F2FP.F16.F32.PACK_AB R36, R55, R36 ;  /* 0x000000243724723e */ /* 0x000fe200000000ff */
[-C--:B------:R-:W-:Y:S01]  /*8970*/  FFMA.FTZ R65, R46, R49.reuse, -R65 ;  /* 0x000000312e417223 */ /* 0x080fe20000010841 */
[----:B------:R-:W-:Y:S01]  /*8980*/  FFMA.FTZ R51, R48, R49, R51 ;  /* 0x0000003130337223 */ /* 0x000fe20000010033 */
[-C--:B------:R-:W-:Y:S01]  /*8990*/  FFMA.FTZ R34, R34, R47.reuse, -R67 ;  /* 0x0000002f22227223 */ /* 0x080fe20000010843 */
[----:B------:R-:W-:Y:S01]  /*89a0*/  FFMA.FTZ R38, R38, R47, R53 ;  /* 0x0000002f26267223 */ /* 0x000fe20000010035 */
[----:B------:R-:W-:-:S03]  /*89b0*/  MOV R35, R54 ;  /* 0x0000003600237202 */ /* 0x000fc60000000f00 */
[----:B------:R-:W-:Y:S02]  /*89c0*/  F2FP.F16.F32.PACK_AB R34, R34, R65 ;  /* 0x000000412222723e */ /* 0x000fe400000000ff */
[----:B------:R-:W-:-:S07]  /*89d0*/  F2FP.F16.F32.PACK_AB R38, R38, R51 ;  /* 0x000000332626723e */ /* 0x000fce00000000ff */
.L_x_2788:
[----:B------:R-:W-:Y:S05]  /*89e0*/  BSYNC B2 ;  /* 0x0000000000027941 */ /* 0x000fea0003800000 */
.L_x_2787:
[----:B0-----:R0:W-:Y:S04]  /*89f0*/  STG.E.128 desc[UR60][R40.64], R32 ;  /* 0x0000002028007986 */ /* 0x0011e8000c101d3c */
[----:B--2---:R0:W-:Y:S02]  /*8a00*/  @!P0 STG.E.128 desc[UR60][R42.64], R36 ;  /* 0x000000242a008986 */ /* 0x0041e4000c101d3c */
.L_x_2786:
[----:B------:R-:W-:Y:S05]  /*8a10*/  BSYNC B1 ;  /* 0x0000000000017941 */ /* 0x000fea0003800000 */
.L_x_2785:
[----:B------:R-:W-:Y:S01]  /*8a20*/  ISETP.NE.AND P0, PT, R10, RZ, PT ;  /* 0x000000ff0a00720c */ /* 0x000fe20003f05270 */
[----:B------:R-:W-:-:S12]  /*8a30*/  BSSY B1, `(.L_x_2789) ;  /* 0x000007b000017945 */ /* 0x000fd80003800000 */
[----:B------:R-:W-:Y:S05]  /*8a40*/  @!P0 BRA `(.L_x_2790) ;  /* 0x0000000400e48947 */ /* 0x000fea0003800000 */
[----:B0-----:R-:W-:Y:S01]  /*8a50*/  SEL R32, R119, R144, !P2 ;  /* 0x0000009077207207 */ /* 0x001fe20005000000 */
[----:B------:R-:W-:Y:S01]  /*8a60*/  BSSY B2, `(.L_x_2791) ;  /* 0x0000075000027945 */ /* 0x000fe20003800000 */
[----:B----4-:R-:W-:Y:S02]  /*8a70*/  IADD3 R36, P0, P4, R92, R124, R13 ;  /* 0x0000007c5c247210 */ /* 0x010fe40007c1e00d */
[----:B------:R-:W-:Y:S02]  /*8a80*/  SHF.R.S32.HI R33, RZ, 0x1f, R32 ;  /* 0x0000001fff217819 */ /* 0x000fe40000011420 */
[----:B------:R-:W-:Y:S02]  /*8a90*/  IADD3.X R38, R89, R44, R107, P0, P4 ;  /* 0x0000002c59267210 */ /* 0x000fe400007e846b */
[----:B------:R-:W-:-:S04]  /*8aa0*/  LEA.HI R33, R33, R32, RZ, 0x4 ;  /* 0x0000002021217211 */ /* 0x000fc800078f20ff */
[----:B------:R-:W-:-:S04]  /*8ab0*/  LEA.HI.SX32 R33, R33, R110, 0x1c ;  /* 0x0000006e21217211 */ /* 0x000fc800078fe2ff */
[----:B---3--:R-:W-:Y:S01]  /*8ac0*/  SHF.R.S32.HI R40, RZ, 0x1f, R33 ;  /* 0x0000001fff287819 */ /* 0x008fe20000011421 */
[----:B------:R-:W-:-:S03]  /*8ad0*/  IMAD.SHL.U32 R32, R33, 0x8, RZ ;  /* 0x0000000821207824 */ /* 0x000fc600078e00ff */
[----:B------:R-:W-:Y:S01]  /*8ae0*/  LEA.HI R40, R40, R33, RZ, 0x3 ;  /* 0x0000002128287211 */ /* 0x000fe200078f18ff */
[----:B------:R-:W-:Y:S01]  /*8af0*/  IMAD R33, R17, 0x6000, R135 ;  /* 0x0000600011217824 */ /* 0x000fe200078e0287 */
[----:B------:R-:W-:-:S03]  /*8b00*/  ISETP.GE.AND P0, PT, R32, R141, PT ;  /* 0x0000008d2000720c */ /* 0x000fc60003f06270 */
[----:B------:R-:W-:Y:S02]  /*8b10*/  IMAD.SHL.U32 R40, R40, 0x400, RZ ;  /* 0x0000040028287824 */ /* 0x000fe400078e00ff */
[----:B------:R-:W-:-:S03]  /*8b20*/  IMAD R33, R33, 0x2, R16 ;  /* 0x0000000221217824 */ /* 0x000fc600078e0210 */
[----:B------:R-:W-:-:S05]  /*8b30*/  LOP3.LUT R40, R40, 0x7fffe000, RZ, 0xc0, !PT ;  /* 0x7fffe00028287812 */ /* 0x000fca00078ec0ff */
[--C-:B------:R-:W-:Y:S02]  /*8b40*/  @!P0 SHF.R.S32.HI R37, RZ, 0x1f, R32.reuse ;  /* 0x0000001fff258819 */ /* 0x100fe40000011420 */
[--C-:B------:R-:W-:Y:S02]  /*8b50*/  @!P0 IADD3 R34, P4, P5, R92, R124, R32.reuse ;  /* 0x0000007c5c228210 */ /* 0x100fe40007d9e020 */
[----:B------:R-:W-:Y:S02]  /*8b60*/  LOP3.LUT R32, R195, 0x38, R32, 0xf8, !PT ;  /* 0x00000038c3207812 */ /* 0x000fe400078ef820 */
[----:B------:R-:W-:Y:S02]  /*8b70*/  @!P0 IADD3.X R37, R89, R44, R37, P4, P5 ;  /* 0x0000002c59258210 */ /* 0x000fe400027ea425 */
[----:B------:R-:W-:-:S04]  /*8b80*/  LOP3.LUT R32, R32, R231, RZ, 0x3c, !PT ;  /* 0x000000e720207212 */ /* 0x000fc800078e3cff */
[----:B------:R-:W-:Y:S02]  /*8b90*/  IADD3 R32, R32, R40, R199 ;  /* 0x0000002820207210 */ /* 0x000fe40007ffe0c7 */
[----:B------:R-:W-:-:S03]  /*8ba0*/  LEA R40, P4, R36, R114, 0x1 ;  /* 0x0000007224287211 */ /* 0x000fc600078808ff */
[----:B------:R-:W-:Y:S01]  /*8bb0*/  IMAD R35, R17, 0x6000, R32 ;  /* 0x0000600011237824 */ /* 0x000fe200078e0220 */
[-C--:B------:R-:W-:Y:S02]  /*8bc0*/  LEA.HI.X R41, R36, R115.reuse, R38, 0x1, P4 ;  /* 0x0000007324297211 */ /* 0x080fe400020f0c26 */
[C---:B------:R-:W-:Y:S02]  /*8bd0*/  @!P0 LEA R42, P4, R34.reuse, R114, 0x1 ;  /* 0x00000072222a8211 */ /* 0x040fe400078808ff */
[----:B------:R-:W-:Y:S02]  /*8be0*/  LEA R36, R35, R16, 0x1 ;  /* 0x0000001023247211 */ /* 0x000fe400078e08ff */
[----:B------:R-:W-:Y:S02]  /*8bf0*/  @!P0 LEA.HI.X R43, R34, R115, R37, 0x1, P4 ;  /* 0x00000073222b8211 */ /* 0x000fe400020f0c25 */
[----:B------:R-:W0:Y:S01]  /*8c00*/  LDS.128 R32, [R33+0x1c400] ;  /* 0x01c4000021207984 */ /* 0x000e220000000c00 */
[----:B------:R-:W-:-:S03]  /*8c10*/  ISETP.GE.AND P4, PT, R186, R118, PT ;  /* 0x00000076ba00720c */ /* 0x000fc60003f86270 */
[----:B------:R-:W2:Y:S10]  /*8c20*/  LDS.128 R36, [R36+0x1c400] ;  /* 0x01c4000024247984 */ /* 0x000eb40000000c00 */
[----:B------:R-:W-:Y:S05]  /*8c30*/  @P4 BRA `(.L_x_2792) ;  /* 0x00000004005c4947 */ /* 0x000fea0003800000 */
[----:B0-----:R-:W-:Y:S01]  /*8c40*/  IMAD.MOV.U32 R49, RZ, RZ, R32 ;  /* 0x000000ffff317224 */ /* 0x001fe200078e0020 */
[----:B------:R-:W-:Y:S01]  /*8c50*/  SHF.R.U32.HI R54, RZ, 0x10, R73 ;  /* 0x00000010ff367819 */ /* 0x000fe20000011649 */
[----:B--2---:R-:W-:Y:S01]  /*8c60*/  IMAD.MOV.U32 R32, RZ, RZ, R37 ;  /* 0x000000ffff207224 */ /* 0x004fe200078e0025 */
[----:B------:R-:W-:Y:S01]  /*8c70*/  SHF.R.U32.HI R52, RZ, 0x10, R61 ;  /* 0x00000010ff347819 */ /* 0x000fe2000001163d */
[----:B------:R-:W-:Y:S01]  /*8c80*/  IMAD.MOV.U32 R50, RZ, RZ, R36 ;  /* 0x000000ffff327224 */ /* 0x000fe200078e0024 */
[----:B------:R-:W-:Y:S01]  /*8c90*/  MOV R37, R35 ;  /* 0x0000002300257202 */ /* 0x000fe20000000f00 */
[----:B------:R-:W-:Y:S01]  /*8ca0*/  IMAD.MOV.U32 R51, RZ, RZ, R39 ;  /* 0x000000ffff337224 */ /* 0x000fe200078e0027 */
[----:B------:R-:W-:Y:S01]  /*8cb0*/  SHF.R.U64 R46, R60, 0x10, R61 ;  /* 0x000000103c2e7819 */ /* 0x000fe2000000123d */
[----:B------:R-:W-:Y:S01]  /*8cc0*/  HADD2.F32 R55, -RZ, R165.H1_H1 ;  /* 0x300000a5ff377230 */ /* 0x000fe20000004100 */
[--C-:B------:R-:W-:Y:S01]  /*8cd0*/  SHF.R.U64 R47, R74, 0x10, R75.reuse ;  /* 0x000000104a2f7819 */ /* 0x100fe2000000124b */
[--C-:B------:R-:W-:Y:S01]  /*8ce0*/  HADD2.F32 R36, -RZ, R32.reuse.H0_H0 ;  /* 0x20000020ff247230 */ /* 0x100fe20000004100 */
[----:B------:R-:W-:Y:S01]  /*8cf0*/  SHF.R.U32.HI R74, RZ, 0x10, R75 ;  /* 0x00000010ff4a7819 */ /* 0x000fe2000001164b */
[----:B------:R-:W-:Y:S01]  /*8d00*/  HADD2.F32 R39, -RZ, R32.H1_H1 ;  /* 0x30000020ff277230 */ /* 0x000fe20000004100 */
[--C-:B------:R-:W-:Y:S01]  /*8d10*/  SHF.R.U64 R45, R62, 0x10, R63.reuse ;  /* 0x000000103e2d7819 */ /* 0x100fe2000000123f */
[--C-:B------:R-:W-:Y:S01]  /*8d20*/  HADD2.F32 R32, -RZ, R33.reuse.H0_H0 ;  /* 0x20000021ff207230 */ /* 0x100fe20000004100 */
[----:B------:R-:W-:Y:S01]  /*8d30*/  SHF.R.U32.HI R62, RZ, 0x10, R63 ;  /* 0x00000010ff3e7819 */ /* 0x000fe2000001163f */
        /* <DEDUP_REMOVED lines=19> */
[----:B------:R-:W-:Y:S02]  /*8e70*/  HADD2.F32 R39, -RZ, R37.H0_H0 ;  /* 0x20000025ff277230 */ /* 0x000fe40000004100 */
        /* <DEDUP_REMOVED lines=25> */
[CC--:B------:R-:W-:Y:S01]  /*9010*/  FMUL.FTZ R53, R51.reuse, R165.reuse ;  /* 0x000000a533357220 */ /* 0x0c0fe20000410000 */
        /* <DEDUP_REMOVED lines=25> */
.L_x_2792:
[----:B------:R-:W-:Y:S05]  /*91b0*/  BSYNC B2 ;  /* 0x0000000000027941 */ /* 0x000fea0003800000 */
.L_x_2791:
[----:B0-----:R0:W-:Y:S04]  /*91c0*/  STG.E.128 desc[UR60][R40.64], R32 ;  /* 0x0000002028007986 */ /* 0x0011e8000c101d3c */
[----:B--2---:R0:W-:Y:S02]  /*91d0*/  @!P0 STG.E.128 desc[UR60][R42.64], R36 ;  /* 0x000000242a008986 */ /* 0x0041e4000c101d3c */
.L_x_2790:
[----:B------:R-:W-:Y:S05]  /*91e0*/  BSYNC B1 ;  /* 0x0000000000017941 */ /* 0x000fea0003800000 */
.L_x_2789:
[----:B------:R-:W-:-:S13]  /*91f0*/  ISETP.NE.AND P0, PT, R9, RZ, PT ;  /* 0x000000ff0900720c */ /* 0x000fda0003f05270 */
[----:B------:R-:W-:Y:S05]  /*9200*/  @!P0 BRA `(.L_x_2743) ;  /* 0x0000000800d48947 */ /* 0x000fea0003800000 */
[----:B0-----:R-:W2:Y:S01]  /*9210*/  LDL R32, [R1+0x20] ;  /* 0x0000200001207983 */ /* 0x001ea20000100800 */
[----:B------:R-:W-:Y:S01]  /*9220*/  BSSY B1, `(.L_x_2793) ;  /* 0x0000071000017945 */ /* 0x000fe20003800000 */
[----:B--2---:R-:W-:-:S04]  /*9230*/  LOP3.LUT P4, RZ, R32, 0x1, RZ, 0xc0, !PT ;  /* 0x0000000120ff7812 */ /* 0x004fc8000788c0ff */
[----:B------:R-:W-:Y:S02]  /*9240*/  SEL R144, R119, R144, !P4 ;  /* 0x0000009077907207 */ /* 0x000fe40006000000 */
[----:B---34-:R-:W-:Y:S02]  /*9250*/  IADD3 R41, P0, P4, R92, R124, R12 ;  /* 0x0000007c5c297210 */ /* 0x018fe40007c1e00c */
[----:B------:R-:W-:Y:S02]  /*9260*/  SHF.R.S32.HI R33, RZ, 0x1f, R144 ;  /* 0x0000001fff217819 */ /* 0x000fe40000011490 */
[----:B------:R-:W-:Y:S02]  /*9270*/  IADD3.X R46, R89, R44, R106, P0, P4 ;  /* 0x0000002c592e7210 */ /* 0x000fe400007e846a */
[----:B------:R-:W-:Y:S02]  /*9280*/  LEA.HI R144, R33, R144, RZ, 0x4 ;  /* 0x0000009021907211 */ /* 0x000fe400078f20ff */
[----:B------:R-:W-:-:S02]  /*9290*/  ISETP.GE.AND P4, PT, R187, R118, PT ;  /* 0x00000076bb00720c */ /* 0x000fc40003f86270 */
[----:B------:R-:W-:Y:S02]  /*92a0*/  LEA.HI.SX32 R144, R144, R109, 0x1c ;  /* 0x0000006d90907211 */ /* 0x000fe400078fe2ff */
[----:B------:R-:W-:Y:S02]  /*92b0*/  LEA R40, P0, R41, R114, 0x1 ;  /* 0x0000007229287211 */ /* 0x000fe400078008ff */
[----:B------:R-:W-:Y:S02]  /*92c0*/  SHF.R.S32.HI R33, RZ, 0x1f, R144 ;  /* 0x0000001fff217819 */ /* 0x000fe40000011490 */
[----:B------:R-:W-:Y:S02]  /*92d0*/  SHF.L.U32 R42, R144, 0x3, RZ ;  /* 0x00000003902a7819 */ /* 0x000fe400000006ff */
[----:B------:R-:W-:Y:S02]  /*92e0*/  LEA.HI R33, R33, R144, RZ, 0x3 ;  /* 0x0000009021217211 */ /* 0x000fe400078f18ff */
[----:B------:R-:W-:-:S02]  /*92f0*/  LOP3.LUT R32, R195, 0x38, R42, 0xf8, !PT ;  /* 0x00000038c3207812 */ /* 0x000fc400078ef82a */
[----:B------:R-:W-:Y:S01]  /*9300*/  LEA.HI.X R41, R41, R115, R46, 0x1, P0 ;  /* 0x0000007329297211 */ /* 0x000fe200000f0c2e */
[----:B------:R-:W-:Y:S01]  /*9310*/  IMAD.SHL.U32 R33, R33, 0x400, RZ ;  /* 0x0000040021217824 */ /* 0x000fe200078e00ff */
[----:B------:R-:W-:-:S04]  /*9320*/  LOP3.LUT R32, R32, R231, RZ, 0x3c, !PT ;  /* 0x000000e720207212 */ /* 0x000fc800078e3cff */
[----:B------:R-:W-:-:S04]  /*9330*/  LOP3.LUT R33, R33, 0x7fffe000, RZ, 0xc0, !PT ;  /* 0x7fffe00021217812 */ /* 0x000fc800078ec0ff */
[----:B------:R-:W-:Y:S01]  /*9340*/  IADD3 R32, R32, R33, R199 ;  /* 0x0000002120207210 */ /* 0x000fe20007ffe0c7 */
[----:B------:R-:W-:-:S04]  /*9350*/  IMAD R33, R17, 0x6000, R134 ;  /* 0x0000600011217824 */ /* 0x000fc800078e0286 */
        /* <DEDUP_REMOVED lines=8> */
[----:B------:R-:W-:Y:S01]  /*93e0*/  SHF.R.U32.HI R52, RZ, 0x10, R57 ;  /* 0x00000010ff347819 */ /* 0x000fe20000011639 */
[----:B------:R-:W-:Y:S01]  /*93f0*/  IMAD.MOV.U32 R48, RZ, RZ, R36 ;  /* 0x000000ffff307224 */ /* 0x000fe200078e0024 */
[----:B------:R-:W-:Y:S01]  /*9400*/  SHF.R.U64 R43, R58, 0x10, R59 ;  /* 0x000000103a2b7819 */ /* 0x000fe2000000123b */
[--C-:B------:R-:W-:Y:S01]  /*9410*/  HADD2.F32 R39, -RZ, R37.reuse.H0_H0 ;  /* 0x20000025ff277230 */ /* 0x100fe20000004100 */
[----:B0-----:R-:W-:Y:S01]  /*9420*/  MOV R47, R32 ;  /* 0x00000020002f7202 */ /* 0x001fe20000000f00 */
[----:B------:R-:W-:Y:S01]  /*9430*/  IMAD.MOV.U32 R36, RZ, RZ, R35 ;  /* 0x000000ffff247224 */ /* 0x000fe200078e0023 */
[--C-:B------:R-:W-:Y:S01]  /*9440*/  SHF.R.U64 R45, R70, 0x10, R71.reuse ;  /* 0x00000010462d7819 */ /* 0x100fe20000001247 */
[----:B------:R-:W-:Y:S01]  /*9450*/  HADD2.F32 R37, -RZ, R37.H1_H1 ;  /* 0x30000025ff257230 */ /* 0x000fe20000004100 */
[----:B------:R-:W-:Y:S01]  /*9460*/  SHF.R.U32.HI R70, RZ, 0x10, R71 ;  /* 0x00000010ff467819 */ /* 0x000fe20000011647 */
[----:B------:R-:W-:Y:S01]  /*9470*/  HADD2.F32 R54, -RZ, R54.H0_H0 ;  /* 0x20000036ff367230 */ /* 0x000fe20000004100 */
[----:B------:R-:W-:Y:S01]  /*9480*/  SHF.R.U64 R46, R56, 0x10, R57 ;  /* 0x00000010382e7819 */ /* 0x000fe20000001239 */
[----:B------:R-:W-:Y:S01]  /*9490*/  HADD2.F32 R35, -RZ, R33.H1_H1 ;  /* 0x30000021ff237230 */ /* 0x000fe20000004100 */
[----:B------:R-:W-:Y:S01]  /*94a0*/  SHF.R.U32.HI R59, RZ, 0x10, R59 ;  /* 0x00000010ff3b7819 */ /* 0x000fe2000001163b */
[----:B------:R-:W-:-:S02]  /*94b0*/  HADD2.F32 R51, -RZ, R151.H1_H1 ;  /* 0x30000097ff337230 */ /* 0x000fc40000004100 */
[-C--:B------:R-:W-:Y:S01]  /*94c0*/  FMUL.FTZ R58, R37, R54.reuse ;  /* 0x00000036253a7220 */ /* 0x080fe20000410000 */
[----:B------:R-:W-:Y:S02]  /*94d0*/  HADD2.F32 R52, -RZ, R52.H0_H0 ;  /* 0x20000034ff347230 */ /* 0x000fe40000004100 */
[----:B------:R-:W-:Y:S01]  /*94e0*/  FMUL.FTZ R54, R35, R54 ;  /* 0x0000003623367220 */ /* 0x000fe20000410000 */
[----:B------:R-:W-:Y:S02]  /*94f0*/  HADD2.F32 R32, -RZ, R33.H0_H0 ;  /* 0x20000021ff207230 */ /* 0x000fe40000004100 */
[----:B------:R-:W-:Y:S01]  /*9500*/  FMUL.FTZ R33, R39, R51 ;  /* 0x0000003327217220 */ /* 0x000fe20000410000 */
[----:B------:R-:W-:Y:S02]  /*9510*/  HADD2.F32 R50, -RZ, R149.H1_H1 ;  /* 0x30000095ff327230 */ /* 0x000fe40000004100 */
[----:B------:R-:W-:Y:S01]  /*9520*/  FFMA.FTZ R54, R37, R52, R54 ;  /* 0x0000003425367223 */ /* 0x000fe20000010036 */
[----:B------:R-:W-:-:S02]  /*9530*/  HADD2.F32 R37, -RZ, R49.H0_H0 ;  /* 0x20000031ff257230 */ /* 0x000fc40000004100 */
[C---:B------:R-:W-:Y:S01]  /*9540*/  FMUL.FTZ R56, R32.reuse, R51 ;  /* 0x0000003320387220 */ /* 0x040fe20000410000 */
[----:B------:R-:W-:Y:S01]  /*9550*/  FFMA.FTZ R53, R35, R52, -R58 ;  /* 0x0000003423357223 */ /* 0x000fe2000001083a */
[----:B------:R-:W-:Y:S02]  /*9560*/  HADD2.F32 R49, -RZ, R49.H1_H1 ;  /* 0x30000031ff317230 */ /* 0x000fe40000004100 */
[-C--:B------:R-:W-:Y:S01]  /*9570*/  FFMA.FTZ R32, R32, R50.reuse, -R33 ;  /* 0x0000003220207223 */ /* 0x080fe20000010821 */
[----:B------:R-:W-:Y:S02]  /*9580*/  HADD2.F32 R51, -RZ, R70.H0_H0 ;  /* 0x20000046ff337230 */ /* 0x000fe40000004100 */
[----:B------:R-:W-:Y:S01]  /*9590*/  FFMA.FTZ R33, R39, R50, R56 ;  /* 0x0000003227217223 */ /* 0x000fe20000010038 */
[----:B------:R-:W-:Y:S01]  /*95a0*/  HADD2.F32 R52, -RZ, R150.H1_H1 ;  /* 0x30000096ff347230 */ /* 0x000fe20000004100 */
[----:B------:R-:W-:Y:S01]  /*95b0*/  SHF.R.U64 R57, R68, 0x10, R69 ;  /* 0x0000001044397819 */ /* 0x000fe20000001245 */
[----:B------:R-:W-:-:S02]  /*95c0*/  HADD2.F32 R35, -RZ, R36.H0_H0 ;  /* 0x20000024ff237230 */ /* 0x000fc40000004100 */
[-C--:B------:R-:W-:Y:S01]  /*95d0*/  FMUL.FTZ R55, R49, R51.reuse ;  /* 0x0000003331377220 */ /* 0x080fe20000410000 */
[----:B------:R-:W-:Y:S02]  /*95e0*/  HADD2.F32 R36, -RZ, R36.H1_H1 ;  /* 0x30000024ff247230 */ /* 0x000fe40000004100 */
[-C--:B------:R-:W-:Y:S01]  /*95f0*/  FMUL.FTZ R56, R37, R52.reuse ;  /* 0x0000003425387220 */ /* 0x080fe20000410000 */
[----:B------:R-:W-:Y:S02]  /*9600*/  HADD2.F32 R39, -RZ, R59.H0_H0 ;  /* 0x2000003bff277230 */ /* 0x000fe40000004100 */
[----:B------:R-:W-:Y:S01]  /*9610*/  FMUL.FTZ R52, R35, R52 ;  /* 0x0000003423347220 */ /* 0x000fe20000410000 */
[----:B------:R-:W-:Y:S02]  /*9620*/  HADD2.F32 R50, -RZ, R148.H1_H1 ;  /* 0x30000094ff327230 */ /* 0x000fe40000004100 */
[----:B------:R-:W-:Y:S01]  /*9630*/  FMUL.FTZ R58, R36, R51 ;  /* 0x00000033243a7220 */ /* 0x000fe20000410000 */
[----:B------:R-:W-:-:S02]  /*9640*/  HADD2.F32 R151, -RZ, R151.H0_H0 ;  /* 0x20000097ff977230 */ /* 0x000fc40000004100 */
[----:B------:R-:W-:Y:S01]  /*9650*/  FFMA.FTZ R55, R36, R39, -R55 ;  /* 0x0000002724377223 */ /* 0x000fe20000010837 */
[----:B------:R-:W-:Y:S02]  /*9660*/  HADD2.F32 R36, -RZ, R48.H0_H0 ;  /* 0x20000030ff247230 */ /* 0x000fe40000004100 */
[-C--:B------:R-:W-:Y:S01]  /*9670*/  FFMA.FTZ R56, R35, R50.reuse, -R56 ;  /* 0x0000003223387223 */ /* 0x080fe20000010838 */
[----:B------:R-:W-:Y:S02]  /*9680*/  HADD2.F32 R35, -RZ, R47.H0_H0 ;  /* 0x2000002fff237230 */ /* 0x000fe40000004100 */
        /* <DEDUP_REMOVED lines=9> */
[----:B------:R-:W-:Y:S02]  /*9720*/  HADD2.F32 R46, -RZ, R46.H0_H0 ;  /* 0x2000002eff2e7230 */ /* 0x000fe40000004100 */
[----:B------:R-:W-:Y:S01]  /*9730*/  FMUL.FTZ R52, R48, R37 ;  /* 0x0000002530347220 */ /* 0x000fe20000410000 */
[----:B------:R-:W-:-:S02]  /*9740*/  HADD2.F32 R36, -RZ, R38.H0_H0 ;  /* 0x20000026ff247230 */ /* 0x000fc40000004100 */
[----:B------:R-:W-:Y:S01]  /*9750*/  FMUL.FTZ R37, R47, R37 ;  /* 0x000000252f257220 */ /* 0x000fe20000410000 */
[----:B------:R-:W-:Y:S02]  /*9760*/  HADD2.F32 R45, -RZ, R45.H0_H0 ;  /* 0x2000002dff2d7230 */ /* 0x000fe40000004100 */
[----:B------:R-:W-:Y:S01]  /*9770*/  FFMA.FTZ R58, R49, R39, R58 ;  /* 0x00000027313a7223 */ /* 0x000fe2000001003a */
[----:B------:R-:W-:Y:S02]  /*9780*/  HADD2.F32 R35, -RZ, R34.H0_H0 ;  /* 0x20000022ff237230 */ /* 0x000fe40000004100 */
[-C--:B------:R-:W-:Y:S01]  /*9790*/  FFMA.FTZ R47, R47, R46.reuse, -R52 ;  /* 0x0000002e2f2f7223 */ /* 0x080fe20000010834 */
[----:B------:R-:W-:Y:S02]  /*97a0*/  HADD2.F32 R38, -RZ, R38.H1_H1 ;  /* 0x30000026ff267230 */ /* 0x000fe40000004100 */
[----:B------:R-:W-:Y:S01]  /*97b0*/  FFMA.FTZ R46, R48, R46, R37 ;  /* 0x0000002e302e7223 */ /* 0x000fe20000010025 */
[----:B------:R-:W-:Y:S01]  /*97c0*/  HADD2.F32 R150, -RZ, R150.H0_H0 ;  /* 0x20000096ff967230 */ /* 0x000fe20000004100 */
[----:B------:R-:W-:Y:S01]  /*97d0*/  F2FP.F16.F32.PACK_AB R54, R54, R33 ;  /* 0x000000213636723e */ /* 0x000fe200000000ff */
[----:B------:R-:W-:-:S02]  /*97e0*/  HADD2.F32 R34, -RZ, R34.H1_H1 ;  /* 0x30000022ff227230 */ /* 0x000fc40000004100 */
[-C--:B------:R-:W-:Y:S01]  /*97f0*/  FMUL.FTZ R39, R38, R45.reuse ;  /* 0x0000002d26277220 */ /* 0x080fe20000410000 */
[----:B------:R-:W-:Y:S02]  /*9800*/  HADD2.F32 R148, -RZ, R148.H0_H0 ;  /* 0x20000094ff947230 */ /* 0x000fe40000004100 */
[-C--:B------:R-:W-:Y:S01]  /*9810*/  FMUL.FTZ R48, R36, R150.reuse ;  /* 0x0000009624307220 */ /* 0x080fe20000410000 */
[----:B------:R-:W-:Y:S02]  /*9820*/  HADD2.F32 R43, -RZ, R43.H0_H0 ;  /* 0x2000002bff2b7230 */ /* 0x000fe40000004100 */
[C---:B------:R-:W-:Y:S01]  /*9830*/  FMUL.FTZ R37, R35.reuse, R150 ;  /* 0x0000009623257220 */ /* 0x040fe20000410000 */
[----:B------:R-:W-:Y:S01]  /*9840*/  FMUL.FTZ R45, R34, R45 ;  /* 0x0000002d222d7220 */ /* 0x000fe20000410000 */
[-C--:B------:R-:W-:Y:S01]  /*9850*/  FFMA.FTZ R48, R35, R148.reuse, -R48 ;  /* 0x0000009423307223 */ /* 0x080fe20000010830 */
[----:B------:R-:W-:Y:S01]  /*9860*/  F2FP.F16.F32.PACK_AB R51, R58, R51 ;  /* 0x000000333a33723e */ /* 0x000fe200000000ff */
[----:B------:R-:W-:Y:S01]  /*9870*/  FFMA.FTZ R37, R36, R148, R37 ;  /* 0x0000009424257223 */ /* 0x000fe20000010025 */
[-C--:B------:R-:W-:Y:S01]  /*9880*/  FFMA.FTZ R39, R34, R43.reuse, -R39 ;  /* 0x0000002b22277223 */ /* 0x080fe20000010827 */
[----:B------:R-:W-:Y:S01]  /*9890*/  FFMA.FTZ R38, R38, R43, R45 ;  /* 0x0000002b26267223 */ /* 0x000fe2000001002d */
[----:B------:R-:W-:-:S02]  /*98a0*/  F2FP.F16.F32.PACK_AB R53, R53, R32 ;  /* 0x000000203535723e */ /* 0x000fc400000000ff */
[----:B------:R-:W-:Y:S02]  /*98b0*/  F2FP.F16.F32.PACK_AB R35, R55, R56 ;  /* 0x000000383723723e */ /* 0x000fe400000000ff */
[----:B------:R-:W-:Y:S01]  /*98c0*/  F2FP.F16.F32.PACK_AB R34, R39, R48 ;  /* 0x000000302722723e */ /* 0x000fe200000000ff */
[----:B------:R-:W-:Y:S01]  /*98d0*/  IMAD.MOV.U32 R39, RZ, RZ, R51 ;  /* 0x000000ffff277224 */ /* 0x000fe200078e0033 */
[----:B------:R-:W-:Y:S01]  /*98e0*/  F2FP.F16.F32.PACK_AB R38, R38, R37 ;  /* 0x000000252626723e */ /* 0x000fe200000000ff */
[----:B------:R-:W-:Y:S01]  /*98f0*/  IMAD.MOV.U32 R37, RZ, RZ, R54 ;  /* 0x000000ffff257224 */ /* 0x000fe200078e0036 */
[----:B------:R-:W-:Y:S02]  /*9900*/  F2FP.F16.F32.PACK_AB R32, R47, R50 ;  /* 0x000000322f20723e */ /* 0x000fe400000000ff */
[----:B------:R-:W-:Y:S02]  /*9910*/  F2FP.F16.F32.PACK_AB R36, R46, R151 ;  /* 0x000000972e24723e */ /* 0x000fe400000000ff */
[----:B------:R-:W-:-:S07]  /*9920*/  MOV R33, R53 ;  /* 0x0000003500217202 */ /* 0x000fce0000000f00 */
.L_x_2794:
[----:B------:R-:W-:Y:S05]  /*9930*/  BSYNC B1 ;  /* 0x0000000000017941 */ /* 0x000fea0003800000 */
.L_x_2793:
        /* <DEDUP_REMOVED lines=10> */
.L_x_2710:
[----:B------:R-:W2:Y:S02]  /*99e0*/  LDL R32, [R1+0x24] ;  /* 0x0000240001207983 */ /* 0x000ea40000100800 */
[----:B--2---:R-:W-:-:S13]  /*99f0*/  R2UR UR4, R32 ;  /* 0x00000000200472ca */ /* 0x004fda00000e0000 */
[----:B------:R-:W-:-:S06]  /*9a00*/  UISETP.NE.AND UP0, UPT, UR4, 0x3, UPT ;  /* 0x000000030400788c */ /* 0x000fcc000bf05270 */
[----:B------:R-:W-:-:S13]  /*9a10*/  PLOP3.LUT P1, PT, PT, PT, UP0, 0x80, 0x0 ;  /* 0x000000000000781c */ /* 0x000fda0003f2f008 */
[----:B------:R-:W-:Y:S05]  /*9a20*/  @!P1 BRA `(.L_x_2795) ;  /* 0x0000000000049947 */ /* 0x000fea0003800000 */
[----:B------:R-:W-:Y:S01]  /*9a30*/  BPT.TRAP 0x1 ;  /* 0x000000040000795c */ /* 0x000fe20000300000 */
.L_x_2795:
        /* <DEDUP_REMOVED lines=8> */
.L_x_3087:
[----:B------:R-:W-:Y:S05]  /*9ac0*/  BSYNC B1 ;  /* 0x0000000000017941 */ /* 0x000fea0003800000 */
.L_x_2796:
        /* <DEDUP_REMOVED lines=20> */
.L_x_2799:
[----:B------:R-:W-:Y:S05]  /*9c10*/  BSYNC B1 ;  /* 0x0000000000017941 */ /* 0x000fea0003800000 */
.L_x_2798:
        /* <DEDUP_REMOVED lines=20> */
.L_x_2743:
[----:B------:R-:W-:Y:S05]  /*9d60*/  BSYNC B0 ;  /* 0x0000000000007941 */ /* 0x000fea0003800000 */
.L_x_2709:
        /* <DEDUP_REMOVED lines=12> */
[----:B------:R-:W-:-:S04]  /*9e30*/  @!P0 IADD3 R32, R3, 0x348a0, RZ ;  /* 0x000348a003208810 */ /* 0x000fc80007ffe0ff */
[----:B------:R-:W-:-:S04]  /*9e40*/  @!P0 PRMT R32, RZ, 0x654, R32 ;  /* 0x00000654ff208816 */ /* 0x000fc80000000020 */
[----:B------:R0:W-:Y:S01]  /*9e50*/  @!P0 SYNCS.ARRIVE.TRANS64.RED.A1T0 RZ, [R32+URZ], RZ ;  /* 0x000000ff20ff89a7 */ /* 0x0001e2000810043f */
[----:B------:R-:W-:Y:S05]  /*9e60*/  @!P1 BRA `(.L_x_2801) ;  /* 0x0000000000049947 */ /* 0x000fea0003800000 */
[----:B------:R-:W-:Y:S01]  /*9e70*/  BPT.TRAP 0x1 ;  /* 0x000000040000795c */ /* 0x000fe20000300000 */
.L_x_2801:
[----:B------:R-:W-:Y:S05]  /*9e80*/  BSYNC B0 ;  /* 0x0000000000007941 */ /* 0x000fea0003800000 */
.L_x_2800:
[----:B------:R-:W2:Y:S01]  /*9e90*/  SYNCS.PHASECHK.TRANS64.TRYWAIT P4, [R3+URZ+0x348b0], R0 ;  /* 0x0348b000030075a7 */ /* 0x000ea2000808017f */
[----:B0-----:R-:W-:Y:S01]  /*9ea0*/  IMAD R32, R17, 0x4000, R26 ;  /* 0x0000400011207824 */ /* 0x001fe200078e021a */
[----:B------:R-:W-:Y:S01]  /*9eb0*/  ULDC.64 UR56, c[0x0][0x328] ;  /* 0x0000ca0000387ab9 */ /* 0x000fe20000000a00 */
[----:B------:R-:W-:Y:S01]  /*9ec0*/  ULDC.64 UR58, c[0x0][0x318] ;  /* 0x0000c600003a7ab9 */ /* 0x000fe20000000a00 */
[----:B------:R-:W-:Y:S01]  /*9ed0*/  BSSY B0, `(.L_x_2802) ;  /* 0x0000004000007945 */ /* 0x000fe20003800000 */
[----:B------:R-:W-:Y:S01]  /*9ee0*/  ISETP.GE.AND P1, PT, R184, R4, PT ;  /* 0x00000004b800720c */ /* 0x000fe20003f26270 */
[----:B------:R-:W-:Y:S02]  /*9ef0*/  IMAD.IADD R33, R121, 0x1, R32 ;  /* 0x0000000179217824 */ /* 0x000fe400078e0220 */
[----:B--2---:R-:W-:Y:S10]  /*9f00*/  @!P4 BRA `(.L_x_2803) ;  /* 0x000001a0002cc947 */ /* 0x004ff40003800000 */
.L_x_3088:
[----:B------:R-:W-:Y:S05]  /*9f10*/  BSYNC B0 ;  /* 0x0000000000007941 */ /* 0x000fea0003800000 */
.L_x_2802:
[----:B------:R-:W-:Y:S01]  /*9f20*/  BSSY B0, `(.L_x_2804) ;  /* 0x000001a000007945 */ /* 0x000fe20003800000 */
[----:B01----:R-:W-:Y:S01]  /*9f30*/  IMAD R0, R32, 0x2, R112 ;  /* 0x0000000220007824 */ /* 0x003fe200078e0270 */
[----:B------:R-:W-:Y:S01]  /*9f40*/  LEA R44, R33, R112, 0x1 ;  /* 0x00000070212c7211 */ /* 0x000fe200078e08ff */
[----:B------:R-:W-:Y:S01]  /*9f50*/  IMAD.WIDE R40, R2, 0x80, R116 ;  /* 0x0000008002287825 */ /* 0x000fe200078e0274 */
[----:B------:R-:W-:Y:S06]  /*9f60*/  @P1 BRA `(.L_x_2805) ;  /* 0x0000000000541947 */ /* 0x000fec0003800000 */
[----:B------:R-:W-:Y:S01]  /*9f70*/  IMAD R35, R41, UR56, RZ ;  /* 0x0000003829237c24 */ /* 0x000fe2000f8e02ff */
[----:B------:R-:W-:Y:S01]  /*9f80*/  ULDC UR4, c[0x0][0x320] ;  /* 0x0000c80000047ab9 */ /* 0x000fe20000000800 */
[----:B------:R-:W-:Y:S01]  /*9f90*/  IMAD.MOV.U32 R32, RZ, RZ, R94 ;  /* 0x000000ffff207224 */ /* 0x000fe200078e005e */
        /* <DEDUP_REMOVED lines=18> */
.L_x_2805:
[----:B------:R-:W-:Y:S05]  /*a0c0*/  BSYNC B0 ;  /* 0x0000000000007941 */ /* 0x000fea0003800000 */
.L_x_2804:
[----:B------:R-:W-:Y:S01]  /*a0d0*/  ISETP.GE.AND P1, PT, R213, R4, PT ;  /* 0x00000004d500720c */ /* 0x000fe20003f26270 */
[----:B------:R-:W-:-:S12]  /*a0e0*/  BSSY B0, `(.L_x_2806) ;  /* 0x0000018000007945 */ /* 0x000fd80003800000 */
[----:B------:R-:W-:Y:S05]  /*a0f0*/  @P1 BRA `(.L_x_2807) ;  /* 0x0000000000581947 */ /* 0x000fea0003800000 */
[----:B0-----:R-:W-:Y:S01]  /*a100*/  IADD3 R35, P1, R40, 0x40, RZ ;  /* 0x0000004028237810 */ /* 0x001fe20007f3e0ff */
[----:B------:R-:W-:Y:S01]  /*a110*/  IMAD.MOV.U32 R4, RZ, RZ, R94 ;  /* 0x000000ffff047224 */ /* 0x000fe200078e005e */
[----:B------:R-:W-:Y:S02]  /*a120*/  ULDC UR4, c[0x0][0x320] ;  /* 0x0000c80000047ab9 */ /* 0x000fe40000000800 */
[----:B------:R-:W-:Y:S01]  /*a130*/  IADD3.X R40, RZ, R41, RZ, P1, !PT ;  /* 0x00000029ff287210 */ /* 0x000fe20000ffe4ff */
[----:B------:R-:W-:Y:S01]  /*a140*/  IMAD.WIDE.U32 R32, R35, UR56, R4 ;  /* 0x0000003823207c25 */ /* 0x000fe2000f8e0004 */
[----:B------:R-:W-:-:S03]  /*a150*/  ISETP.GE.AND P4, PT, R18, UR4, PT ;  /* 0x0000000412007c0c */ /* 0x000fc6000bf86270 */
        /* <DEDUP_REMOVED lines=16> */
.L_x_2807:
[----:B------:R-:W-:Y:S05]  /*a260*/  BSYNC B0 ;  /* 0x0000000000007941 */ /* 0x000fea0003800000 */
.L_x_2806:
[----:B------:R-:W3:Y:S01]  /*a270*/  LDL R0, [R1+0x20] ;  /* 0x0000200001007983 */ /* 0x000ee20000100800 */
[----:B------:R-:W-:Y:S01]  /*a280*/  @!P0 VIADD R3, R3, 0x348c0 ;  /* 0x000348c003038836 */ /* 0x000fe20000000000 */
[----:B------:R-:W-:Y:S01]  /*a290*/  IADD3 R17, R17, 0x1, RZ ;  /* 0x0000000111117810 */ /* 0x000fe20007ffe0ff */
        /* <DEDUP_REMOVED lines=16> */
.L_x_2704:
[----:B------:R-:W1:Y:S01]  /*a3a0*/  LDC R0, c[0x0][0x448] ;  /* 0x00011200ff007b82 */ /* 0x000e620000000800 */
[----:B------:R-:W-:Y:S01]  /*a3b0*/  BSSY B0, `(.L_x_2809) ;  /* 0x0000036000007945 */ /* 0x000fe20003800000 */
[----:B------:R-:W-:Y:S02]  /*a3c0*/  CS2R R88, SRZ ;  /* 0x0000000000587805 */ /* 0x000fe4000001ff00 */
[----:B------:R-:W-:Y:S02]  /*a3d0*/  CS2R R86, SRZ ;  /* 0x0000000000567805 */ /* 0x000fe4000001ff00 */
[----:B------:R-:W-:Y:S02]  /*a3e0*/  CS2R R84, SRZ ;  /* 0x0000000000547805 */ /* 0x000fe4000001ff00 */
[----:B------:R-:W-:Y:S02]  /*a3f0*/  CS2R R82, SRZ ;  /* 0x0000000000527805 */ /* 0x000fe4000001ff00 */
[----:B------:R-:W-:Y:S01]  /*a400*/  CS2R R80, SRZ ;  /* 0x0000000000507805 */ /* 0x000fe2000001ff00 */
[----:B0-2---:R-:W-:Y:S01]  /*a410*/  IMAD.MOV.U32 R39, RZ, RZ, RZ ;  /* 0x000000ffff277224 */ /* 0x005fe200078e00ff */
[----:B------:R-:W-:-:S02]  /*a420*/  MOV R78, RZ ;  /* 0x000000ff004e7202 */ /* 0x000fc40000000f00 */
[----:B------:R-:W-:Y:S02]  /*a430*/  CS2R R76, SRZ ;  /* 0x00000000004c7805 */ /* 0x000fe4000001ff00 */
[----:B------:R-:W-:Y:S02]  /*a440*/  CS2R R74, SRZ ;  /* 0x00000000004a7805 */ /* 0x000fe4000001ff00 */
[----:B------:R-:W-:Y:S02]  /*a450*/  CS2R R72, SRZ ;  /* 0x0000000000487805 */ /* 0x000fe4000001ff00 */
[----:B------:R-:W-:Y:S02]  /*a460*/  CS2R R36, SRZ ;  /* 0x0000000000247805 */ /* 0x000fe4000001ff00 */
[----:B------:R-:W-:Y:S01]  /*a470*/  CS2R R34, SRZ ;  /* 0x0000000000227805 */ /* 0x000fe2000001ff00 */
[----:B------:R-:W-:Y:S01]  /*a480*/  IMAD.MOV.U32 R70, RZ, RZ, RZ ;  /* 0x000000ffff467224 */ /* 0x000fe200078e00ff */
        /* <DEDUP_REMOVED lines=9> */
[----:B-1----:R-:W-:Y:S01]  /*a520*/  ISETP.NE.AND P1, PT, R0, 0x1, PT ;  /* 0x000000010000780c */ /* 0x002fe20003f25270 */
[----:B------:R-:W-:Y:S01]  /*a530*/  VIADD R0, R200, 0x7f ;  /* 0x0000007fc8007836 */ /* 0x000fe20000000000 */
[----:B------:R-:W-:Y:S02]  /*a540*/  CS2R R52, SRZ ;  /* 0x0000000000347805 */ /* 0x000fe4000001ff00 */
[----:B------:R-:W-:Y:S02]  /*a550*/  CS2R R50, SRZ ;  /* 0x0000000000327805 */ /* 0x000fe4000001ff00 */
[----:B------:R-:W-:-:S02]  /*a560*/  CS2R R48, SRZ ;  /* 0x0000000000307805 */ /* 0x000fc4000001ff00 */
[----:B------:R-:W-:Y:S02]  /*a570*/  CS2R R46, SRZ ;  /* 0x00000000002e7805 */ /* 0x000fe4000001ff00 */
[----:B------:R-:W-:Y:S02]  /*a580*/  CS2R R44, SRZ ;  /* 0x00000000002c7805 */ /* 0x000fe4000001ff00 */
[----:B------:R-:W-:Y:S02]  /*a590*/  CS2R R42, SRZ ;  /* 0x00000000002a7805 */ /* 0x000fe4000001ff00 */
[----:B------:R-:W-:Y:S01]  /*a5a0*/  CS2R R40, SRZ ;  /* 0x0000000000287805 */ /* 0x000fe2000001ff00 */
[----:B------:R-:W-:Y:S01]  /*a5b0*/  IMAD.MOV.U32 R93, RZ, RZ, RZ ;  /* 0x000000ffff5d7224 */ /* 0x000fe200078e00ff */
[----:B------:R-:W-:Y:S02]  /*a5c0*/  MOV R95, RZ ;  /* 0x000000ff005f7202 */ /* 0x000fe40000000f00 */
[----:B------:R-:W-:Y:S01]  /*a5d0*/  CS2R R90, SRZ ;  /* 0x00000000005a7805 */ /* 0x000fe2000001ff00 */
[----:B------:R-:W-:Y:S01]  /*a5e0*/  IMAD.MOV.U32 R28, RZ, RZ, RZ ;  /* 0x000000ffff1c7224 */ /* 0x000fe200078e00ff */
[----:B------:R-:W0:Y:S01]  /*a5f0*/  @P1 LDC R3, c[0x0][0x44c] ;  /* 0x00011300ff031b82 */ /* 0x000e220000000800 */
[----:B------:R-:W-:Y:S01]  /*a600*/  IMAD.MOV.U32 R97, RZ, RZ, RZ ;  /* 0x000000ffff617224 */ /* 0x000fe200078e00ff */
[----:B------:R-:W-:Y:S01]  /*a610*/  MOV R99, RZ ;  /* 0x000000ff00637202 */ /* 0x000fe20000000f00 */
[----:B------:R-:W-:-:S05]  /*a620*/  IMAD.MOV.U32 R10, RZ, RZ, RZ ;  /* 0x000000ffff0a7224 */ /* 0x000fca00078e00ff */
[----:B------:R-:W1:Y:S01]  /*a630*/  @P1 LDC R2, c[0x0][0x450] ;  /* 0x00011400ff021b82 */ /* 0x000e620000000800 */
[----:B0-----:R-:W-:-:S05]  /*a640*/  @P1 IMAD.HI.U32 R3, R0, R3, RZ ;  /* 0x0000000300031227 */ /* 0x001fca00078e00ff */
[----:B-1----:R-:W-:Y:S02]  /*a650*/  @P1 SHF.R.U32.HI R0, RZ, R2, R3 ;  /* 0x00000002ff001219 */ /* 0x002fe40000011603 */
[----:B------:R-:W-:-:S03]  /*a660*/  PLOP3.LUT P1, PT, PT, PT, PT, 0x80, 0x0 ;  /* 0x000000000000781c */ /* 0x000fc60003f2f070 */
[----:B------:R-:W-:-:S05]  /*a670*/  IMAD.IADD R0, R145, 0x1, R0 ;  /* 0x0000000191007824 */ /* 0x000fca00078e0200 */
[----:B------:R-:W-:-:S04]  /*a680*/  SHF.R.S32.HI R3, RZ, 0x1f, R0 ;  /* 0x0000001fff037819 */ /* 0x000fc80000011400 */
[----:B------:R-:W-:Y:S01]  /*a690*/  LEA.HI R3, R3, R0, RZ, 0x7 ;  /* 0x0000000003037211 */ /* 0x000fe200078f38ff */
[----:B------:R-:W-:-:S03]  /*a6a0*/  IMAD.MOV.U32 R0, RZ, RZ, RZ ;  /* 0x000000ffff007224 */ /* 0x000fc600078e00ff */
[----:B------:R-:W-:-:S04]  /*a6b0*/  SHF.R.S32.HI R3, RZ, 0x7, R3 ;  /* 0x00000007ff037819 */ /* 0x000fc80000011403 */
[----:B------:R-:W-:-:S04]  /*a6c0*/  VIMNMX R146, R146, R3, PT ;  /* 0x0000000392927248 */ /* 0x000fc80003fe0100 */
[----:B------:R-:W-:Y:S01]  /*a6d0*/  ISETP.GE.AND P2, PT, R146, 0x1, PT ;  /* 0x000000019200780c */ /* 0x000fe20003f46270 */
[----:B------:R-:W-:-:S12]  /*a6e0*/  @P0 BRA `(.L_x_2810) ;  /* 0x0000000000080947 */ /* 0x000fd80003800000 */
[----:B------:R-:W0:Y:S02]  /*a6f0*/  FENCE.VIEW.ASYNC.G ;  /* 0x00000000000073c6 */ /* 0x000e240000000100 */
[----:B0-----:R-:W-:Y:S06]  /*a700*/  BAR.ARV 0xc, 0x180 ;  /* 0x0306000000007b1d */ /* 0x001fec0000002000 */
.L_x_2810:
[----:B------:R-:W-:Y:S05]  /*a710*/  BSYNC B0 ;  /* 0x0000000000007941 */ /* 0x000fea0003800000 */
.L_x_2809:
[----:B------:R-:W-:Y:S02]  /*a720*/  IMAD.MOV.U32 R20, RZ, RZ, RZ ;  /* 0x000000ffff147224 */ /* 0x000fe400078e00ff */
[----:B------:R-:W-:Y:S01]  /*a730*/  IMAD.MOV.U32 R11, RZ, RZ, RZ ;  /* 0x000000ffff0b7224 */ /* 0x000fe200078e00ff */
[----:B------:R-:W-:Y:S06]  /*a740*/  @!P2 BRA `(.L_x_2811) ;  /* 0x000000f800cca947 */ /* 0x000fec0003800000 */
[----:B------:R-:W2:Y:S04]  /*a750*/  LDL R2, [R1+0x40] ;  /* 0x0000400001027983 */ /* 0x000ea80000100800 */
[----:B------:R-:W0:Y:S01]  /*a760*/  SHFL.IDX PT, R0, R232, RZ, 0x1f ;  /* 0x00001fffe8007589 */ /* 0x000e2200000e0000 */
[----:B--2---:R-:W-:Y:S02]  /*a770*/  R2UR UR4, R2 ;  /* 0x00000000020472ca */ /* 0x004fe400000e0000 */
[----:B0-----:R-:W-:-:S04]  /*a780*/  LEA.HI R2, R0, R0, RZ, 0x1 ;  /* 0x0000000000027211 */ /* 0x001fc800078f08ff */
[----:B------:R-:W-:-:S05]  /*a790*/  LOP3.LUT R3, R2, 0x1e, RZ, 0xc0, !PT ;  /* 0x0000001e02037812 */ /* 0x000fca00078ec0ff */
[----:B------:R-:W-:Y:S02]  /*a7a0*/  IMAD.IADD R3, R0, 0x1, -R3 ;  /* 0x0000000100037824 */ /* 0x000fe400078e0a03 */
[----:B------:R-:W-:-:S03]  /*a7b0*/  MOV R0, UR4 ;  /* 0x0000000400007c02 */ /* 0x000fc60008000f00 */
        /* <DEDUP_REMOVED lines=22> */
.L_x_2812:
        /* <DEDUP_REMOVED lines=12> */
.L_x_2816:
[----:B-1----:R1:W2:Y:S02]  /*a9e0*/  SYNCS.PHASECHK.TRANS64.TRYWAIT P0, [R16+URZ+0x34800], R3 ;  /* 0x03480003100075a7 */ /* 0x0022a4000800017f */
[----:B--2---:R-:W-:Y:S05]  /*a9f0*/  @!P0 NANOSLEEP.SYNCS 0x989680 ;  /* 0x009896800000895d */ /* 0x004fea0003900000 */
[----:B------:R-:W2:Y:S02]  /*aa00*/  @!P0 SYNCS.PHASECHK.TRANS64 P0, [R16+URZ+0x34800], R3 ;  /* 0x03480003100085a7 */ /* 0x000ea4000800007f */
[----:B--2---:R-:W-:Y:S05]  /*aa10*/  @!P0 BRA `(.L_x_2816) ;  /* 0xfffffffc00f08947 */ /* 0x004fea000383ffff */
.L_x_2815:
[----:B------:R-:W-:Y:S05]  /*aa20*/  BSYNC B0 ;  /* 0x0000000000007941 */ /* 0x000fea0003800000 */
.L_x_2814:
[----:B------:R-:W-:Y:S05]  /*aa30*/  BRA `(.L_x_2817) ;  /* 0x0000006c00047947 */ /* 0x000fea0003800000 */
.L_x_2813:
[----:B------:R-:W-:Y:S01]  /*aa40*/  ISETP.NE.AND P0, PT, R24, RZ, PT ;  /* 0x000000ff1800720c */ /* 0x000fe20003f05270 */
[----:B------:R-:W-:Y:S01]  /*aa50*/  ULDC.64 UR4, c[0x0][0x3f8] ;  /* 0x0000fe0000047ab9 */ /* 0x000fe20000000a00 */
[----:B-----5:R-:W-:Y:S01]  /*aa60*/  SHF.R.S32.HI R0, RZ, 0x1f, R140 ;  /* 0x0000001fff007819 */ /* 0x020fe2000001148c */
[----:B------:R-:W-:Y:S01]  /*aa70*/  ULDC.64 UR6, c[0x0][0x408] ;  /* 0x0001020000067ab9 */ /* 0x000fe20000000a00 */
[----:B------:R-:W-:-:S04]  /*aa80*/  IMAD.WIDE.U32 R24, R140, UR4, RZ ;  /* 0x000000048c187c25 */ /* 0x000fc8000f8e00ff */
[C---:B------:R-:W-:Y:S02]  /*aa90*/  IMAD R3, R0.reuse, UR4, RZ ;  /* 0x0000000400037c24 */ /* 0x040fe4000f8e02ff */
[----:B------:R-:W-:Y:S02]  /*aaa0*/  IMAD R5, R0, UR6, RZ ;  /* 0x0000000600057c24 */ /* 0x000fe4000f8e02ff */
[C---:B------:R-:W-:Y:S02]  /*aab0*/  IMAD R3, R140.reuse, UR5, R3 ;  /* 0x000000058c037c24 */ /* 0x040fe4000f8e0203 */
[C---:B------:R-:W-:Y:S02]  /*aac0*/  IMAD R5, R140.reuse, UR7, R5 ;  /* 0x000000078c057c24 */ /* 0x040fe4000f8e0205 */
[----:B------:R-:W-:-:S04]  /*aad0*/  IMAD.WIDE.U32 R140, R140, UR6, RZ ;  /* 0x000000068c8c7c25 */ /* 0x000fc8000f8e00ff */
[----:B------:R-:W-:Y:S01]  /*aae0*/  IMAD.IADD R27, R3, 0x1, R25 ;  /* 0x00000001031b7824 */ /* 0x000fe200078e0219 */
[----:B------:R-:W-:Y:S01]  /*aaf0*/  IADD3 R29, R5, R141, RZ ;  /* 0x0000008d051d7210 */ /* 0x000fe20007ffe0ff */
        /* <DEDUP_REMOVED lines=17> */
.L_x_2818:
        /* <DEDUP_REMOVED lines=8> */
[----:B------:R-:W-:Y:S01]  /*ac90*/  MOV R8, R24 ;  /* 0x0000001800087202 */ /* 0x000fe20000000f00 */
        /* <DEDUP_REMOVED lines=15> */
[----:B------:R-:W-:Y:S01]  /*ad90*/  IMAD.WIDE.U32 R10, R3, UR6, R10 ;  /* 0x00000006030a7c25 */ /* 0x000fe2000f8e000a */
[----:B------:R-:W-:Y:S01]  /*ada0*/  LEA R6, P0, R8, UR4, 0x1 ;  /* 0x0000000408067c11 */ /* 0x000fe2000f8008ff */
[----:B------:R-:W-:Y:S01]  /*adb0*/  UMOV UR4, 0xffffffff ;  /* 0xffffffff00047882 */ /* 0x000fe20000000000 */
[----:B------:R-:W-:Y:S01]  /*adc0*/  IADD3 R7, R9, R7, RZ ;  /* 0x0000000709077210 */ /* 0x000fe20007ffe0ff */
[----:B------:R-:W-:Y:S01]  /*add0*/  IMAD R3, R3, UR7, R0 ;  /* 0x0000000703037c24 */ /* 0x000fe2000f8e0200 */
[----:B------:R-:W-:-:S02]  /*ade0*/  ULDC.64 UR6, c[0x0][0x400] ;  /* 0x0001000000067ab9 */ /* 0x000fc40000000a00 */
[----:B------:R-:W-:Y:S01]  /*adf0*/  LEA R4, P1, R10, UR6, 0x1 ;  /* 0x000000060a047c11 */ /* 0x000fe2000f8208ff */
[----:B------:R-:W-:Y:S01]  /*ae00*/  IMAD.IADD R3, R11, 0x1, R3 ;  /* 0x000000010b037824 */ /* 0x000fe200078e0203 */
[----:B------:R-:W-:-:S04]  /*ae10*/  LEA.HI.X R7, R8, UR5, R7, 0x1, P0 ;  /* 0x0000000508077c11 */ /* 0x000fc800080f0c07 */
[----:B------:R-:W-:Y:S01]  /*ae20*/  LEA.HI.X R8, R10, UR7, R3, 0x1, P1 ;  /* 0x000000070a087c11 */ /* 0x000fe200088f0c03 */
[----:B------:R-:W-:Y:S06]  /*ae30*/  BRA.DIV UR4, `(.L_x_2821) ;  /* 0x0000019204747947 */ /* 0x000fec000b800000 */
[----:B------:R0:W1:Y:S04]  /*ae40*/  SHFL.IDX PT, R3, R7, RZ, 0x1c1f ;  /* 0x001c1fff07037589 */ /* 0x00006800000e0000 */
[----:B------:R0:W2:Y:S04]  /*ae50*/  SHFL.IDX PT, R0, R6, RZ, 0x1c1f ;  /* 0x001c1fff06007589 */ /* 0x0000a800000e0000 */
[----:B------:R0:W3:Y:S04]  /*ae60*/  SHFL.IDX PT, R5, R8, RZ, 0x1c1f ;  /* 0x001c1fff08057589 */ /* 0x0000e800000e0000 */
[----:B------:R0:W4:Y:S02]  /*ae70*/  SHFL.IDX PT, R14, R4, RZ, 0x1c1f ;  /* 0x001c1fff040e7589 */ /* 0x00012400000e0000 */
.L_x_3094:
        /* <DEDUP_REMOVED lines=20> */
[----:B------:R-:W-:Y:S02]  /*afc0*/  ISETP.GE.AND P2, PT, R191, UR4, PT ;  /* 0x00000004bf007c0c */ /* 0x000fe4000bf46270 */
[----:B------:R-:W-:Y:S02]  /*afd0*/  ISETP.GE.AND P1, PT, R192, UR4, PT ;  /* 0x00000004c0007c0c */ /* 0x000fe4000bf26270 */
[----:B------:R-:W-:-:S02]  /*afe0*/  ISETP.GE.AND P0, PT, R190, UR4, PT ;  /* 0x00000004be007c0c */ /* 0x000fc4000bf06270 */
[----:B------:R-:W-:-:S03]  /*aff0*/  ISETP.GE.AND P4, PT, R22, UR4, PT ;  /* 0x0000000416007c0c */ /* 0x000fc6000bf86270 */
[C---:B------:R-:W-:Y:S01]  /*b000*/  @!P3 IMAD.SHL.U32 R27, R193.reuse, 0x2, RZ ;  /* 0x00000002c11bb824 */ /* 0x040fe200078e00ff */
[----:B------:R-:W-:-:S03]  /*b010*/  @!P3 SHF.L.U64.HI R12, R193, 0x1, R223 ;  /* 0x00000001c10cb819 */ /* 0x000fc600000102df */
[C---:B------:R-:W-:Y:S01]  /*b020*/  @!P2 IMAD.SHL.U32 R31, R191.reuse, 0x2, RZ ;  /* 0x00000002bf1fa824 */ /* 0x040fe200078e00ff */
[----:B------:R-:W-:Y:S02]  /*b030*/  @!P2 SHF.L.U64.HI R10, R191, 0x1, R222 ;  /* 0x00000001bf0aa819 */ /* 0x000fe400000102de */
[-C--:B--2---:R-:W-:Y:S01]  /*b040*/  @!P3 IADD3 R24, P6, R0, R27.reuse, RZ ;  /* 0x0000001b0018b210 */ /* 0x084fe20007fde0ff */
[----:B------:R-:W-:Y:S01]  /*b050*/  @!P0 IMAD.SHL.U32 R65, R190, 0x2, RZ ;  /* 0x00000002be418824 */ /* 0x000fe200078e00ff */
[----:B----4-:R-:W-:Y:S01]  /*b060*/  @!P3 IADD3 R26, P5, R14, R27, RZ ;  /* 0x0000001b0e1ab210 */ /* 0x010fe20007fbe0ff */
[----:B---3--:R-:W-:Y:S01]  /*b070*/  @!P4 IMAD.MOV.U32 R15, RZ, RZ, R5 ;  /* 0x000000ffff0fc224 */ /* 0x008fe200078e0005 */
[----:B------:R-:W-:Y:S01]  /*b080*/  @!P1 SHF.L.U32 R39, R192, 0x1, RZ ;  /* 0x00000001c0279819 */ /* 0x000fe200000006ff */
[--C-:B-1----:R-:W-:Y:S01]  /*b090*/  @!P3 IMAD.X R25, R3, 0x1, R12.reuse, P6 ;  /* 0x000000010319b824 */ /* 0x102fe200030e060c */
[----:B------:R-:W-:Y:S01]  /*b0a0*/  @!P2 IADD3 R28, P6, R0, R31, RZ ;  /* 0x0000001f001ca210 */ /* 0x000fe20007fde0ff */
[----:B------:R-:W-:Y:S01]  /*b0b0*/  @!P3 IMAD.X R27, R5, 0x1, R12, P5 ;  /* 0x00000001051bb824 */ /* 0x000fe200028e060c */
[----:B------:R-:W-:-:S02]  /*b0c0*/  @!P1 SHF.L.U64.HI R12, R192, 0x1, R221 ;  /* 0x00000001c00c9819 */ /* 0x000fc400000102dd */
[----:B------:R-:W-:Y:S01]  /*b0d0*/  @!P2 IADD3 R30, P5, R14, R31, RZ ;  /* 0x0000001f0e1ea210 */ /* 0x000fe20007fbe0ff */
[----:B------:R-:W-:Y:S01]  /*b0e0*/  @!P2 IMAD.X R29, R3, 0x1, R10, P6 ;  /* 0x00000001031da824 */ /* 0x000fe200030e060a */
[-C--:B------:R-:W-:Y:S02]  /*b0f0*/  @!P1 IADD3 R36, P6, R0, R39.reuse, RZ ;  /* 0x0000002700249210 */ /* 0x080fe40007fde0ff */
[----:B------:R-:W-:Y:S01]  /*b100*/  @!P2 IADD3.X R31, R5, R10, RZ, P5, !PT ;  /* 0x0000000a051fa210 */ /* 0x000fe20002ffe4ff */
[----:B------:R-:W-:Y:S01]  /*b110*/  @!P4 IMAD.MOV.U32 R10, RZ, RZ, R0 ;  /* 0x000000ffff0ac224 */ /* 0x000fe200078e0000 */
[----:B------:R-:W-:Y:S01]  /*b120*/  ISETP.GE.AND P5, PT, R194, UR4, PT ;  /* 0x00000004c2007c0c */ /* 0x000fe2000bfa6270 */
[----:B------:R-:W-:Y:S01]  /*b130*/  @!P1 IMAD.X R37, R3, 0x1, R12, P6 ;  /* 0x0000000103259824 */ /* 0x000fe200030e060c */
[----:B------:R-:W-:Y:S02]  /*b140*/  @!P1 IADD3 R38, P6, R14, R39, RZ ;  /* 0x000000270e269210 */ /* 0x000fe40007fde0ff */
[----:B------:R-:W-:-:S02]  /*b150*/  @!P0 SHF.L.U64.HI R32, R190, 0x1, R220 ;  /* 0x00000001be208819 */ /* 0x000fc400000102dc */
[----:B------:R-:W-:Y:S01]  /*b160*/  @!P4 MOV R11, R3 ;  /* 0x00000003000bc202 */ /* 0x000fe20000000f00 */
[----:B------:R-:W-:Y:S01]  /*b170*/  @!P1 IMAD.X R39, R5, 0x1, R12, P6 ;  /* 0x0000000105279824 */ /* 0x000fe200030e060c */
[----:B------:R-:W-:Y:S01]  /*b180*/  @!P0 IADD3 R44, P6, R0, R65, RZ ;  /* 0x00000041002c8210 */ /* 0x000fe20007fde0ff */
[----:B------:R-:W-:-:S04]  /*b190*/  @!P4 IMAD.WIDE R12, R22, 0x2, R14 ;  /* 0x00000002160cc825 */ /* 0x000fc800078e020e */
[----:B------:R-:W-:Y:S01]  /*b1a0*/  @!P0 IMAD.X R45, R3, 0x1, R32, P6 ;  /* 0x00000001032d8824 */ /* 0x000fe200030e0620 */
[----:B------:R-:W-:Y:S01]  /*b1b0*/  @!P0 IADD3 R64, P6, R14, R65, RZ ;  /* 0x000000410e408210 */ /* 0x000fe20007fde0ff */
[----:B------:R-:W-:Y:S01]  /*b1c0*/  @!P4 IMAD.WIDE R10, R22, 0x2, R10 ;  /* 0x00000002160ac825 */ /* 0x000fe200078e020a */
[C---:B------:R-:W-:Y:S01]  /*b1d0*/  @!P5 SHF.L.U32 R15, R194.reuse, 0x1, RZ ;  /* 0x00000001c20fd819 */ /* 0x040fe200000006ff */
[----:B------:R1:W5:Y:S01]  /*b1e0*/  @!P4 LD.E.64 R58, desc[UR60][R12.64] ;  /* 0x0000003c0c3ac980 */ /* 0x000362000c101b00 */
[----:B------:R-:W-:Y:S01]  /*b1f0*/  @!P5 SHF.L.U64.HI R20, R194, 0x1, R219 ;  /* 0x00000001c214d819 */ /* 0x000fe200000102db */
[----:B------:R-:W-:Y:S01]  /*b200*/  @!P0 IMAD.X R65, R5, 0x1, R32, P6 ;  /* 0x0000000105418824 */ /* 0x000fe200030e0620 */
[-C--:B------:R-:W-:Y:S01]  /*b210*/  @!P5 IADD3 R14, P6, R14, R15.reuse, RZ ;  /* 0x0000000f0e0ed210 */ /* 0x080fe20007fde0ff */
[----:B------:R1:W5:Y:S01]  /*b220*/  @!P4 LD.E.64 R60, desc[UR60][R10.64] ;  /* 0x0000003c0a3cc980 */ /* 0x000362000c101b00 */
[----:B------:R-:W-:Y:S02]  /*b230*/  @!P5 IADD3 R66, P4, R0, R15, RZ ;  /* 0x0000000f0042d210 */ /* 0x000fe40007f9e0ff */
        /* <DEDUP_REMOVED lines=10> */
[--C-:B------:R-:W-:Y:S01]  /*b2e0*/  @!P5 IMAD.X R67, R3, 0x1, R20.reuse, P4 ;  /* 0x000000010343d824 */ /* 0x100fe200020e0614 */
[----:B------:R1:W5:Y:S01]  /*b2f0*/  @!P3 LD.E.64 R56, desc[UR60][R24.64] ;  /* 0x0000003c1838b980 */ /* 0x000362000c101b00 */
[----:B------:R-:W-:-:S03]  /*b300*/  @!P5 IMAD.X R15, R5, 0x1, R20, P6 ;  /* 0x00000001050fd824 */ /* 0x000fc600030e0614 */
        /* <DEDUP_REMOVED lines=9> */
.L_x_2823:
[----:B------:R-:W-:Y:S05]  /*b3a0*/  BSYNC B1 ;  /* 0x0000000000017941 */ /* 0x000fea0003800000 */
.L_x_2822:
[----:B-1---5:R-:W-:Y:S01]  /*b3b0*/  IMAD.MOV.U32 R3, RZ, RZ, R59 ;  /* 0x000000ffff037224 */ /* 0x022fe200078e003b */
[----:B--2---:R-:W-:Y:S01]  /*b3c0*/  MOV R0, R58 ;  /* 0x0000003a00007202 */ /* 0x004fe20000000f00 */
[----:B---3--:R-:W-:Y:S01]  /*b3d0*/  IMAD.MOV.U32 R5, RZ, RZ, R54 ;  /* 0x000000ffff057224 */ /* 0x008fe200078e0036 */
[----:B------:R-:W-:Y:S01]  /*b3e0*/  UMOV UR4, 0xffffffff ;  /* 0xffffffff00047882 */ /* 0x000fe20000000000 */
[----:B------:R-:W-:Y:S01]  /*b3f0*/  IMAD.MOV.U32 R9, RZ, RZ, R55 ;  /* 0x000000ffff097224 */ /* 0x000fe200078e0037 */
[----:B------:R-:W-:Y:S01]  /*b400*/  PRMT R86, R86, 0x5410, R3 ;  /* 0x0000541056567816 */ /* 0x000fe20000000003 */
[----:B------:R-:W-:Y:S01]  /*b410*/  IMAD.MOV.U32 R3, RZ, RZ, R51 ;  /* 0x000000ffff037224 */ /* 0x000fe200078e0033 */
[----:B------:R-:W-:Y:S02]  /*b420*/  PRMT R87, R0, 0x7610, R87 ;  /* 0x0000761000577816 */ /* 0x000fe40000000057 */
[----:B------:R-:W-:Y:S02]  /*b430*/  CS2R R30, SRZ ;  /* 0x00000000001e7805 */ /* 0x000fe4000001ff00 */
[----:B------:R-:W-:Y:S01]  /*b440*/  PRMT R84, R5, 0x5410, R9 ;  /* 0x0000541005547816 */ /* 0x000fe20000000009 */
[----:B------:R-:W-:Y:S01]  /*b450*/  IMAD.MOV.U32 R5, RZ, RZ, R46 ;  /* 0x000000ffff057224 */ /* 0x000fe200078e002e */
[----:B------:R-:W-:Y:S01]  /*b460*/  MOV R0, R50 ;  /* 0x0000003200007202 */ /* 0x000fe20000000f00 */
[----:B------:R-:W-:-:S03]  /*b470*/  IMAD.MOV.U32 R9, RZ, RZ, R47 ;  /* 0x000000ffff097224 */ /* 0x000fc600078e002f */
[----:B------:R-:W-:Y:S01]  /*b480*/  PRMT R82, R0, 0x5410, R3 ;  /* 0x0000541000527816 */ /* 0x000fe20000000003 */
[----:B------:R-:W-:Y:S01]  /*b490*/  IMAD.MOV.U32 R3, RZ, RZ, R41 ;  /* 0x000000ffff037224 */ /* 0x000fe200078e0029 */
        /* <DEDUP_REMOVED lines=23> */
[----:B------:R-:W-:Y:S02]  /*b610*/  PRMT R79, R0, 0x5410, R3 ;  /* 0x00005410004f7816 */ /* 0x000fe40000000003 */
[----:B------:R-:W-:Y:S01]  /*b620*/  PRMT R77, R5, 0x5410, R9 ;  /* 0x00005410054d7816 */ /* 0x000fe20000000009 */
[----:B------:R-:W-:Y:S06]  /*b630*/  BRA.DIV UR4, `(.L_x_2824) ;  /* 0x0000018a04e47947 */ /* 0x000fec000b800000 */
[----:B------:R1:W2:Y:S04]  /*b640*/  SHFL.IDX PT, R3, R7, 0x1, 0x1c1f ;  /* 0x003c1f0007037f89 */ /* 0x0002a800000e0000 */
[----:B------:R1:W3:Y:S04]  /*b650*/  SHFL.IDX PT, R0, R6, 0x1, 0x1c1f ;  /* 0x003c1f0006007f89 */ /* 0x0002e800000e0000 */
[----:B------:R1:W1:Y:S04]  /*b660*/  SHFL.IDX PT, R5, R8, 0x1, 0x1c1f ;  /* 0x003c1f0008057f89 */ /* 0x00026800000e0000 */
[----:B0-----:R-:W0:Y:S02]  /*b670*/  SHFL.IDX PT, R4, R4, 0x1, 0x1c1f ;  /* 0x003c1f0004047f89 */ /* 0x001e2400000e0000 */
.L_x_3100:
[----:B-1----:R-:W-:Y:S01]  /*b680*/  IADD3 R6, R21, 0x40, RZ ;  /* 0x0000004015067810 */ /* 0x002fe20007ffe0ff */
[----:B------:R-:W-:Y:S01]  /*b690*/  BSSY B1, `(.L_x_2825) ;  /* 0x0000054000017945 */ /* 0x000fe20003800000 */
[----:B------:R-:W-:Y:S02]  /*b6a0*/  LOP3.LUT R7, R196, 0x18, R18, 0xf8, !PT ;  /* 0x00000018c4077812 */ /* 0x000fe400078ef812 */
[----:B------:R-:W-:Y:S02]  /*b6b0*/  CS2R R36, SRZ ;  /* 0x0000000000247805 */ /* 0x000fe4000001ff00 */
[----:B------:R-:W-:Y:S02]  /*b6c0*/  ISETP.GE.AND P1, PT, R6, R63, PT ;  /* 0x0000003f0600720c */ /* 0x000fe40003f26270 */
[----:B------:R-:W-:Y:S02]  /*b6d0*/  CS2R R26, SRZ ;  /* 0x00000000001a7805 */ /* 0x000fe4000001ff00 */
[----:B------:R-:W-:-:S02]  /*b6e0*/  LOP3.LUT R6, R7, R198, RZ, 0x3c, !PT ;  /* 0x000000c607067212 */ /* 0x000fc400078e3cff */
[----:B------:R-:W-:Y:S02]  /*b6f0*/  CS2R R20, SRZ ;  /* 0x0000000000147805 */ /* 0x000fe4000001ff00 */
[----:B------:R-:W-:Y:S02]  /*b700*/  LOP3.LUT P0, RZ, R224, 0x4, RZ, 0xc0, !PT ;  /* 0x00000004e0ff7812 */ /* 0x000fe4000780c0ff */
[----:B------:R-:W-:Y:S02]  /*b710*/  CS2R R12, SRZ ;  /* 0x00000000000c7805 */ /* 0x000fe4000001ff00 */
[----:B------:R-:W-:Y:S01]  /*b720*/  CS2R R8, SRZ ;  /* 0x0000000000087805 */ /* 0x000fe2000001ff00 */
[----:B------:R-:W-:Y:S01]  /*b730*/  IMAD R7, R197, 0x200, R6 ;  /* 0x00000200c5077824 */ /* 0x000fe200078e0206 */
[----:B------:R-:W-:Y:S02]  /*b740*/  CS2R R44, SRZ ;  /* 0x00000000002c7805 */ /* 0x000fe4000001ff00 */
[----:B------:R-:W-:-:S02]  /*b750*/  CS2R R38, SRZ ;  /* 0x0000000000267805 */ /* 0x000fc4000001ff00 */
[----:B------:R-:W-:Y:S02]  /*b760*/  CS2R R28, SRZ ;  /* 0x00000000001c7805 */ /* 0x000fe4000001ff00 */
        /* <DEDUP_REMOVED lines=11> */
[----:B------:R-:W-:-:S05]  /*b820*/  ISETP.GE.AND P1, PT, R190, UR4, PT ;  /* 0x00000004be007c0c */ /* 0x000fca000bf26270 */
[C---:B------:R-:W-:Y:S01]  /*b830*/  @!P4 IMAD.SHL.U32 R9, R193.reuse, 0x2, RZ ;  /* 0x00000002c109c824 */ /* 0x040fe200078e00ff */
[----:B------:R-:W-:-:S03]  /*b840*/  @!P4 SHF.L.U64.HI R6, R193, 0x1, R223 ;  /* 0x00000001c106c819 */ /* 0x000fc600000102df */
[C---:B------:R-:W-:Y:S02]  /*b850*/  @!P3 SHF.L.U32 R71, R191.reuse, 0x1, RZ ;  /* 0x00000001bf47b819 */ /* 0x040fe400000006ff */
[----:B------:R-:W-:Y:S01]  /*b860*/  @!P2 IMAD.SHL.U32 R67, R192, 0x2, RZ ;  /* 0x00000002c043a824 */ /* 0x000fe200078e00ff */
[-C--:B---3--:R-:W-:Y:S01]  /*b870*/  @!P4 IADD3 R10, P5, R0, R9.reuse, RZ ;  /* 0x00000009000ac210 */ /* 0x088fe20007fbe0ff */
[----:B------:R-:W-:Y:S01]  /*b880*/  @!P1 IMAD.SHL.U32 R7, R190, 0x2, RZ ;  /* 0x00000002be079824 */ /* 0x000fe200078e00ff */
[----:B------:R-:W-:Y:S02]  /*b890*/  @!P3 SHF.L.U64.HI R12, R191, 0x1, R222 ;  /* 0x00000001bf0cb819 */ /* 0x000fe400000102de */
[----:B0-----:R-:W-:Y:S01]  /*b8a0*/  @!P4 IADD3 R8, P6, R4, R9, RZ ;  /* 0x000000090408c210 */ /* 0x001fe20007fde0ff */
[--C-:B--2---:R-:W-:Y:S01]  /*b8b0*/  @!P4 IMAD.X R11, R3, 0x1, R6.reuse, P5 ;  /* 0x00000001030bc824 */ /* 0x104fe200028e0606 */
[----:B------:R-:W-:Y:S02]  /*b8c0*/  @!P3 IADD3 R74, P5, R0, R71, RZ ;  /* 0x00000047004ab210 */ /* 0x000fe40007fbe0ff */
[----:B------:R-:W-:Y:S01]  /*b8d0*/  @!P2 SHF.L.U64.HI R14, R192, 0x1, R221 ;  /* 0x00000001c00ea819 */ /* 0x000fe200000102dd */
[----:B------:R-:W-:Y:S01]  /*b8e0*/  @!P4 IMAD.X R9, R5, 0x1, R6, P6 ;  /* 0x000000010509c824 */ /* 0x000fe200030e0606 */
[----:B------:R-:W-:-:S02]  /*b8f0*/  @!P3 IADD3.X R75, R3, R12, RZ, P5, !PT ;  /* 0x0000000c034bb210 */ /* 0x000fc40002ffe4ff */
[----:B------:R-:W-:Y:S02]  /*b900*/  @!P2 IADD3 R68, P5, R0, R67, RZ ;  /* 0x000000430044a210 */ /* 0x000fe40007fbe0ff */
[----:B------:R-:W-:Y:S02]  /*b910*/  @!P3 IADD3 R70, P6, R4, R71, RZ ;  /* 0x000000470446b210 */ /* 0x000fe40007fde0ff */
[----:B------:R-:W-:Y:S01]  /*b920*/  @!P1 SHF.L.U64.HI R20, R190, 0x1, R220 ;  /* 0x00000001be149819 */ /* 0x000fe200000102dc */
[----:B------:R-:W-:Y:S01]  /*b930*/  @!P2 IMAD.X R69, R3, 0x1, R14, P5 ;  /* 0x000000010345a824 */ /* 0x000fe200028e060e */
[----:B------:R-:W-:Y:S01]  /*b940*/  @!P1 IADD3 R64, P5, R0, R7, RZ ;  /* 0x0000000700409210 */ /* 0x000fe20007fbe0ff */
[----:B------:R-:W-:Y:S01]  /*b950*/  @!P3 IMAD.X R71, R5, 0x1, R12, P6 ;  /* 0x000000010547b824 */ /* 0x000fe200030e060c */
[----:B------:R-:W-:-:S03]  /*b960*/  @!P2 IADD3 R66, P6, R4, R67, RZ ;  /* 0x000000430442a210 */ /* 0x000fc60007fde0ff */
[----:B------:R-:W-:Y:S01]  /*b970*/  @!P1 IMAD.X R65, R3, 0x1, R20, P5 ;  /* 0x0000000103419824 */ /* 0x000fe200028e0614 */
[----:B------:R-:W-:Y:S02]  /*b980*/  @!P2 IADD3.X R67, R5, R14, RZ, P6, !PT ;  /* 0x0000000e0543a210 */ /* 0x000fe400037fe4ff */
[----:B------:R-:W-:Y:S02]  /*b990*/  ISETP.GE.AND P6, PT, R22, UR4, PT ;  /* 0x0000000416007c0c */ /* 0x000fe4000bfc6270 */
[----:B------:R-:W-:-:S05]  /*b9a0*/  @!P1 IADD3 R6, P5, R4, R7, RZ ;  /* 0x0000000704069210 */ /* 0x000fca0007fbe0ff */
[----:B------:R-:W-:Y:S01]  /*b9b0*/  @!P1 IMAD.X R7, R5, 0x1, R20, P5 ;  /* 0x0000000105079824 */ /* 0x000fe200028e0614 */
[----:B------:R-:W-:-:S05]  /*b9c0*/  ISETP.GE.AND P5, PT, R194, UR4, PT ;  /* 0x00000004c2007c0c */ /* 0x000fca000bfa6270 */
[----:B------:R-:W-:Y:S01]  /*b9d0*/  @!P6 MOV R13, R3 ;  /* 0x00000003000de202 */ /* 0x000fe20000000f00 */
[----:B------:R-:W-:Y:S02]  /*b9e0*/  @!P6 IMAD.MOV.U32 R12, RZ, RZ, R0 ;  /* 0x000000ffff0ce224 */ /* 0x000fe400078e0000 */
[----:B------:R-:W-:-:S04]  /*b9f0*/  @!P6 IMAD.WIDE R14, R22, 0x2, R4 ;  /* 0x00000002160ee825 */ /* 0x000fc800078e0204 */
[----:B------:R-:W-:Y:S01]  /*ba00*/  @!P6 IMAD.WIDE R12, R22, 0x2, R12 ;  /* 0x00000002160ce825 */ /* 0x000fe200078e020c */
[----:B------:R0:W5:Y:S03]  /*ba10*/  @!P6 LD.E.64 R30, desc[UR60][R14.64] ;  /* 0x0000003c0e1ee980 */ /* 0x000166000c101b00 */
[C---:B------:R-:W-:Y:S01]  /*ba20*/  @!P5 IMAD.SHL.U32 R21, R194.reuse, 0x2, RZ ;  /* 0x00000002c215d824 */ /* 0x040fe200078e00ff */
[----:B------:R1:W5:Y:S01]  /*ba30*/  @!P6 LD.E.64 R44, desc[UR60][R12.64] ;  /* 0x0000003c0c2ce980 */ /* 0x000362000c101b00 */
[----:B------:R-:W-:-:S03]  /*ba40*/  @!P5 SHF.L.U64.HI R20, R194, 0x1, R219 ;  /* 0x00000001c214d819 */ /* 0x000fc600000102db */
[-C--:B------:R-:W-:Y:S02]  /*ba50*/  @!P5 IADD3 R72, P6, R0, R21.reuse, RZ ;  /* 0x000000150048d210 */ /* 0x080fe40007fde0ff */
[----:B------:R-:W-:Y:S02]  /*ba60*/  CS2R R38, SRZ ;  /* 0x0000000000267805 */ /* 0x000fe4000001ff00 */
[----:B------:R-:W-:Y:S01]  /*ba70*/  CS2R R36, SRZ ;  /* 0x0000000000247805 */ /* 0x000fe2000001ff00 */
[----:B------:R-:W-:Y:S01]  /*ba80*/  @!P5 IMAD.X R73, R3, 0x1, R20, P6 ;  /* 0x000000010349d824 */ /* 0x000fe200030e0614 */
[----:B------:R-:W-:Y:S02]  /*ba90*/  @!P5 IADD3 R4, P6, R4, R21, RZ ;  /* 0x000000150404d210 */ /* 0x000fe40007fde0ff */
[----:B------:R2:W5:Y:S01]  /*baa0*/  @!P4 LD.E.64 R38, desc[UR60][R10.64] ;  /* 0x0000003c0a26c980 */ /* 0x000562000c101b00 */
[----:B------:R-:W-:Y:S02]  /*bab0*/  CS2R R28, SRZ ;  /* 0x00000000001c7805 */ /* 0x000fe4000001ff00 */
[----:B------:R-:W-:-:S02]  /*bac0*/  CS2R R26, SRZ ;  /* 0x00000000001a7805 */ /* 0x000fc4000001ff00 */
        /* <DEDUP_REMOVED lines=16> */
.L_x_2826:
[----:B------:R-:W-:Y:S05]  /*bbd0*/  BSYNC B1 ;  /* 0x0000000000017941 */ /* 0x000fea0003800000 */
.L_x_2825:
[----:B--2---:R-:W-:Y:S01]  /*bbe0*/  LEA.HI R3, R212, R212, RZ, 0x1 ;  /* 0x000000d4d4037211 */ /* 0x004fe200078f08ff */
[C---:B---3--:R-:W-:Y:S01]  /*bbf0*/  VIADD R0, R62.reuse, 0x10440 ;  /* 0x000104403e007836 */ /* 0x048fe20000000000 */
[----:B-1----:R-:W-:Y:S01]  /*bc00*/  IADD3 R5, R62, 0x10400, RZ ;  /* 0x000104003e057810 */ /* 0x002fe20007ffe0ff */
[----:B-----5:R-:W-:Y:S01]  /*bc10*/  IMAD.MOV.U32 R6, RZ, RZ, R37 ;  /* 0x000000ffff067224 */ /* 0x020fe200078e0025 */
[----:B------:R-:W-:Y:S01]  /*bc20*/  LOP3.LUT R3, R3, 0xfffffffe, RZ, 0xc0, !PT ;  /* 0xfffffffe03037812 */ /* 0x000fe200078ec0ff */
[----:B0-----:R-:W-:Y:S01]  /*bc30*/  IMAD.MOV.U32 R4, RZ, RZ, R30 ;  /* 0x000000ffff047224 */ /* 0x001fe200078e001e */
[----:B------:R-:W-:Y:S01]  /*bc40*/  VIADDMNMX R68, R63, -R200, 0x80, PT ;  /* 0x000000803f447446 */ /* 0x000fe200038009c8 */
[----:B------:R-:W-:Y:S01]  /*bc50*/  @P0 VIADD R0, R5, 0xffffffc0 ;  /* 0xffffffc005000836 */ /* 0x000fe20000000000 */
        /* <DEDUP_REMOVED lines=8> */
[----:B------:R-:W-:Y:S01]  /*bce0*/  SHF.L.U32 R5, R3, 0x1f, RZ ;  /* 0x0000001f03057819 */ /* 0x000fe200000006ff */
[----:B------:R-:W-:Y:S01]  /*bcf0*/  IMAD.MOV.U32 R3, RZ, RZ, R21 ;  /* 0x000000ffff037224 */ /* 0x000fe200078e0015 */
[----:B------:R-:W-:Y:S01]  /*bd00*/  PRMT R73, R73, 0x5410, R4 ;  /* 0x0000541049497816 */ /* 0x000fe20000000004 */
[----:B------:R-:W-:Y:S01]  /*bd10*/  IMAD.MOV.U32 R65, RZ, RZ, R38 ;  /* 0x000000ffff417224 */ /* 0x000fe200078e0026 */
[----:B------:R-:W0:Y:S01]  /*bd20*/  SYNCS.PHASECHK.TRANS64.TRYWAIT P0, [R16+URZ+0x34800], R5 ;  /* 0x03480005100075a7 */ /* 0x000e22000800017f */
[----:B------:R-:W-:Y:S01]  /*bd30*/  MOV R4, R26 ;  /* 0x0000001a00047202 */ /* 0x000fe20000000f00 */
        /* <DEDUP_REMOVED lines=22> */
[----:B------:R-:W-:Y:S02]  /*bea0*/  MOV R7, R14 ;  /* 0x0000000e00077202 */ /* 0x000fe40000000f00 */
[----:B------:R-:W-:Y:S02]  /*beb0*/  ISETP.GE.AND P1, PT, R184, R68, PT ;  /* 0x00000044b800720c */ /* 0x000fe40003f26270 */
[----:B------:R-:W-:Y:S01]  /*bec0*/  PRMT R67, R4, 0x5410, R6 ;  /* 0x0000541004437816 */ /* 0x000fe20000000006 */
[----:B------:R-:W-:Y:S01]  /*bed0*/  IMAD.MOV.U32 R4, RZ, RZ, R10 ;  /* 0x000000ffff047224 */ /* 0x000fe200078e000a */
[----:B------:R-:W-:Y:S01]  /*bee0*/  PRMT R65, R7, 0x5410, R63 ;  /* 0x0000541007417816 */ /* 0x000fe2000000003f */
[----:B------:R-:W-:Y:S01]  /*bef0*/  IMAD.MOV.U32 R6, RZ, RZ, R11 ;  /* 0x000000ffff067224 */ /* 0x000fe200078e000b */
[----:B0-----:R-:W-:Y:S07]  /*bf00*/  @!P0 BRA `(.L_x_2828) ;  /* 0x0000018400248947 */ /* 0x001fee0003800000 */
.L_x_3101:
[----:B------:R-:W-:Y:S05]  /*bf10*/  BSYNC B1 ;  /* 0x0000000000017941 */ /* 0x000fea0003800000 */
.L_x_2827:
        /* <DEDUP_REMOVED lines=15> */
[----:B------:R-:W-:Y:S01]  /*c010*/  SHF.R.U32.HI R89, RZ, 0x10, R59 ;  /* 0x00000010ff597819 */ /* 0x000fe2000001163b */
        /* <DEDUP_REMOVED lines=9> */
[----:B------:R-:W-:Y:S02]  /*c0b0*/  HADD2.F32 R4, -RZ, R4.H1_H1 ;  /* 0x30000004ff047230 */ /* 0x000fe40000004100 */
[-C--:B------:R-:W-:Y:S01]  /*c0c0*/  FMUL.FTZ R91, R61, R89.reuse ;  /* 0x000000593d5b7220 */ /* 0x080fe20000410000 */
[--C-:B------:R-:W-:Y:S02]  /*c0d0*/  HADD2.F32 R58, -RZ, R6.reuse.H0_H0 ;  /* 0x20000006ff3a7230 */ /* 0x100fe40000004100 */
[----:B------:R-:W-:Y:S01]  /*c0e0*/  FFMA.FTZ R94, R60, R89, R92 ;  /* 0x000000593c5e7223 */ /* 0x000fe2000001005c */
[----:B------:R-:W-:-:S02]  /*c0f0*/  HADD2.F32 R59, -RZ, R6.H1_H1 ;  /* 0x30000006ff3b7230 */ /* 0x000fc40000004100 */
[----:B------:R-:W-:Y:S01]  /*c100*/  FMUL.FTZ R90, R4, R88 ;  /* 0x00000058045a7220 */ /* 0x000fe20000410000 */
[--C-:B------:R-:W-:Y:S02]  /*c110*/  HADD2.F32 R61, -RZ, R86.reuse.H1_H1 ;  /* 0x30000056ff3d7230 */ /* 0x100fe40000004100 */
[----:B------:R-:W-:Y:S01]  /*c120*/  FFMA.FTZ R91, R60, R87, -R91 ;  /* 0x000000573c5b7223 */ /* 0x000fe2000001085b */
[--C-:B------:R-:W-:Y:S02]  /*c130*/  HADD2.F32 R6, -RZ, R5.reuse.H0_H0 ;  /* 0x20000005ff067230 */ /* 0x100fe40000004100 */
[-C--:B------:R-:W-:Y:S01]  /*c140*/  FMUL.FTZ R92, R4, R75.reuse ;  /* 0x0000004b045c7220 */ /* 0x080fe20000410000 */
[----:B------:R-:W-:Y:S02]  /*c150*/  HADD2.F32 R86, -RZ, R86.H0_H0 ;  /* 0x20000056ff567230 */ /* 0x000fe40000004100 */
[----:B------:R-:W-:Y:S01]  /*c160*/  FFMA.FTZ R90, R7, R75, -R90 ;  /* 0x0000004b075a7223 */ /* 0x000fe2000001085a */
[----:B------:R-:W-:-:S02]  /*c170*/  HADD2.F32 R5, -RZ, R5.H1_H1 ;  /* 0x30000005ff057230 */ /* 0x000fc40000004100 */
[----:B------:R-:W-:Y:S01]  /*c180*/  FFMA.FTZ R75, R7, R88, R92 ;  /* 0x00000058074b7223 */ /* 0x000fe2000001005c */
[----:B------:R-:W-:Y:S02]  /*c190*/  HADD2.F32 R60, -RZ, R93.H0_H0 ;  /* 0x2000005dff3c7230 */ /* 0x000fe40000004100 */
[CC--:B------:R-:W-:Y:S01]  /*c1a0*/  FMUL.FTZ R87, R59.reuse, R61.reuse ;  /* 0x0000003d3b577220 */ /* 0x0c0fe20000410000 */
[----:B------:R-:W-:Y:S02]  /*c1b0*/  HADD2.F32 R4, -RZ, R95.H0_H0 ;  /* 0x2000005fff047230 */ /* 0x000fe40000004100 */
[----:B------:R-:W-:Y:S01]  /*c1c0*/  FMUL.FTZ R88, R59, R86 ;  /* 0x000000563b587220 */ /* 0x000fe20000410000 */
        /* <DEDUP_REMOVED lines=11> */
.L_x_2832:
[----:B------:R-:W-:Y:S05]  /*c280*/  BSYNC B2 ;  /* 0x0000000000027941 */ /* 0x000fea0003800000 */
.L_x_2831:
[----:B------:R-:W-:Y:S04]  /*c290*/  BSSY B2, `(.L_x_2833) ;  /* 0x000002c000027945 */ /* 0x000fe80003800000 */
[----:B------:R-:W-:Y:S05]  /*c2a0*/  @P1 BRA `(.L_x_2834) ;  /* 0x0000000000a81947 */ /* 0x000fea0003800000 */
[----:B0-----:R-:W0:Y:S01]  /*c2b0*/  LDS.128 R4, [R0] ;  /* 0x0000000000047984 */ /* 0x001e220000000c00 */
        /* <DEDUP_REMOVED lines=41> */
.L_x_2834:
[----:B------:R-:W-:Y:S05]  /*c550*/  BSYNC B2 ;  /* 0x0000000000027941 */ /* 0x000fea0003800000 */
.L_x_2833:
[----:B------:R-:W-:Y:S04]  /*c560*/  BSSY B2, `(.L_x_2835) ;  /* 0x000002c000027945 */ /* 0x000fe80003800000 */
[----:B------:R-:W-:Y:S05]  /*c570*/  @P2 BRA `(.L_x_2836) ;  /* 0x0000000000a82947 */ /* 0x000fea0003800000 */
[----:B01----:R-:W0:Y:S01]  /*c580*/  LDS.128 R4, [R62+0x14400] ;  /* 0x014400003e047984 */ /* 0x003e220000000c00 */
        /* <DEDUP_REMOVED lines=41> */
.L_x_2836:
[----:B------:R-:W-:Y:S05]  /*c820*/  BSYNC B2 ;  /* 0x0000000000027941 */ /* 0x000fea0003800000 */
.L_x_2835:
        /* <DEDUP_REMOVED lines=44> */
.L_x_2838:
[----:B------:R-:W-:Y:S05]  /*caf0*/  BSYNC B2 ;  /* 0x0000000000027941 */ /* 0x000fea0003800000 */
.L_x_2837:
        /* <DEDUP_REMOVED lines=44> */
.L_x_2840:
[----:B------:R-:W-:Y:S05]  /*cdc0*/  BSYNC B2 ;  /* 0x0000000000027941 */ /* 0x000fea0003800000 */
.L_x_2839:
[----:B------:R-:W-:Y:S05]  /*cdd0*/  @P5 BRA `(.L_x_2830) ;  /* 0x0000000000a85947 */ /* 0x000fea0003800000 */
[----:B01234-:R-:W0:Y:S01]  /*cde0*/  LDS.128 R4, [R0+0x8000] ;  /* 0x0080000000047984 */ /* 0x01fe220000000c00 */
[----:B------:R-:W-:Y:S01]  /*cdf0*/  SHF.R.U32.HI R41, RZ, 0x10, R33 ;  /* 0x00000010ff297819 */ /* 0x000fe20000011621 */
[----:B------:R-:W-:Y:S01]  /*ce00*/  HADD2.F32 R40, -RZ, R77.H0_H0 ;  /* 0x2000004dff287230 */ /* 0x000fe20000004100 */
[--C-:B------:R-:W-:Y:S01]  /*ce10*/  SHF.R.U32.HI R43, RZ, 0x10, R35.reuse ;  /* 0x00000010ff2b7819 */ /* 0x100fe20000011623 */
        /* <DEDUP_REMOVED lines=38> */
.L_x_2830:
[----:B------:R-:W-:Y:S05]  /*d080*/  BSYNC B1 ;  /* 0x0000000000017941 */ /* 0x000fea0003800000 */
.L_x_2829:
        /* <DEDUP_REMOVED lines=53> */
.L_x_2843:
[----:B------:R-:W-:Y:S05]  /*d3e0*/  BSYNC B1 ;  /* 0x0000000000017941 */ /* 0x000fea0003800000 */
.L_x_2842:
[----:B------:R-:W-:Y:S04]  /*d3f0*/  BSSY B1, `(.L_x_2844) ;  /* 0x000002c000017945 */ /* 0x000fe80003800000 */
[----:B------:R-:W-:Y:S05]  /*d400*/  @P1 BRA `(.L_x_2845) ;  /* 0x0000000000a81947 */ /* 0x000fea0003800000 */
[----:B0-----:R-:W0:Y:S01]  /*d410*/  LDS.128 R4, [R0+0x2000] ;  /* 0x0020000000047984 */ /* 0x001e220000000c00 */
[----:B------:R-:W-:Y:S01]  /*d420*/  SHF.R.U32.HI R35, RZ, 0x10, R39 ;  /* 0x00000010ff237819 */ /* 0x000fe20000011627 */
[----:B------:R-:W-:Y:S01]  /*d430*/  HADD2.F32 R34, -RZ, R72.H0_H0 ;  /* 0x20000048ff227230 */ /* 0x000fe20000004100 */
[--C-:B------:R-:W-:Y:S01]  /*d440*/  SHF.R.U64 R41, R36, 0x10, R37.reuse ;  /* 0x0000001024297819 */ /* 0x100fe20000001225 */
[----:B------:R-:W-:Y:S01]  /*d450*/  HADD2.F32 R36, -RZ, R71.H0_H0 ;  /* 0x20000047ff247230 */ /* 0x000fe20000004100 */
        /* <DEDUP_REMOVED lines=37> */
.L_x_2845:
[----:B------:R-:W-:Y:S05]  /*d6b0*/  BSYNC B1 ;  /* 0x0000000000017941 */ /* 0x000fea0003800000 */
.L_x_2844:
        /* <DEDUP_REMOVED lines=44> */
.L_x_2847:
[----:B------:R-:W-:Y:S05]  /*d980*/  BSYNC B1 ;  /* 0x0000000000017941 */ /* 0x000fea0003800000 */
.L_x_2846:
        /* <DEDUP_REMOVED lines=44> */
.L_x_2849:
[----:B------:R-:W-:Y:S05]  /*dc50*/  BSYNC B1 ;  /* 0x0000000000017941 */ /* 0x000fea0003800000 */
.L_x_2848:
        /* <DEDUP_REMOVED lines=44> */
.L_x_2851:
[----:B------:R-:W-:Y:S05]  /*df20*/  BSYNC B1 ;  /* 0x0000000000017941 */ /* 0x000fea0003800000 */
.L_x_2850:
        /* <DEDUP_REMOVED lines=44> */
.L_x_2820:
[----:B------:R-:W0:Y:S01]  /*e1f0*/  LDC R68, c[0x0][0x448] ;  /* 0x00011200ff447b82 */ /* 0x000e220000000800 */
[----:B------:R-:W-:Y:S01]  /*e200*/  LEA R3, R214, R21, 0x6 ;  /* 0x00000015d6037211 */ /* 0x000fe200078e30ff */
        /* <DEDUP_REMOVED lines=32> */
[----:B0-----:R-:W-:Y:S01]  /*e410*/  MOV R13, R3 ;  /* 0x00000003000d7202 */ /* 0x001fe20000000f00 */
[----:B-12---:R-:W-:-:S07]  /*e420*/  IMAD.MOV.U32 R12, RZ, RZ, R0 ;  /* 0x000000ffff0c7224 */ /* 0x006fce00078e0000 */
.L_x_3107:
        /* <DEDUP_REMOVED lines=24> */
[----:B------:R-:W-:-:S02]  /*e5b0*/  CS2R R44, SRZ ;  /* 0x00000000002c7805 */ /* 0x000fc4000001ff00 */
[----:B------:R-:W-:Y:S02]  /*e5c0*/  CS2R R46, SRZ ;  /* 0x00000000002e7805 */ /* 0x000fe4000001ff00 */
[----:B------:R-:W-:Y:S02]  /*e5d0*/  CS2R R28, SRZ ;  /* 0x00000000001c7805 */ /* 0x000fe4000001ff00 */
[----:B------:R-:W-:Y:S01]  /*e5e0*/  CS2R R30, SRZ ;  /* 0x00000000001e7805 */ /* 0x000fe2000001ff00 */
[----:B------:R-:W-:Y:S02]  /*e5f0*/  @!P0 IMAD.WIDE R4, R18, 0x2, R12 ;  /* 0x0000000212048825 */ /* 0x000fe400078e020c */
[----:B------:R-:W-:Y:S02]  /*e600*/  @!P2 SHF.L.U32 R49, R218, 0x3, RZ ;  /* 0x00000003da31a819 */ /* 0x000fe400000006ff */
[----:B------:R-:W-:Y:S01]  /*e610*/  @!P1 IMAD.SHL.U32 R3, R217, 0x8, RZ ;  /* 0x00000008d9039824 */ /* 0x000fe200078e00ff */
[----:B------:R0:W5:Y:S01]  /*e620*/  @!P0 LD.E.128 R32, desc[UR60][R4.64] ;  /* 0x0000003c04208980 */ /* 0x000162000c101d00 */
[----:B------:R-:W-:-:S02]  /*e630*/  CS2R R40, SRZ ;  /* 0x0000000000287805 */ /* 0x000fc4000001ff00 */
[----:B------:R-:W-:Y:S01]  /*e640*/  CS2R R42, SRZ ;  /* 0x00000000002a7805 */ /* 0x000fe2000001ff00 */
[--C-:B------:R-:W-:Y:S01]  /*e650*/  @!P1 IMAD.WIDE R10, R3, 0x2, R12.reuse ;  /* 0x00000002030a9825 */ /* 0x100fe200078e020c */
[----:B------:R-:W-:Y:S02]  /*e660*/  CS2R R24, SRZ ;  /* 0x0000000000187805 */ /* 0x000fe4000001ff00 */
[----:B------:R-:W-:Y:S02]  /*e670*/  CS2R R26, SRZ ;  /* 0x00000000001a7805 */ /* 0x000fe4000001ff00 */
[----:B------:R-:W-:Y:S01]  /*e680*/  CS2R R36, SRZ ;  /* 0x0000000000247805 */ /* 0x000fe2000001ff00 */
[----:B------:R-:W-:Y:S01]  /*e690*/  @!P2 IMAD.WIDE R14, R49, 0x2, R12 ;  /* 0x00000002310ea825 */ /* 0x000fe200078e020c */
[----:B------:R-:W-:Y:S01]  /*e6a0*/  CS2R R38, SRZ ;  /* 0x0000000000267805 */ /* 0x000fe2000001ff00 */
[----:B------:R1:W5:Y:S02]  /*e6b0*/  @!P1 LD.E.128 R28, desc[UR60][R10.64] ;  /* 0x0000003c0a1c9980 */ /* 0x000364000c101d00 */
[----:B------:R-:W-:-:S02]  /*e6c0*/  @!P1 IMAD.WIDE R12, R3, 0x2, R50 ;  /* 0x00000002030c9825 */ /* 0x000fc400078e0232 */
[----:B------:R1:W5:Y:S02]  /*e6d0*/  @!P2 LD.E.128 R24, desc[UR60][R14.64] ;  /* 0x0000003c0e18a980 */ /* 0x000364000c101d00 */
[--C-:B------:R-:W-:Y:S02]  /*e6e0*/  @!P2 IMAD.WIDE R48, R49, 0x2, R50.reuse ;  /* 0x000000023130a825 */ /* 0x100fe400078e0232 */
[----:B------:R1:W5:Y:S02]  /*e6f0*/  @!P1 LD.E.128 R40, desc[UR60][R12.64] ;  /* 0x0000003c0c289980 */ /* 0x000364000c101d00 */
[----:B0-----:R-:W-:Y:S02]  /*e700*/  @!P0 IMAD.WIDE R4, R18, 0x2, R50 ;  /* 0x0000000212048825 */ /* 0x001fe400078e0232 */
[----:B------:R1:W5:Y:S04]  /*e710*/  @!P2 LD.E.128 R36, desc[UR60][R48.64] ;  /* 0x0000003c3024a980 */ /* 0x000368000c101d00 */
[----:B------:R1:W5:Y:S02]  /*e720*/  @!P0 LD.E.128 R44, desc[UR60][R4.64] ;  /* 0x0000003c042c8980 */ /* 0x000364000c101d00 */
.L_x_2854:
[----:B------:R-:W-:Y:S05]  /*e730*/  BSYNC B1 ;  /* 0x0000000000017941 */ /* 0x000fea0003800000 */
.L_x_2853:
[----:B-1---5:R-:W-:Y:S01]  /*e740*/  IMAD.MOV.U32 R4, RZ, RZ, R46 ;  /* 0x000000ffff047224 */ /* 0x022fe200078e002e */
[----:B------:R-:W-:Y:S01]  /*e750*/  MOV R5, R47 ;  /* 0x0000002f00057202 */ /* 0x000fe20000000f00 */
[----:B------:R-:W-:Y:S01]  /*e760*/  IMAD.MOV.U32 R0, RZ, RZ, R44 ;  /* 0x000000ffff007224 */ /* 0x000fe200078e002c */
[----:B------:R-:W-:Y:S01]  /*e770*/  UMOV UR4, 0xffffffff ;  /* 0xffffffff00047882 */ /* 0x000fe20000000000 */
        /* <DEDUP_REMOVED lines=45> */
.L_x_3113:
[----:B------:R-:W-:Y:S01]  /*ea50*/  VIADD R21, R21, 0x40 ;  /* 0x0000004015157836 */ /* 0x000fe20000000000 */
[----:B------:R-:W-:Y:S01]  /*ea60*/  BSSY B1, `(.L_x_2856) ;  /* 0x000002e000017945 */ /* 0x000fe20003800000 */
[----:B----4-:R-:W-:Y:S01]  /*ea70*/  MOV R62, R14 ;  /* 0x0000000e003e7202 */ /* 0x010fe20000000f00 */
[----:B--2---:R-:W-:Y:S01]  /*ea80*/  IMAD.MOV.U32 R63, RZ, RZ, R7 ;  /* 0x000000ffff3f7224 */ /* 0x004fe200078e0007 */
[----:B------:R-:W-:Y:S02]  /*ea90*/  CS2R R6, SRZ ;  /* 0x0000000000067805 */ /* 0x000fe4000001ff00 */
[----:B------:R-:W-:Y:S02]  /*eaa0*/  ISETP.GE.AND P0, PT, R21, R68, PT ;  /* 0x000000441500720c */ /* 0x000fe40003f06270 */
        /* <DEDUP_REMOVED lines=41> */
.L_x_2857:
[----:B------:R-:W-:Y:S05]  /*ed40*/  BSYNC B1 ;  /* 0x0000000000017941 */ /* 0x000fea0003800000 */
.L_x_2856:
[----:B0----5:R-:W-:Y:S01]  /*ed50*/  IMAD.MOV.U32 R20, RZ, RZ, R5 ;  /* 0x000000ffff147224 */ /* 0x021fe200078e0005 */
[----:B------:R-:W-:Y:S01]  /*ed60*/  MOV R3, R4 ;  /* 0x0000000400037202 */ /* 0x000fe20000000f00 */
[----:B------:R-:W-:Y:S01]  /*ed70*/  IMAD.MOV.U32 R21, RZ, RZ, R6 ;  /* 0x000000ffff157224 */ /* 0x000fe200078e0006 */
[----:B------:R-:W-:Y:S01]  /*ed80*/  LEA.HI R0, R212, R212, RZ, 0x1 ;  /* 0x000000d4d4007211 */ /* 0x000fe200078f08ff */
[----:B------:R-:W-:Y:S01]  /*ed90*/  IMAD.MOV.U32 R60, RZ, RZ, R7 ;  /* 0x000000ffff3c7224 */ /* 0x000fe200078e0007 */
[----:B------:R-:W-:Y:S01]  /*eda0*/  PRMT R78, R3, 0x5410, R20 ;  /* 0x00005410034e7816 */ /* 0x000fe20000000014 */
[----:B------:R-:W-:Y:S01]  /*edb0*/  IMAD.MOV.U32 R20, RZ, RZ, R9 ;  /* 0x000000ffff147224 */ /* 0x000fe200078e0009 */
[----:B------:R-:W-:Y:S01]  /*edc0*/  LOP3.LUT R3, R0, 0xfffffffe, RZ, 0xc0, !PT ;  /* 0xfffffffe00037812 */ /* 0x000fe200078ec0ff */
[----:B------:R-:W-:Y:S01]  /*edd0*/  IMAD.MOV.U32 R0, RZ, RZ, R8 ;  /* 0x000000ffff007224 */ /* 0x000fe200078e0008 */
[----:B------:R-:W-:Y:S01]  /*ede0*/  PRMT R79, R21, 0x5410, R60 ;  /* 0x00005410154f7816 */ /* 0x000fe2000000003c */
[----:B------:R-:W-:Y:S01]  /*edf0*/  IMAD.MOV.U32 R60, RZ, RZ, R10 ;  /* 0x000000ffff3c7224 */ /* 0x000fe200078e000a */
[----:B------:R-:W-:Y:S01]  /*ee00*/  IADD3 R3, R212, -R3, RZ ;  /* 0x80000003d4037210 */ /* 0x000fe20007ffe0ff */
        /* <DEDUP_REMOVED lines=10> */
[----:B------:R-:W-:Y:S01]  /*eeb0*/  VIADDMNMX R68, R68, -R200, 0x80, PT ;  /* 0x0000008044447446 */ /* 0x000fe200038009c8 */
[----:B------:R-:W-:Y:S01]  /*eec0*/  BSSY B1, `(.L_x_2858) ;  /* 0x0000018000017945 */ /* 0x000fe20003800000 */
[----:B------:R-:W-:-:S02]  /*eed0*/  PRMT R70, R70, 0x5410, R0 ;  /* 0x0000541046467816 */ /* 0x000fc40000000000 */
[----:B------:R-:W-:Y:S02]  /*eee0*/  PRMT R0, R3, 0x5410, R20 ;  /* 0x0000541003007816 */ /* 0x000fe40000000014 */
[----:B------:R-:W-:Y:S01]  /*eef0*/  PRMT R3, R60, 0x7610, R3 ;  /* 0x000076103c037816 */ /* 0x000fe20000000003 */
[----:B------:R-:W-:Y:S01]  /*ef00*/  IMAD.MOV.U32 R60, RZ, RZ, R48 ;  /* 0x000000ffff3c7224 */ /* 0x000fe200078e0030 */
[----:B------:R-:W-:Y:S02]  /*ef10*/  MOV R20, R15 ;  /* 0x0000000f00147202 */ /* 0x000fe40000000f00 */
[----:B------:R-:W-:Y:S01]  /*ef20*/  PRMT R81, R62, 0x7610, R81 ;  /* 0x000076103e517816 */ /* 0x000fe20000000051 */
[----:B------:R-:W-:Y:S01]  /*ef30*/  IMAD.MOV.U32 R62, RZ, RZ, R57 ;  /* 0x000000ffff3e7224 */ /* 0x000fe200078e0039 */
[----:B------:R-:W-:Y:S02]  /*ef40*/  PRMT R3, R3, 0x5410, R20 ;  /* 0x0000541003037816 */ /* 0x000fe40000000014 */
[----:B------:R-:W-:Y:S01]  /*ef50*/  PRMT R80, R60, 0x5410, R61 ;  /* 0x000054103c507816 */ /* 0x000fe2000000003d */
[----:B------:R-:W-:Y:S01]  /*ef60*/  IMAD.MOV.U32 R60, RZ, RZ, R52 ;  /* 0x000000ffff3c7224 */ /* 0x000fe200078e0034 */
[----:B------:R-:W-:Y:S01]  /*ef70*/  MOV R20, R51 ;  /* 0x0000003300147202 */ /* 0x000fe20000000f00 */
[----:B------:R-:W-:Y:S01]  /*ef80*/  IMAD.MOV.U32 R61, RZ, RZ, R53 ;  /* 0x000000ffff3d7224 */ /* 0x000fe200078e0035 */
[----:B------:R-:W-:-:S02]  /*ef90*/  ISETP.GE.AND P1, PT, R184, R68, PT ;  /* 0x00000044b800720c */ /* 0x000fc40003f26270 */
[----:B------:R-:W-:Y:S01]  /*efa0*/  PRMT R81, R81, 0x5410, R20 ;  /* 0x0000541051517816 */ /* 0x000fe20000000014 */
[----:B------:R-:W-:Y:S01]  /*efb0*/  IMAD.MOV.U32 R20, RZ, RZ, R54 ;  /* 0x000000ffff147224 */ /* 0x000fe200078e0036 */
[----:B------:R-:W-:Y:S01]  /*efc0*/  PRMT R71, R60, 0x5410, R61 ;  /* 0x000054103c477816 */ /* 0x000fe2000000003d */
[----:B------:R-:W-:Y:S01]  /*efd0*/  IMAD.MOV.U32 R61, RZ, RZ, R56 ;  /* 0x000000ffff3d7224 */ /* 0x000fe200078e0038 */
[----:B------:R-:W-:-:S04]  /*efe0*/  MOV R60, R55 ;  /* 0x00000037003c7202 */ /* 0x000fc80000000f00 */
[----:B------:R-:W-:Y:S01]  /*eff0*/  PRMT R72, R20, 0x5410, R60 ;  /* 0x0000541014487816 */ /* 0x000fe2000000003c */
[----:B------:R-:W-:Y:S01]  /*f000*/  IMAD.MOV.U32 R60, RZ, RZ, R58 ;  /* 0x000000ffff3c7224 */ /* 0x000fe200078e003a */
[----:B------:R-:W-:Y:S02]  /*f010*/  PRMT R20, R61, 0x5410, R62 ;  /* 0x000054103d147816 */ /* 0x000fe4000000003e */
[----:B------:R-:W-:Y:S01]  /*f020*/  MOV R61, R59 ;  /* 0x0000003b003d7202 */ /* 0x000fe20000000f00 */
[----:B0-----:R-:W-:Y:S06]  /*f030*/  @!P0 BRA `(.L_x_2859) ;  /* 0x0000015400dc8947 */ /* 0x001fec0003800000 */
.L_x_3114:
[----:B------:R-:W-:Y:S05]  /*f040*/  BSYNC B1 ;  /* 0x0000000000017941 */ /* 0x000fea0003800000 */
.L_x_2858:
        /* <DEDUP_REMOVED lines=14> */
[--C-:B------:R-:W-:Y:S01]  /*f130*/  HADD2.F32 R98, -RZ, R90.reuse.H1_H1 ;  /* 0x3000005aff627230 */ /* 0x100fe20000004100 */
[----:B------:R-:W-:Y:S01]  /*f140*/  LOP3.LUT R60, R61, R198, RZ, 0x3c, !PT ;  /* 0x000000c63d3c7212 */ /* 0x000fe200078e3cff */
[----:B------:R-:W-:Y:S01]  /*f150*/  HADD2.F32 R90, -RZ, R90.H0_H0 ;  /* 0x2000005aff5a7230 */ /* 0x000fe20000004100 */
[----:B------:R-:W-:Y:S01]  /*f160*/  LEA.HI R64, R63, R62, RZ, 0x3 ;  /* 0x0000003e3f407211 */ /* 0x000fe200078f18ff */
[----:B------:R-:W-:Y:S01]  /*f170*/  IMAD.SHL.U32 R63, R62, 0x8, RZ ;  /* 0x000000083e3f7824 */ /* 0x000fe200078e00ff */
[----:B------:R-:W-:Y:S01]  /*f180*/  SHF.R.U32.HI R100, RZ, 0x10, R45 ;  /* 0x00000010ff647819 */ /* 0x000fe2000001162d */
[----:B------:R-:W-:Y:S01]  /*f190*/  IMAD R61, R197, 0x200, R60 ;  /* 0x00000200c53d7824 */ /* 0x000fe200078e023c */
[----:B------:R-:W-:Y:S01]  /*f1a0*/  SHF.R.U32.HI R96, RZ, 0x10, R33 ;  /* 0x00000010ff607819 */ /* 0x000fe20000011621 */
[----:B------:R-:W-:Y:S01]  /*f1b0*/  IMAD.SHL.U32 R64, R64, 0x400, RZ ;  /* 0x0000040040407824 */ /* 0x000fe200078e00ff */
[----:B------:R-:W-:Y:S01]  /*f1c0*/  LOP3.LUT R63, R196, 0x38, R63, 0xf8, !PT ;  /* 0x00000038c43f7812 */ /* 0x000fe200078ef83f */
[----:B------:R-:W-:Y:S01]  /*f1d0*/  HADD2.F32 R100, -RZ, R100.H0_H0 ;  /* 0x20000064ff647230 */ /* 0x000fe20000004100 */
[----:B------:R-:W-:Y:S01]  /*f1e0*/  LEA R86, R61, R16, 0x1 ;  /* 0x000000103d567211 */ /* 0x000fe200078e08ff */
[----:B------:R-:W-:Y:S01]  /*f1f0*/  HADD2.F32 R96, -RZ, R96.H0_H0 ;  /* 0x20000060ff607230 */ /* 0x000fe20000004100 */
[----:B------:R-:W-:-:S02]  /*f200*/  LOP3.LUT R64, R64, 0x7fffe000, RZ, 0xc0, !PT ;  /* 0x7fffe00040407812 */ /* 0x000fc400078ec0ff */
[----:B------:R-:W-:Y:S02]  /*f210*/  LOP3.LUT R65, R63, R198, RZ, 0x3c, !PT ;  /* 0x000000c63f417212 */ /* 0x000fe400078e3cff */
[----:B------:R-:W0:Y:S01]  /*f220*/  LDS.128 R60, [R86+0x10400] ;  /* 0x01040000563c7984 */ /* 0x000e220000000c00 */
[----:B------:R-:W-:Y:S01]  /*f230*/  IMAD R64, R197, 0x200, R64 ;  /* 0x00000200c5407824 */ /* 0x000fe200078e0240 */
[----:B------:R-:W-:Y:S02]  /*f240*/  SHF.R.U64 R44, R44, 0x10, R45 ;  /* 0x000000102c2c7819 */ /* 0x000fe4000000122d */
[----:B------:R-:W-:Y:S01]  /*f250*/  SHF.R.U64 R32, R32, 0x10, R33 ;  /* 0x0000001020207819 */ /* 0x000fe20000001221 */
[----:B------:R-:W-:Y:S01]  /*f260*/  IMAD.IADD R65, R64, 0x1, R65 ;  /* 0x0000000140417824 */ /* 0x000fe200078e0241 */
[----:B------:R-:W-:Y:S02]  /*f270*/  SHF.R.U64 R33, R34, 0x10, R35 ;  /* 0x0000001022217819 */ /* 0x000fe40000001223 */
[----:B------:R-:W-:Y:S01]  /*f280*/  SHF.R.U64 R34, R46, 0x10, R47 ;  /* 0x000000102e227819 */ /* 0x000fe2000000122f */
[----:B------:R-:W-:Y:S01]  /*f290*/  IMAD R88, R65, 0x2, R16 ;  /* 0x0000000241587824 */ /* 0x000fe200078e0210 */
[----:B------:R-:W-:Y:S01]  /*f2a0*/  SHF.R.U32.HI R105, RZ, 0x10, R35 ;  /* 0x00000010ff697819 */ /* 0x000fe20000011623 */
[----:B------:R-:W-:Y:S01]  /*f2b0*/  HADD2.F32 R33, -RZ, R33.H0_H0 ;  /* 0x20000021ff217230 */ /* 0x000fe20000004100 */
[----:B------:R-:W-:-:S02]  /*f2c0*/  SHF.R.U32.HI R103, RZ, 0x10, R47 ;  /* 0x00000010ff677819 */ /* 0x000fc4000001162f */
        /* <DEDUP_REMOVED lines=12> */
[-C--:B------:R-:W-:Y:S01]  /*f390*/  FMUL.FTZ R101, R45, R95.reuse ;  /* 0x0000005f2d657220 */ /* 0x080fe20000410000 */
[C---:B------:R-:W-:Y:S01]  /*f3a0*/  FMUL.FTZ R102, R91.reuse, R100 ;  /* 0x000000645b667220 */ /* 0x040fe20000410000 */
[----:B------:R-:W-:Y:S01]  /*f3b0*/  FMUL.FTZ R104, R91, R96 ;  /* 0x000000605b687220 */ /* 0x000fe20000410000 */
[C---:B------:R-:W-:Y:S01]  /*f3c0*/  FFMA.FTZ R45, R46.reuse, R95, -R99 ;  /* 0x0000005f2e2d7223 */ /* 0x040fe20000010863 */
[----:B------:R-:W-:Y:S01]  /*f3d0*/  FFMA.FTZ R101, R46, R97, R101 ;  /* 0x000000612e657223 */ /* 0x000fe20000010065 */
[C---:B------:R-:W-:Y:S01]  /*f3e0*/  FMUL.FTZ R46, R65.reuse, R98 ;  /* 0x00000062412e7220 */ /* 0x040fe20000410000 */
[----:B------:R-:W-:Y:S01]  /*f3f0*/  FMUL.FTZ R91, R65, R90 ;  /* 0x0000005a415b7220 */ /* 0x000fe20000410000 */
[----:B------:R-:W-:Y:S01]  /*f400*/  FFMA.FTZ R102, R61, R96, -R102 ;  /* 0x000000603d667223 */ /* 0x000fe20000010866 */
[----:B------:R-:W-:-:S02]  /*f410*/  HADD2.F32 R93, -RZ, R66.H0_H0 ;  /* 0x20000042ff5d7230 */ /* 0x000fc40000004100 */
[C---:B------:R-:W-:Y:S01]  /*f420*/  FFMA.FTZ R65, R35.reuse, R90, -R46 ;  /* 0x0000005a23417223 */ /* 0x040fe2000001082e */
[----:B------:R-:W-:Y:S02]  /*f430*/  HADD2.F32 R96, -RZ, R89.H1_H1 ;  /* 0x30000059ff607230 */ /* 0x000fe40000004100 */
[----:B------:R-:W-:Y:S01]  /*f440*/  FFMA.FTZ R91, R35, R98, R91 ;  /* 0x00000062235b7223 */ /* 0x000fe2000001005b */
[----:B------:R-:W-:Y:S02]  /*f450*/  HADD2.F32 R35, -RZ, R87.H1_H1 ;  /* 0x30000057ff237230 */ /* 0x000fe40000004100 */
[----:B------:R-:W-:Y:S01]  /*f460*/  FFMA.FTZ R104, R61, R100, R104 ;  /* 0x000000643d687223 */ /* 0x000fe20000010068 */
[----:B------:R-:W-:Y:S02]  /*f470*/  HADD2.F32 R94, -RZ, R67.H0_H0 ;  /* 0x20000043ff5e7230 */ /* 0x000fe40000004100 */
[----:B------:R-:W-:Y:S01]  /*f480*/  FMUL.FTZ R90, R93, R96 ;  /* 0x000000605d5a7220 */ /* 0x000fe20000410000 */
[----:B------:R-:W-:-:S02]  /*f490*/  HADD2.F32 R46, -RZ, R89.H0_H0 ;  /* 0x20000059ff2e7230 */ /* 0x000fc40000004100 */
[----:B------:R-:W-:Y:S02]  /*f4a0*/  HADD2.F32 R87, -RZ, R87.H0_H0 ;  /* 0x20000057ff577230 */ /* 0x000fe40000004100 */
[----:B------:R-:W-:Y:S02]  /*f4b0*/  HADD2.F32 R67, -RZ, R67.H1_H1 ;  /* 0x30000043ff437230 */ /* 0x000fe40000004100 */
[-C--:B------:R-:W-:Y:S01]  /*f4c0*/  FMUL.FTZ R98, R93, R46.reuse ;  /* 0x0000002e5d627220 */ /* 0x080fe20000410000 */
[----:B------:R-:W-:Y:S01]  /*f4d0*/  FFMA.FTZ R89, R47, R46, -R90 ;  /* 0x0000002e2f597223 */ /* 0x000fe2000001085a */
[C---:B------:R-:W-:Y:S01]  /*f4e0*/  FMUL.FTZ R61, R94.reuse, R87 ;  /* 0x000000575e3d7220 */ /* 0x040fe20000410000 */
[----:B------:R-:W-:Y:S02]  /*f4f0*/  HADD2.F32 R90, -RZ, R103.H0_H0 ;  /* 0x20000067ff5a7230 */ /* 0x000fe40000004100 */
[----:B------:R-:W-:Y:S01]  /*f500*/  FMUL.FTZ R94, R94, R35 ;  /* 0x000000235e5e7220 */ /* 0x000fe20000410000 */
[----:B------:R-:W-:-:S02]  /*f510*/  HADD2.F32 R46, -RZ, R105.H0_H0 ;  /* 0x20000069ff2e7230 */ /* 0x000fc40000004100 */
[----:B------:R-:W-:Y:S01]  /*f520*/  FFMA.FTZ R98, R47, R96, R98 ;  /* 0x000000602f627223 */ /* 0x000fe20000010062 */
[C---:B------:R-:W-:Y:S01]  /*f530*/  FFMA.FTZ R93, R92.reuse, R35, -R61 ;  /* 0x000000235c5d7223 */ /* 0x040fe2000001083d */
[----:B------:R-:W-:Y:S01]  /*f540*/  FFMA.FTZ R94, R92, R87, R94 ;  /* 0x000000575c5e7223 */ /* 0x000fe2000001005e */
[----:B------:R-:W-:Y:S02]  /*f550*/  HADD2.F32 R64, -RZ, R64.H1_H1 ;  /* 0x30000040ff407230 */ /* 0x000fe40000004100 */
[C---:B------:R-:W-:Y:S01]  /*f560*/  FMUL.FTZ R96, R67.reuse, R90 ;  /* 0x0000005a43607220 */ /* 0x040fe20000410000 */
[----:B------:R-:W-:Y:S02]  /*f570*/  HADD2.F32 R66, -RZ, R66.H1_H1 ;  /* 0x30000042ff427230 */ /* 0x000fe40000004100 */
[-C--:B------:R-:W-:Y:S01]  /*f580*/  FMUL.FTZ R92, R67, R46.reuse ;  /* 0x0000002e435c7220 */ /* 0x080fe20000410000 */
[----:B------:R-:W-:Y:S02]  /*f590*/  HADD2.F32 R47, -RZ, R44.H0_H0 ;  /* 0x2000002cff2f7230 */ /* 0x000fe40000004100 */
[----:B------:R-:W-:Y:S01]  /*f5a0*/  FFMA.FTZ R96, R63, R46, -R96 ;  /* 0x0000002e3f607223 */ /* 0x000fe20000010860 */
[----:B------:R-:W-:-:S02]  /*f5b0*/  HADD2.F32 R61, -RZ, R34.H0_H0 ;  /* 0x20000022ff3d7230 */ /* 0x000fc40000004100 */
[----:B------:R-:W-:Y:S01]  /*f5c0*/  FFMA.FTZ R87, R63, R90, R92 ;  /* 0x0000005a3f577223 */ /* 0x000fe2000001005c */
[----:B------:R-:W-:Y:S02]  /*f5d0*/  HADD2.F32 R35, -RZ, R32.H0_H0 ;  /* 0x20000020ff237230 */ /* 0x000fe40000004100 */
[----:B------:R-:W-:Y:S01]  /*f5e0*/  FMUL.FTZ R63, R64, R47 ;  /* 0x0000002f403f7220 */ /* 0x000fe20000410000 */
[----:B------:R-:W-:Y:S02]  /*f5f0*/  HADD2.F32 R62, -RZ, R62.H1_H1 ;  /* 0x3000003eff3e7230 */ /* 0x000fe40000004100 */
[C---:B------:R-:W-:Y:S01]  /*f600*/  FMUL.FTZ R67, R66.reuse, R61 ;  /* 0x0000003d42437220 */ /* 0x040fe20000410000 */
[----:B------:R-:W-:Y:S01]  /*f610*/  FMUL.FTZ R66, R66, R33 ;  /* 0x0000002142427220 */ /* 0x000fe20000410000 */
[-C--:B------:R-:W-:Y:S01]  /*f620*/  FMUL.FTZ R64, R64, R35.reuse ;  /* 0x0000002340407220 */ /* 0x080fe20000410000 */
[----:B------:R-:W-:Y:S01]  /*f630*/  FFMA.FTZ R32, R60, R35, -R63 ;  /* 0x000000233c207223 */ /* 0x000fe2000001083f */
[C---:B------:R-:W-:Y:S01]  /*f640*/  FFMA.FTZ R34, R62.reuse, R33, -R67 ;  /* 0x000000213e227223 */ /* 0x040fe20000010843 */
        /* <DEDUP_REMOVED lines=8> */
[----:B------:R0:W-:Y:S01]  /*f6d0*/  STS.128 [R86+0x10400], R32 ;  /* 0x0104002056007388 */ /* 0x0001e20000000c00 */
[----:B------:R-:W-:-:S02]  /*f6e0*/  F2FP.F16.F32.PACK_AB R44, R44, R91 ;  /* 0x0000005b2c2c723e */ /* 0x000fc400000000ff */
[----:B------:R-:W-:-:S05]  /*f6f0*/  F2FP.F16.F32.PACK_AB R46, R61, R98 ;  /* 0x000000623d2e723e */ /* 0x000fca00000000ff */
[----:B------:R0:W-:Y:S02]  /*f700*/  STS.128 [R88+0x10400], R44 ;  /* 0x0104002c58007388 */ /* 0x0001e40000000c00 */
.L_x_2863:
[----:B------:R-:W-:Y:S05]  /*f710*/  BSYNC B2 ;  /* 0x0000000000027941 */ /* 0x000fea0003800000 */
.L_x_2862:
[----:B------:R-:W-:Y:S04]  /*f720*/  BSSY B2, `(.L_x_2864) ;  /* 0x0000061000027945 */ /* 0x000fe80003800000 */
[----:B------:R-:W-:Y:S05]  /*f730*/  @P1 BRA `(.L_x_2865) ;  /* 0x00000004007c1947 */ /* 0x000fea0003800000 */
[----:B0-----:R-:W-:Y:S01]  /*f740*/  LEA.HI R32, R77, R217, RZ, 0x1d ;  /* 0x000000d94d207211 */ /* 0x001fe200078fe8ff */
[----:B------:R-:W-:Y:S01]  /*f750*/  HADD2.F32 R62, -RZ, R84.H1_H1 ;  /* 0x30000054ff3e7230 */ /* 0x000fe20000004100 */
[--C-:B------:R-:W-:Y:S01]  /*f760*/  SHF.R.U64 R90, R40, 0x10, R41.reuse ;  /* 0x00000010285a7819 */ /* 0x100fe20000001229 */
[----:B------:R-:W-:Y:S01]  /*f770*/  HADD2.F32 R64, -RZ, R82.H1_H1 ;  /* 0x30000052ff407230 */ /* 0x000fe20000004100 */
[----:B------:R-:W-:Y:S02]  /*f780*/  SHF.R.S32.HI R33, RZ, 0x1f, R32 ;  /* 0x0000001fff217819 */ /* 0x000fe40000011420 */
[----:B------:R-:W-:Y:S02]  /*f790*/  SHF.R.U32.HI R66, RZ, 0x10, R41 ;  /* 0x00000010ff427819 */ /* 0x000fe40000011629 */
[----:B------:R-:W-:Y:S02]  /*f7a0*/  LEA.HI R34, R33, R32, RZ, 0x3 ;  /* 0x0000002021227211 */ /* 0x000fe400078f18ff */
[----:B------:R-:W-:Y:S01]  /*f7b0*/  SHF.L.U32 R33, R32, 0x3, RZ ;  /* 0x0000000320217819 */ /* 0x000fe200000006ff */
[----:B------:R-:W-:Y:S01]  /*f7c0*/  HADD2.F32 R66, -RZ, R66.H0_H0 ;  /* 0x20000042ff427230 */ /* 0x000fe20000004100 */
[----:B------:R-:W-:Y:S01]  /*f7d0*/  SHF.R.U64 R93, R28, 0x10, R29 ;  /* 0x000000101c5d7819 */ /* 0x000fe2000000121d */
[----:B------:R-:W-:Y:S01]  /*f7e0*/  IMAD.SHL.U32 R34, R34, 0x400, RZ ;  /* 0x0000040022227824 */ /* 0x000fe200078e00ff */
[----:B------:R-:W-:-:S02]  /*f7f0*/  LOP3.LUT R33, R196, 0x38, R33, 0xf8, !PT ;  /* 0x00000038c4217812 */ /* 0x000fc400078ef821 */
[----:B------:R-:W-:Y:S02]  /*f800*/  SHF.R.U32.HI R61, RZ, 0x10, R29 ;  /* 0x00000010ff3d7819 */ /* 0x000fe4000001161d */
[----:B------:R-:W-:Y:S02]  /*f810*/  LOP3.LUT R34, R34, 0x7fffe000, RZ, 0xc0, !PT ;  /* 0x7fffe00022227812 */ /* 0x000fe400078ec0ff */
[----:B------:R-:W-:Y:S02]  /*f820*/  LOP3.LUT R45, R33, R198, RZ, 0x3c, !PT ;  /* 0x000000c6212d7212 */ /* 0x000fe400078e3cff */
[--C-:B------:R-:W-:Y:S01]  /*f830*/  SHF.R.U64 R89, R42, 0x10, R43.reuse ;  /* 0x000000102a597819 */ /* 0x100fe2000000122b */
[----:B------:R-:W-:Y:S01]  /*f840*/  IMAD R44, R197, 0x200, R34 ;  /* 0x00000200c52c7824 */ /* 0x000fe200078e0222 */
[----:B------:R-:W-:Y:S01]  /*f850*/  SHF.R.U32.HI R87, RZ, 0x10, R43 ;  /* 0x00000010ff577819 */ /* 0x000fe2000001162b */
[----:B------:R-:W0:Y:S01]  /*f860*/  LDS.128 R32, [R230] ;  /* 0x00000000e6207984 */ /* 0x000e220000000c00 */
[----:B------:R-:W-:Y:S01]  /*f870*/  SHF.R.U32.HI R91, RZ, 0x10, R31 ;  /* 0x00000010ff5b7819 */ /* 0x000fe2000001161f */
[----:B------:R-:W-:Y:S01]  /*f880*/  IMAD.IADD R45, R44, 0x1, R45 ;  /* 0x000000012c2d7824 */ /* 0x000fe200078e022d */
[----:B------:R-:W-:-:S04]  /*f890*/  SHF.R.U64 R92, R30, 0x10, R31 ;  /* 0x000000101e5c7819 */ /* 0x000fc8000000121f */
[----:B------:R-:W-:-:S05]  /*f8a0*/  LEA R60, R45, R16, 0x1 ;  /* 0x000000102d3c7211 */ /* 0x000fca00078e08ff */
[----:B------:R-:W1:Y:S01]  /*f8b0*/  LDS.128 R44, [R60+0x10400] ;  /* 0x010400003c2c7984 */ /* 0x000e620000000c00 */
[--C-:B0-----:R-:W-:Y:S02]  /*f8c0*/  HADD2.F32 R29, -RZ, R33.reuse.H0_H0 ;  /* 0x20000021ff1d7230 */ /* 0x101fe40000004100 */
[----:B------:R-:W-:Y:S02]  /*f8d0*/  HADD2.F32 R28, -RZ, R32.H0_H0 ;  /* 0x20000020ff1c7230 */ /* 0x000fe40000004100 */
[----:B------:R-:W-:Y:S02]  /*f8e0*/  HADD2.F32 R33, -RZ, R33.H1_H1 ;  /* 0x30000021ff217230 */ /* 0x000fe40000004100 */
[----:B------:R-:W-:Y:S02]  /*f8f0*/  HADD2.F32 R30, -RZ, R34.H0_H0 ;  /* 0x20000022ff1e7230 */ /* 0x000fe40000004100 */
[--C-:B------:R-:W-:Y:S02]  /*f900*/  HADD2.F32 R31, -RZ, R35.reuse.H0_H0 ;  /* 0x20000023ff1f7230 */ /* 0x100fe40000004100 */
[----:B------:R-:W-:-:S02]  /*f910*/  HADD2.F32 R35, -RZ, R35.H1_H1 ;  /* 0x30000023ff237230 */ /* 0x000fc40000004100 */
[--C-:B-1----:R-:W-:Y:S02]  /*f920*/  HADD2.F32 R41, -RZ, R45.reuse.H0_H0 ;  /* 0x2000002dff297230 */ /* 0x102fe40000004100 */
        /* <DEDUP_REMOVED lines=9> */
[----:B------:R-:W-:Y:S02]  /*f9c0*/  HADD2.F32 R62, -RZ, R61.H0_H0 ;  /* 0x2000003dff3e7230 */ /* 0x000fe40000004100 */
[C---:B------:R-:W-:Y:S01]  /*f9d0*/  FMUL.FTZ R61, R40.reuse, R41 ;  /* 0x00000029283d7220 */ /* 0x040fe20000410000 */
[----:B------:R-:W-:Y:S02]  /*f9e0*/  HADD2.F32 R42, -RZ, R46.H0_H0 ;  /* 0x2000002eff2a7230 */ /* 0x000fe40000004100 */
[-C--:B------:R-:W-:Y:S01]  /*f9f0*/  FMUL.FTZ R40, R40, R29.reuse ;  /* 0x0000001d28287220 */ /* 0x080fe20000410000 */
[----:B------:R-:W-:Y:S02]  /*fa00*/  HADD2.F32 R43, -RZ, R47.H0_H0 ;  /* 0x2000002fff2b7230 */ /* 0x000fe40000004100 */
[-C--:B------:R-:W-:Y:S01]  /*fa10*/  FMUL.FTZ R64, R45, R62.reuse ;  /* 0x0000003e2d407220 */ /* 0x080fe20000410000 */
[----:B------:R-:W-:Y:S01]  /*fa20*/  FFMA.FTZ R61, R28, R29, -R61 ;  /* 0x0000001d1c3d7223 */ /* 0x000fe2000001083d */
[----:B------:R-:W-:Y:S01]  /*fa30*/  FFMA.FTZ R65, R33, R62, -R82 ;  /* 0x0000003e21417223 */ /* 0x000fe20000010852 */
[----:B------:R-:W-:-:S02]  /*fa40*/  HADD2.F32 R45, -RZ, R83.H0_H0 ;  /* 0x20000053ff2d7230 */ /* 0x000fc40000004100 */
[----:B------:R-:W-:Y:S01]  /*fa50*/  FFMA.FTZ R63, R28, R41, R40 ;  /* 0x000000291c3f7223 */ /* 0x000fe20000010028 */
[----:B------:R-:W-:Y:S02]  /*fa60*/  HADD2.F32 R29, -RZ, R85.H0_H0 ;  /* 0x20000055ff1d7230 */ /* 0x000fe40000004100 */
[----:B------:R-:W-:Y:S01]  /*fa70*/  FFMA.FTZ R67, R33, R66, R64 ;  /* 0x0000004221437223 */ /* 0x000fe20000010040 */
[----:B------:R-:W-:Y:S02]  /*fa80*/  HADD2.F32 R62, -RZ, R83.H1_H1 ;  /* 0x30000053ff3e7230 */ /* 0x000fe40000004100 */
[C---:B------:R-:W-:Y:S01]  /*fa90*/  FMUL.FTZ R33, R42.reuse, R45 ;  /* 0x0000002d2a217220 */ /* 0x040fe20000410000 */
[----:B------:R-:W-:Y:S02]  /*faa0*/  HADD2.F32 R28, -RZ, R85.H1_H1 ;  /* 0x30000055ff1c7230 */ /* 0x000fe40000004100 */
[----:B------:R-:W-:Y:S01]  /*fab0*/  FMUL.FTZ R41, R42, R29 ;  /* 0x0000001d2a297220 */ /* 0x000fe20000410000 */
[----:B------:R-:W-:-:S02]  /*fac0*/  HADD2.F32 R47, -RZ, R47.H1_H1 ;  /* 0x3000002fff2f7230 */ /* 0x000fc40000004100 */
[C---:B------:R-:W-:Y:S01]  /*fad0*/  FMUL.FTZ R66, R43.reuse, R62 ;  /* 0x0000003e2b427220 */ /* 0x040fe20000410000 */
[----:B------:R-:W-:Y:S02]  /*fae0*/  HADD2.F32 R42, -RZ, R87.H0_H0 ;  /* 0x20000057ff2a7230 */ /* 0x000fe40000004100 */
[-C--:B------:R-:W-:Y:S01]  /*faf0*/  FMUL.FTZ R43, R43, R28.reuse ;  /* 0x0000001c2b2b7220 */ /* 0x080fe20000410000 */
[----:B------:R-:W-:Y:S02]  /*fb00*/  HADD2.F32 R40, -RZ, R91.H0_H0 ;  /* 0x2000005bff287230 */ /* 0x000fe40000004100 */
[C---:B------:R-:W-:Y:S01]  /*fb10*/  FFMA.FTZ R64, R30.reuse, R29, -R33 ;  /* 0x0000001d1e407223 */ /* 0x040fe20000010821 */
        /* <DEDUP_REMOVED lines=16> */
[----:B------:R-:W-:Y:S01]  /*fc20*/  FMUL.FTZ R44, R44, R29 ;  /* 0x0000001d2c2c7220 */ /* 0x000fe20000410000 */
[----:B------:R-:W-:Y:S02]  /*fc30*/  HADD2.F32 R34, -RZ, R34.H1_H1 ;  /* 0x30000022ff227230 */ /* 0x000fe40000004100 */
        /* <DEDUP_REMOVED lines=15> */
.L_x_2865:
[----:B------:R-:W-:Y:S05]  /*fd30*/  BSYNC B2 ;  /* 0x0000000000027941 */ /* 0x000fea0003800000 */
.L_x_2864:
[----:B------:R-:W-:Y:S05]  /*fd40*/  @P2 BRA `(.L_x_2861) ;  /* 0x00000004007c2947 */ /* 0x000fea0003800000 */
[----:B------:R-:W-:Y:S01]  /*fd50*/  LEA.HI R77, R77, R218, RZ, 0x1d ;  /* 0x000000da4d4d7211 */ /* 0x000fe200078fe8ff */
[----:B------:R-:W-:Y:S01]  /*fd60*/  HADD2.F32 R41, -RZ, R73.H1_H1 ;  /* 0x30000049ff297230 */ /* 0x000fe20000004100 */
[----:B------:R-:W-:Y:S01]  /*fd70*/  SHF.R.U64 R61, R36, 0x10, R37 ;  /* 0x00000010243d7819 */ /* 0x000fe20000001225 */
[----:B------:R-:W-:Y:S01]  /*fd80*/  HADD2.F32 R40, -RZ, R75.H1_H1 ;  /* 0x3000004bff287230 */ /* 0x000fe20000004100 */
[----:B-1----:R-:W-:Y:S01]  /*fd90*/  SHF.R.S32.HI R28, RZ, 0x1f, R77 ;  /* 0x0000001fff1c7819 */ /* 0x002fe2000001144d */
[----:B------:R-:W-:Y:S01]  /*fda0*/  HADD2.F32 R73, -RZ, R73.H0_H0 ;  /* 0x20000049ff497230 */ /* 0x000fe20000004100 */
[----:B------:R-:W-:Y:S01]  /*fdb0*/  SHF.R.U32.HI R42, RZ, 0x10, R37 ;  /* 0x00000010ff2a7819 */ /* 0x000fe20000011625 */
[----:B------:R-:W-:Y:S01]  /*fdc0*/  HADD2.F32 R75, -RZ, R75.H0_H0 ;  /* 0x2000004bff4b7230 */ /* 0x000fe20000004100 */
[----:B------:R-:W-:Y:S01]  /*fdd0*/  LEA.HI R28, R28, R77, RZ, 0x3 ;  /* 0x0000004d1c1c7211 */ /* 0x000fe200078f18ff */
[----:B------:R-:W-:Y:S01]  /*fde0*/  IMAD.SHL.U32 R77, R77, 0x8, RZ ;  /* 0x000000084d4d7824 */ /* 0x000fe200078e00ff */
[--C-:B------:R-:W-:Y:S01]  /*fdf0*/  SHF.R.U64 R64, R24, 0x10, R25.reuse ;  /* 0x0000001018407819 */ /* 0x100fe20000001219 */
[----:B------:R-:W-:Y:S01]  /*fe00*/  HADD2.F32 R42, -RZ, R42.H0_H0 ;  /* 0x2000002aff2a7230 */ /* 0x000fe20000004100 */
[----:B------:R-:W-:Y:S01]  /*fe10*/  SHF.R.U32.HI R43, RZ, 0x10, R25 ;  /* 0x00000010ff2b7819 */ /* 0x000fe20000011619 */
[----:B------:R-:W-:Y:S01]  /*fe20*/  IMAD.SHL.U32 R28, R28, 0x400, RZ ;  /* 0x000004001c1c7824 */ /* 0x000fe200078e00ff */
[----:B------:R-:W-:-:S02]  /*fe30*/  LOP3.LUT R77, R196, 0x38, R77, 0xf8, !PT ;  /* 0x00000038c44d7812 */ /* 0x000fc400078ef84d */
[--C-:B0-----:R-:W-:Y:S02]  /*fe40*/  SHF.R.U64 R47, R38, 0x10, R39.reuse ;  /* 0x00000010262f7819 */ /* 0x101fe40000001227 */
[----:B------:R-:W-:Y:S02]  /*fe50*/  LOP3.LUT R28, R28, 0x7fffe000, RZ, 0xc0, !PT ;  /* 0x7fffe0001c1c7812 */ /* 0x000fe400078ec0ff */
[----:B------:R-:W-:Y:S02]  /*fe60*/  LOP3.LUT R77, R77, R198, RZ, 0x3c, !PT ;  /* 0x000000c64d4d7212 */ /* 0x000fe400078e3cff */
[----:B------:R-:W-:Y:S01]  /*fe70*/  SHF.R.U32.HI R45, RZ, 0x10, R39 ;  /* 0x00000010ff2d7819 */ /* 0x000fe20000011627 */
[----:B------:R-:W-:Y:S01]  /*fe80*/  IMAD R32, R197, 0x200, R28 ;  /* 0x00000200c5207824 */ /* 0x000fe200078e021c */
[--C-:B------:R-:W-:Y:S01]  /*fe90*/  SHF.R.U32.HI R62, RZ, 0x10, R27.reuse ;  /* 0x00000010ff3e7819 */ /* 0x100fe2000001161b */
[----:B------:R-:W0:Y:S01]  /*fea0*/  LDS.128 R28, [R228] ;  /* 0x00000000e41c7984 */ /* 0x000e220000000c00 */
[----:B------:R-:W-:-:S02]  /*feb0*/  SHF.R.U64 R63, R26, 0x10, R27 ;  /* 0x000000101a3f7819 */ /* 0x000fc4000000121b */
[----:B------:R-:W-:-:S05]  /*fec0*/  IADD3 R77, R32, R77, RZ ;  /* 0x0000004d204d7210 */ /* 0x000fca0007ffe0ff */
[----:B------:R-:W-:-:S05]  /*fed0*/  IMAD R77, R77, 0x2, R16 ;  /* 0x000000024d4d7824 */ /* 0x000fca00078e0210 */
        /* <DEDUP_REMOVED lines=14> */
[----:B------:R-:W-:Y:S01]  /*ffc0*/  FFMA.FTZ R44, R25, R40, -R44 ;  /* 0x00000028192c7223 */ /* 0x000fe2000001082c */
[----:B------:R-:W-:Y:S01]  /*ffd0*/  FMUL.FTZ R40, R37, R42 ;  /* 0x0000002a25287220 */ /* 0x000fe20000410000 */
[----:B------:R-:W-:Y:S01]  /*ffe0*/  FFMA.FTZ R46, R25, R41, R46 ;  /* 0x00000029192e7223 */ /* 0x000fe2000001002e */
[----:B------:R-:W-:Y:S01]  /*fff0*/  FMUL.FTZ R25, R33, R73 ;  /* 0x0000004921197220 */ /* 0x000fe20000410000 */
[-C--:B------:R-:W-:Y:S01]  /*10000*/  FMUL.FTZ R60, R37, R36.reuse ;  /* 0x00000024253c7220 */ /* 0x080fe20000410000 */
[----:B------:R-:W-:Y:S01]  /*10010*/  FFMA.FTZ R41, R29, R36, -R40 ;  /* 0x000000241d297223 */ /* 0x000fe20000010828 */
[-C--:B------:R-:W-:Y:S01]  /*10020*/  FMUL.FTZ R36, R33, R75.reuse ;  /* 0x0000004b21247220 */ /* 0x080fe20000410000 */
[----:B------:R-:W-:Y:S02]  /*10030*/  HADD2.F32 R37, -RZ, R74.H0_H0 ;  /* 0x2000004aff257230 */ /* 0x000fe40000004100 */
[----:B------:R-:W-:Y:S01]  /*10040*/  FFMA.FTZ R75, R24, R75, -R25 ;  /* 0x0000004b184b7223 */ /* 0x000fe20000010819 */
[----:B------:R-:W-:-:S02]  /*10050*/  HADD2.F32 R38, -RZ, R34.H0_H0 ;  /* 0x20000022ff267230 */ /* 0x000fc40000004100 */
[----:B------:R-:W-:Y:S01]  /*10060*/  FFMA.FTZ R43, R29, R42, R60 ;  /* 0x0000002a1d2b7223 */ /* 0x000fe2000001003c */
[--C-:B------:R-:W-:Y:S02]  /*10070*/  HADD2.F32 R39, -RZ, R35.reuse.H0_H0 ;  /* 0x20000023ff277230 */ /* 0x100fe40000004100 */
[----:B------:R-:W-:Y:S01]  /*10080*/  FFMA.FTZ R73, R24, R73, R36 ;  /* 0x0000004918497223 */ /* 0x000fe20000010024 */
[----:B------:R-:W-:Y:S02]  /*10090*/  HADD2.F32 R25, -RZ, R76.H0_H0 ;  /* 0x2000004cff197230 */ /* 0x000fe40000004100 */
[C---:B------:R-:W-:Y:S01]  /*100a0*/  FMUL.FTZ R29, R38.reuse, R37 ;  /* 0x00000025261d7220 */ /* 0x040fe20000410000 */
[----:B------:R-:W-:Y:S02]  /*100b0*/  HADD2.F32 R74, -RZ, R74.H1_H1 ;  /* 0x3000004aff4a7230 */ /* 0x000fe40000004100 */
[----:B------:R-:W-:Y:S02]  /*100c0*/  HADD2.F32 R76, -RZ, R76.H1_H1 ;  /* 0x3000004cff4c7230 */ /* 0x000fe40000004100 */
[----:B------:R-:W-:Y:S01]  /*100d0*/  FMUL.FTZ R33, R38, R25 ;  /* 0x0000001926217220 */ /* 0x000fe20000410000 */
[----:B------:R-:W-:-:S02]  /*100e0*/  HADD2.F32 R35, -RZ, R35.H1_H1 ;  /* 0x30000023ff237230 */ /* 0x000fc40000004100 */
[C---:B------:R-:W-:Y:S01]  /*100f0*/  FMUL.FTZ R40, R39.reuse, R74 ;  /* 0x0000004a27287220 */ /* 0x040fe20000410000 */
[----:B------:R-:W-:Y:S02]  /*10100*/  HADD2.F32 R36, -RZ, R45.H0_H0 ;  /* 0x2000002dff247230 */ /* 0x000fe40000004100 */
[----:B------:R-:W-:Y:S01]  /*10110*/  FMUL.FTZ R39, R39, R76 ;  /* 0x0000004c27277220 */ /* 0x000fe20000410000 */
[----:B------:R-:W-:Y:S02]  /*10120*/  HADD2.F32 R24, -RZ, R62.H0_H0 ;  /* 0x2000003eff187230 */ /* 0x000fe40000004100 */
[C---:B------:R-:W-:Y:S01]  /*10130*/  FFMA.FTZ R38, R26.reuse, R25, -R29 ;  /* 0x000000191a267223 */ /* 0x040fe2000001081d */
[----:B------:R-:W-:Y:S01]  /*10140*/  FFMA.FTZ R37, R26, R37, R33 ;  /* 0x000000251a257223 */ /* 0x000fe20000010021 */
[----:B------:R-:W-:Y:S02]  /*10150*/  HADD2.F32 R32, -RZ, R32.H1_H1 ;  /* 0x30000020ff207230 */ /* 0x000fe40000004100 */
[----:B------:R-:W-:Y:S01]  /*10160*/  FMUL.FTZ R26, R35, R36 ;  /* 0x00000024231a7220 */ /* 0x000fe20000410000 */
[----:B------:R-:W-:-:S02]  /*10170*/  HADD2.F32 R34, -RZ, R34.H1_H1 ;  /* 0x30000022ff227230 */ /* 0x000fc40000004100 */
[C---:B------:R-:W-:Y:S01]  /*10180*/  FFMA.FTZ R40, R27.reuse, R76, -R40 ;  /* 0x0000004c1b287223 */ /* 0x040fe20000010828 */
        /* <DEDUP_REMOVED lines=27> */
.L_x_2861:
[----:B------:R-:W-:Y:S05]  /*10340*/  BSYNC B1 ;  /* 0x0000000000017941 */ /* 0x000fea0003800000 */
.L_x_2860:
        /* <DEDUP_REMOVED lines=20> */
[----:B------:R-:W-:Y:S01]  /*10490*/  SHF.R.U64 R60, R48, 0x10, R49 ;  /* 0x00000010303c7819 */ /* 0x000fe20000001231 */
[----:B------:R-:W-:Y:S01]  /*104a0*/  IMAD.SHL.U32 R25, R25, 0x400, RZ ;  /* 0x0000040019197824 */ /* 0x000fe200078e00ff */
[----:B------:R-:W-:-:S02]  /*104b0*/  LOP3.LUT R28, R24, R231, RZ, 0x3c, !PT ;  /* 0x000000e7181c7212 */ /* 0x000fc400078e3cff */
[----:B------:R-:W-:Y:S02]  /*104c0*/  SHF.R.U64 R48, R4, 0x10, R5 ;  /* 0x0000001004307819 */ /* 0x000fe40000001205 */
[----:B------:R-:W-:Y:S02]  /*104d0*/  LOP3.LUT R29, R25, 0x7fffe000, RZ, 0xc0, !PT ;  /* 0x7fffe000191d7812 */ /* 0x000fe400078ec0ff */
[----:B------:R-:W0:Y:S01]  /*104e0*/  LDS.128 R24, [R229] ;  /* 0x00000000e5187984 */ /* 0x000e220000000c00 */
[----:B------:R-:W-:Y:S02]  /*104f0*/  SHF.R.U64 R49, R50, 0x10, R51 ;  /* 0x0000001032317819 */ /* 0x000fe40000001233 */
[----:B------:R-:W-:Y:S02]  /*10500*/  IADD3 R29, R28, R29, R199 ;  /* 0x0000001d1c1d7210 */ /* 0x000fe40007ffe0c7 */
[----:B------:R-:W-:Y:S02]  /*10510*/  SHF.R.U64 R47, R6, 0x10, R7 ;  /* 0x00000010062f7819 */ /* 0x000fe40000001207 */
[----:B------:R-:W-:-:S02]  /*10520*/  LEA R32, R29, R16, 0x1 ;  /* 0x000000101d207211 */ /* 0x000fc400078e08ff */
[----:B------:R-:W-:Y:S02]  /*10530*/  SHF.R.U32.HI R50, RZ, 0x10, R51 ;  /* 0x00000010ff327819 */ /* 0x000fe40000011633 */
[----:B------:R-:W-:Y:S01]  /*10540*/  SHF.R.U32.HI R43, RZ, 0x10, R7 ;  /* 0x00000010ff2b7819 */ /* 0x000fe20000011607 */
[----:B------:R-:W1:Y:S01]  /*10550*/  LDS.128 R28, [R32+0x10400] ;  /* 0x01040000201c7984 */ /* 0x000e620000000c00 */
[--C-:B0-----:R-:W-:Y:S02]  /*10560*/  HADD2.F32 R5, -RZ, R25.reuse.H0_H0 ;  /* 0x20000019ff057230 */ /* 0x101fe40000004100 */
[----:B------:R-:W-:Y:S02]  /*10570*/  HADD2.F32 R4, -RZ, R24.H0_H0 ;  /* 0x20000018ff047230 */ /* 0x000fe40000004100 */
[----:B------:R-:W-:Y:S02]  /*10580*/  HADD2.F32 R25, -RZ, R25.H1_H1 ;  /* 0x30000019ff197230 */ /* 0x000fe40000004100 */
[----:B------:R-:W-:-:S02]  /*10590*/  HADD2.F32 R6, -RZ, R26.H0_H0 ;  /* 0x2000001aff067230 */ /* 0x000fc40000004100 */
[--C-:B------:R-:W-:Y:S02]  /*105a0*/  HADD2.F32 R7, -RZ, R27.reuse.H0_H0 ;  /* 0x2000001bff077230 */ /* 0x100fe40000004100 */
[----:B------:R-:W-:Y:S02]  /*105b0*/  HADD2.F32 R27, -RZ, R27.H1_H1 ;  /* 0x3000001bff1b7230 */ /* 0x000fe40000004100 */
[--C-:B-1----:R-:W-:Y:S02]  /*105c0*/  HADD2.F32 R34, -RZ, R29.reuse.H0_H0 ;  /* 0x2000001dff227230 */ /* 0x102fe40000004100 */
[----:B------:R-:W-:Y:S02]  /*105d0*/  HADD2.F32 R35, -RZ, R29.H1_H1 ;  /* 0x3000001dff237230 */ /* 0x000fe40000004100 */
[----:B------:R-:W-:Y:S02]  /*105e0*/  HADD2.F32 R29, -RZ, R28.H0_H0 ;  /* 0x2000001cff1d7230 */ /* 0x000fe40000004100 */
[C---:B------:R-:W-:Y:S01]  /*105f0*/  FMUL.FTZ R42, R34.reuse, R39 ;  /* 0x00000027222a7220 */ /* 0x040fe20000410000 */
[----:B------:R-:W-:Y:S01]  /*10600*/  FMUL.FTZ R44, R34, R38 ;  /* 0x00000026222c7220 */ /* 0x000fe20000410000 */
[----:B------:R-:W-:-:S02]  /*10610*/  HADD2.F32 R34, -RZ, R41.H0_H0 ;  /* 0x20000029ff227230 */ /* 0x000fc40000004100 */
[C---:B------:R-:W-:Y:S01]  /*10620*/  FFMA.FTZ R42, R5.reuse, R38, -R42 ;  /* 0x00000026052a7223 */ /* 0x040fe2000001082a */
[----:B------:R-:W-:Y:S01]  /*10630*/  FFMA.FTZ R44, R5, R39, R44 ;  /* 0x00000027052c7223 */ /* 0x000fe2000001002c */
[----:B------:R-:W-:Y:S01]  /*10640*/  FMUL.FTZ R5, R29, R78 ;  /* 0x0000004e1d057220 */ /* 0x000fe20000410000 */
[C---:B------:R-:W-:Y:S01]  /*10650*/  FMUL.FTZ R38, R35.reuse, R40 ;  /* 0x0000002823267220 */ /* 0x040fe20000410000 */
[----:B------:R-:W-:Y:S01]  /*10660*/  FMUL.FTZ R46, R35, R34 ;  /* 0x00000022232e7220 */ /* 0x000fe20000410000 */
[----:B------:R-:W-:Y:S02]  /*10670*/  HADD2.F32 R36, -RZ, R30.H0_H0 ;  /* 0x2000001eff247230 */ /* 0x000fe40000004100 */
[-C--:B------:R-:W-:Y:S01]  /*10680*/  FMUL.FTZ R29, R29, R80.reuse ;  /* 0x000000501d1d7220 */ /* 0x080fe20000410000 */
[----:B------:R-:W-:Y:S02]  /*10690*/  HADD2.F32 R35, -RZ, R79.H0_H0 ;  /* 0x2000004fff237230 */ /* 0x000fe40000004100 */
        /* <DEDUP_REMOVED lines=49> */
.L_x_2867:
[----:B------:R-:W-:Y:S05]  /*109b0*/  BSYNC B1 ;  /* 0x0000000000017941 */ /* 0x000fea0003800000 */
.L_x_2866:
        /* <DEDUP_REMOVED lines=50> */
[--C-:B------:R-:W-:Y:S02]  /*10ce0*/  HADD2.F32 R8, -RZ, R72.reuse.H0_H0 ;  /* 0x20000048ff087230 */ /* 0x100fe40000004100 */
        /* <DEDUP_REMOVED lines=8> */
[----:B------:R-:W-:Y:S02]  /*10d70*/  HADD2.F32 R27, -RZ, R27.H1_H1 ;  /* 0x3000001bff1b7230 */ /* 0x000fe40000004100 */
[C---:B------:R-:W-:Y:S01]  /*10d80*/  FMUL.FTZ R5, R32.reuse, R72 ;  /* 0x0000004820057220 */ /* 0x040fe20000410000 */
[----:B------:R-:W-:Y:S02]  /*10d90*/  HADD2.F32 R30, -RZ, R41.H0_H0 ;  /* 0x20000029ff1e7230 */ /* 0x000fe40000004100 */
[----:B------:R-:W-:Y:S01]  /*10da0*/  FMUL.FTZ R36, R32, R70 ;  /* 0x0000004620247220 */ /* 0x000fe20000410000 */
[----:B------:R-:W-:-:S02]  /*10db0*/  HADD2.F32 R8, -RZ, R54.H0_H0 ;  /* 0x20000036ff087230 */ /* 0x000fc40000004100 */
[C---:B------:R-:W-:Y:S01]  /*10dc0*/  FFMA.FTZ R70, R11.reuse, R70, R5 ;  /* 0x000000460b467223 */ /* 0x040fe20000010005 */
[----:B------:R-:W-:Y:S02]  /*10dd0*/  HADD2.F32 R24, -RZ, R24.H1_H1 ;  /* 0x30000018ff187230 */ /* 0x000fe40000004100 */
[----:B------:R-:W-:Y:S01]  /*10de0*/  FFMA.FTZ R36, R11, R72, -R36 ;  /* 0x000000480b247223 */ /* 0x000fe20000010824 */
[C---:B------:R-:W-:Y:S01]  /*10df0*/  FMUL.FTZ R32, R27.reuse, R30 ;  /* 0x0000001e1b207220 */ /* 0x040fe20000410000 */
[-C--:B------:R-:W-:Y:S01]  /*10e00*/  FMUL.FTZ R42, R27, R8.reuse ;  /* 0x000000081b2a7220 */ /* 0x080fe20000410000 */
[----:B------:R-:W-:Y:S02]  /*10e10*/  HADD2.F32 R11, -RZ, R44.H0_H0 ;  /* 0x2000002cff0b7230 */ /* 0x000fe40000004100 */
[----:B------:R-:W-:Y:S01]  /*10e20*/  FFMA.FTZ R10, R10, R29, R9 ;  /* 0x0000001d0a0a7223 */ /* 0x000fe20000010009 */
[----:B------:R-:W-:Y:S02]  /*10e30*/  HADD2.F32 R5, -RZ, R46.H0_H0 ;  /* 0x2000002eff057230 */ /* 0x000fe40000004100 */
[----:B------:R-:W-:Y:S01]  /*10e40*/  FFMA.FTZ R41, R7, R8, -R32 ;  /* 0x0000000807297223 */ /* 0x000fe20000010820 */
[----:B------:R-:W-:-:S02]  /*10e50*/  HADD2.F32 R26, -RZ, R26.H1_H1 ;  /* 0x3000001aff1a7230 */ /* 0x000fc40000004100 */
        /* <DEDUP_REMOVED lines=22> */
.L_x_2869:
[----:B------:R-:W-:Y:S05]  /*10fc0*/  BSYNC B1 ;  /* 0x0000000000017941 */ /* 0x000fea0003800000 */
.L_x_2868:
[----:B------:R-:W-:Y:S05]  /*10fd0*/  @P2 BRA `(.L_x_2841) ;  /* 0x0000000400782947 */ /* 0x000fea0003800000 */
[----:B------:R-:W-:Y:S01]  /*10fe0*/  LEA.HI R33, R33, R218, RZ, 0x1d ;  /* 0x000000da21217211 */ /* 0x000fe200078fe8ff */
[----:B--2---:R-:W-:Y:S01]  /*10ff0*/  HADD2.F32 R29, -RZ, R20.H1_H1 ;  /* 0x30000014ff1d7230 */ /* 0x004fe20000004100 */
[----:B0-----:R-:W-:Y:S01]  /*11000*/  SHF.R.U32.HI R32, RZ, 0x10, R13 ;  /* 0x00000010ff207819 */ /* 0x001fe2000001160d */
[--C-:B------:R-:W-:Y:S01]  /*11010*/  HADD2.F32 R31, -RZ, R0.reuse.H1_H1 ;  /* 0x30000000ff1f7230 */ /* 0x100fe20000004100 */
[----:B-1----:R-:W-:Y:S01]  /*11020*/  SHF.R.S32.HI R6, RZ, 0x1f, R33 ;  /* 0x0000001fff067819 */ /* 0x002fe20000011421 */
[----:B------:R-:W-:Y:S01]  /*11030*/  HADD2.F32 R30, -RZ, R0.H0_H0 ;  /* 0x20000000ff1e7230 */ /* 0x000fe20000004100 */
[----:B------:R-:W-:Y:S01]  /*11040*/  SHF.L.U32 R4, R33, 0x3, RZ ;  /* 0x0000000321047819 */ /* 0x000fe200000006ff */
[----:B------:R-:W-:Y:S01]  /*11050*/  HADD2.F32 R32, -RZ, R32.H0_H0 ;  /* 0x20000020ff207230 */ /* 0x000fe20000004100 */
[----:B------:R-:W-:Y:S01]  /*11060*/  LEA.HI R6, R6, R33, RZ, 0x3 ;  /* 0x0000002106067211 */ /* 0x000fe200078f18ff */
[----:B------:R-:W-:Y:S01]  /*11070*/  HADD2.F32 R20, -RZ, R20.H0_H0 ;  /* 0x20000014ff147230 */ /* 0x000fe20000004100 */
[----:B------:R-:W-:-:S02]  /*11080*/  LOP3.LUT R4, R195, 0x38, R4, 0xf8, !PT ;  /* 0x00000038c3047812 */ /* 0x000fc400078ef804 */
[--C-:B------:R-:W-:Y:S01]  /*11090*/  SHF.R.U64 R40, R56, 0x10, R57.reuse ;  /* 0x0000001038287819 */ /* 0x100fe20000001239 */
[----:B------:R-:W-:Y:S01]  /*110a0*/  IMAD.SHL.U32 R6, R6, 0x400, RZ ;  /* 0x0000040006067824 */ /* 0x000fe200078e00ff */
[----:B------:R-:W-:Y:S02]  /*110b0*/  LOP3.LUT R8, R4, R231, RZ, 0x3c, !PT ;  /* 0x000000e704087212 */ /* 0x000fe400078e3cff */
[----:B------:R-:W-:Y:S02]  /*110c0*/  SHF.R.U32.HI R56, RZ, 0x10, R57 ;  /* 0x00000010ff387819 */ /* 0x000fe40000011639 */
[----:B------:R-:W-:Y:S02]  /*110d0*/  LOP3.LUT R9, R6, 0x7fffe000, RZ, 0xc0, !PT ;  /* 0x7fffe00006097812 */ /* 0x000fe400078ec0ff */
[----:B------:R-:W0:Y:S01]  /*110e0*/  LDS.128 R4, [R226] ;  /* 0x00000000e2047984 */ /* 0x000e220000000c00 */
[----:B------:R-:W-:Y:S02]  /*110f0*/  SHF.R.U64 R38, R12, 0x10, R13 ;  /* 0x000000100c267819 */ /* 0x000fe4000000120d */
[----:B------:R-:W-:-:S02]  /*11100*/  IADD3 R9, R8, R9, R199 ;  /* 0x0000000908097210 */ /* 0x000fc40007ffe0c7 */
[----:B------:R-:W-:Y:S02]  /*11110*/  SHF.R.U64 R37, R14, 0x10, R15 ;  /* 0x000000100e257819 */ /* 0x000fe4000000120f */
[--C-:B------:R-:W-:Y:S01]  /*11120*/  SHF.R.U64 R39, R58, 0x10, R59.reuse ;  /* 0x000000103a277819 */ /* 0x100fe2000000123b */
[----:B------:R-:W-:Y:S01]  /*11130*/  IMAD R24, R9, 0x2, R16 ;  /* 0x0000000209187824 */ /* 0x000fe200078e0210 */
[----:B------:R-:W-:Y:S02]  /*11140*/  SHF.R.U32.HI R58, RZ, 0x10, R59 ;  /* 0x00000010ff3a7819 */ /* 0x000fe4000001163b */
[----:B------:R-:W-:Y:S02]  /*11150*/  SHF.R.U32.HI R36, RZ, 0x10, R15 ;  /* 0x00000010ff247819 */ /* 0x000fe4000001160f */
        /* <DEDUP_REMOVED lines=8> */
[----:B-1----:R-:W-:-:S02]  /*111e0*/  HADD2.F32 R25, -RZ, R9.H0_H0 ;  /* 0x20000009ff197230 */ /* 0x002fc40000004100 */
        /* <DEDUP_REMOVED lines=43> */
[----:B------:R-:W-:Y:S02]  /*114a0*/  HADD2.F32 R6, -RZ, R6.H1_H1 ;  /* 0x30000006ff067230 */ /* 0x000fe40000004100 */
        /* <DEDUP_REMOVED lines=17> */
.L_x_2841:
[----:B------:R-:W-:Y:S05]  /*115c0*/  BSYNC B0 ;  /* 0x0000000000007941 */ /* 0x000fea0003800000 */
.L_x_2819:
        /* <DEDUP_REMOVED lines=8> */
.L_x_2817:
[----:B01-3--:R-:W3:Y:S02]  /*11650*/  LDL R0, [R1+0x24] ;  /* 0x0000240001007983 */ /* 0x00bee40000100800 */
[----:B---3--:R-:W-:-:S13]  /*11660*/  R2UR UR4, R0 ;  /* 0x00000000000472ca */ /* 0x008fda00000e0000 */
[----:B------:R-:W-:-:S05]  /*11670*/  IMAD.U32 R0, RZ, RZ, UR4 ;  /* 0x00000004ff007e24 */ /* 0x000fca000f8e00ff */
[----:B------:R-:W-:-:S13]  /*11680*/  ISETP.NE.AND P0, PT, R0, 0x3, PT ;  /* 0x000000030000780c */ /* 0x000fda0003f05270 */
[----:B------:R-:W-:Y:S05]  /*11690*/  @!P0 BRA `(.L_x_2870) ;  /* 0x0000000000048947 */ /* 0x000fea0003800000 */
[----:B------:R-:W-:Y:S01]  /*116a0*/  BPT.TRAP 0x1 ;  /* 0x000000040000795c */ /* 0x000fe20000300000 */
.L_x_2870:
[----:B------:R-:W-:Y:S02]  /*116b0*/  LEA R3, R185, R16, 0x3 ;  /* 0x00000010b9037211 */ /* 0x000fe400078e18ff */
[----:B------:R-:W-:-:S04]  /*116c0*/  SHF.L.U32 R0, R188, 0x1f, RZ ;  /* 0x0000001fbc007819 */ /* 0x000fc800000006ff */
[----:B------:R0:W1:Y:S01]  /*116d0*/  SYNCS.PHASECHK.TRANS64.TRYWAIT P2, [R3+URZ+0x34830], R0 ;  /* 0x03483000030075a7 */ /* 0x000062000804017f */
[----:B------:R-:W-:Y:S05]  /*116e0*/  @!P0 BRA `(.L_x_2871) ;  /* 0x0000000000048947 */ /* 0x000fea0003800000 */
[----:B------:R-:W-:Y:S01]  /*116f0*/  BPT.TRAP 0x1 ;  /* 0x000000040000795c */ /* 0x000fe20000300000 */
.L_x_2871:
[----:B--2-4-:R-:W2:Y:S02]  /*11700*/  S2R R4, SR_TID.X ;  /* 0x0000000000047919 */ /* 0x014ea40000002100 */
[----:B--2---:R-:W-:-:S04]  /*11710*/  LOP3.LUT R4, R4, 0x7f, RZ, 0xc0, !PT ;  /* 0x0000007f04047812 */ /* 0x004fc800078ec0ff */
[----:B------:R-:W-:Y:S01]  /*11720*/  ISETP.NE.AND P1, PT, R4, RZ, PT ;  /* 0x000000ff0400720c */ /* 0x000fe20003f25270 */
[----:B-1----:R-:W-:-:S12]  /*11730*/  @P2 BRA `(.L_x_2872) ;  /* 0x0000000000082947 */ /* 0x002fd80003800000 */
[----:B------:R-:W1:Y:S02]  /*11740*/  SYNCS.PHASECHK.TRANS64.TRYWAIT P2, [R3+URZ+0x34830], R0 ;  /* 0x03483000030075a7 */ /* 0x000e64000804017f */
[----:B-1----:R-:W-:Y:S05]  /*11750*/  @!P2 BRA `(.L_x_2873) ;  /* 0x000001300028a947 */ /* 0x002fea0003800000 */
.L_x_2872:
        /* <DEDUP_REMOVED lines=9> */
[----:B------:R-:W-:Y:S01]  /*117f0*/  UMOV UR53, 0x40000040 ;  /* 0x4000004000357882 */ /* 0x000fe20000000000 */
[----:B------:R-:W-:Y:S01]  /*11800*/  LOP3.LUT R0, R0, 0x3fff, RZ, 0xc0, !PT ;  /* 0x00003fff00007812 */ /* 0x000fe200078ec0ff */
[----:B------:R-:W-:Y:S01]  /*11810*/  UMOV UR49, 0x40000040 ;  /* 0x4000004000317882 */ /* 0x000fe20000000000 */
[----:B------:R-:W-:Y:S01]  /*11820*/  MOV R11, UR9 ;  /* 0x00000009000b7c02 */ /* 0x000fe20008000f00 */
[----:B------:R-:W-:Y:S01]  /*11830*/  UMOV UR45, 0x40000040 ;  /* 0x40000040002d7882 */ /* 0x000fe20000000000 */
[----:B------:R-:W-:Y:S01]  /*11840*/  LOP3.LUT R8, R0, 0x10000, RZ, 0xfc, !PT ;  /* 0x0001000000087812 */ /* 0x000fe200078efcff */
[----:B------:R-:W-:Y:S01]  /*11850*/  ULOP3.LUT UR4, UR4, 0x10000, URZ, 0xfc, !UPT ;  /* 0x0001000004047892 */ /* 0x000fe2000f8efc3f */
[----:B------:R-:W-:Y:S01]  /*11860*/  IMAD.MOV.U32 R5, RZ, RZ, 0x40000040 ;  /* 0x40000040ff057424 */ /* 0x000fe200078e00ff */
[----:B------:R-:W-:Y:S01]  /*11870*/  UMOV UR41, 0x40000040 ;  /* 0x4000004000297882 */ /* 0x000fe20000000000 */
[----:B------:R-:W-:Y:S01]  /*11880*/  UMOV UR37, 0x40000040 ;  /* 0x4000004000257882 */ /* 0x000fe20000000000 */
[----:B------:R-:W-:Y:S01]  /*11890*/  IMAD R4, R185, 0xc00, R8 ;  /* 0x00000c00b9047824 */ /* 0x000fe200078e0208 */
[----:B------:R-:W-:Y:S01]  /*118a0*/  UIADD3 UR5, UR4, 0x2, URZ ;  /* 0x0000000204057890 */ /* 0x000fe2000fffe03f */
[----:B------:R-:W-:Y:S01]  /*118b0*/  R2UR UR39, R5 ;  /* 0x00000000052772ca */ /* 0x000fe200000e0000 */
[----:B------:R-:W-:Y:S01]  /*118c0*/  UMOV UR8, UR4 ;  /* 0x0000000400087c82 */ /* 0x000fe20008000000 */
[C---:B------:R-:W-:Y:S01]  /*118d0*/  VIADD R6, R4.reuse, 0x2 ;  /* 0x0000000204067836 */ /* 0x040fe20000000000 */
[----:B------:R-:W-:Y:S01]  /*118e0*/  R2UR UR10, R4 ;  /* 0x00000000040a72ca */ /* 0x000fe200000e0000 */
[----:B------:R-:W-:Y:S01]  /*118f0*/  IMAD.U32 R10, RZ, RZ, UR8 ;  /* 0x00000008ff0a7e24 */ /* 0x000fe2000f8e00ff */
[----:B------:R-:W-:Y:S01]  /*11900*/  UIADD3 UR52, UR4, 0x406, URZ ;  /* 0x0000040604347890 */ /* 0x000fe2000fffe03f */
[----:B------:R-:W0:Y:S01]  /*11910*/  LDC R0, c[0x0][0x448] ;  /* 0x00011200ff007b82 */ /* 0x000e220000000800 */
[----:B------:R-:W-:Y:S01]  /*11920*/  UIADD3 UR48, UR4, 0x800, URZ ;  /* 0x0000080004307890 */ /* 0x000fe2000fffe03f */
[----:B------:R-:W-:Y:S01]  /*11930*/  @!P1 IADD3 R3, R3, 0x34840, RZ ;  /* 0x0003484003039810 */ /* 0x000fe20007ffe0ff */
[----:B------:R1:W-:Y:S01]  /*11940*/  STL.64 [R1+0x38], R10 ;  /* 0x0000380a01007387 */ /* 0x0003e20000100a00 */
[----:B------:R-:W-:Y:S01]  /*11950*/  UIADD3 UR44, UR4, 0x802, URZ ;  /* 0x00000802042c7890 */ /* 0x000fe2000fffe03f */
[----:B------:R-:W-:Y:S01]  /*11960*/  BSSY B0, `(.L_x_2874) ;  /* 0x000054c000007945 */ /* 0x000fe20003800000 */
[----:B------:R-:W-:Y:S01]  /*11970*/  UIADD3 UR40, UR4, 0x804, URZ ;  /* 0x0000080404287890 */ /* 0x000fe2000fffe03f */
[----:B------:R-:W-:Y:S01]  /*11980*/  @!P1 PRMT R3, RZ, 0x654, R3 ;  /* 0x00000654ff039816 */ /* 0x000fe20000000003 */
[----:B------:R-:W-:Y:S01]  /*11990*/  UIADD3 UR36, UR4, 0x806, URZ ;  /* 0x0000080604247890 */ /* 0x000fe2000fffe03f */
[----:B------:R-:W-:Y:S01]  /*119a0*/  CS2R R150, SRZ ;  /* 0x0000000000967805 */ /* 0x000fe2000001ff00 */
[----:B------:R-:W-:Y:S01]  /*119b0*/  HGMMA.64x128x16.F32 R24, gdesc[UR8], RZ, !UPT, gsb0 ;  /* 0x01e00000081879f0 */ /* 0x000fe2000c0008ff */
        /* <DEDUP_REMOVED lines=8> */
[----:B------:R-:W-:Y:S01]  /*11a40*/  IMAD.U32 R10, RZ, RZ, UR8 ;  /* 0x00000008ff0a7e24 */ /* 0x000fe2000f8e00ff */
[----:B------:R-:W-:-:S02]  /*11a50*/  CS2R R148, SRZ ;  /* 0x0000000000947805 */ /* 0x000fc4000001ff00 */
[----:B------:R-:W-:Y:S02]  /*11a60*/  CS2R R144, SRZ ;  /* 0x0000000000907805 */ /* 0x000fe4000001ff00 */
[----:B------:R-:W-:Y:S02]  /*11a70*/  CS2R R142, SRZ ;  /* 0x00000000008e7805 */ /* 0x000fe4000001ff00 */
[----:B-----5:R-:W-:Y:S01]  /*11a80*/  CS2R R140, SRZ ;  /* 0x00000000008c7805 */ /* 0x020fe2000001ff00 */
[----:B------:R1:W-:Y:S01]  /*11a90*/  STL.64 [R1+0x30], R10 ;  /* 0x0000300a01007387 */ /* 0x0003e20000100a00 */
[----:B0-----:R-:W-:Y:S01]  /*11aa0*/  ISETP.NE.AND P2, PT, R0, 0x1, PT ;  /* 0x000000010000780c */ /* 0x001fe20003f45270 */
[----:B------:R-:W-:Y:S01]  /*11ab0*/  IMAD.IADD R0, R205, 0x1, R200 ;  /* 0x00000001cd007824 */ /* 0x000fe200078e02c8 */
        /* <DEDUP_REMOVED lines=11> */
[----:B------:R-:W0:Y:S01]  /*11b70*/  @P2 LDC R5, c[0x0][0x44c] ;  /* 0x00011300ff052b82 */ /* 0x000e220000000800 */
[----:B------:R-:W-:Y:S02]  /*11b80*/  CS2R R116, SRZ ;  /* 0x0000000000747805 */ /* 0x000fe4000001ff00 */
[----:B------:R-:W-:Y:S02]  /*11b90*/  CS2R R114, SRZ ;  /* 0x0000000000727805 */ /* 0x000fe4000001ff00 */
[----:B------:R-:W-:Y:S01]  /*11ba0*/  CS2R R112, SRZ ;  /* 0x0000000000707805 */ /* 0x000fe2000001ff00 */
[----:B0-----:R-:W-:Y:S01]  /*11bb0*/  @P2 IMAD.HI.U32 R2, R0, R5, RZ ;  /* 0x0000000500022227 */ /* 0x001fe200078e00ff */
[----:B------:R-:W-:-:S05]  /*11bc0*/  MOV R5, 0xffffff80 ;  /* 0xffffff8000057802 */ /* 0x000fca0000000f00 */
[----:B------:R-:W-:Y:S01]  /*11bd0*/  IMAD R5, R146, R5, 0x80 ;  /* 0x0000008092057424 */ /* 0x000fe200078e0205 */
        /* <DEDUP_REMOVED lines=51> */
[----:B------:R-:W-:-:S04]  /*11f10*/  ULDC UR4, c[0x0][0x988] ;  /* 0x0002620000047ab9 */ /* 0x000fc80000000800 */
        /* <DEDUP_REMOVED lines=9> */
[----:B0-----:R-:W-:Y:S01]  /*11fb0*/  MOV R11, UR9 ;  /* 0x00000009000b7c02 */ /* 0x001fe20008000f00 */
[----:B------:R-:W-:Y:S02]  /*11fc0*/  IMAD.MOV.U32 R7, RZ, RZ, 0x40000040 ;  /* 0x40000040ff077424 */ /* 0x000fe400078e00ff */
[----:B------:R-:W-:Y:S01]  /*11fd0*/  IMAD.U32 R10, RZ, RZ, UR8 ;  /* 0x00000008ff0a7e24 */ /* 0x000fe2000f8e00ff */
[----:B------:R-:W-:Y:S01]  /*11fe0*/  R2UR UR54, R6 ;  /* 0x00000000063672ca */ /* 0x000fe200000e0000 */
[----:B------:R-:W-:Y:S01]  /*11ff0*/  VIADD R6, R4, 0x800 ;  /* 0x0000080004067836 */ /* 0x000fe20000000000 */
[----:B------:R-:W-:-:S02]  /*12000*/  R2UR UR55, R7 ;  /* 0x00000000073772ca */ /* 0x000fc400000e0000 */
[----:B------:R-:W-:Y:S01]  /*12010*/  MOV R7, 0x40000040 ;  /* 0x4000004000077802 */ /* 0x000fe20000000f00 */
[----:B------:R-:W-:Y:S01]  /*12020*/  STL.64 [R1], R10 ;  /* 0x0000000a01007387 */ /* 0x000fe20000100a00 */
[----:B------:R-:W-:Y:S01]  /*12030*/  R2UR UR50, R6 ;  /* 0x00000000063272ca */ /* 0x000fe200000e0000 */
[----:B------:R-:W-:Y:S01]  /*12040*/  VIADD R6, R4, 0x802 ;  /* 0x0000080204067836 */ /* 0x000fe20000000000 */
[----:B------:R-:W-:Y:S01]  /*12050*/  R2UR UR51, R7 ;  /* 0x00000000073372ca */ /* 0x000fe200000e0000 */
[----:B------:R-:W-:-:S03]  /*12060*/  IMAD.MOV.U32 R7, RZ, RZ, 0x40000040 ;  /* 0x40000040ff077424 */ /* 0x000fc600078e00ff */
[----:B------:R-:W-:Y:S01]  /*12070*/  R2UR UR46, R6 ;  /* 0x00000000062e72ca */ /* 0x000fe200000e0000 */
[C---:B------:R-:W-:Y:S01]  /*12080*/  VIADD R6, R4.reuse, 0x804 ;  /* 0x0000080404067836 */ /* 0x040fe20000000000 */
[----:B------:R-:W-:Y:S01]  /*12090*/  R2UR UR47, R7 ;  /* 0x00000000072f72ca */ /* 0x000fe200000e0000 */
[----:B------:R-:W-:Y:S01]  /*120a0*/  VIADD R4, R4, 0x806 ;  /* 0x0000080604047836 */ /* 0x000fe20000000000 */
[----:B------:R-:W-:Y:S02]  /*120b0*/  MOV R7, 0x40000040 ;  /* 0x4000004000077802 */ /* 0x000fe40000000f00 */
[----:B------:R-:W-:Y:S02]  /*120c0*/  R2UR UR42, R6 ;  /* 0x00000000062a72ca */ /* 0x000fe400000e0000 */
[----:B------:R-:W-:Y:S02]  /*120d0*/  R2UR UR43, R7 ;  /* 0x00000000072b72ca */ /* 0x000fe400000e0000 */
[----:B------:R-:W-:Y:S01]  /*120e0*/  R2UR UR38, R4 ;  /* 0x00000000042672ca */ /* 0x000fe200000e0000 */
[----:B------:R-:W0:Y:S02]  /*120f0*/  @P2 LDC R7, c[0x0][0x450] ;  /* 0x00011400ff072b82 */ /* 0x000e240000000800 */
[----:B0-----:R-:W-:Y:S01]  /*12100*/  @P2 SHF.R.U32.HI R0, RZ, R7, R2 ;  /* 0x00000007ff002219 */ /* 0x001fe20000011602 */
[----:B------:R-:W-:-:S02]  /*12110*/  VIADD R7, R5, 0x1 ;  /* 0x0000000105077836 */ /* 0x000fc40000000000 */
[----:B------:R-:W-:Y:S02]  /*12120*/  IMAD.IADD R5, R202, 0x1, R5 ;  /* 0x00000001ca057824 */ /* 0x000fe400078e0205 */
[----:B------:R-:W0:Y:S01]  /*12130*/  SHFL.IDX PT, R2, R0, 0x1, 0x1c1f ;  /* 0x003c1f0000027f89 */ /* 0x000e2200000e0000 */
        /* <DEDUP_REMOVED lines=63> */
[----:B------:R-:W-:Y:S01]  /*12530*/  FMNMX.FTZ R6, R47, R6, !PT ;  /* 0x000000062f067209 */ /* 0x000fe20007810000 */
[----:B------:R-:W1:Y:S01]  /*12540*/  @P2 LDC R50, c[0x0][0x450] ;  /* 0x00011400ff322b82 */ /* 0x000e620000000800 */
        /* <DEDUP_REMOVED lines=52> */
[----:B------:R-:W-:Y:S01]  /*12890*/  FSEL R27, R86, -INF , P4 ;  /* 0xff800000561b7808 */ /* 0x000fe20002000000 */
[----:B------:R2:W3:Y:S01]  /*128a0*/  SHFL.IDX PT, R2, R0, RZ, 0x1c1f ;  /* 0x001c1fff00027589 */ /* 0x0004e200000e0000 */
[----:B------:R-:W-:-:S02]  /*128b0*/  FMNMX.FTZ R6, R83, R6, !PT ;  /* 0x0000000653067209 */ /* 0x000fc40007810000 */
[----:B------:R-:W-:Y:S02]  /*128c0*/  FSEL R87, R87, -INF , P3 ;  /* 0xff80000057577808 */ /* 0x000fe40001800000 */
[----:B------:R-:W-:Y:S01]  /*128d0*/  FMNMX.FTZ R6, R27, R6, !PT ;  /* 0x000000061b067209 */ /* 0x000fe20007810000 */
[----:B--2---:R-:W-:-:S03]  /*128e0*/  IMAD.U32 R0, RZ, RZ, UR4 ;  /* 0x00000004ff007e24 */ /* 0x004fc6000f8e00ff */
[----:B------:R-:W-:-:S05]  /*128f0*/  FMNMX.FTZ R6, R87, R6, !PT ;  /* 0x0000000657067209 */ /* 0x000fca0007810000 */
[----:B------:R-:W2:Y:S01]  /*12900*/  SHFL.BFLY PT, R5, R6, 0x2, 0x1f ;  /* 0x0c401f0006057f89 */ /* 0x000ea200000e0000 */
[----:B---3--:R-:W-:-:S04]  /*12910*/  VIADDMNMX R4, R2, R89, R4, PT ;  /* 0x0000005902047246 */ /* 0x008fc80003800104 */
[C---:B------:R-:W-:Y:S02]  /*12920*/  ISETP.GT.AND P4, PT, R4.reuse, 0x1, PT ;  /* 0x000000010400780c */ /* 0x040fe40003f84270 */
[----:B------:R-:W-:Y:S02]  /*12930*/  ISETP.GT.AND P5, PT, R4, 0x8, PT ;  /* 0x000000080400780c */ /* 0x000fe40003fa4270 */
[----:B------:R-:W-:Y:S02]  /*12940*/  FSEL R20, R25, -INF , P4 ;  /* 0xff80000019147808 */ /* 0x000fe40002000000 */
[----:B------:R-:W-:Y:S02]  /*12950*/  FSEL R25, R28, -INF , P5 ;  /* 0xff8000001c197808 */ /* 0x000fe40002800000 */
[----:B------:R-:W-:Y:S02]  /*12960*/  ISETP.GT.AND P4, PT, R4, 0x10, PT ;  /* 0x000000100400780c */ /* 0x000fe40003f84270 */
[----:B--2---:R-:W-:-:S02]  /*12970*/  FMNMX.FTZ R10, R6, R5, !PT ;  /* 0x00000005060a7209 */ /* 0x004fc40007810000 */
[----:B------:R-:W-:Y:S02]  /*12980*/  FSEL R89, R32, -INF , P4 ;  /* 0xff80000020597808 */ /* 0x000fe40002000000 */
[----:B------:R-:W-:Y:S01]  /*12990*/  ISETP.GT.AND P4, PT, R4, 0x18, PT ;  /* 0x000000180400780c */ /* 0x000fe20003f84270 */
[----:B------:R-:W2:Y:S02]  /*129a0*/  SHFL.BFLY PT, R5, R10, 0x1, 0x1f ;  /* 0x0c201f000a057f89 */ /* 0x000ea400000e0000 */
[----:B--2---:R-:W-:-:S04]  /*129b0*/  FMNMX.FTZ R5, R10, R5, !PT ;  /* 0x000000050a057209 */ /* 0x004fc80007810000 */
[C---:B------:R-:W-:Y:S01]  /*129c0*/  FSETP.NEU.FTZ.AND P3, PT, R5.reuse, -INF , PT ;  /* 0xff8000000500780b */ /* 0x040fe20003f7d000 */
[----:B------:R-:W-:-:S05]  /*129d0*/  FMUL.FTZ R12, R5, R0 ;  /* 0x00000000050c7220 */ /* 0x000fca0000410000 */
[----:B------:R-:W-:Y:S02]  /*129e0*/  FSEL R12, R12, RZ, P3 ;  /* 0x000000ff0c0c7208 */ /* 0x000fe40001800000 */
[----:B------:R-:W-:-:S03]  /*129f0*/  ISETP.GT.AND P3, PT, R4, RZ, PT ;  /* 0x000000ff0400720c */ /* 0x000fc60003f64270 */
[-CC-:B------:R-:W-:Y:S01]  /*12a00*/  FFMA.FTZ R181, R93, R0.reuse, -R12.reuse ;  /* 0x000000005db57223 */ /* 0x180fe2000001080c */
[----:B------:R-:W-:Y:S01]  /*12a10*/  FSEL R43, R24, -INF , P3 ;  /* 0xff800000182b7808 */ /* 0x000fe20001800000 */
[-CC-:B------:R-:W-:Y:S01]  /*12a20*/  FFMA.FTZ R97, R97, R0.reuse, -R12.reuse ;  /* 0x0000000061617223 */ /* 0x180fe2000001080c */
[C---:B------:R-:W-:Y:S01]  /*12a30*/  ISETP.GT.AND P3, PT, R4.reuse, 0x9, PT ;  /* 0x000000090400780c */ /* 0x040fe20003f64270 */
[--C-:B------:R-:W-:Y:S01]  /*12a40*/  FFMA.FTZ R179, R101, R0, -R12.reuse ;  /* 0x0000000065b37223 */ /* 0x100fe2000001080c */
[----:B------:R-:W-:Y:S01]  /*12a50*/  FMNMX.FTZ R10, R43, R20, !PT ;  /* 0x000000142b0a7209 */ /* 0x000fe20007810000 */
[----:B------:R2:W-:Y:S01]  /*12a60*/  MUFU.EX2 R2, R97 ;  /* 0x0000006100027308 */ /* 0x0005e20000000800 */
[----:B------:R-:W-:Y:S01]  /*12a70*/  FSEL R29, R29, -INF , P3 ;  /* 0xff8000001d1d7808 */ /* 0x000fe20001800000 */
[--C-:B------:R-:W-:Y:S01]  /*12a80*/  FFMA.FTZ R26, R103, R0, -R12.reuse ;  /* 0x00000000671a7223 */ /* 0x100fe2000001080c */
[----:B------:R-:W-:Y:S01]  /*12a90*/  FMNMX.FTZ R10, R25, R10, !PT ;  /* 0x0000000a190a7209 */ /* 0x000fe20007810000 */
[-CC-:B------:R-:W-:Y:S01]  /*12aa0*/  FFMA.FTZ R173, R99, R0.reuse, -R12.reuse ;  /* 0x0000000063ad7223 */ /* 0x180fe2000001080c */
[C---:B------:R-:W-:Y:S01]  /*12ab0*/  ISETP.GT.AND P3, PT, R4.reuse, 0x11, PT ;  /* 0x000000110400780c */ /* 0x040fe20003f64270 */
[--C-:B------:R-:W-:Y:S01]  /*12ac0*/  FFMA.FTZ R28, R95, R0, -R12.reuse ;  /* 0x000000005f1c7223 */ /* 0x100fe2000001080c */
[----:B------:R-:W-:Y:S01]  /*12ad0*/  FMNMX.FTZ R10, R29, R10, !PT ;  /* 0x0000000a1d0a7209 */ /* 0x000fe20007810000 */
        /* <DEDUP_REMOVED lines=11> */
[C---:B------:R-:W-:Y:S01]  /*12b90*/  ISETP.GT.AND P4, PT, R4.reuse, 0x20, PT ;  /* 0x000000200400780c */ /* 0x040fe20003f84270 */
[-CC-:B------:R-:W-:Y:S01]  /*12ba0*/  FFMA.FTZ R165, R9, R0.reuse, -R12.reuse ;  /* 0x0000000009a57223 */ /* 0x180fe2000001080c */
[----:B------:R-:W-:Y:S01]  /*12bb0*/  FSEL R37, R37, -INF , P3 ;  /* 0xff80000025257808 */ /* 0x000fe20001800000 */
[--C-:B------:R-:W-:Y:S01]  /*12bc0*/  FFMA.FTZ R167, R7, R0, -R12.reuse ;  /* 0x0000000007a77223 */ /* 0x100fe2000001080c */
[----:B------:R-:W-:Y:S01]  /*12bd0*/  FMNMX.FTZ R14, R93, R14, !PT ;  /* 0x0000000e5d0e7209 */ /* 0x000fe20007810000 */
[-CC-:B------:R-:W-:Y:S01]  /*12be0*/  FFMA.FTZ R183, R105, R0.reuse, -R12.reuse ;  /* 0x0000000069b77223 */ /* 0x180fe2000001080c */
[----:B------:R-:W-:Y:S01]  /*12bf0*/  ISETP.GT.AND P3, PT, R4, 0x21, PT ;  /* 0x000000210400780c */ /* 0x000fe20003f64270 */
[----:B------:R-:W3:Y:S01]  /*12c00*/  MUFU.EX2 R181, R181 ;  /* 0x000000b500b57308 */ /* 0x000ee20000000800 */
[----:B--2---:R-:W-:Y:S01]  /*12c10*/  FSEL R97, R40, -INF , P4 ;  /* 0xff80000028617808 */ /* 0x004fe20002000000 */
[--C-:B------:R-:W-:Y:S01]  /*12c20*/  FFMA.FTZ R6, R107, R0, -R12.reuse ;  /* 0x000000006b067223 */ /* 0x100fe2000001080c */
[----:B------:R-:W-:Y:S01]  /*12c30*/  FMNMX.FTZ R14, R37, R14, !PT ;  /* 0x0000000e250e7209 */ /* 0x000fe20007810000 */
[-CC-:B------:R-:W-:Y:S01]  /*12c40*/  FFMA.FTZ R177, R109, R0.reuse, -R12.reuse ;  /* 0x000000006db17223 */ /* 0x180fe2000001080c */
[C---:B------:R-:W-:Y:S01]  /*12c50*/  ISETP.GT.AND P4, PT, R4.reuse, 0x28, PT ;  /* 0x000000280400780c */ /* 0x040fe20003f84270 */
        /* <DEDUP_REMOVED lines=10> */
[----:B------:R-:W4:Y:S01]  /*12d00*/  MUFU.EX2 R6, R6 ;  /* 0x0000000600067308 */ /* 0x000f220000000800 */
[C---:B------:R-:W-:Y:S01]  /*12d10*/  ISETP.GT.AND P4, PT, R4.reuse, 0x30, PT ;  /* 0x000000300400780c */ /* 0x040fe20003f84270 */
        /* <DEDUP_REMOVED lines=11> */
[C---:B------:R-:W-:Y:S01]  /*12dd0*/  ISETP.GT.AND P4, PT, R4.reuse, 0x38, PT ;  /* 0x000000380400780c */ /* 0x040fe20003f84270 */
[--C-:B------:R-:W-:Y:S01]  /*12de0*/  FFMA.FTZ R38, R71, R0, -R12.reuse ;  /* 0x0000000047267223 */ /* 0x100fe2000001080c */
[----:B------:R-:W-:Y:S01]  /*12df0*/  FSEL R49, R49, -INF , P3 ;  /* 0xff80000031317808 */ /* 0x000fe20001800000 */
[----:B------:R-:W1:Y:S01]  /*12e00*/  MUFU.EX2 R177, R177 ;  /* 0x000000b100b17308 */ /* 0x000e620000000800 */
[----:B------:R-:W-:Y:S01]  /*12e10*/  FMNMX.FTZ R24, R103, R24, !PT ;  /* 0x0000001867187209 */ /* 0x000fe20007810000 */
[-CC-:B------:R-:W-:Y:S01]  /*12e20*/  FFMA.FTZ R40, R75, R0.reuse, -R12.reuse ;  /* 0x000000004b287223 */ /* 0x180fe2000001080c */
[----:B------:R-:W-:Y:S01]  /*12e30*/  ISETP.GT.AND P3, PT, R4, 0x39, PT ;  /* 0x000000390400780c */ /* 0x000fe20003f64270 */
[-CC-:B------:R-:W-:Y:S01]  /*12e40*/  FFMA.FTZ R42, R79, R0.reuse, -R12.reuse ;  /* 0x000000004f2a7223 */ /* 0x180fe2000001080c */
[----:B------:R-:W-:Y:S01]  /*12e50*/  FSEL R99, R52, -INF , P4 ;  /* 0xff80000034637808 */ /* 0x000fe20002000000 */
[----:B------:R-:W-:Y:S01]  /*12e60*/  FFMA.FTZ R44, R83, R0, -R12 ;  /* 0x00000000532c7223 */ /* 0x000fe2000001080c */
[----:B0-----:R-:W-:Y:S01]  /*12e70*/  FMNMX.FTZ R26, R49, R24, !PT ;  /* 0x00000018311a7209 */ /* 0x001fe20007810000 */
[----:B------:R0:W1:Y:S01]  /*12e80*/  MUFU.EX2 R10, R111 ;  /* 0x0000006f000a7308 */ /* 0x0000620000000800 */
[----:B------:R-:W-:-:S02]  /*12e90*/  ISETP.GT.AND P4, PT, R4, 0x40, PT ;  /* 0x000000400400780c */ /* 0x000fc40003f84270 */
[----:B------:R-:W-:Y:S02]  /*12ea0*/  CS2R R108, SRZ ;  /* 0x00000000006c7805 */ /* 0x000fe4000001ff00 */
[----:B------:R-:W-:Y:S02]  /*12eb0*/  FSEL R53, R53, -INF , P3 ;  /* 0xff80000035357808 */ /* 0x000fe40001800000 */
[----:B------:R-:W-:Y:S02]  /*12ec0*/  CS2R R106, SRZ ;  /* 0x00000000006a7805 */ /* 0x000fe4000001ff00 */
[----:B------:R-:W-:Y:S02]  /*12ed0*/  FMNMX.FTZ R26, R99, R26, !PT ;  /* 0x0000001a631a7209 */ /* 0x000fe40007810000 */
[----:B------:R-:W-:Y:S02]  /*12ee0*/  CS2R R104, SRZ ;  /* 0x0000000000687805 */ /* 0x000fe4000001ff00 */
[----:B------:R-:W-:Y:S01]  /*12ef0*/  ISETP.GT.AND P3, PT, R4, 0x41, PT ;  /* 0x000000410400780c */ /* 0x000fe20003f64270 */
[----:B------:R3:W-:Y:S01]  /*12f00*/  MUFU.EX2 R24, R28 ;  /* 0x0000001c00187308 */ /* 0x0007e20000000800 */
[----:B------:R-:W-:-:S02]  /*12f10*/  FSEL R95, R56, -INF , P4 ;  /* 0xff800000385f7808 */ /* 0x000fc40002000000 */
[----:B0-----:R-:W-:Y:S02]  /*12f20*/  CS2R R110, SRZ ;  /* 0x00000000006e7805 */ /* 0x001fe4000001ff00 */
[----:B------:R-:W-:Y:S02]  /*12f30*/  FMNMX.FTZ R26, R53, R26, !PT ;  /* 0x0000001a351a7209 */ /* 0x000fe40007810000 */
[C---:B------:R-:W-:Y:S02]  /*12f40*/  ISETP.GT.AND P4, PT, R4.reuse, 0x48, PT ;  /* 0x000000480400780c */ /* 0x040fe40003f84270 */
[----:B------:R-:W-:Y:S01]  /*12f50*/  FSEL R57, R57, -INF , P3 ;  /* 0xff80000039397808 */ /* 0x000fe20001800000 */
[----:B------:R-:W0:Y:S01]  /*12f60*/  MUFU.EX2 R179, R179 ;  /* 0x000000b300b37308 */ /* 0x000e220000000800 */
[----:B------:R-:W-:Y:S02]  /*12f70*/  FMNMX.FTZ R26, R95, R26, !PT ;  /* 0x0000001a5f1a7209 */ /* 0x000fe40007810000 */
[----:B------:R-:W-:-:S02]  /*12f80*/  ISETP.GT.AND P3, PT, R4, 0x49, PT ;  /* 0x000000490400780c */ /* 0x000fc40003f64270 */
[----:B------:R-:W-:Y:S02]  /*12f90*/  FSEL R91, R60, -INF , P4 ;  /* 0xff8000003c5b7808 */ /* 0x000fe40002000000 */
[----:B---3--:R-:W-:Y:S01]  /*12fa0*/  FMNMX.FTZ R28, R57, R26, !PT ;  /* 0x0000001a391c7209 */ /* 0x008fe20007810000 */
[----:B------:R-:W-:Y:S01]  /*12fb0*/  MUFU.EX2 R173, R173 ;  /* 0x000000ad00ad7308 */ /* 0x000fe20000000800 */
[C---:B------:R-:W-:Y:S02]  /*12fc0*/  ISETP.GT.AND P4, PT, R4.reuse, 0x50, PT ;  /* 0x000000500400780c */ /* 0x040fe40003f84270 */
[----:B------:R-:W-:Y:S02]  /*12fd0*/  FSEL R61, R61, -INF , P3 ;  /* 0xff8000003d3d7808 */ /* 0x000fe40001800000 */
[----:B------:R-:W-:Y:S02]  /*12fe0*/  FMNMX.FTZ R28, R91, R28, !PT ;  /* 0x0000001c5b1c7209 */ /* 0x000fe40007810000 */
[----:B------:R-:W-:Y:S01]  /*12ff0*/  ISETP.GT.AND P3, PT, R4, 0x51, PT ;  /* 0x000000510400780c */ /* 0x000fe20003f64270 */
[----:B------:R3:W-:Y:S01]  /*13000*/  MUFU.EX2 R26, R30 ;  /* 0x0000001e001a7308 */ /* 0x0007e20000000800 */
[----:B------:R-:W-:-:S02]  /*13010*/  FSEL R47, R64, -INF , P4 ;  /* 0xff800000402f7808 */ /* 0x000fc40002000000 */
[----:B------:R-:W-:Y:S02]  /*13020*/  FMNMX.FTZ R28, R61, R28, !PT ;  /* 0x0000001c3d1c7209 */ /* 0x000fe40007810000 */
[C---:B------:R-:W-:Y:S02]  /*13030*/  ISETP.GT.AND P4, PT, R4.reuse, 0x58, PT ;  /* 0x000000580400780c */ /* 0x040fe40003f84270 */
[----:B------:R-:W-:Y:S01]  /*13040*/  FSEL R65, R65, -INF , P3 ;  /* 0xff80000041417808 */ /* 0x000fe20001800000 */
[----:B------:R-:W-:Y:S01]  /*13050*/  MUFU.EX2 R175, R175 ;  /* 0x000000af00af7308 */ /* 0x000fe20000000800 */
[----:B------:R-:W-:Y:S02]  /*13060*/  FMNMX.FTZ R28, R47, R28, !PT ;  /* 0x0000001c2f1c7209 */ /* 0x000fe40007810000 */
[----:B------:R-:W-:Y:S02]  /*13070*/  ISETP.GT.AND P3, PT, R4, 0x59, PT ;  /* 0x000000590400780c */ /* 0x000fe40003f64270 */
[----:B------:R-:W-:-:S02]  /*13080*/  FSEL R39, R68, -INF , P4 ;  /* 0xff80000044277808 */ /* 0x000fc40002000000 */
        /* <DEDUP_REMOVED lines=27> */
[----:B------:R-:W-:Y:S01]  /*13240*/  FMNMX.FTZ R32, R55, R32, !PT ;  /* 0x0000002037207209 */ /* 0x000fe20007810000 */
[-CC-:B---3--:R-:W-:Y:S01]  /*13250*/  FFMA.FTZ R34, R63, R0.reuse, -R12.reuse ;  /* 0x000000003f227223 */ /* 0x188fe2000001080c */
[----:B------:R-:W-:Y:S01]  /*13260*/  ISETP.GT.AND P3, PT, R4, 0x79, PT ;  /* 0x000000790400780c */ /* 0x000fe20003f64270 */
[----:B------:R-:W-:Y:S01]  /*13270*/  FFMA.FTZ R12, R87, R0, -R12 ;  /* 0x00000000570c7223 */ /* 0x000fe2000001080c */
[----:B------:R-:W-:-:S02]  /*13280*/  FSEL R9, R84, -INF , P4 ;  /* 0xff80000054097808 */ /* 0x000fc40002000000 */
[----:B------:R-:W-:Y:S01]  /*13290*/  FMNMX.FTZ R4, R81, R32, !PT ;  /* 0x0000002051047209 */ /* 0x000fe20007810000 */
[----:B------:R-:W-:Y:S01]  /*132a0*/  MUFU.EX2 R34, R34 ;  /* 0x0000002200227308 */ /* 0x000fe20000000800 */
[----:B------:R-:W-:Y:S02]  /*132b0*/  FSEL R85, R85, -INF , P3 ;  /* 0xff80000055557808 */ /* 0x000fe40001800000 */
[----:B------:R-:W-:-:S04]  /*132c0*/  FMNMX.FTZ R4, R9, R4, !PT ;  /* 0x0000000409047209 */ /* 0x000fc80007810000 */
[----:B------:R-:W-:Y:S01]  /*132d0*/  FMNMX.FTZ R4, R85, R4, !PT ;  /* 0x0000000455047209 */ /* 0x000fe20007810000 */
[----:B------:R-:W-:Y:S04]  /*132e0*/  MUFU.EX2 R32, R59 ;  /* 0x0000003b00207308 */ /* 0x000fe80000000800 */
[----:B------:R-:W3:Y:S04]  /*132f0*/  SHFL.BFLY PT, R7, R4, 0x2, 0x1f ;  /* 0x0c401f0004077f89 */ /* 0x000ee800000e0000 */
[----:B------:R-:W-:Y:S08]  /*13300*/  MUFU.EX2 R161, R161 ;  /* 0x000000a100a17308 */ /* 0x000ff00000000800 */
[----:B------:R-:W-:Y:S08]  /*13310*/  MUFU.EX2 R36, R36 ;  /* 0x0000002400247308 */ /* 0x000ff00000000800 */
[----:B------:R-:W-:Y:S01]  /*13320*/  MUFU.EX2 R163, R163 ;  /* 0x000000a300a37308 */ /* 0x000fe20000000800 */
[----:B---3--:R-:W-:-:S07]  /*13330*/  FMNMX.FTZ R7, R4, R7, !PT ;  /* 0x0000000704077209 */ /* 0x008fce0007810000 */
[----:B------:R-:W-:Y:S01]  /*13340*/  MUFU.EX2 R38, R38 ;  /* 0x0000002600267308 */ /* 0x000fe20000000800 */
[----:B------:R-:W3:Y:S07]  /*13350*/  SHFL.BFLY PT, R4, R7, 0x1, 0x1f ;  /* 0x0c201f0007047f89 */ /* 0x000eee00000e0000 */
[----:B------:R-:W-:Y:S08]  /*13360*/  MUFU.EX2 R157, R157 ;  /* 0x0000009d009d7308 */ /* 0x000ff00000000800 */
[----:B------:R-:W-:Y:S08]  /*13370*/  MUFU.EX2 R40, R40 ;  /* 0x0000002800287308 */ /* 0x000ff00000000800 */
[----:B------:R-:W-:Y:S01]  /*13380*/  MUFU.EX2 R159, R159 ;  /* 0x0000009f009f7308 */ /* 0x000fe20000000800 */
[----:B---3--:R-:W-:-:S04]  /*13390*/  FMNMX.FTZ R4, R7, R4, !PT ;  /* 0x0000000407047209 */ /* 0x008fc80007810000 */
[C---:B------:R-:W-:Y:S01]  /*133a0*/  FSETP.NEU.FTZ.AND P3, PT, R4.reuse, -INF , PT ;  /* 0xff8000000400780b */ /* 0x040fe20003f7d000 */
[----:B------:R-:W-:Y:S02]  /*133b0*/  FMUL.FTZ R46, R4, R0 ;  /* 0x00000000042e7220 */ /* 0x000fe40000410000 */
[----:B------:R-:W-:Y:S03]  /*133c0*/  MUFU.EX2 R42, R42 ;  /* 0x0000002a002a7308 */ /* 0x000fe60000000800 */
[----:B------:R-:W-:-:S05]  /*133d0*/  FSEL R46, R46, RZ, P3 ;  /* 0x000000ff2e2e7208 */ /* 0x000fca0001800000 */
[-CC-:B------:R-:W-:Y:S01]  /*133e0*/  FFMA.FTZ R180, R43, R0.reuse, -R46.reuse ;  /* 0x000000002bb47223 */ /* 0x180fe2000001082e */
[-C--:B------:R-:W-:Y:S01]  /*133f0*/  FFMA.FTZ R7, R20, R0.reuse, -R46 ;  /* 0x0000000014077223 */ /* 0x080fe2000001082e */
[----:B------:R-:W-:Y:S01]  /*13400*/  FADD.FTZ R20, R181, R2 ;  /* 0x00000002b5147221 */ /* 0x000fe20000010000 */
[-CC-:B------:R-:W-:Y:S01]  /*13410*/  FFMA.FTZ R182, R25, R0.reuse, -R46.reuse ;  /* 0x0000000019b67223 */ /* 0x180fe2000001082e */
[-CC-:B------:R-:W-:Y:S01]  /*13420*/  FFMA.FTZ R15, R29, R0.reuse, -R46.reuse ;  /* 0x000000001d0f7223 */ /* 0x180fe2000001082e */
[-C--:B------:R-:W-:Y:S01]  /*13430*/  FFMA.FTZ R176, R89, R0.reuse, -R46 ;  /* 0x0000000059b07223 */ /* 0x080fe2000001082e */
[----:B------:R-:W-:Y:S01]  /*13440*/  MUFU.EX2 R180, R180 ;  /* 0x000000b400b47308 */ /* 0x000fe20000000800 */
[----:B--2---:R-:W-:Y:S01]  /*13450*/  FADD.FTZ R11, R183, R20 ;  /* 0x00000014b70b7221 */ /* 0x004fe20000010000 */
[-CC-:B------:R-:W-:Y:S01]  /*13460*/  FFMA.FTZ R27, R41, R0.reuse, -R46.reuse ;  /* 0x00000000291b7223 */ /* 0x180fe2000001082e */
[-CC-:B------:R-:W-:Y:S01]  /*13470*/  FFMA.FTZ R21, R33, R0.reuse, -R46.reuse ;  /* 0x0000000021157223 */ /* 0x180fe2000001082e */
[----:B------:R-:W2:Y:S01]  /*13480*/  @P2 LDC R41, c[0x0][0x44c] ;  /* 0x00011300ff292b82 */ /* 0x000ea20000000800 */
[----:B----4-:R-:W-:Y:S01]  /*13490*/  FADD.FTZ R20, R6, R11 ;  /* 0x0000000b06147221 */ /* 0x010fe20000010000 */
[-CC-:B------:R-:W-:Y:S01]  /*134a0*/  FFMA.FTZ R178, R93, R0.reuse, -R46.reuse ;  /* 0x000000005db27223 */ /* 0x180fe2000001082e */
[-C--:B------:R-:W-:Y:S01]  /*134b0*/  FFMA.FTZ R25, R37, R0.reuse, -R46 ;  /* 0x0000000025197223 */ /* 0x080fe2000001082e */
[----:B------:R-:W3:Y:S01]  /*134c0*/  MUFU.EX2 R7, R7 ;  /* 0x0000000700077308 */ /* 0x000ee20000000800 */
[----:B-1----:R-:W-:Y:S01]  /*134d0*/  FADD.FTZ R11, R177, R20 ;  /* 0x00000014b10b7221 */ /* 0x002fe20000010000 */
[-CC-:B------:R-:W-:Y:S01]  /*134e0*/  FFMA.FTZ R172, R97, R0.reuse, -R46.reuse ;  /* 0x0000000061ac7223 */ /* 0x180fe2000001082e */
[-CC-:B------:R-:W-:Y:S01]  /*134f0*/  FFMA.FTZ R174, R101, R0.reuse, -R46.reuse ;  /* 0x0000000065ae7223 */ /* 0x180fe2000001082e */
[-CC-:B------:R-:W-:Y:S01]  /*13500*/  FFMA.FTZ R29, R45, R0.reuse, -R46.reuse ;  /* 0x000000002d1d7223 */ /* 0x180fe2000001082e */
[----:B------:R-:W-:Y:S01]  /*13510*/  FADD.FTZ R20, R10, R11 ;  /* 0x0000000b0a147221 */ /* 0x000fe20000010000 */
[-C--:B------:R-:W-:Y:S01]  /*13520*/  FFMA.FTZ R168, R103, R0.reuse, -R46 ;  /* 0x0000000067a87223 */ /* 0x080fe2000001082e */
[----:B------:R-:W-:Y:S01]  /*13530*/  IMAD.MOV.U32 R43, RZ, RZ, R200 ;  /* 0x000000ffff2b7224 */ /* 0x000fe200078e00c8 */
[----:B------:R-:W1:Y:S01]  /*13540*/  MUFU.EX2 R182, R182 ;  /* 0x000000b600b67308 */ /* 0x000e620000000800 */
[----:B0-----:R-:W-:Y:S01]  /*13550*/  FADD.FTZ R37, R179, R20 ;  /* 0x00000014b3257221 */ /* 0x001fe20000010000 */
[-CC-:B------:R-:W-:Y:S01]  /*13560*/  FFMA.FTZ R31, R49, R0.reuse, -R46.reuse ;  /* 0x00000000311f7223 */ /* 0x180fe2000001082e */
[-CC-:B------:R-:W-:Y:S01]  /*13570*/  FFMA.FTZ R170, R99, R0.reuse, -R46.reuse ;  /* 0x0000000063aa7223 */ /* 0x180fe2000001082e */
[-CC-:B------:R-:W-:Y:S01]  /*13580*/  FFMA.FTZ R33, R53, R0.reuse, -R46.reuse ;  /* 0x0000000035217223 */ /* 0x180fe2000001082e */
[----:B------:R-:W-:Y:S01]  /*13590*/  FADD.FTZ R48, R14, R37 ;  /* 0x000000250e307221 */ /* 0x000fe20000010000 */
[-CC-:B------:R-:W-:Y:S01]  /*135a0*/  FFMA.FTZ R164, R95, R0.reuse, -R46.reuse ;  /* 0x000000005fa47223 */ /* 0x180fe2000001082e */
[-C--:B------:R-:W-:Y:S01]  /*135b0*/  FFMA.FTZ R35, R57, R0.reuse, -R46 ;  /* 0x0000000039237223 */ /* 0x080fe2000001082e */
[----:B------:R-:W0:Y:S01]  /*135c0*/  MUFU.EX2 R15, R15 ;  /* 0x0000000f000f7308 */ /* 0x000e220000000800 */
[----:B---3--:R-:W-:Y:S01]  /*135d0*/  FADD.FTZ R11, R180, R7 ;  /* 0x00000007b40b7221 */ /* 0x008fe20000010000 */
[----:B------:R-:W-:Y:S01]  /*135e0*/  FADD.FTZ R37, R173, R48 ;  /* 0x00000030ad257221 */ /* 0x000fe20000010000 */
[----:B------:R-:W-:Y:S01]  /*135f0*/  FFMA.FTZ R166, R91, R0, -R46 ;  /* 0x000000005ba67223 */ /* 0x000fe2000001082e */
[----:B--2---:R-:W-:-:S04]  /*13600*/  @P2 IMAD.HI.U32 R41, R200, R41, RZ ;  /* 0x00000029c8292227 */ /* 0x004fc800078e00ff */
[-CC-:B------:R-:W-:Y:S01]  /*13610*/  FFMA.FTZ R61, R61, R0.reuse, -R46.reuse ;  /* 0x000000003d3d7223 */ /* 0x180fe2000001082e */
[----:B------:R-:W-:Y:S01]  /*13620*/  FADD.FTZ R48, R24, R37 ;  /* 0x0000002518307221 */ /* 0x000fe20000010000 */
[----:B------:R-:W-:Y:S01]  /*13630*/  FFMA.FTZ R160, R47, R0, -R46 ;  /* 0x000000002fa07223 */ /* 0x000fe2000001082e */
[----:B------:R-:W2:Y:S01]  /*13640*/  MUFU.EX2 R176, R176 ;  /* 0x000000b000b07308 */ /* 0x000ea20000000800 */
[----:B-1----:R-:W-:Y:S01]  /*13650*/  FADD.FTZ R20, R182, R11 ;  /* 0x0000000bb6147221 */ /* 0x002fe20000010000 */
[----:B------:R-:W-:Y:S01]  /*13660*/  FADD.FTZ R37, R175, R48 ;  /* 0x00000030af257221 */ /* 0x000fe20000010000 */
[----:B------:R-:W-:Y:S01]  /*13670*/  @P2 SHF.R.U32.HI R43, RZ, R50, R41 ;  /* 0x00000032ff2b2219 */ /* 0x000fe20000011629 */
[----:B------:R-:W-:Y:S01]  /*13680*/  FFMA.FTZ R39, R39, R0, -R46 ;  /* 0x0000000027277223 */ /* 0x000fe2000001082e */
[----:B------:R-:W-:Y:S01]  /*13690*/  F2FP.F16.F32.PACK_AB R181, R2, R181 ;  /* 0x000000b502b5723e */ /* 0x000fe200000000ff */
[----:B------:R-:W-:Y:S01]  /*136a0*/  FADD.FTZ R48, R26, R37 ;  /* 0x000000251a307221 */ /* 0x000fe20000010000 */
[----:B------:R-:W-:Y:S01]  /*136b0*/  IADD3 R45, R43, R202, -R201 ;  /* 0x000000ca2b2d7210 */ /* 0x000fe20007ffe8c9 */
[----:B------:R-:W1:Y:S01]  /*136c0*/  MUFU.EX2 R21, R21 ;  /* 0x0000001500157308 */ /* 0x000e620000000800 */
[----:B0-----:R-:W-:Y:S01]  /*136d0*/  FADD.FTZ R11, R15, R20 ;  /* 0x000000140f0b7221 */ /* 0x001fe20000010000 */
[----:B------:R-:W-:Y:S01]  /*136e0*/  FADD.FTZ R41, R169, R48 ;  /* 0x00000030a9297221 */ /* 0x000fe20000010000 */
[-CC-:B------:R-:W-:Y:S01]  /*136f0*/  FFMA.FTZ R37, R65, R0.reuse, -R46.reuse ;  /* 0x0000000041257223 */ /* 0x180fe2000001082e */
[----:B------:R-:W-:Y:S01]  /*13700*/  F2FP.F16.F32.PACK_AB R183, R6, R183 ;  /* 0x000000b706b7723e */ /* 0x000fe200000000ff */
[-CC-:B------:R-:W-:Y:S01]  /*13710*/  FFMA.FTZ R69, R69, R0.reuse, -R46.reuse ;  /* 0x0000000045457223 */ /* 0x180fe2000001082e */
[----:B------:R-:W-:Y:S01]  /*13720*/  FADD.FTZ R48, R28, R41 ;  /* 0x000000291c307221 */ /* 0x000fe20000010000 */
[-C--:B------:R-:W-:Y:S01]  /*13730*/  FFMA.FTZ R51, R51, R0.reuse, -R46 ;  /* 0x0000000033337223 */ /* 0x080fe2000001082e */
[----:B------:R-:W0:Y:S01]  /*13740*/  MUFU.EX2 R178, R178 ;  /* 0x000000b200b27308 */ /* 0x000e220000000800 */
[----:B--2---:R-:W-:Y:S01]  /*13750*/  FADD.FTZ R20, R176, R11 ;  /* 0x0000000bb0147221 */ /* 0x004fe20000010000 */
[----:B------:R-:W-:Y:S01]  /*13760*/  FADD.FTZ R41, R171, R48 ;  /* 0x00000030ab297221 */ /* 0x000fe20000010000 */
[-CC-:B------:R-:W-:Y:S01]  /*13770*/  FFMA.FTZ R73, R73, R0.reuse, -R46.reuse ;  /* 0x0000000049497223 */ /* 0x180fe2000001082e */
[-CC-:B------:R-:W-:Y:S01]  /*13780*/  FFMA.FTZ R13, R13, R0.reuse, -R46.reuse ;  /* 0x000000000d0d7223 */ /* 0x180fe2000001082e */
[-CC-:B------:R-:W-:Y:S01]  /*13790*/  FFMA.FTZ R77, R77, R0.reuse, -R46.reuse ;  /* 0x000000004d4d7223 */ /* 0x180fe2000001082e */
[----:B------:R-:W-:Y:S01]  /*137a0*/  FADD.FTZ R48, R30, R41 ;  /* 0x000000291e307221 */ /* 0x000fe20000010000 */
[-C--:B------:R-:W-:Y:S01]  /*137b0*/  FFMA.FTZ R55, R55, R0.reuse, -R46 ;  /* 0x0000000037377223 */ /* 0x080fe2000001082e */
[----:B------:R-:W2:Y:S01]  /*137c0*/  MUFU.EX2 R25, R25 ;  /* 0x0000001900197308 */ /* 0x000ea20000000800 */
[----:B-1----:R-:W-:Y:S01]  /*137d0*/  FADD.FTZ R11, R21, R20 ;  /* 0x00000014150b7221 */ /* 0x002fe20000010000 */
[----:B------:R-:W-:Y:S01]  /*137e0*/  FADD.FTZ R41, R165, R48 ;  /* 0x00000030a5297221 */ /* 0x000fe20000010000 */
[-CC-:B------:R-:W-:Y:S01]  /*137f0*/  FFMA.FTZ R81, R81, R0.reuse, -R46.reuse ;  /* 0x0000000051517223 */ /* 0x180fe2000001082e */
[-CC-:B------:R-:W-:Y:S01]  /*13800*/  FFMA.FTZ R9, R9, R0.reuse, -R46.reuse ;  /* 0x0000000009097223 */ /* 0x180fe2000001082e */
[----:B------:R-:W-:Y:S01]  /*13810*/  FFMA.FTZ R46, R85, R0, -R46 ;  /* 0x00000000552e7223 */ /* 0x000fe2000001082e */
[----:B------:R-:W-:Y:S01]  /*13820*/  FADD.FTZ R48, R32, R41 ;  /* 0x0000002920307221 */ /* 0x000fe20000010000 */
[----:B------:R-:W-:Y:S01]  /*13830*/  F2FP.F16.F32.PACK_AB R180, R7, R180 ;  /* 0x000000b407b4723e */ /* 0x000fe200000000ff */
[----:B------:R-:W1:Y:S01]  /*13840*/  MUFU.EX2 R172, R172 ;  /* 0x000000ac00ac7308 */ /* 0x000e620000000800 */
[----:B0-----:R-:W-:Y:S01]  /*13850*/  FADD.FTZ R20, R178, R11 ;  /* 0x0000000bb2147221 */ /* 0x001fe20000010000 */
[----:B------:R-:W-:Y:S01]  /*13860*/  FADD.FTZ R41, R167, R48 ;  /* 0x00000030a7297221 */ /* 0x000fe20000010000 */
[----:B------:R-:W-:-:S02]  /*13870*/  SHF.R.S32.HI R50, RZ, 0x1f, R45 ;  /* 0x0000001fff327819 */ /* 0x000fc4000001142d */
[----:B------:R-:W-:Y:S02]  /*13880*/  CS2R R102, SRZ ;  /* 0x0000000000667805 */ /* 0x000fe4000001ff00 */
[----:B------:R-:W-:Y:S01]  /*13890*/  F2FP.F16.F32.PACK_AB R179, R14, R179 ;  /* 0x000000b30eb3723e */ /* 0x000fe200000000ff */
[----:B------:R-:W-:Y:S01]  /*138a0*/  FADD.FTZ R48, R34, R41 ;  /* 0x0000002922307221 */ /* 0x000fe20000010000 */
[----:B------:R-:W-:Y:S01]  /*138b0*/  F2FP.F16.F32.PACK_AB R177, R10, R177 ;  /* 0x000000b10ab1723e */ /* 0x000fe200000000ff */
[----:B------:R-:W0:Y:S01]  /*138c0*/  MUFU.EX2 R27, R27 ;  /* 0x0000001b001b7308 */ /* 0x000e220000000800 */
[----:B--2---:R-:W-:Y:S01]  /*138d0*/  FADD.FTZ R11, R25, R20 ;  /* 0x00000014190b7221 */ /* 0x004fe20000010000 */
[----:B------:R-:W-:Y:S01]  /*138e0*/  FADD.FTZ R43, R161, R48 ;  /* 0x00000030a12b7221 */ /* 0x000fe20000010000 */
[----:B------:R-:W-:Y:S02]  /*138f0*/  F2FP.F16.F32.PACK_AB R173, R24, R173 ;  /* 0x000000ad18ad723e */ /* 0x000fe400000000ff */
[----:B------:R-:W-:-:S02]  /*13900*/  CS2R R100, SRZ ;  /* 0x0000000000647805 */ /* 0x000fc4000001ff00 */
[----:B------:R-:W-:Y:S02]  /*13910*/  F2FP.F16.F32.PACK_AB R175, R26, R175 ;  /* 0x000000af1aaf723e */ /* 0x000fe400000000ff */
[----:B------:R-:W-:Y:S02]  /*13920*/  CS2R R98, SRZ ;  /* 0x0000000000627805 */ /* 0x000fe4000001ff00 */
[----:B------:R-:W-:Y:S01]  /*13930*/  F2FP.F16.F32.PACK_AB R169, R28, R169 ;  /* 0x000000a91ca9723e */ /* 0x000fe200000000ff */
[----:B------:R-:W2:Y:S01]  /*13940*/  MUFU.EX2 R174, R174 ;  /* 0x000000ae00ae7308 */ /* 0x000ea20000000800 */
[----:B-1----:R-:W-:Y:S01]  /*13950*/  FADD.FTZ R20, R172, R11 ;  /* 0x0000000bac147221 */ /* 0x002fe20000010000 */
[----:B------:R-:W-:Y:S02]  /*13960*/  F2FP.F16.F32.PACK_AB R171, R30, R171 ;  /* 0x000000ab1eab723e */ /* 0x000fe400000000ff */
[----:B------:R-:W-:Y:S02]  /*13970*/  CS2R R96, SRZ ;  /* 0x0000000000607805 */ /* 0x000fe4000001ff00 */
[----:B------:R-:W-:-:S02]  /*13980*/  F2FP.F16.F32.PACK_AB R165, R32, R165 ;  /* 0x000000a520a5723e */ /* 0x000fc400000000ff */
[----:B------:R-:W-:Y:S02]  /*13990*/  CS2R R94, SRZ ;  /* 0x00000000005e7805 */ /* 0x000fe4000001ff00 */
[----:B------:R-:W-:Y:S02]  /*139a0*/  F2FP.F16.F32.PACK_AB R167, R34, R167 ;  /* 0x000000a722a7723e */ /* 0x000fe400000000ff */
[----:B------:R-:W-:Y:S01]  /*139b0*/  CS2R R92, SRZ ;  /* 0x00000000005c7805 */ /* 0x000fe2000001ff00 */
[----:B------:R-:W1:Y:S01]  /*139c0*/  MUFU.EX2 R29, R29 ;  /* 0x0000001d001d7308 */ /* 0x000e620000000800 */
[----:B0-----:R-:W-:Y:S01]  /*139d0*/  FADD.FTZ R11, R27, R20 ;  /* 0x000000141b0b7221 */ /* 0x001fe20000010000 */
[----:B------:R-:W-:Y:S02]  /*139e0*/  F2FP.F16.F32.PACK_AB R161, R36, R161 ;  /* 0x000000a124a1723e */ /* 0x000fe400000000ff */
[----:B------:R-:W-:Y:S02]  /*139f0*/  CS2R R90, SRZ ;  /* 0x00000000005a7805 */ /* 0x000fe4000001ff00 */
[----:B------:R-:W-:-:S02]  /*13a00*/  F2FP.F16.F32.PACK_AB R182, R15, R182 ;  /* 0x000000b60fb6723e */ /* 0x000fc400000000ff */
[----:B------:R-:W-:Y:S02]  /*13a10*/  CS2R R88, SRZ ;  /* 0x0000000000587805 */ /* 0x000fe4000001ff00 */
[----:B------:R-:W-:Y:S01]  /*13a20*/  F2FP.F16.F32.PACK_AB R176, R21, R176 ;  /* 0x000000b015b0723e */ /* 0x000fe200000000ff */
[----:B------:R-:W0:Y:S01]  /*13a30*/  MUFU.EX2 R168, R168 ;  /* 0x000000a800a87308 */ /* 0x000e220000000800 */
[----:B--2---:R-:W-:Y:S01]  /*13a40*/  FADD.FTZ R20, R174, R11 ;  /* 0x0000000bae147221 */ /* 0x004fe20000010000 */
[----:B------:R-:W-:Y:S02]  /*13a50*/  F2FP.F16.F32.PACK_AB R178, R25, R178 ;  /* 0x000000b219b2723e */ /* 0x000fe400000000ff */
[----:B------:R-:W-:-:S04]  /*13a60*/  F2FP.F16.F32.PACK_AB R172, R27, R172 ;  /* 0x000000ac1bac723e */ /* 0x000fc800000000ff */
        /* <DEDUP_REMOVED lines=10> */
[----:B------:R-:W-:-:S04]  /*13b10*/  LEA.HI R11, R50, R45, RZ, 0x7 ;  /* 0x0000002d320b7211 */ /* 0x000fc800078f38ff */
[----:B------:R-:W-:Y:S02]  /*13b20*/  SHF.R.S32.HI R11, RZ, 0x7, R11 ;  /* 0x00000007ff0b7819 */ /* 0x000fe4000001140b */
[----:B------:R-:W1:Y:S01]  /*13b30*/  MUFU.EX2 R35, R35 ;  /* 0x0000002300237308 */ /* 0x000e620000000800 */
[C---:B0-----:R-:W-:Y:S01]  /*13b40*/  FADD.FTZ R41, R33.reuse, R20 ;  /* 0x0000001421297221 */ /* 0x041fe20000010000 */
[----:B------:R-:W-:Y:S01]  /*13b50*/  FADD.FTZ R20, R36, R43 ;  /* 0x0000002b24147221 */ /* 0x000fe20000010000 */
[----:B------:R-:W-:Y:S02]  /*13b60*/  VIMNMX R14, RZ, R11, !PT ;  /* 0x0000000bff0e7248 */ /* 0x000fe40007fe0100 */
[----:B------:R-:W-:Y:S01]  /*13b70*/  F2FP.F16.F32.PACK_AB R170, R33, R170 ;  /* 0x000000aa21aa723e */ /* 0x000fe200000000ff */
[----:B------:R-:W-:Y:S01]  /*13b80*/  FADD.FTZ R43, R163, R20 ;  /* 0x00000014a32b7221 */ /* 0x000fe20000010000 */
[----:B------:R-:W-:Y:S01]  /*13b90*/  F2FP.F16.F32.PACK_AB R163, R38, R163 ;  /* 0x000000a326a3723e */ /* 0x000fe200000000ff */
[----:B------:R-:W0:Y:S01]  /*13ba0*/  MUFU.EX2 R166, R166 ;  /* 0x000000a600a67308 */ /* 0x000e220000000800 */
[----:B--2---:R-:W-:Y:S01]  /*13bb0*/  FADD.FTZ R2, R164, R41 ;  /* 0x00000029a4027221 */ /* 0x004fe20000010000 */
[----:B------:R-:W-:-:S04]  /*13bc0*/  FADD.FTZ R6, R38, R43 ;  /* 0x0000002b26067221 */ /* 0x000fc80000010000 */
[----:B------:R-:W-:Y:S01]  /*13bd0*/  FADD.FTZ R43, R157, R6 ;  /* 0x000000069d2b7221 */ /* 0x000fe20000010000 */
[C---:B------:R-:W-:Y:S01]  /*13be0*/  F2FP.F16.F32.PACK_AB R157, R40.reuse, R157 ;  /* 0x0000009d289d723e */ /* 0x040fe200000000ff */
[----:B------:R-:W2:Y:S01]  /*13bf0*/  MUFU.EX2 R3, R61 ;  /* 0x0000003d00037308 */ /* 0x000ea20000000800 */
[C---:B-1----:R-:W-:Y:S01]  /*13c00*/  FADD.FTZ R41, R35.reuse, R2 ;  /* 0x0000000223297221 */ /* 0x042fe20000010000 */
[----:B------:R-:W-:Y:S01]  /*13c10*/  FADD.FTZ R6, R40, R43 ;  /* 0x0000002b28067221 */ /* 0x000fe20000010000 */
[----:B------:R-:W-:-:S05]  /*13c20*/  F2FP.F16.F32.PACK_AB R164, R35, R164 ;  /* 0x000000a423a4723e */ /* 0x000fca00000000ff */
[----:B------:R-:W1:Y:S01]  /*13c30*/  MUFU.EX2 R160, R160 ;  /* 0x000000a000a07308 */ /* 0x000e620000000800 */
[----:B0-----:R-:W-:-:S07]  /*13c40*/  FADD.FTZ R2, R166, R41 ;  /* 0x00000029a6027221 */ /* 0x001fce0000010000 */
[----:B------:R-:W0:Y:S01]  /*13c50*/  MUFU.EX2 R37, R37 ;  /* 0x0000002500257308 */ /* 0x000e220000000800 */
[C---:B--2---:R-:W-:Y:S01]  /*13c60*/  FADD.FTZ R41, R3.reuse, R2 ;  /* 0x0000000203297221 */ /* 0x044fe20000010000 */
[----:B------:R-:W-:Y:S02]  /*13c70*/  F2FP.F16.F32.PACK_AB R166, R3, R166 ;  /* 0x000000a603a6723e */ /* 0x000fe400000000ff */
[----:B------:R-:W-:-:S04]  /*13c80*/  MOV R3, 0x3f800000 ;  /* 0x3f80000000037802 */ /* 0x000fc80000000f00 */
[----:B------:R-:W2:Y:S01]  /*13c90*/  MUFU.EX2 R39, R39 ;  /* 0x0000002700277308 */ /* 0x000ea20000000800 */
[----:B-1----:R-:W-:Y:S01]  /*13ca0*/  FADD.FTZ R2, R160, R41 ;  /* 0x00000029a0027221 */ /* 0x002fe20000010000 */
[----:B------:R-:W-:Y:S01]  /*13cb0*/  FADD.FTZ R41, R159, R6 ;  /* 0x000000069f297221 */ /* 0x000fe20000010000 */
[----:B------:R-:W-:-:S03]  /*13cc0*/  F2FP.F16.F32.PACK_AB R159, R42, R159 ;  /* 0x0000009f2a9f723e */ /* 0x000fc600000000ff */
[----:B------:R-:W-:Y:S02]  /*13cd0*/  FADD.FTZ R6, R42, R41 ;  /* 0x000000292a067221 */ /* 0x000fe40000010000 */
        /* <DEDUP_REMOVED lines=25> */
[----:B------:R-:W-:-:S06]  /*13e70*/  IMAD.MOV.U32 R2, RZ, RZ, 0x3f800000 ;  /* 0x3f800000ff027424 */ /* 0x000fcc00078e00ff */
[----:B------:R-:W0:Y:S01]  /*13e80*/  MUFU.EX2 R44, R44 ;  /* 0x0000002c002c7308 */ /* 0x000e220000000800 */
[----:B--2---:R-:W-:Y:S01]  /*13e90*/  F2FP.F16.F32.PACK_AB R154, R46, R9 ;  /* 0x000000092e9a723e */ /* 0x004fe200000000ff */
[----:B------:R-:W-:Y:S02]  /*13ea0*/  VIADD R9, R146, 0xfffffffe ;  /* 0xfffffffe92097836 */ /* 0x000fe40000000000 */
[----:B------:R-:W-:Y:S01]  /*13eb0*/  FADD.FTZ R7, R46, R7 ;  /* 0x000000072e077221 */ /* 0x000fe20000010000 */
[----:B------:R-:W-:Y:S02]  /*13ec0*/  CS2R R146, SRZ ;  /* 0x0000000000927805 */ /* 0x000fe4000001ff00 */
[----:B------:R-:W-:Y:S01]  /*13ed0*/  ISETP.GE.AND P3, PT, R9, R14, PT ;  /* 0x0000000e0900720c */ /* 0x000fe20003f66270 */
[----:B------:R-:W2:Y:S01]  /*13ee0*/  MUFU.EX2 R155, R155 ;  /* 0x0000009b009b7308 */ /* 0x000ea20000000800 */
[----:B-1----:R-:W-:-:S07]  /*13ef0*/  FADD.FTZ R43, R153, R6 ;  /* 0x00000006992b7221 */ /* 0x002fce0000010000 */
[----:B------:R-:W1:Y:S01]  /*13f00*/  MUFU.EX2 R12, R12 ;  /* 0x0000000c000c7308 */ /* 0x000e620000000800 */
[C---:B0-----:R-:W-:Y:S01]  /*13f10*/  FADD.FTZ R6, R44.reuse, R43 ;  /* 0x0000002b2c067221 */ /* 0x041fe20000010000 */
[----:B------:R-:W-:-:S03]  /*13f20*/  F2FP.F16.F32.PACK_AB R153, R44, R153 ;  /* 0x000000992c99723e */ /* 0x000fc600000000ff */
[----:B--2---:R-:W-:-:S04]  /*13f30*/  FADD.FTZ R43, R155, R6 ;  /* 0x000000069b2b7221 */ /* 0x004fc80000010000 */
[C---:B-1----:R-:W-:Y:S01]  /*13f40*/  FADD.FTZ R6, R12.reuse, R43 ;  /* 0x0000002b0c067221 */ /* 0x042fe20000010000 */
[----:B------:R-:W-:Y:S01]  /*13f50*/  F2FP.F16.F32.PACK_AB R155, R12, R155 ;  /* 0x0000009b0c9b723e */ /* 0x000fe200000000ff */
[----:B------:R-:W-:Y:S06]  /*13f60*/  @!P3 BRA `(.L_x_2875) ;  /* 0x0000002c00acb947 */ /* 0x000fec0003800000 */
[----:B------:R-:W-:Y:S01]  /*13f70*/  BSSY B1, `(.L_x_2875) ;  /* 0x00002ea000017945 */ /* 0x000fe20003800000 */
[----:B------:R-:W-:Y:S01]  /*13f80*/  IMAD.MOV.U32 R11, RZ, RZ, R5 ;  /* 0x000000ffff0b7224 */ /* 0x000fe200078e0005 */
[----:B------:R-:W-:Y:S01]  /*13f90*/  MOV R21, R185 ;  /* 0x000000b900157202 */ /* 0x000fe20000000f00 */
[----:B------:R-:W-:Y:S02]  /*13fa0*/  IMAD.MOV.U32 R10, RZ, RZ, R4 ;  /* 0x000000ffff0a7224 */ /* 0x000fe400078e0004 */
[----:B------:R-:W-:Y:S02]  /*13fb0*/  IMAD.MOV.U32 R20, RZ, RZ, R188 ;  /* 0x000000ffff147224 */ /* 0x000fe400078e00bc */
[----:B------:R-:W-:Y:S02]  /*13fc0*/  IMAD.MOV.U32 R2, RZ, RZ, 0x3f800000 ;  /* 0x3f800000ff027424 */ /* 0x000fe400078e00ff */
[----:B------:R-:W-:-:S07]  /*13fd0*/  IMAD.MOV.U32 R151, RZ, RZ, RZ ;  /* 0x000000ffff977224 */ /* 0x000fce00078e00ff */
.L_x_2886:
[----:B------:R-:W-:-:S05]  /*13fe0*/  VIADD R0, R21, 0x1 ;  /* 0x0000000115007836 */ /* 0x000fca0000000000 */
[----:B------:R-:W-:-:S04]  /*13ff0*/  ISETP.NE.AND P3, PT, R0, 0x2, PT ;  /* 0x000000020000780c */ /* 0x000fc80003f65270 */
[----:B------:R-:W-:Y:S02]  /*14000*/  SEL R5, RZ, 0x1, P3 ;  /* 0x00000001ff057807 */ /* 0x000fe40001800000 */
[----:B------:R-:W-:Y:S02]  /*14010*/  SEL R185, R0, RZ, P3 ;  /* 0x000000ff00b97207 */ /* 0x000fe40001800000 */
[----:B------:R-:W-:Y:S01]  /*14020*/  LOP3.LUT R188, R20, R5, RZ, 0x3c, !PT ;  /* 0x0000000514bc7212 */ /* 0x000fe200078e3cff */
[----:B------:R-:W-:Y:S06]  /*14030*/  @!P0 BRA `(.L_x_2876) ;  /* 0x0000000000048947 */ /* 0x000fec0003800000 */
[----:B------:R-:W-:Y:S01]  /*14040*/  BPT.TRAP 0x1 ;  /* 0x000000040000795c */ /* 0x000fe20000300000 */
.L_x_2876:
[----:B------:R-:W-:Y:S02]  /*14050*/  LEA R15, R185, R16, 0x3 ;  /* 0x00000010b90f7211 */ /* 0x000fe400078e18ff */
[----:B------:R-:W-:-:S04]  /*14060*/  SHF.L.U32 R0, R188, 0x1f, RZ ;  /* 0x0000001fbc007819 */ /* 0x000fc800000006ff */
[----:B------:R0:W1:Y:S01]  /*14070*/  SYNCS.PHASECHK.TRANS64.TRYWAIT P3, [R15+URZ+0x34830], R0 ;  /* 0x034830000f0075a7 */ /* 0x000062000806017f */
[----:B------:R-:W-:Y:S05]  /*14080*/  @!P0 BRA `(.L_x_2877) ;  /* 0x0000000000048947 */ /* 0x000fea0003800000 */
[----:B------:R-:W-:Y:S01]  /*14090*/  BPT.TRAP 0x1 ;  /* 0x000000040000795c */ /* 0x000fe20000300000 */
.L_x_2877:
[----:B------:R-:W-:Y:S01]  /*140a0*/  BSSY B2, `(.L_x_2878) ;  /* 0x0000006000027945 */ /* 0x000fe20003800000 */
[----:B------:R-:W-:Y:S02]  /*140b0*/  IMAD R4, R185, 0xc00, R8 ;  /* 0x00000c00b9047824 */ /* 0x000fe400078e0208 */
[----:B------:R-:W-:Y:S01]  /*140c0*/  IMAD.MOV.U32 R5, RZ, RZ, 0x40000040 ;  /* 0x40000040ff057424 */ /* 0x000fe200078e00ff */
[----:B-1----:R-:W-:Y:S06]  /*140d0*/  @P3 BRA `(.L_x_2879) ;  /* 0x0000000000083947 */ /* 0x002fec0003800000 */
[----:B------:R-:W1:Y:S02]  /*140e0*/  SYNCS.PHASECHK.TRANS64.TRYWAIT P3, [R15+URZ+0x34830], R0 ;  /* 0x034830000f0075a7 */ /* 0x000e64000806017f */
[----:B-1----:R-:W-:Y:S05]  /*140f0*/  @!P3 BRA `(.L_x_2880) ;  /* 0x0000010400d4b947 */ /* 0x002fea0003800000 */
.L_x_2879:
[----:B------:R-:W-:Y:S05]  /*14100*/  BSYNC B2 ;  /* 0x0000000000027941 */ /* 0x000fea0003800000 */
.L_x_2878:
[----:B------:R-:W2:Y:S04]  /*14110*/  LDL.64 R24, [R1+0x38] ;  /* 0x0000380001187983 */ /* 0x000ea80000100a00 */
[----:B------:R3:W-:Y:S04]  /*14120*/  STL.64 [R1+0x70], R10 ;  /* 0x0000700a01007387 */ /* 0x0007e80000100a00 */
[----:B---3--:R-:W3:Y:S04]  /*14130*/  LDL.64 R10, [R1+0x30] ;  /* 0x00003000010a7983 */ /* 0x008ee80000100a00 */
[----:B------:R4:W-:Y:S04]  /*14140*/  STL.64 [R1+0x68], R8 ;  /* 0x0000680801007387 */ /* 0x0009e80000100a00 */
[----:B----4-:R-:W4:Y:S01]  /*14150*/  LDL.64 R8, [R1+0x28] ;  /* 0x0000280001087983 */ /* 0x010f220000100a00 */
[----:B------:R-:W-:-:S02]  /*14160*/  R2UR UR6, R4 ;  /* 0x00000000040672ca */ /* 0x000fc400000e0000 */
[----:B------:R-:W-:Y:S01]  /*14170*/  R2UR UR7, R5 ;  /* 0x00000000050772ca */ /* 0x000fe200000e0000 */
[----:B------:R0:W-:Y:S04]  /*14180*/  STL.64 [R1+0x60], R6 ;  /* 0x0000600601007387 */ /* 0x0001e80000100a00 */
[----:B0-----:R-:W4:Y:S01]  /*14190*/  LDL.64 R6, [R1+0x18] ;  /* 0x0000180001067983 */ /* 0x001f220000100a00 */
[----:B------:R-:W-:Y:S02]  /*141a0*/  VIADD R12, R4, 0x2 ;  /* 0x00000002040c7836 */ /* 0x000fe40000000000 */
[----:B------:R-:W-:Y:S01]  /*141b0*/  IMAD.MOV.U32 R13, RZ, RZ, 0x40000040 ;  /* 0x40000040ff0d7424 */ /* 0x000fe200078e00ff */
[----:B--2---:R-:W-:Y:S02]  /*141c0*/  R2UR UR4, R24 ;  /* 0x00000000180472ca */ /* 0x004fe400000e0000 */
[----:B------:R-:W-:-:S02]  /*141d0*/  R2UR UR5, R25 ;  /* 0x00000000190572ca */ /* 0x000fc400000e0000 */
[----:B------:R-:W-:-:S11]  /*141e0*/  WARPGROUP.ARRIVE ;  /* 0x00000000000079c5 */ /* 0x000fd60000000000 */
[----:B------:R-:W-:Y:S01]  /*141f0*/  HGMMA.64x128x16.F32 R24, gdesc[UR4], RZ, !UPT, gsb0 ;  /* 0x01e00000041879f0 */ /* 0x000fe2000c0008ff */
[----:B------:R-:W-:Y:S02]  /*14200*/  R2UR UR6, R12 ;  /* 0x000000000c0672ca */ /* 0x000fe400000e0000 */
[----:B------:R-:W-:Y:S02]  /*14210*/  R2UR UR7, R13 ;  /* 0x000000000d0772ca */ /* 0x000fe400000e0000 */
[----:B---3--:R-:W-:Y:S02]  /*14220*/  R2UR UR4, R10 ;  /* 0x000000000a0472ca */ /* 0x008fe400000e0000 */
[----:B------:R-:W-:Y:S02]  /*14230*/  R2UR UR5, R11 ;  /* 0x000000000b0572ca */ /* 0x000fe400000e0000 */
[----:B------:R-:W2:Y:S01]  /*14240*/  LDL.64 R10, [R1+0x10] ;  /* 0x00001000010a7983 */ /* 0x000ea20000100a00 */
[----:B------:R-:W-:Y:S01]  /*14250*/  IMAD.MOV.U32 R13, RZ, RZ, 0x40000040 ;  /* 0x40000040ff0d7424 */ /* 0x000fe200078e00ff */
[----:B------:R-:W-:Y:S01]  /*14260*/  IADD3 R12, R4, 0x4, RZ ;  /* 0x00000004040c7810 */ /* 0x000fe20007ffe0ff */
[----:B------:R-:W-:-:S02]  /*14270*/  WARPGROUP.DEPBAR.LE gsb0, 0x0 ;  /* 0x00008000000079c5 */ /* 0x000fc40000010000 */
[----:B------:R-:W-:-:S06]  /*14280*/  WARPGROUP.ARRIVE ;  /* 0x00000000000079c5 */ /* 0x000fcc0000000000 */
[----:B------:R-:W-:Y:S01]  /*14290*/  HGMMA.64x128x16.F32 R24, gdesc[UR4], R24, gsb0 ;  /* 0x01e00000041879f0 */ /* 0x000fe20008000818 */
[----:B------:R-:W-:Y:S02]  /*142a0*/  R2UR UR6, R12 ;  /* 0x000000000c0672ca */ /* 0x000fe400000e0000 */
[----:B------:R-:W-:Y:S02]  /*142b0*/  R2UR UR7, R13 ;  /* 0x000000000d0772ca */ /* 0x000fe400000e0000 */
[----:B----4-:R-:W-:Y:S02]  /*142c0*/  R2UR UR4, R8 ;  /* 0x00000000080472ca */ /* 0x010fe400000e0000 */
[----:B------:R-:W-:Y:S02]  /*142d0*/  R2UR UR5, R9 ;  /* 0x00000000090572ca */ /* 0x000fe400000e0000 */
[----:B------:R-:W3:Y:S01]  /*142e0*/  LDL.64 R8, [R1+0x8] ;  /* 0x0000080001087983 */ /* 0x000ee20000100a00 */
[----:B------:R-:W-:-:S02]  /*142f0*/  VIADD R12, R4, 0x6 ;  /* 0x00000006040c7836 */ /* 0x000fc40000000000 */
[----:B------:R-:W-:Y:S01]  /*14300*/  IMAD.MOV.U32 R13, RZ, RZ, 0x40000040 ;  /* 0x40000040ff0d7424 */ /* 0x000fe200078e00ff */
[----:B------:R-:W-:Y:S02]  /*14310*/  WARPGROUP.DEPBAR.LE gsb0, 0x0 ;  /* 0x00008000000079c5 */ /* 0x000fe40000010000 */
[----:B------:R-:W-:-:S06]  /*14320*/  WARPGROUP.ARRIVE ;  /* 0x00000000000079c5 */ /* 0x000fcc0000000000 */
[----:B------:R-:W-:Y:S01]  /*14330*/  HGMMA.64x128x16.F32 R24, gdesc[UR4], R24, gsb0 ;  /* 0x01e00000041879f0 */ /* 0x000fe20008000818 */
[----:B------:R-:W-:Y:S02]  /*14340*/  R2UR UR6, R12 ;  /* 0x000000000c0672ca */ /* 0x000fe400000e0000 */
[----:B------:R-:W-:Y:S02]  /*14350*/  R2UR UR7, R13 ;  /* 0x000000000d0772ca */ /* 0x000fe400000e0000 */
[----:B------:R-:W-:Y:S02]  /*14360*/  R2UR UR4, R6 ;  /* 0x00000000060472ca */ /* 0x000fe400000e0000 */
[----:B------:R-:W-:Y:S02]  /*14370*/  R2UR UR5, R7 ;  /* 0x00000000070572ca */ /* 0x000fe400000e0000 */
[----:B------:R-:W4:Y:S01]  /*14380*/  LDL.64 R6, [R1] ;  /* 0x0000000001067983 */ /* 0x000f220000100a00 */
[----:B------:R-:W-:Y:S01]  /*14390*/  IMAD.MOV.U32 R13, RZ, RZ, 0x40000040 ;  /* 0x40000040ff0d7424 */ /* 0x000fe200078e00ff */
[----:B------:R-:W-:Y:S01]  /*143a0*/  IADD3 R12, R4, 0x400, RZ ;  /* 0x00000400040c7810 */ /* 0x000fe20007ffe0ff */
[----:B------:R-:W-:-:S02]  /*143b0*/  WARPGROUP.DEPBAR.LE gsb0, 0x0 ;  /* 0x00008000000079c5 */ /* 0x000fc40000010000 */
[----:B------:R-:W-:-:S06]  /*143c0*/  WARPGROUP.ARRIVE ;  /* 0x00000000000079c5 */ /* 0x000fcc0000000000 */
[----:B------:R-:W-:Y:S01]  /*143d0*/  HGMMA.64x128x16.F32 R24, gdesc[UR4], R24, gsb0 ;  /* 0x01e00000041879f0 */ /* 0x000fe20008000818 */
[----:B------:R-:W-:Y:S02]  /*143e0*/  R2UR UR6, R12 ;  /* 0x000000000c0672ca */ /* 0x000fe400000e0000 */
[----:B------:R-:W-:Y:S02]  /*143f0*/  R2UR UR7, R13 ;  /* 0x000000000d0772ca */ /* 0x000fe400000e0000 */
[----:B--2---:R-:W-:Y:S02]  /*14400*/  R2UR UR4, R10 ;  /* 0x000000000a0472ca */ /* 0x004fe400000e0000 */
[----:B------:R-:W-:Y:S01]  /*14410*/  R2UR UR5, R11 ;  /* 0x000000000b0572ca */ /* 0x000fe200000e0000 */
[----:B------:R-:W-:Y:S01]  /*14420*/  VIADD R12, R4, 0x402 ;  /* 0x00000402040c7836 */ /* 0x000fe20000000000 */
[----:B------:R0:W5:Y:S01]  /*14430*/  LDL.LU.64 R10, [R1+0x70] ;  /* 0x00007000010a7983 */ /* 0x0001620000300a00 */
[----:B------:R-:W-:Y:S01]  /*14440*/  IMAD.MOV.U32 R13, RZ, RZ, 0x40000040 ;  /* 0x40000040ff0d7424 */ /* 0x000fe200078e00ff */
[----:B------:R-:W-:-:S02]  /*14450*/  WARPGROUP.DEPBAR.LE gsb0, 0x0 ;  /* 0x00008000000079c5 */ /* 0x000fc40000010000 */
[----:B------:R-:W-:-:S07]  /*14460*/  WARPGROUP.ARRIVE ;  /* 0x00000000000079c5 */ /* 0x000fce0000000000 */
[----:B------:R-:W-:Y:S01]  /*14470*/  HGMMA.64x128x16.F32 R24, gdesc[UR4], R24, gsb0 ;  /* 0x01e00000041879f0 */ /* 0x000fe20008000818 */
[----:B------:R-:W-:Y:S02]  /*14480*/  R2UR UR6, R12 ;  /* 0x000000000c0672ca */ /* 0x000fe400000e0000 */
[----:B------:R-:W-:Y:S02]  /*14490*/  R2UR UR7, R13 ;  /* 0x000000000d0772ca */ /* 0x000fe400000e0000 */
[----:B---3--:R-:W-:Y:S02]  /*144a0*/  R2UR UR4, R8 ;  /* 0x00000000080472ca */ /* 0x008fe400000e0000 */
[----:B------:R-:W-:Y:S01]  /*144b0*/  R2UR UR5, R9 ;  /* 0x00000000090572ca */ /* 0x000fe200000e0000 */
[----:B------:R-:W-:Y:S01]  /*144c0*/  IMAD.MOV.U32 R13, RZ, RZ, 0x40000040 ;  /* 0x40000040ff0d7424 */ /* 0x000fe200078e00ff */
[----:B------:R-:W-:Y:S01]  /*144d0*/  IADD3 R12, R4, 0x404, RZ ;  /* 0x00000404040c7810 */ /* 0x000fe20007ffe0ff */
[----:B------:R0:W5:Y:S01]  /*144e0*/  LDL.LU.64 R8, [R1+0x68] ;  /* 0x0000680001087983 */ /* 0x0001620000300a00 */
[----:B------:R-:W-:-:S02]  /*144f0*/  WARPGROUP.DEPBAR.LE gsb0, 0x0 ;  /* 0x00008000000079c5 */ /* 0x000fc40000010000 */
[----:B------:R-:W-:-:S07]  /*14500*/  WARPGROUP.ARRIVE ;  /* 0x00000000000079c5 */ /* 0x000fce0000000000 */
[----:B------:R-:W-:Y:S01]  /*14510*/  HGMMA.64x128x16.F32 R24, gdesc[UR4], R24, gsb0 ;  /* 0x01e00000041879f0 */ /* 0x000fe20008000818 */
[----:B------:R-:W-:Y:S02]  /*14520*/  R2UR UR6, R12 ;  /* 0x000000000c0672ca */ /* 0x000fe400000e0000 */
[----:B------:R-:W-:Y:S02]  /*14530*/  R2UR UR7, R13 ;  /* 0x000000000d0772ca */ /* 0x000fe400000e0000 */
[----:B----4-:R-:W-:Y:S02]  /*14540*/  R2UR UR4, R6 ;  /* 0x00000000060472ca */ /* 0x010fe400000e0000 */
        /* <DEDUP_REMOVED lines=8> */
[----:B------:R-:W-:Y:S01]  /*145d0*/  R2UR UR7, R13 ;  /* 0x000000000d0772ca */ /* 0x000fe200000e0000 */
[----:B------:R-:W-:Y:S01]  /*145e0*/  UMOV UR4, UR52 ;  /* 0x0000003400047c82 */ /* 0x000fe20008000000 */
[----:B------:R-:W-:Y:S01]  /*145f0*/  UMOV UR5, UR53 ;  /* 0x0000003500057c82 */ /* 0x000fe20008000000 */
[----:B------:R-:W-:Y:S01]  /*14600*/  IMAD.MOV.U32 R13, RZ, RZ, 0x40000040 ;  /* 0x40000040ff0d7424 */ /* 0x000fe200078e00ff */
[----:B------:R-:W-:Y:S01]  /*14610*/  IADD3 R12, R4, 0x800, RZ ;  /* 0x00000800040c7810 */ /* 0x000fe20007ffe0ff */
[----:B------:R-:W-:Y:S02]  /*14620*/  WARPGROUP.DEPBAR.LE gsb0, 0x0 ;  /* 0x00008000000079c5 */ /* 0x000fe40000010000 */
[----:B------:R-:W-:-:S06]  /*14630*/  WARPGROUP.ARRIVE ;  /* 0x00000000000079c5 */ /* 0x000fcc0000000000 */
[----:B------:R-:W-:Y:S01]  /*14640*/  HGMMA.64x128x16.F32 R24, gdesc[UR4], R24, gsb0 ;  /* 0x01e00000041879f0 */ /* 0x000fe20008000818 */
        /* <DEDUP_REMOVED lines=101> */
.L_x_2881:
[----:B-1----:R-:W-:Y:S02]  /*14ca0*/  SHF.L.U32 R0, R20, 0x1f, RZ ;  /* 0x0000001f14007819 */ /* 0x002fe400000006ff */
[----:B------:R-:W-:-:S04]  /*14cb0*/  LEA R12, R21, R16, 0x3 ;  /* 0x00000010150c7211 */ /* 0x000fc800078e18ff */
[----:B------:R0:W1:Y:S01]  /*14cc0*/  SYNCS.PHASECHK.TRANS64.TRYWAIT P3, [R12+URZ+0x34850], R0 ;  /* 0x034850000c0075a7 */ /* 0x000062000806017f */
[----:B------:R-:W-:Y:S05]  /*14cd0*/  @!P0 BRA `(.L_x_2882) ;  /* 0x0000000000048947 */ /* 0x000fea0003800000 */
[----:B------:R-:W-:Y:S01]  /*14ce0*/  BPT.TRAP 0x1 ;  /* 0x000000040000795c */ /* 0x000fe20000300000 */
.L_x_2882:
[----:B------:R-:W-:Y:S04]  /*14cf0*/  BSSY B2, `(.L_x_2883) ;  /* 0x0000004000027945 */ /* 0x000fe80003800000 */
[----:B-1----:R-:W-:Y:S05]  /*14d00*/  @P3 BRA `(.L_x_2884) ;  /* 0x0000000000083947 */ /* 0x002fea0003800000 */
[----:B------:R-:W1:Y:S02]  /*14d10*/  SYNCS.PHASECHK.TRANS64.TRYWAIT P3, [R12+URZ+0x34850], R0 ;  /* 0x034850000c0075a7 */ /* 0x000e64000806017f */
[----:B-1----:R-:W-:Y:S05]  /*14d20*/  @!P3 BRA `(.L_x_2885) ;  /* 0x000000f800dcb947 */ /* 0x002fea0003800000 */
.L_x_2884:
[----:B------:R-:W-:Y:S05]  /*14d30*/  BSYNC B2 ;  /* 0x0000000000027941 */ /* 0x000fea0003800000 */
.L_x_2883:
[----:B01----:R-:W-:Y:S01]  /*14d40*/  VIADD R0, R16, 0x400 ;  /* 0x0000040010007836 */ /* 0x003fe20000000000 */
[----:B------:R-:W-:Y:S01]  /*14d50*/  WARPGROUP.ARRIVE ;  /* 0x00000000000079c5 */ /* 0x000fe20000000000 */
[----:B------:R-:W-:Y:S01]  /*14d60*/  IMAD.MOV.U32 R3, RZ, RZ, 0x40000040 ;  /* 0x40000040ff037424 */ /* 0x000fe200078e00ff */
[----:B------:R-:W-:Y:S01]  /*14d70*/  IADD3 R13, R205, R200, RZ ;  /* 0x000000c8cd0d7210 */ /* 0x000fe20007ffe0ff */
[----:B------:R-:W-:Y:S01]  /*14d80*/  IMAD.MOV.U32 R5, RZ, RZ, 0x40000040 ;  /* 0x40000040ff057424 */ /* 0x000fe200078e00ff */
[----:B------:R-:W-:Y:S01]  /*14d90*/  SHF.R.U32.HI R0, RZ, 0x4, R0 ;  /* 0x00000004ff007819 */ /* 0x000fe20000011600 */
[----:B------:R-:W-:Y:S01]  /*14da0*/  @!P1 VIADD R15, R15, 0x34840 ;  /* 0x000348400f0f9836 */ /* 0x000fe20000000000 */
[----:B------:R-:W-:Y:S02]  /*14db0*/  R2UR UR7, R3 ;  /* 0x00000000030772ca */ /* 0x000fe400000e0000 */
[----:B------:R-:W-:Y:S01]  /*14dc0*/  LOP3.LUT R0, R0, 0x3fff, RZ, 0xc0, !PT ;  /* 0x00003fff00007812 */ /* 0x000fe200078ec0ff */
[----:B------:R-:W0:Y:S01]  /*14dd0*/  @P2 LDC R3, c[0x0][0x44c] ;  /* 0x00011300ff032b82 */ /* 0x000e220000000800 */
[----:B------:R-:W-:-:S02]  /*14de0*/  @!P1 PRMT R15, RZ, 0x654, R15 ;  /* 0x00000654ff0f9816 */ /* 0x000fc4000000000f */
[----:B------:R-:W-:-:S05]  /*14df0*/  LOP3.LUT R0, R0, 0x4000000, RZ, 0xfc, !PT ;  /* 0x0400000000007812 */ /* 0x000fca00078efcff */
[----:B------:R-:W-:Y:S02]  /*14e00*/  IMAD R2, R21, 0x800, R0 ;  /* 0x0000080015027824 */ /* 0x000fe400078e0200 */
[----:B------:R-:W1:Y:S01]  /*14e10*/  @P2 LDC R0, c[0x0][0x450] ;  /* 0x00011400ff002b82 */ /* 0x000e620000000800 */
[----:B------:R-:W-:Y:S02]  /*14e20*/  IMAD.MOV.U32 R21, RZ, RZ, 0x40000040 ;  /* 0x40000040ff157424 */ /* 0x000fe400078e00ff */
[C---:B------:R-:W-:Y:S01]  /*14e30*/  R2UR UR6, R2.reuse ;  /* 0x00000000020672ca */ /* 0x040fe200000e0000 */
[C---:B------:R-:W-:Y:S01]  /*14e40*/  VIADD R20, R2.reuse, 0x200 ;  /* 0x0000020002147836 */ /* 0x040fe20000000000 */
[----:B------:R-:W-:Y:S01]  /*14e50*/  IADD3 R4, R2, 0x80, RZ ;  /* 0x0000008002047810 */ /* 0x000fe20007ffe0ff */
[----:B0-----:R-:W-:-:S10]  /*14e60*/  @P2 IMAD.HI.U32 R3, R13, R3, RZ ;  /* 0x000000030d032227 */ /* 0x001fd400078e00ff */
[----:B------:R-:W-:Y:S01]  /*14e70*/  HGMMA.64x128x16.F32 R88, R180, gdesc[UR4].tnspB, R88, gsb0 ;  /* 0x41e00004b4587df0 */ /* 0x000fe20008000858 */
[----:B------:R-:W-:Y:S01]  /*14e80*/  R2UR UR6, R4 ;  /* 0x00000000040672ca */ /* 0x000fe200000e0000 */
[----:B------:R-:W-:Y:S01]  /*14e90*/  VIADD R4, R2, 0x100 ;  /* 0x0000010002047836 */ /* 0x000fe20000000000 */
[----:B------:R-:W-:Y:S01]  /*14ea0*/  R2UR UR7, R5 ;  /* 0x00000000050772ca */ /* 0x000fe200000e0000 */
[----:B------:R-:W-:Y:S01]  /*14eb0*/  IMAD.MOV.U32 R5, RZ, RZ, 0x40000040 ;  /* 0x40000040ff057424 */ /* 0x000fe200078e00ff */
[----:B-1----:R-:W-:Y:S01]  /*14ec0*/  @P2 SHF.R.U32.HI R13, RZ, R0, R3 ;  /* 0x00000000ff0d2219 */ /* 0x002fe20000011603 */
[----:B------:R-:W-:-:S04]  /*14ed0*/  IMAD.MOV.U32 R3, RZ, RZ, -0x80 ;  /* 0xffffff80ff037424 */ /* 0x000fc800078e00ff */
[----:B------:R-:W0:Y:S01]  /*14ee0*/  SHFL.IDX PT, R0, R13, RZ, 0x1c1f ;  /* 0x001c1fff0d007589 */ /* 0x000e2200000e0000 */
[----:B-----5:R-:W-:-:S04]  /*14ef0*/  IMAD R3, R9, R3, 0x1 ;  /* 0x0000000109037424 */ /* 0x020fc800078e0203 */
[----:B------:R-:W-:-:S05]  /*14f00*/  IMAD R3, R204, -0x2, R3 ;  /* 0xfffffffecc037824 */ /* 0x000fca00078e0203 */
[----:B------:R-:W-:-:S04]  /*14f10*/  IADD3 R3, -R201, R3, R202 ;  /* 0x00000003c9037210 */ /* 0x000fc80007ffe1ca */
[----:B0-----:R-:W-:-:S04]  /*14f20*/  IADD3 R0, R3, R0, RZ ;  /* 0x0000000003007210 */ /* 0x001fc80007ffe0ff */
[C---:B------:R-:W-:Y:S02]  /*14f30*/  ISETP.GT.AND P3, PT, R0.reuse, RZ, PT ;  /* 0x000000ff0000720c */ /* 0x040fe40003f64270 */
[----:B------:R-:W-:Y:S02]  /*14f40*/  ISETP.GT.AND P4, PT, R0, 0x1, PT ;  /* 0x000000010000780c */ /* 0x000fe40003f84270 */
[----:B------:R-:W-:Y:S02]  /*14f50*/  FSEL R24, R24, -INF , P3 ;  /* 0xff80000018187808 */ /* 0x000fe40001800000 */
[C---:B------:R-:W-:Y:S02]  /*14f60*/  ISETP.GT.AND P3, PT, R0.reuse, 0x8, PT ;  /* 0x000000080000780c */ /* 0x040fe40003f64270 */
[----:B------:R-:W-:Y:S02]  /*14f70*/  FSEL R25, R25, -INF , P4 ;  /* 0xff80000019197808 */ /* 0x000fe40002000000 */
[----:B------:R-:W-:-:S02]  /*14f80*/  ISETP.GT.AND P4, PT, R0, 0x9, PT ;  /* 0x000000090000780c */ /* 0x000fc40003f84270 */
[----:B------:R-:W-:Y:S02]  /*14f90*/  FSEL R28, R28, -INF , P3 ;  /* 0xff8000001c1c7808 */ /* 0x000fe40001800000 */
[C---:B------:R-:W-:Y:S02]  /*14fa0*/  ISETP.GT.AND P3, PT, R0.reuse, 0x10, PT ;  /* 0x000000100000780c */ /* 0x040fe40003f64270 */
[----:B------:R-:W-:Y:S02]  /*14fb0*/  FSEL R29, R29, -INF , P4 ;  /* 0xff8000001d1d7808 */ /* 0x000fe40002000000 */
[----:B------:R-:W-:Y:S02]  /*14fc0*/  ISETP.GT.AND P4, PT, R0, 0x11, PT ;  /* 0x000000110000780c */ /* 0x000fe40003f84270 */
[----:B------:R-:W-:Y:S02]  /*14fd0*/  FSEL R32, R32, -INF , P3 ;  /* 0xff80000020207808 */ /* 0x000fe40001800000 */
[----:B------:R-:W-:-:S02]  /*14fe0*/  ISETP.GT.AND P3, PT, R0, 0x18, PT ;  /* 0x000000180000780c */ /* 0x000fc40003f64270 */
[----:B------:R-:W-:Y:S02]  /*14ff0*/  FSEL R33, R33, -INF , P4 ;  /* 0xff80000021217808 */ /* 0x000fe40002000000 */
        /* <DEDUP_REMOVED lines=37> */
[----:B------:R-:W-:Y:S01]  /*15250*/  FSEL R72, R72, -INF , P3 ;  /* 0xff80000048487808 */ /* 0x000fe20001800000 */
[----:B------:R-:W-:Y:S02]  /*15260*/  WARPGROUP.DEPBAR.LE gsb0, 0x0 ;  /* 0x00008000000079c5 */ /* 0x000fe40000010000 */
[----:B------:R-:W-:Y:S01]  /*15270*/  WARPGROUP.ARRIVE ;  /* 0x00000000000079c5 */ /* 0x000fe20000000000 */
[----:B------:R-:W-:Y:S02]  /*15280*/  ISETP.GT.AND P3, PT, R0, 0x68, PT ;  /* 0x000000680000780c */ /* 0x000fe40003f64270 */
[----:B------:R-:W-:-:S02]  /*15290*/  FSEL R73, R73, -INF , P4 ;  /* 0xff80000049497808 */ /* 0x000fc40002000000 */
[----:B------:R-:W-:Y:S01]  /*152a0*/  ISETP.GT.AND P4, PT, R0, 0x69, PT ;  /* 0x000000690000780c */ /* 0x000fe20003f84270 */
[----:B------:R-:W-:Y:S01]  /*152b0*/  HGMMA.64x128x16.F32 R88, R176, gdesc[UR4].tnspB, R88, gsb0 ;  /* 0x41e00004b0587df0 */ /* 0x000fe20008000858 */
[----:B------:R-:W-:Y:S01]  /*152c0*/  R2UR UR6, R4 ;  /* 0x00000000040672ca */ /* 0x000fe200000e0000 */
[----:B------:R-:W-:Y:S01]  /*152d0*/  VIADD R4, R2, 0x180 ;  /* 0x0000018002047836 */ /* 0x000fe20000000000 */
[----:B------:R-:W-:Y:S01]  /*152e0*/  R2UR UR7, R5 ;  /* 0x00000000050772ca */ /* 0x000fe200000e0000 */
[----:B------:R-:W-:Y:S01]  /*152f0*/  IMAD.MOV.U32 R5, RZ, RZ, 0x40000040 ;  /* 0x40000040ff057424 */ /* 0x000fe200078e00ff */
[----:B------:R-:W-:Y:S02]  /*15300*/  FSEL R76, R76, -INF , P3 ;  /* 0xff8000004c4c7808 */ /* 0x000fe40001800000 */
[----:B------:R-:W-:Y:S02]  /*15310*/  ISETP.GT.AND P3, PT, R0, 0x70, PT ;  /* 0x000000700000780c */ /* 0x000fe40003f64270 */
[----:B------:R-:W-:-:S02]  /*15320*/  FSEL R77, R77, -INF , P4 ;  /* 0xff8000004d4d7808 */ /* 0x000fc40002000000 */
[----:B------:R-:W-:Y:S02]  /*15330*/  ISETP.GT.AND P4, PT, R0, 0x71, PT ;  /* 0x000000710000780c */ /* 0x000fe40003f84270 */
[----:B------:R-:W-:Y:S02]  /*15340*/  FSEL R80, R80, -INF , P3 ;  /* 0xff80000050507808 */ /* 0x000fe40001800000 */
[C---:B------:R-:W-:Y:S02]  /*15350*/  ISETP.GT.AND P3, PT, R0.reuse, 0x78, PT ;  /* 0x000000780000780c */ /* 0x040fe40003f64270 */
[----:B------:R-:W-:Y:S02]  /*15360*/  FSEL R81, R81, -INF , P4 ;  /* 0xff80000051517808 */ /* 0x000fe40002000000 */
[----:B------:R-:W-:Y:S02]  /*15370*/  ISETP.GT.AND P4, PT, R0, 0x79, PT ;  /* 0x000000790000780c */ /* 0x000fe40003f84270 */
[----:B------:R-:W-:-:S02]  /*15380*/  FSEL R84, R84, -INF , P3 ;  /* 0xff80000054547808 */ /* 0x000fc40001800000 */
[----:B------:R-:W-:Y:S01]  /*15390*/  FSEL R85, R85, -INF , P4 ;  /* 0xff80000055557808 */ /* 0x000fe20002000000 */
[----:B------:R-:W-:Y:S02]  /*153a0*/  WARPGROUP.DEPBAR.LE gsb0, 0x0 ;  /* 0x00008000000079c5 */ /* 0x000fe40000010000 */
[----:B------:R-:W-:-:S06]  /*153b0*/  WARPGROUP.ARRIVE ;  /* 0x00000000000079c5 */ /* 0x000fcc0000000000 */
[----:B------:R-:W-:Y:S01]  /*153c0*/  HGMMA.64x128x16.F32 R88, R172, gdesc[UR4].tnspB, R88, gsb0 ;  /* 0x41e00004ac587df0 */ /* 0x000fe20008000858 */
[----:B------:R-:W-:Y:S02]  /*153d0*/  R2UR UR6, R4 ;  /* 0x00000000040672ca */ /* 0x000fe400000e0000 */
[----:B------:R-:W-:Y:S02]  /*153e0*/  FMNMX.FTZ R4, R24, R10, !PT ;  /* 0x0000000a18047209 */ /* 0x000fe40007810000 */
        /* <DEDUP_REMOVED lines=32> */
[----:B------:R-:W0:Y:S01]  /*155f0*/  SHFL.BFLY PT, R0, R4, 0x2, 0x1f ;  /* 0x0c401f0004007f89 */ /* 0x000e2200000e0000 */
[----:B------:R-:W-:Y:S02]  /*15600*/  WARPGROUP.DEPBAR.LE gsb0, 0x0 ;  /* 0x00008000000079c5 */ /* 0x000fe40000010000 */
[----:B------:R-:W-:-:S06]  /*15610*/  WARPGROUP.ARRIVE ;  /* 0x00000000000079c5 */ /* 0x000fcc0000000000 */
[----:B------:R-:W-:Y:S01]  /*15620*/  HGMMA.64x128x16.F32 R88, R168, gdesc[UR4].tnspB, R88, gsb0 ;  /* 0x41e00004a8587df0 */ /* 0x000fe20008000858 */
[----:B------:R-:W-:Y:S02]  /*15630*/  R2UR UR6, R20 ;  /* 0x00000000140672ca */ /* 0x000fe400000e0000 */
[----:B------:R-:W-:Y:S01]  /*15640*/  R2UR UR7, R21 ;  /* 0x00000000150772ca */ /* 0x000fe200000e0000 */
[----:B------:R-:W-:Y:S01]  /*15650*/  IMAD.MOV.U32 R21, RZ, RZ, 0x40000040 ;  /* 0x40000040ff157424 */ /* 0x000fe200078e00ff */
[----:B------:R-:W-:Y:S02]  /*15660*/  IADD3 R20, R2, 0x280, RZ ;  /* 0x0000028002147810 */ /* 0x000fe40007ffe0ff */
[----:B0-----:R-:W-:Y:S01]  /*15670*/  FMNMX.FTZ R4, R4, R0, !PT ;  /* 0x0000000004047209 */ /* 0x001fe20007810000 */
[----:B------:R-:W-:Y:S01]  /*15680*/  IMAD.U32 R0, RZ, RZ, UR39 ;  /* 0x00000027ff007e24 */ /* 0x000fe2000f8e00ff */
[----:B------:R-:W-:Y:S02]  /*15690*/  R2UR UR10, R20 ;  /* 0x00000000140a72ca */ /* 0x000fe400000e0000 */
[----:B------:R-:W-:Y:S01]  /*156a0*/  R2UR UR11, R21 ;  /* 0x00000000150b72ca */ /* 0x000fe200000e0000 */
[----:B------:R-:W0:Y:S02]  /*156b0*/  SHFL.BFLY PT, R5, R4, 0x1, 0x1f ;  /* 0x0c201f0004057f89 */ /* 0x000e2400000e0000 */
[----:B0-----:R-:W-:-:S02]  /*156c0*/  FMNMX.FTZ R4, R4, R5, !PT ;  /* 0x0000000504047209 */ /* 0x001fc40007810000 */
[----:B------:R-:W0:Y:S02]  /*156d0*/  SHFL.IDX PT, R5, R13, 0x1, 0x1c1f ;  /* 0x003c1f000d057f89 */ /* 0x000e2400000e0000 */
[----:B------:R-:W-:Y:S01]  /*156e0*/  FSETP.NEU.FTZ.AND P3, PT, R4, -INF , PT ;  /* 0xff8000000400780b */ /* 0x000fe20003f7d000 */
[----:B0-----:R-:W-:-:S05]  /*156f0*/  IMAD.IADD R3, R3, 0x1, R5 ;  /* 0x0000000103037824 */ /* 0x001fca00078e0205 */
[C---:B------:R-:W-:Y:S02]  /*15700*/  ISETP.GT.AND P4, PT, R3.reuse, RZ, PT ;  /* 0x000000ff0300720c */ /* 0x040fe40003f84270 */
        /* <DEDUP_REMOVED lines=36> */
[C---:B------:R-:W-:Y:S01]  /*15950*/  ISETP.GT.AND P5, PT, R3.reuse, 0x49, PT ;  /* 0x000000490300780c */ /* 0x040fe20003fa4270 */
[----:B------:R-:W-:Y:S02]  /*15960*/  WARPGROUP.DEPBAR.LE gsb0, 0x0 ;  /* 0x00008000000079c5 */ /* 0x000fe40000010000 */
[----:B------:R-:W-:Y:S01]  /*15970*/  WARPGROUP.ARRIVE ;  /* 0x00000000000079c5 */ /* 0x000fe20000000000 */
[----:B------:R-:W-:Y:S01]  /*15980*/  FMUL.FTZ R169, R4, R0 ;  /* 0x0000000004a97220 */ /* 0x000fe20000410000 */
[----:B------:R-:W-:Y:S02]  /*15990*/  FSEL R62, R62, -INF , P4 ;  /* 0xff8000003e3e7808 */ /* 0x000fe40002000000 */
[----:B------:R-:W-:Y:S02]  /*159a0*/  ISETP.GT.AND P4, PT, R3, 0x50, PT ;  /* 0x000000500300780c */ /* 0x000fe40003f84270 */
[----:B------:R-:W-:Y:S01]  /*159b0*/  HGMMA.64x128x16.F32 R88, R164, gdesc[UR4].tnspB, R88, gsb0 ;  /* 0x41e00004a4587df0 */ /* 0x000fe20008000858 */
[----:B------:R-:W-:-:S02]  /*159c0*/  FSEL R169, R169, RZ, P3 ;  /* 0x000000ffa9a97208 */ /* 0x000fc40001800000 */
[----:B------:R-:W-:Y:S02]  /*159d0*/  FSEL R63, R63, -INF , P5 ;  /* 0xff8000003f3f7808 */ /* 0x000fe40002800000 */
[----:B------:R-:W-:Y:S01]  /*159e0*/  ISETP.GT.AND P5, PT, R3, 0x51, PT ;  /* 0x000000510300780c */ /* 0x000fe20003fa4270 */
[-CC-:B------:R-:W-:Y:S01]  /*159f0*/  FFMA.FTZ R180, R24, R0.reuse, -R169.reuse ;  /* 0x0000000018b47223 */ /* 0x180fe200000108a9 */
        /* <DEDUP_REMOVED lines=63> */
[----:B------:R-:W-:Y:S01]  /*15df0*/  FFMA.FTZ R57, R84, R0, -R169 ;  /* 0x0000000054397223 */ /* 0x000fe200000108a9 */
[----:B------:R-:W-:-:S02]  /*15e00*/  FMNMX.FTZ R28, R58, R5, !PT ;  /* 0x000000053a1c7209 */ /* 0x000fc40007810000 */
[----:B------:R-:W-:Y:S01]  /*15e10*/  FSEL R82, R82, -INF , P4 ;  /* 0xff80000052527808 */ /* 0x000fe20002000000 */
[----:B------:R-:W-:Y:S01]  /*15e20*/  MUFU.EX2 R24, R24 ;  /* 0x0000001800187308 */ /* 0x000fe20000000800 */
[----:B------:R-:W-:Y:S02]  /*15e30*/  FMNMX.FTZ R5, R59, R28, !PT ;  /* 0x0000001c3b057209 */ /* 0x000fe40007810000 */
[----:B------:R-:W-:Y:S02]  /*15e40*/  ISETP.GT.AND P4, PT, R3, 0x78, PT ;  /* 0x000000780300780c */ /* 0x000fe40003f84270 */
[----:B------:R-:W-:Y:S02]  /*15e50*/  FMNMX.FTZ R28, R62, R5, !PT ;  /* 0x000000053e1c7209 */ /* 0x000fe40007810000 */
[----:B------:R-:W-:Y:S01]  /*15e60*/  FSEL R83, R83, -INF , P5 ;  /* 0xff80000053537808 */ /* 0x000fe20002800000 */
[----:B------:R-:W-:Y:S01]  /*15e70*/  MUFU.EX2 R172, R172 ;  /* 0x000000ac00ac7308 */ /* 0x000fe20000000800 */
[----:B------:R-:W-:-:S02]  /*15e80*/  FMNMX.FTZ R5, R63, R28, !PT ;  /* 0x0000001c3f057209 */ /* 0x000fc40007810000 */
[----:B------:R-:W-:Y:S02]  /*15e90*/  ISETP.GT.AND P5, PT, R3, 0x79, PT ;  /* 0x000000790300780c */ /* 0x000fe40003fa4270 */
[----:B------:R-:W-:Y:S02]  /*15ea0*/  FMNMX.FTZ R28, R66, R5, !PT ;  /* 0x00000005421c7209 */ /* 0x000fe40007810000 */
[----:B------:R-:W-:Y:S01]  /*15eb0*/  FSEL R86, R86, -INF , P4 ;  /* 0xff80000056567808 */ /* 0x000fe20002000000 */
[----:B------:R-:W-:Y:S01]  /*15ec0*/  MUFU.EX2 R25, R25 ;  /* 0x0000001900197308 */ /* 0x000fe20000000800 */
[----:B------:R-:W-:Y:S02]  /*15ed0*/  FMNMX.FTZ R5, R67, R28, !PT ;  /* 0x0000001c43057209 */ /* 0x000fe40007810000 */
[----:B------:R-:W-:Y:S02]  /*15ee0*/  FSEL R87, R87, -INF , P5 ;  /* 0xff80000057577808 */ /* 0x000fe40002800000 */
[----:B------:R-:W-:-:S02]  /*15ef0*/  FMNMX.FTZ R28, R70, R5, !PT ;  /* 0x00000005461c7209 */ /* 0x000fc40007810000 */
[----:B------:R-:W-:Y:S01]  /*15f00*/  MOV R29, 0x40000040 ;  /* 0x40000040001d7802 */ /* 0x000fe20000000f00 */
[----:B------:R-:W-:Y:S01]  /*15f10*/  MUFU.EX2 R174, R174 ;  /* 0x000000ae00ae7308 */ /* 0x000fe20000000800 */
[----:B------:R-:W-:Y:S02]  /*15f20*/  FMNMX.FTZ R5, R71, R28, !PT ;  /* 0x0000001c47057209 */ /* 0x000fe40007810000 */
[----:B------:R-:W-:Y:S02]  /*15f30*/  R2UR UR7, R29 ;  /* 0x000000001d0772ca */ /* 0x000fe400000e0000 */
        /* <DEDUP_REMOVED lines=11> */
[----:B------:R-:W-:-:S05]  /*15ff0*/  FMNMX.FTZ R3, R87, R28, !PT ;  /* 0x0000001c57037209 */ /* 0x000fca0007810000 */
[----:B------:R-:W0:Y:S02]  /*16000*/  SHFL.BFLY PT, R28, R3, 0x2, 0x1f ;  /* 0x0c401f00031c7f89 */ /* 0x000e2400000e0000 */
[----:B------:R-:W-:Y:S01]  /*16010*/  MUFU.EX2 R36, R36 ;  /* 0x0000002400247308 */ /* 0x000fe20000000800 */
[----:B------:R-:W-:Y:S02]  /*16020*/  WARPGROUP.DEPBAR.LE gsb0, 0x0 ;  /* 0x00008000000079c5 */ /* 0x000fe40000010000 */
[----:B------:R-:W-:Y:S01]  /*16030*/  WARPGROUP.ARRIVE ;  /* 0x00000000000079c5 */ /* 0x000fe20000000000 */
[-CC-:B------:R-:W-:Y:S01]  /*16040*/  FFMA.FTZ R164, R56, R0.reuse, -R169.reuse ;  /* 0x0000000038a47223 */ /* 0x180fe200000108a9 */
[-CC-:B------:R-:W-:Y:S01]  /*16050*/  FFMA.FTZ R166, R60, R0.reuse, -R169.reuse ;  /* 0x000000003ca67223 */ /* 0x180fe200000108a9 */
[-CC-:B------:R-:W-:Y:S01]  /*16060*/  FFMA.FTZ R56, R81, R0.reuse, -R169.reuse ;  /* 0x0000000051387223 */ /* 0x180fe200000108a9 */
[----:B------:R-:W-:Y:S01]  /*16070*/  FFMA.FTZ R60, R85, R0, -R169 ;  /* 0x00000000553c7223 */ /* 0x000fe200000108a9 */
[----:B------:R-:W-:Y:S01]  /*16080*/  MUFU.EX2 R37, R37 ;  /* 0x0000002500257308 */ /* 0x000fe20000000800 */
[----:B------:R-:W-:Y:S07]  /*16090*/  HGMMA.64x128x16.F32 R88, R160, gdesc[UR8].tnspB, R88, gsb0 ;  /* 0x41e00008a0587df0 */ /* 0x000fee0008000858 */
[----:B------:R-:W-:Y:S01]  /*160a0*/  MUFU.EX2 R164, R164 ;  /* 0x000000a400a47308 */ /* 0x000fe20000000800 */
[----:B0-----:R-:W-:-:S02]  /*160b0*/  FMNMX.FTZ R28, R3, R28, !PT ;  /* 0x0000001c031c7209 */ /* 0x001fc40007810000 */
[----:B------:R-:W-:Y:S02]  /*160c0*/  FSEL R3, R4, RZ, P3 ;  /* 0x000000ff04037208 */ /* 0x000fe40001800000 */
[----:B------:R-:W-:Y:S01]  /*160d0*/  ISETP.GT.AND P3, PT, R9, R14, PT ;  /* 0x0000000e0900720c */ /* 0x000fe20003f64270 */
[----:B------:R-:W0:Y:S02]  /*160e0*/  SHFL.BFLY PT, R5, R28, 0x1, 0x1f ;  /* 0x0c201f001c057f89 */ /* 0x000e2400000e0000 */
[----:B------:R-:W-:Y:S01]  /*160f0*/  MUFU.EX2 R166, R166 ;  /* 0x000000a600a67308 */ /* 0x000fe20000000800 */
[----:B------:R-:W-:Y:S01]  /*16100*/  FADD.FTZ R3, -R3, R10 ;  /* 0x0000000a03037221 */ /* 0x000fe20000010100 */
[----:B------:R-:W-:-:S03]  /*16110*/  VIADD R9, R9, 0xffffffff ;  /* 0xffffffff09097836 */ /* 0x000fc60000000000 */
[----:B------:R-:W-:-:S03]  /*16120*/  FMUL.FTZ R3, R3, R0 ;  /* 0x0000000003037220 */ /* 0x000fc60000410000 */
[----:B------:R-:W-:Y:S08]  /*16130*/  MUFU.EX2 R48, R48 ;  /* 0x0000003000307308 */ /* 0x000ff00000000800 */
[----:B------:R-:W1:Y:S01]  /*16140*/  MUFU.EX2 R3, R3 ;  /* 0x0000000300037308 */ /* 0x000e620000000800 */
[----:B0-----:R-:W-:Y:S01]  /*16150*/  FMNMX.FTZ R5, R28, R5, !PT ;  /* 0x000000051c057209 */ /* 0x001fe20007810000 */
[----:B------:R-:W-:-:S06]  /*16160*/  VIADD R28, R2, 0x300 ;  /* 0x00000300021c7836 */ /* 0x000fcc0000000000 */
[----:B------:R-:W-:Y:S01]  /*16170*/  MUFU.EX2 R45, R45 ;  /* 0x0000002d002d7308 */ /* 0x000fe20000000800 */
[C---:B------:R-:W-:Y:S01]  /*16180*/  FSETP.NEU.FTZ.AND P4, PT, R5.reuse, -INF , PT ;  /* 0xff8000000500780b */ /* 0x040fe20003f9d000 */
[C---:B------:R-:W-:Y:S01]  /*16190*/  FMUL.FTZ R61, R5.reuse, R0 ;  /* 0x00000000053d7220 */ /* 0x040fe20000410000 */
[----:B------:R-:W-:Y:S02]  /*161a0*/  R2UR UR6, R28 ;  /* 0x000000001c0672ca */ /* 0x000fe400000e0000 */
[----:B------:R-:W-:Y:S02]  /*161b0*/  FSEL R10, R5, RZ, P4 ;  /* 0x000000ff050a7208 */ /* 0x000fe40002000000 */
[----:B------:R-:W-:Y:S01]  /*161c0*/  FSEL R61, R61, RZ, P4 ;  /* 0x000000ff3d3d7208 */ /* 0x000fe20002000000 */
[----:B------:R-:W-:Y:S02]  /*161d0*/  MUFU.EX2 R41, R41 ;  /* 0x0000002900297308 */ /* 0x000fe40000000800 */
[----:B------:R-:W-:Y:S01]  /*161e0*/  FADD.FTZ R11, -R10, R11 ;  /* 0x0000000b0a0b7221 */ /* 0x000fe20000010100 */
[----:B------:R-:W-:-:S02]  /*161f0*/  VIADD R10, R2, 0x380 ;  /* 0x00000380020a7836 */ /* 0x000fc40000000000 */
[-CC-:B------:R-:W-:Y:S01]  /*16200*/  FFMA.FTZ R181, R26, R0.reuse, -R61.reuse ;  /* 0x000000001ab57223 */ /* 0x180fe2000001083d */
[-CC-:B------:R-:W-:Y:S01]  /*16210*/  FFMA.FTZ R26, R27, R0.reuse, -R61.reuse ;  /* 0x000000001b1a7223 */ /* 0x180fe2000001083d */
[-C--:B------:R-:W-:Y:S01]  /*16220*/  FMUL.FTZ R2, R11, R0.reuse ;  /* 0x000000000b027220 */ /* 0x080fe20000410000 */
[----:B------:R-:W-:Y:S02]  /*16230*/  IMAD.MOV.U32 R11, RZ, RZ, 0x40000040 ;  /* 0x40000040ff0b7424 */ /* 0x000fe400078e00ff */
[-CC-:B------:R-:W-:Y:S01]  /*16240*/  FFMA.FTZ R183, R30, R0.reuse, -R61.reuse ;  /* 0x000000001eb77223 */ /* 0x180fe2000001083d */
[-CC-:B------:R-:W-:Y:S01]  /*16250*/  FFMA.FTZ R31, R31, R0.reuse, -R61.reuse ;  /* 0x000000001f1f7223 */ /* 0x180fe2000001083d */
[----:B------:R-:W-:Y:S01]  /*16260*/  MUFU.EX2 R181, R181 ;  /* 0x000000b500b57308 */ /* 0x000fe20000000800 */
[-CC-:B------:R-:W-:Y:S01]  /*16270*/  FFMA.FTZ R177, R34, R0.reuse, -R61.reuse ;  /* 0x0000000022b17223 */ /* 0x180fe2000001083d */
[-CC-:B------:R-:W-:Y:S01]  /*16280*/  FFMA.FTZ R27, R35, R0.reuse, -R61.reuse ;  /* 0x00000000231b7223 */ /* 0x180fe2000001083d */
[-CC-:B------:R-:W-:Y:S01]  /*16290*/  FFMA.FTZ R179, R38, R0.reuse, -R61.reuse ;  /* 0x0000000026b37223 */ /* 0x180fe2000001083d */
[----:B-1----:R-:W-:Y:S01]  /*162a0*/  FFMA.FTZ R38, R3, R7, R180 ;  /* 0x0000000703267223 */ /* 0x002fe200000100b4 */
        /* <DEDUP_REMOVED lines=18> */
[----:B------:R-:W-:Y:S01]  /*163d0*/  FFMA.FTZ R86, R86, R0, -R61 ;  /* 0x0000000056567223 */ /* 0x000fe2000001083d */
[----:B------:R-:W2:Y:S01]  /*163e0*/  MUFU.EX2 R183, R183 ;  /* 0x000000b700b77308 */ /* 0x000ea20000000800 */
[----:B0-----:R-:W-:Y:S01]  /*163f0*/  FFMA.FTZ R7, R2, R6, R181 ;  /* 0x0000000602077223 */ /* 0x001fe200000100b5 */
[----:B------:R-:W-:-:S02]  /*16400*/  @!P1 IADD3 R6, R12, 0x34860, RZ ;  /* 0x000348600c069810 */ /* 0x000fc40007ffe0ff */
[----:B------:R-:W-:-:S04]  /*16410*/  F2FP.F16.F32.PACK_AB R180, R13, R180 ;  /* 0x000000b40db4723e */ /* 0x000fc800000000ff */
[----:B------:R-:W0:Y:S01]  /*16420*/  MUFU.EX2 R31, R31 ;  /* 0x0000001f001f7308 */ /* 0x000e220000000800 */
[C---:B-1----:R-:W-:Y:S01]  /*16430*/  FADD.FTZ R12, R26.reuse, R7 ;  /* 0x000000071a0c7221 */ /* 0x042fe20000010000 */
[----:B------:R-:W-:Y:S01]  /*16440*/  @!P1 PRMT R7, RZ, 0x654, R6 ;  /* 0x00000654ff079816 */ /* 0x000fe20000000006 */
[----:B------:R-:W-:Y:S01]  /*16450*/  FFMA.FTZ R6, R63, R0, -R61 ;  /* 0x000000003f067223 */ /* 0x000fe2000001083d */
[----:B------:R-:W-:-:S04]  /*16460*/  F2FP.F16.F32.PACK_AB R181, R26, R181 ;  /* 0x000000b51ab5723e */ /* 0x000fc800000000ff */
[----:B------:R-:W1:Y:S01]  /*16470*/  MUFU.EX2 R177, R177 ;  /* 0x000000b100b17308 */ /* 0x000e620000000800 */
[----:B--2---:R-:W-:-:S07]  /*16480*/  FADD.FTZ R12, R183, R12 ;  /* 0x0000000cb70c7221 */ /* 0x004fce0000010000 */
[----:B------:R-:W2:Y:S01]  /*16490*/  MUFU.EX2 R27, R27 ;  /* 0x0000001b001b7308 */ /* 0x000ea20000000800 */
[----:B0-----:R-:W-:-:S07]  /*164a0*/  F2FP.F16.F32.PACK_AB R183, R31, R183 ;  /* 0x000000b71fb7723e */ /* 0x001fce00000000ff */
        /* <DEDUP_REMOVED lines=12> */
[----:B------:R-:W-:Y:S01]  /*16570*/  R2UR UR6, R10 ;  /* 0x000000000a0672ca */ /* 0x000fe200000e0000 */
[-CC-:B------:R-:W-:Y:S01]  /*16580*/  FFMA.FTZ R10, R59, R0.reuse, -R61.reuse ;  /* 0x000000003b0a7223 */ /* 0x180fe2000001083d */
[----:B------:R-:W-:Y:S01]  /*16590*/  R2UR UR7, R11 ;  /* 0x000000000b0772ca */ /* 0x000fe200000e0000 */
[----:B------:R-:W-:Y:S01]  /*165a0*/  FADD.FTZ R11, R13, R38 ;  /* 0x000000260d0b7221 */ /* 0x000fe20000010000 */
[----:B------:R-:W-:Y:S01]  /*165b0*/  FADD.FTZ R38, R31, R12 ;  /* 0x0000000c1f267221 */ /* 0x000fe20000010000 */
[----:B------:R-:W-:Y:S01]  /*165c0*/  MUFU.EX2 R28, R28 ;  /* 0x0000001c001c7308 */ /* 0x000fe20000000800 */
[----:B------:R-:W-:Y:S01]  /*165d0*/  FFMA.FTZ R12, R67, R0, -R61 ;  /* 0x00000000430c7223 */ /* 0x000fe2000001083d */
[----:B------:R-:W-:Y:S01]  /*165e0*/  FADD.FTZ R11, R182, R11 ;  /* 0x0000000bb60b7221 */ /* 0x000fe20000010000 */
[----:B-1----:R-:W-:Y:S01]  /*165f0*/  FADD.FTZ R38, R177, R38 ;  /* 0x00000026b1267221 */ /* 0x002fe20000010000 */
[----:B------:R-:W-:Y:S01]  /*16600*/  F2FP.F16.F32.PACK_AB R182, R20, R182 ;  /* 0x000000b614b6723e */ /* 0x000fe200000000ff */
[----:B------:R-:W-:Y:S01]  /*16610*/  FFMA.FTZ R163, R70, R0, -R61 ;  /* 0x0000000046a37223 */ /* 0x000fe2000001083d */
[----:B------:R-:W-:Y:S01]  /*16620*/  FADD.FTZ R11, R20, R11 ;  /* 0x0000000b140b7221 */ /* 0x000fe20000010000 */
[----:B--2---:R-:W-:Y:S01]  /*16630*/  F2FP.F16.F32.PACK_AB R177, R27, R177 ;  /* 0x000000b11bb1723e */ /* 0x004fe200000000ff */
[----:B------:R-:W-:Y:S02]  /*16640*/  MUFU.EX2 R169, R169 ;  /* 0x000000a900a97308 */ /* 0x000fe40000000800 */
[----:B------:R-:W-:Y:S01]  /*16650*/  FADD.FTZ R42, R176, R11 ;  /* 0x0000000bb02a7221 */ /* 0x000fe20000010000 */
[----:B------:R-:W-:-:S05]  /*16660*/  F2FP.F16.F32.PACK_AB R176, R21, R176 ;  /* 0x000000b015b0723e */ /* 0x000fca00000000ff */
        /* <DEDUP_REMOVED lines=16> */
[----:B------:R-:W-:-:S05]  /*16770*/  WARPGROUP.ARRIVE ;  /* 0x00000000000079c5 */ /* 0x000fca0000000000 */
[----:B------:R-:W1:Y:S01]  /*16780*/  MUFU.EX2 R75, R75 ;  /* 0x0000004b004b7308 */ /* 0x000e620000000800 */
[----:B------:R-:W-:Y:S01]  /*16790*/  HGMMA.64x128x16.F32 R88, R152, gdesc[UR4].tnspB, R88, gsb0 ;  /* 0x41e0000498587df0 */ /* 0x000fe20008000858 */
[----:B0-----:R-:W-:-:S06]  /*167a0*/  F2FP.F16.F32.PACK_AB R156, R44, R40 ;  /* 0x000000282c9c723e */ /* 0x001fcc00000000ff */
[----:B------:R-:W-:Y:S08]  /*167b0*/  MUFU.EX2 R49, R49 ;  /* 0x0000003100317308 */ /* 0x000ff00000000800 */
[----:B------:R-:W-:Y:S01]  /*167c0*/  MUFU.EX2 R78, R78 ;  /* 0x0000004e004e7308 */ /* 0x000fe20000000800 */
[----:B-1----:R-:W-:-:S07]  /*167d0*/  F2FP.F16.F32.PACK_AB R157, R75, R74 ;  /* 0x0000004a4b9d723e */ /* 0x002fce00000000ff */
[----:B------:R-:W0:Y:S08]  /*167e0*/  MUFU.EX2 R52, R52 ;  /* 0x0000003400347308 */ /* 0x000e300000000800 */
[----:B------:R-:W1:Y:S08]  /*167f0*/  MUFU.EX2 R79, R79 ;  /* 0x0000004f004f7308 */ /* 0x000e700000000800 */
[----:B------:R-:W-:Y:S01]  /*16800*/  MUFU.EX2 R53, R53 ;  /* 0x0000003500357308 */ /* 0x000fe20000000800 */
[----:B0-----:R-:W-:-:S07]  /*16810*/  F2FP.F16.F32.PACK_AB R158, R52, R49 ;  /* 0x00000031349e723e */ /* 0x001fce00000000ff */
[----:B------:R-:W0:Y:S01]  /*16820*/  MUFU.EX2 R56, R56 ;  /* 0x0000003800387308 */ /* 0x000e220000000800 */
[----:B-1----:R-:W-:-:S07]  /*16830*/  F2FP.F16.F32.PACK_AB R159, R79, R78 ;  /* 0x0000004e4f9f723e */ /* 0x002fce00000000ff */
[----:B------:R-:W-:Y:S08]  /*16840*/  MUFU.EX2 R83, R83 ;  /* 0x0000005300537308 */ /* 0x000ff00000000800 */
[----:B------:R-:W-:Y:S08]  /*16850*/  MUFU.EX2 R57, R57 ;  /* 0x0000003900397308 */ /* 0x000ff00000000800 */
[----:B------:R-:W1:Y:S01]  /*16860*/  MUFU.EX2 R60, R60 ;  /* 0x0000003c003c7308 */ /* 0x000e620000000800 */
[----:B------:R-:W-:-:S02]  /*16870*/  WARPGROUP.DEPBAR.LE gsb0, 0x0 ;  /* 0x00008000000079c5 */ /* 0x000fc40000010000 */
[----:B------:R-:W-:Y:S05]  /*16880*/  @!P1 SYNCS.ARRIVE.TRANS64.RED.A1T0 RZ, [R15+URZ], RZ ;  /* 0x000000ff0fff99a7 */ /* 0x000fea000810043f */
[----:B------:R-:W-:Y:S01]  /*16890*/  MUFU.EX2 R153, R82 ;  /* 0x0000005200997308 */ /* 0x000fe20000000800 */
[----:B0-----:R-:W-:Y:S02]  /*168a0*/  F2FP.F16.F32.PACK_AB R152, R56, R53 ;  /* 0x000000353898723e */ /* 0x001fe400000000ff */
[----:B-1----:R-:W-:Y:S01]  /*168b0*/  F2FP.F16.F32.PACK_AB R154, R60, R57 ;  /* 0x000000393c9a723e */ /* 0x002fe200000000ff */
[----:B------:R0:W-:Y:S04]  /*168c0*/  @!P1 SYNCS.ARRIVE.TRANS64.RED.A1T0 RZ, [R7+URZ], RZ ;  /* 0x000000ff07ff99a7 */ /* 0x0001e8000810043f */
[----:B------:R-:W-:Y:S01]  /*168d0*/  MUFU.EX2 R155, R86 ;  /* 0x00000056009b7308 */ /* 0x000fe20000000800 */
[----:B0-----:R-:W-:Y:S01]  /*168e0*/  FADD.FTZ R7, R21, R42 ;  /* 0x0000002a15077221 */ /* 0x001fe20000010000 */
[----:B------:R-:W-:Y:S01]  /*168f0*/  FADD.FTZ R42, R27, R38 ;  /* 0x000000261b2a7221 */ /* 0x000fe20000010000 */
[-CC-:B------:R-:W-:Y:S01]  /*16900*/  FFMA.FTZ R38, R71, R0.reuse, -R61.reuse ;  /* 0x0000000047267223 */ /* 0x180fe2000001083d */
[----:B------:R-:W-:Y:S01]  /*16910*/  FFMA.FTZ R61, R87, R0, -R61 ;  /* 0x00000000573d7223 */ /* 0x000fe2000001083d */
[----:B------:R-:W-:Y:S01]  /*16920*/  FADD.FTZ R7, R178, R7 ;  /* 0x00000007b2077221 */ /* 0x000fe20000010000 */
[----:B------:R-:W-:Y:S01]  /*16930*/  FADD.FTZ R42, R179, R42 ;  /* 0x0000002ab32a7221 */ /* 0x000fe20000010000 */
[----:B------:R-:W-:Y:S01]  /*16940*/  F2FP.F16.F32.PACK_AB R178, R24, R178 ;  /* 0x000000b218b2723e */ /* 0x000fe200000000ff */
[----:B------:R-:W-:-:S02]  /*16950*/  IMAD.MOV.U32 R21, RZ, RZ, R185 ;  /* 0x000000ffff157224 */ /* 0x000fc400078e00b9 */
[----:B------:R-:W-:Y:S01]  /*16960*/  FADD.FTZ R7, R24, R7 ;  /* 0x0000000718077221 */ /* 0x000fe20000010000 */
[C---:B------:R-:W-:Y:S01]  /*16970*/  FADD.FTZ R42, R29.reuse, R42 ;  /* 0x0000002a1d2a7221 */ /* 0x040fe20000010000 */
[----:B------:R-:W0:Y:S01]  /*16980*/  MUFU.EX2 R38, R38 ;  /* 0x0000002600267308 */ /* 0x000e220000000800 */
[----:B------:R-:W-:Y:S01]  /*16990*/  F2FP.F16.F32.PACK_AB R179, R29, R179 ;  /* 0x000000b31db3723e */ /* 0x000fe200000000ff */
[----:B------:R-:W-:Y:S01]  /*169a0*/  FADD.FTZ R46, R172, R7 ;  /* 0x00000007ac2e7221 */ /* 0x000fe20000010000 */
[----:B------:R-:W-:Y:S01]  /*169b0*/  FADD.FTZ R7, R173, R42 ;  /* 0x0000002aad077221 */ /* 0x000fe20000010000 */
[C---:B------:R-:W-:Y:S02]  /*169c0*/  F2FP.F16.F32.PACK_AB R172, R25.reuse, R172 ;  /* 0x000000ac19ac723e */ /* 0x040fe400000000ff */
[----:B------:R-:W-:Y:S01]  /*169d0*/  FADD.FTZ R11, R25, R46 ;  /* 0x0000002e190b7221 */ /* 0x000fe20000010000 */
[C---:B------:R-:W-:Y:S01]  /*169e0*/  FADD.FTZ R42, R34.reuse, R7 ;  /* 0x00000007222a7221 */ /* 0x040fe20000010000 */
[----:B------:R-:W1:Y:S01]  /*169f0*/  MUFU.EX2 R61, R61 ;  /* 0x0000003d003d7308 */ /* 0x000e620000000800 */
[----:B------:R-:W-:Y:S01]  /*16a00*/  F2FP.F16.F32.PACK_AB R173, R34, R173 ;  /* 0x000000ad22ad723e */ /* 0x000fe200000000ff */
        /* <DEDUP_REMOVED lines=21> */
[C---:B------:R-:W-:Y:S01]  /*16b60*/  FADD.FTZ R11, R37.reuse, R26 ;  /* 0x0000001a250b7221 */ /* 0x040fe20000010000 */
[----:B------:R-:W-:Y:S01]  /*16b70*/  FADD.FTZ R20, R10, R7 ;  /* 0x000000070a147221 */ /* 0x000fe20000010000 */
[----:B------:R-:W-:Y:S02]  /*16b80*/  F2FP.F16.F32.PACK_AB R164, R37, R164 ;  /* 0x000000a425a4723e */ /* 0x000fe400000000ff */
        /* <DEDUP_REMOVED lines=17> */
[C---:B0-----:R-:W-:Y:S01]  /*16ca0*/  FADD.FTZ R7, R38.reuse, R7 ;  /* 0x0000000726077221 */ /* 0x041fe20000010000 */
[----:B------:R-:W-:Y:S02]  /*16cb0*/  F2FP.F16.F32.PACK_AB R163, R38, R163 ;  /* 0x000000a326a3723e */ /* 0x000fe400000000ff */
[----:B------:R-:W-:Y:S01]  /*16cc0*/  FADD.FTZ R11, R40, R11 ;  /* 0x0000000b280b7221 */ /* 0x000fe20000010000 */
[----:B------:R-:W-:-:S03]  /*16cd0*/  FADD.FTZ R6, R74, R7 ;  /* 0x000000074a067221 */ /* 0x000fc60000010000 */
[----:B------:R-:W-:Y:S01]  /*16ce0*/  FADD.FTZ R10, R44, R11 ;  /* 0x0000000b2c0a7221 */ /* 0x000fe20000010000 */
[----:B------:R-:W-:-:S03]  /*16cf0*/  FADD.FTZ R7, R75, R6 ;  /* 0x000000064b077221 */ /* 0x000fc60000010000 */
[----:B------:R-:W-:Y:S01]  /*16d00*/  FADD.FTZ R11, R49, R10 ;  /* 0x0000000a310b7221 */ /* 0x000fe20000010000 */
[----:B------:R-:W-:-:S03]  /*16d10*/  FADD.FTZ R6, R78, R7 ;  /* 0x000000074e067221 */ /* 0x000fc60000010000 */
[----:B------:R-:W-:Y:S01]  /*16d20*/  FADD.FTZ R10, R52, R11 ;  /* 0x0000000b340a7221 */ /* 0x000fe20000010000 */
[----:B------:R-:W-:Y:S01]  /*16d30*/  FADD.FTZ R6, R79, R6 ;  /* 0x000000064f067221 */ /* 0x000fe20000010000 */
[----:B------:R-:W-:Y:S02]  /*16d40*/  MOV R11, R5 ;  /* 0x00000005000b7202 */ /* 0x000fe40000000f00 */
[----:B------:R-:W-:Y:S01]  /*16d50*/  FADD.FTZ R7, R53, R10 ;  /* 0x0000000a35077221 */ /* 0x000fe20000010000 */
[----:B------:R-:W-:Y:S01]  /*16d60*/  FADD.FTZ R6, R153, R6 ;  /* 0x0000000699067221 */ /* 0x000fe20000010000 */
[C---:B------:R-:W-:Y:S02]  /*16d70*/  F2FP.F16.F32.PACK_AB R153, R83.reuse, R153 ;  /* 0x000000995399723e */ /* 0x040fe400000000ff */
[----:B------:R-:W-:Y:S01]  /*16d80*/  FADD.FTZ R10, R56, R7 ;  /* 0x00000007380a7221 */ /* 0x000fe20000010000 */
[----:B------:R-:W-:-:S03]  /*16d90*/  FADD.FTZ R6, R83, R6 ;  /* 0x0000000653067221 */ /* 0x000fc60000010000 */
[----:B------:R-:W-:Y:S01]  /*16da0*/  FADD.FTZ R7, R57, R10 ;  /* 0x0000000a39077221 */ /* 0x000fe20000010000 */
[----:B------:R-:W-:Y:S01]  /*16db0*/  FADD.FTZ R6, R155, R6 ;  /* 0x000000069b067221 */ /* 0x000fe20000010000 */
[C---:B-1----:R-:W-:Y:S01]  /*16dc0*/  F2FP.F16.F32.PACK_AB R155, R61.reuse, R155 ;  /* 0x0000009b3d9b723e */ /* 0x042fe200000000ff */
[----:B------:R-:W-:Y:S02]  /*16dd0*/  IMAD.MOV.U32 R10, RZ, RZ, R4 ;  /* 0x000000ffff0a7224 */ /* 0x000fe400078e0004 */
[----:B------:R-:W-:Y:S01]  /*16de0*/  FADD.FTZ R7, R60, R7 ;  /* 0x000000073c077221 */ /* 0x000fe20000010000 */
[----:B------:R-:W-:Y:S01]  /*16df0*/  FADD.FTZ R6, R61, R6 ;  /* 0x000000063d067221 */ /* 0x000fe20000010000 */
[----:B------:R-:W-:Y:S06]  /*16e00*/  @P3 BRA `(.L_x_2886) ;  /* 0xffffffd000743947 */ /* 0x000fec000383ffff */
[----:B------:R-:W-:Y:S05]  /*16e10*/  BSYNC B1 ;  /* 0x0000000000017941 */ /* 0x000fea0003800000 */
.L_x_2875:
[----:B------:R-:W-:Y:S05]  /*16e20*/  BSYNC B0 ;  /* 0x0000000000007941 */ /* 0x000fea0003800000 */
.L_x_2874:
[----:B------:R-:W-:Y:S01]  /*16e30*/  ISETP.GE.AND P2, PT, R9, RZ, PT ;  /* 0x000000ff0900720c */ /* 0x000fe20003f46270 */
[----:B------:R-:W-:-:S12]  /*16e40*/  BSSY B0, `(.L_x_2887) ;  /* 0x0000258000007945 */ /* 0x000fd80003800000 */
[----:B------:R-:W-:Y:S05]  /*16e50*/  @!P2 BRA `(.L_x_2888) ;  /* 0x000000240058a947 */ /* 0x000fea0003800000 */
[----:B------:R-:W-:Y:S01]  /*16e60*/  IMAD.MOV.U32 R13, RZ, RZ, R5 ;  /* 0x000000ffff0d7224 */ /* 0x000fe200078e0005 */
[----:B------:R-:W-:Y:S01]  /*16e70*/  MOV R15, R188 ;  /* 0x000000bc000f7202 */ /* 0x000fe20000000f00 */
[----:B------:R-:W-:Y:S02]  /*16e80*/  IMAD.MOV.U32 R12, RZ, RZ, R4 ;  /* 0x000000ffff0c7224 */ /* 0x000fe400078e0004 */
[----:B------:R-:W-:-:S07]  /*16e90*/  IMAD.MOV.U32 R20, RZ, RZ, R185 ;  /* 0x000000ffff147224 */ /* 0x000fce00078e00b9 */
.L_x_2899:
        /* <DEDUP_REMOVED lines=8> */
.L_x_2889:
[----:B------:R-:W-:Y:S02]  /*16f20*/  LEA R0, R185, R16, 0x3 ;  /* 0x00000010b9007211 */ /* 0x000fe400078e18ff */
[----:B------:R-:W-:-:S04]  /*16f30*/  SHF.L.U32 R11, R188, 0x1f, RZ ;  /* 0x0000001fbc0b7819 */ /* 0x000fc800000006ff */
[----:B------:R0:W1:Y:S01]  /*16f40*/  SYNCS.PHASECHK.TRANS64.TRYWAIT P2, [R0+URZ+0x34830], R11 ;  /* 0x0348300b000075a7 */ /* 0x000062000804017f */
[----:B------:R-:W-:Y:S05]  /*16f50*/  @!P0 BRA `(.L_x_2890) ;  /* 0x0000000000048947 */ /* 0x000fea0003800000 */
[----:B------:R-:W-:Y:S01]  /*16f60*/  BPT.TRAP 0x1 ;  /* 0x000000040000795c */ /* 0x000fe20000300000 */
.L_x_2890:
[----:B------:R-:W-:Y:S01]  /*16f70*/  BSSY B1, `(.L_x_2891) ;  /* 0x0000006000017945 */ /* 0x000fe20003800000 */
[----:B------:R-:W-:Y:S02]  /*16f80*/  IMAD R4, R185, 0xc00, R8 ;  /* 0x00000c00b9047824 */ /* 0x000fe400078e0208 */
[----:B------:R-:W-:Y:S01]  /*16f90*/  IMAD.MOV.U32 R5, RZ, RZ, 0x40000040 ;  /* 0x40000040ff057424 */ /* 0x000fe200078e00ff */
[----:B-1----:R-:W-:Y:S06]  /*16fa0*/  @P2 BRA `(.L_x_2892) ;  /* 0x0000000000082947 */ /* 0x002fec0003800000 */
[----:B------:R-:W1:Y:S02]  /*16fb0*/  SYNCS.PHASECHK.TRANS64.TRYWAIT P2, [R0+URZ+0x34830], R11 ;  /* 0x0348300b000075a7 */ /* 0x000e64000804017f */
[----:B-1----:R-:W-:Y:S05]  /*16fc0*/  @!P2 BRA `(.L_x_2893) ;  /* 0x000000d80048a947 */ /* 0x002fea0003800000 */
.L_x_2892:
[----:B------:R-:W-:Y:S05]  /*16fd0*/  BSYNC B1 ;  /* 0x0000000000017941 */ /* 0x000fea0003800000 */
.L_x_2891:
        /* <DEDUP_REMOVED lines=10> */
[----:B-1----:R-:W-:Y:S01]  /*17080*/  IMAD.MOV.U32 R11, RZ, RZ, 0x40000040 ;  /* 0x40000040ff0b7424 */ /* 0x002fe200078e00ff */
        /* <DEDUP_REMOVED lines=174> */
.L_x_2894:
[----:B------:R-:W-:Y:S02]  /*17b70*/  SHF.L.U32 R0, R15, 0x1f, RZ ;  /* 0x0000001f0f007819 */ /* 0x000fe400000006ff */
[----:B------:R-:W-:-:S04]  /*17b80*/  LEA R15, R20, R16, 0x3 ;  /* 0x00000010140f7211 */ /* 0x000fc800078e18ff */
[----:B------:R0:W1:Y:S01]  /*17b90*/  SYNCS.PHASECHK.TRANS64.TRYWAIT P2, [R15+URZ+0x34850], R0 ;  /* 0x034850000f0075a7 */ /* 0x000062000804017f */
[----:B------:R-:W-:Y:S05]  /*17ba0*/  @!P0 BRA `(.L_x_2895) ;  /* 0x0000000000048947 */ /* 0x000fea0003800000 */
[----:B------:R-:W-:Y:S01]  /*17bb0*/  BPT.TRAP 0x1 ;  /* 0x000000040000795c */ /* 0x000fe20000300000 */
.L_x_2895:
[----:B------:R-:W-:Y:S04]  /*17bc0*/  BSSY B1, `(.L_x_2896) ;  /* 0x0000004000017945 */ /* 0x000fe80003800000 */
[----:B-1----:R-:W-:Y:S05]  /*17bd0*/  @P2 BRA `(.L_x_2897) ;  /* 0x0000000000082947 */ /* 0x002fea0003800000 */
[----:B------:R-:W1:Y:S02]  /*17be0*/  SYNCS.PHASECHK.TRANS64.TRYWAIT P2, [R15+URZ+0x34850], R0 ;  /* 0x034850000f0075a7 */ /* 0x000e64000804017f */
[----:B-1----:R-:W-:Y:S05]  /*17bf0*/  @!P2 BRA `(.L_x_2898) ;  /* 0x000000cc0050a947 */ /* 0x002fea0003800000 */
.L_x_2897:
[----:B------:R-:W-:Y:S05]  /*17c00*/  BSYNC B1 ;  /* 0x0000000000017941 */ /* 0x000fea0003800000 */
.L_x_2896:
[----:B01----:R-:W-:Y:S01]  /*17c10*/  VIADD R0, R16, 0x400 ;  /* 0x0000040010007836 */ /* 0x003fe20000000000 */
[----:B------:R-:W-:Y:S01]  /*17c20*/  WARPGROUP.ARRIVE ;  /* 0x00000000000079c5 */ /* 0x000fe20000000000 */
[----:B------:R-:W-:Y:S01]  /*17c30*/  IMAD.MOV.U32 R11, RZ, RZ, 0x40000040 ;  /* 0x40000040ff0b7424 */ /* 0x000fe200078e00ff */
[----:B------:R-:W-:Y:S01]  /*17c40*/  MOV R21, 0x40000040 ;  /* 0x4000004000157802 */ /* 0x000fe20000000f00 */
[----:B------:R-:W-:Y:S01]  /*17c50*/  IMAD.MOV.U32 R3, RZ, RZ, 0x40000040 ;  /* 0x40000040ff037424 */ /* 0x000fe200078e00ff */
[----:B------:R-:W-:Y:S01]  /*17c60*/  SHF.R.U32.HI R0, RZ, 0x4, R0 ;  /* 0x00000004ff007819 */ /* 0x000fe20000011600 */
[----:B------:R-:W-:Y:S01]  /*17c70*/  @!P1 VIADD R15, R15, 0x34860 ;  /* 0x000348600f0f9836 */ /* 0x000fe20000000000 */
[----:B------:R-:W-:Y:S02]  /*17c80*/  R2UR UR7, R11 ;  /* 0x000000000b0772ca */ /* 0x000fe400000e0000 */
[----:B------:R-:W-:Y:S02]  /*17c90*/  LOP3.LUT R0, R0, 0x3fff, RZ, 0xc0, !PT ;  /* 0x00003fff00007812 */ /* 0x000fe400078ec0ff */
[C---:B-----5:R-:W-:Y:S01]  /*17ca0*/  ISETP.GT.AND P2, PT, R9.reuse, RZ, PT ;  /* 0x000000ff0900720c */ /* 0x060fe20003f44270 */
[----:B------:R-:W-:Y:S01]  /*17cb0*/  VIADD R9, R9, 0xffffffff ;  /* 0xffffffff09097836 */ /* 0x000fe20000000000 */
[----:B------:R-:W-:-:S02]  /*17cc0*/  LOP3.LUT R0, R0, 0x4000000, RZ, 0xfc, !PT ;  /* 0x0400000000007812 */ /* 0x000fc400078efcff */
[----:B------:R-:W-:-:S03]  /*17cd0*/  @!P1 PRMT R15, RZ, 0x654, R15 ;  /* 0x00000654ff0f9816 */ /* 0x000fc6000000000f */
[----:B------:R-:W-:Y:S01]  /*17ce0*/  IMAD R10, R20, 0x800, R0 ;  /* 0x00000800140a7824 */ /* 0x000fe200078e0200 */
[----:B------:R-:W-:-:S03]  /*17cf0*/  FMNMX.FTZ R0, R24, R12, !PT ;  /* 0x0000000c18007209 */ /* 0x000fc60007810000 */
[C---:B------:R-:W-:Y:S01]  /*17d00*/  VIADD R20, R10.reuse, 0x200 ;  /* 0x000002000a147836 */ /* 0x040fe20000000000 */
[C---:B------:R-:W-:Y:S02]  /*17d10*/  R2UR UR6, R10.reuse ;  /* 0x000000000a0672ca */ /* 0x040fe400000e0000 */
[----:B------:R-:W-:Y:S02]  /*17d20*/  IADD3 R2, R10, 0x80, RZ ;  /* 0x000000800a027810 */ /* 0x000fe40007ffe0ff */
[----:B------:R-:W-:-:S04]  /*17d30*/  FMNMX.FTZ R0, R25, R0, !PT ;  /* 0x0000000019007209 */ /* 0x000fc80007810000 */
[----:B------:R-:W-:-:S04]  /*17d40*/  FMNMX.FTZ R0, R28, R0, !PT ;  /* 0x000000001c007209 */ /* 0x000fc80007810000 */
[----:B------:R-:W-:Y:S01]  /*17d50*/  FMNMX.FTZ R0, R29, R0, !PT ;  /* 0x000000001d007209 */ /* 0x000fe20007810000 */
[----:B------:R-:W-:Y:S01]  /*17d60*/  HGMMA.64x128x16.F32 R88, R180, gdesc[UR4].tnspB, R88, gsb0 ;  /* 0x41e00004b4587df0 */ /* 0x000fe20008000858 */
[----:B------:R-:W-:Y:S01]  /*17d70*/  R2UR UR6, R2 ;  /* 0x00000000020672ca */ /* 0x000fe200000e0000 */
[----:B------:R-:W-:Y:S01]  /*17d80*/  VIADD R2, R10, 0x100 ;  /* 0x000001000a027836 */ /* 0x000fe20000000000 */
[----:B------:R-:W-:Y:S01]  /*17d90*/  R2UR UR7, R3 ;  /* 0x00000000030772ca */ /* 0x000fe200000e0000 */
[----:B------:R-:W-:Y:S01]  /*17da0*/  IMAD.MOV.U32 R3, RZ, RZ, 0x40000040 ;  /* 0x40000040ff037424 */ /* 0x000fe200078e00ff */
[----:B------:R-:W-:-:S04]  /*17db0*/  FMNMX.FTZ R0, R32, R0, !PT ;  /* 0x0000000020007209 */ /* 0x000fc80007810000 */
[----:B------:R-:W-:-:S04]  /*17dc0*/  FMNMX.FTZ R0, R33, R0, !PT ;  /* 0x0000000021007209 */ /* 0x000fc80007810000 */
[----:B------:R-:W-:Y:S01]  /*17dd0*/  FMNMX.FTZ R0, R36, R0, !PT ;  /* 0x0000000024007209 */ /* 0x000fe20007810000 */
[----:B------:R-:W-:Y:S02]  /*17de0*/  WARPGROUP.DEPBAR.LE gsb0, 0x0 ;  /* 0x00008000000079c5 */ /* 0x000fe40000010000 */
[----:B------:R-:W-:-:S06]  /*17df0*/  WARPGROUP.ARRIVE ;  /* 0x00000000000079c5 */ /* 0x000fcc0000000000 */
[----:B------:R-:W-:Y:S01]  /*17e00*/  HGMMA.64x128x16.F32 R88, R176, gdesc[UR4].tnspB, R88, gsb0 ;  /* 0x41e00004b0587df0 */ /* 0x000fe20008000858 */
[----:B------:R-:W-:Y:S02]  /*17e10*/  R2UR UR6, R2 ;  /* 0x00000000020672ca */ /* 0x000fe400000e0000 */
[----:B------:R-:W-:Y:S02]  /*17e20*/  R2UR UR7, R3 ;  /* 0x00000000030772ca */ /* 0x000fe400000e0000 */
[----:B------:R-:W-:Y:S02]  /*17e30*/  FMNMX.FTZ R3, R37, R0, !PT ;  /* 0x0000000025037209 */ /* 0x000fe40007810000 */
[----:B------:R-:W-:Y:S02]  /*17e40*/  IADD3 R2, R10, 0x180, RZ ;  /* 0x000001800a027810 */ /* 0x000fe40007ffe0ff */
        /* <DEDUP_REMOVED lines=18> */
[----:B------:R-:W-:-:S04]  /*17f70*/  FMNMX.FTZ R0, R73, R0, !PT ;  /* 0x0000000049007209 */ /* 0x000fc80007810000 */
        /* <DEDUP_REMOVED lines=8> */
[----:B------:R-:W-:-:S04]  /*18000*/  FMNMX.FTZ R3, R81, R0, !PT ;  /* 0x0000000051037209 */ /* 0x000fc80007810000 */
[----:B------:R-:W-:-:S04]  /*18010*/  FMNMX.FTZ R0, R84, R3, !PT ;  /* 0x0000000354007209 */ /* 0x000fc80007810000 */
[----:B------:R-:W-:Y:S01]  /*18020*/  FMNMX.FTZ R2, R85, R0, !PT ;  /* 0x0000000055027209 */ /* 0x000fe20007810000 */
[----:B------:R-:W-:-:S04]  /*18030*/  IMAD.U32 R0, RZ, RZ, UR38 ;  /* 0x00000026ff007e24 */ /* 0x000fc8000f8e00ff */
[----:B------:R-:W0:Y:S02]  /*18040*/  SHFL.BFLY PT, R3, R2, 0x2, 0x1f ;  /* 0x0c401f0002037f89 */ /* 0x000e2400000e0000 */
[----:B0-----:R-:W-:Y:S02]  /*18050*/  FMNMX.FTZ R5, R2, R3, !PT ;  /* 0x0000000302057209 */ /* 0x001fe40007810000 */
[----:B------:R-:W-:-:S03]  /*18060*/  FMNMX.FTZ R2, R26, R13, !PT ;  /* 0x0000000d1a027209 */ /* 0x000fc60007810000 */
[----:B------:R-:W0:Y:S02]  /*18070*/  SHFL.BFLY PT, R4, R5, 0x1, 0x1f ;  /* 0x0c201f0005047f89 */ /* 0x000e2400000e0000 */
[----:B0-----:R-:W-:Y:S02]  /*18080*/  FMNMX.FTZ R4, R5, R4, !PT ;  /* 0x0000000405047209 */ /* 0x001fe40007810000 */
[----:B------:R-:W-:-:S03]  /*18090*/  FMNMX.FTZ R5, R27, R2, !PT ;  /* 0x000000021b057209 */ /* 0x000fc60007810000 */
[-C--:B------:R-:W-:Y:S01]  /*180a0*/  FMUL.FTZ R11, R4, R0.reuse ;  /* 0x00000000040b7220 */ /* 0x080fe20000410000 */
[----:B------:R-:W-:Y:S01]  /*180b0*/  FMNMX.FTZ R2, R30, R5, !PT ;  /* 0x000000051e027209 */ /* 0x000fe20007810000 */
[----:B------:R-:W-:Y:S02]  /*180c0*/  FADD.FTZ R3, -R4, R12 ;  /* 0x0000000c04037221 */ /* 0x000fe40000010100 */
        /* <DEDUP_REMOVED lines=23> */
[-C--:B------:R-:W-:Y:S01]  /*18240*/  FFMA.FTZ R85, R85, R0.reuse, -R11 ;  /* 0x0000000055557223 */ /* 0x080fe2000001080b */
[----:B------:R-:W-:Y:S01]  /*18250*/  FMUL.FTZ R3, R3, R0 ;  /* 0x0000000003037220 */ /* 0x000fe20000410000 */
[----:B------:R-:W-:Y:S01]  /*18260*/  FMNMX.FTZ R5, R43, R2, !PT ;  /* 0x000000022b057209 */ /* 0x000fe20007810000 */
[----:B------:R-:W-:Y:S03]  /*18270*/  MUFU.EX2 R180, R180 ;  /* 0x000000b400b47308 */ /* 0x000fe60000000800 */
[----:B------:R-:W-:-:S04]  /*18280*/  FMNMX.FTZ R2, R46, R5, !PT ;  /* 0x000000052e027209 */ /* 0x000fc80007810000 */
[----:B------:R-:W-:Y:S01]  /*18290*/  FMNMX.FTZ R5, R47, R2, !PT ;  /* 0x000000022f057209 */ /* 0x000fe20007810000 */
[----:B------:R-:W0:Y:S03]  /*182a0*/  MUFU.EX2 R3, R3 ;  /* 0x0000000300037308 */ /* 0x000e260000000800 */
[----:B------:R-:W-:-:S04]  /*182b0*/  FMNMX.FTZ R2, R50, R5, !PT ;  /* 0x0000000532027209 */ /* 0x000fc80007810000 */
[----:B------:R-:W-:Y:S01]  /*182c0*/  FMNMX.FTZ R5, R51, R2, !PT ;  /* 0x0000000233057209 */ /* 0x000fe20007810000 */
[----:B------:R-:W1:Y:S03]  /*182d0*/  MUFU.EX2 R12, R12 ;  /* 0x0000000c000c7308 */ /* 0x000e660000000800 */
[----:B------:R-:W-:-:S04]  /*182e0*/  FMNMX.FTZ R2, R54, R5, !PT ;  /* 0x0000000536027209 */ /* 0x000fc80007810000 */
[----:B------:R-:W-:Y:S01]  /*182f0*/  FMNMX.FTZ R5, R55, R2, !PT ;  /* 0x0000000237057209 */ /* 0x000fe20007810000 */
[----:B------:R-:W2:Y:S01]  /*18300*/  MUFU.EX2 R182, R182 ;  /* 0x000000b600b67308 */ /* 0x000ea20000000800 */
[----:B0-----:R-:W-:Y:S02]  /*18310*/  FFMA.FTZ R7, R3, R7, R180 ;  /* 0x0000000703077223 */ /* 0x001fe400000100b4 */
[----:B------:R-:W-:-:S04]  /*18320*/  FMNMX.FTZ R2, R58, R5, !PT ;  /* 0x000000053a027209 */ /* 0x000fc80007810000 */
[----:B------:R-:W-:Y:S01]  /*18330*/  FMNMX.FTZ R5, R59, R2, !PT ;  /* 0x000000023b057209 */ /* 0x000fe20007810000 */
[----:B------:R-:W0:Y:S01]  /*18340*/  MUFU.EX2 R24, R24 ;  /* 0x0000001800187308 */ /* 0x000e220000000800 */
[C---:B-1----:R-:W-:Y:S01]  /*18350*/  FADD.FTZ R7, R12.reuse, R7 ;  /* 0x000000070c077221 */ /* 0x042fe20000010000 */
[----:B------:R-:W-:Y:S01]  /*18360*/  F2FP.F16.F32.PACK_AB R180, R12, R180 ;  /* 0x000000b40cb4723e */ /* 0x000fe200000000ff */
[----:B------:R-:W-:Y:S02]  /*18370*/  WARPGROUP.DEPBAR.LE gsb0, 0x0 ;  /* 0x00008000000079c5 */ /* 0x000fe40000010000 */
[----:B------:R-:W-:Y:S01]  /*18380*/  WARPGROUP.ARRIVE ;  /* 0x00000000000079c5 */ /* 0x000fe20000000000 */
[----:B------:R-:W-:Y:S01]  /*18390*/  FMNMX.FTZ R2, R62, R5, !PT ;  /* 0x000000053e027209 */ /* 0x000fe20007810000 */
[-CC-:B------:R-:W-:Y:S01]  /*183a0*/  FFMA.FTZ R172, R40, R0.reuse, -R11.reuse ;  /* 0x0000000028ac7223 */ /* 0x180fe2000001080b */
[-CC-:B------:R-:W-:Y:S01]  /*183b0*/  FFMA.FTZ R174, R44, R0.reuse, -R11.reuse ;  /* 0x000000002cae7223 */ /* 0x180fe2000001080b */
[--C-:B------:R-:W-:Y:S01]  /*183c0*/  FFMA.FTZ R40, R57, R0, -R11.reuse ;  /* 0x0000000039287223 */ /* 0x100fe2000001080b */
[----:B------:R-:W-:Y:S01]  /*183d0*/  FMNMX.FTZ R5, R63, R2, !PT ;  /* 0x000000023f057209 */ /* 0x000fe20007810000 */
[----:B------:R-:W-:Y:S01]  /*183e0*/  HGMMA.64x128x16.F32 R88, R168, gdesc[UR4].tnspB, R88, gsb0 ;  /* 0x41e00004a8587df0 */ /* 0x000fe20008000858 */
[----:B------:R-:W-:Y:S01]  /*183f0*/  R2UR UR6, R20 ;  /* 0x00000000140672ca */ /* 0x000fe200000e0000 */
[----:B------:R-:W-:Y:S01]  /*18400*/  VIADD R20, R10, 0x280 ;  /* 0x000002800a147836 */ /* 0x000fe20000000000 */
[----:B------:R-:W-:Y:S01]  /*18410*/  R2UR UR7, R21 ;  /* 0x00000000150772ca */ /* 0x000fe200000e0000 */
[----:B------:R-:W-:Y:S01]  /*18420*/  IMAD.MOV.U32 R21, RZ, RZ, 0x40000040 ;  /* 0x40000040ff157424 */ /* 0x000fe200078e00ff */
[----:B------:R-:W-:Y:S01]  /*18430*/  FMNMX.FTZ R2, R66, R5, !PT ;  /* 0x0000000542027209 */ /* 0x000fe20007810000 */
[-CC-:B------:R-:W-:Y:S01]  /*18440*/  FFMA.FTZ R44, R73, R0.reuse, -R11.reuse ;  /* 0x00000000492c7223 */ /* 0x180fe2000001080b */
[----:B------:R-:W-:Y:S01]  /*18450*/  FFMA.FTZ R57, R84, R0, -R11 ;  /* 0x0000000054397223 */ /* 0x000fe2000001080b */
[----:B------:R-:W1:Y:S01]  /*18460*/  MUFU.EX2 R176, R176 ;  /* 0x000000b000b07308 */ /* 0x000e620000000800 */
[----:B------:R-:W-:Y:S01]  /*18470*/  FMNMX.FTZ R5, R67, R2, !PT ;  /* 0x0000000243057209 */ /* 0x000fe20007810000 */
[----:B--2---:R-:W-:Y:S01]  /*18480*/  FADD.FTZ R7, R182, R7 ;  /* 0x00000007b6077221 */ /* 0x004fe20000010000 */
[----:B0-----:R-:W-:-:S02]  /*18490*/  F2FP.F16.F32.PACK_AB R182, R24, R182 ;  /* 0x000000b618b6723e */ /* 0x001fc400000000ff */
[----:B------:R-:W-:Y:S01]  /*184a0*/  FMNMX.FTZ R2, R70, R5, !PT ;  /* 0x0000000546027209 */ /* 0x000fe20007810000 */
[----:B------:R-:W-:Y:S02]  /*184b0*/  FADD.FTZ R7, R24, R7 ;  /* 0x0000000718077221 */ /* 0x000fe40000010000 */
[----:B------:R-:W0:Y:S01]  /*184c0*/  MUFU.EX2 R25, R25 ;  /* 0x0000001900197308 */ /* 0x000e220000000800 */
[----:B------:R-:W-:-:S04]  /*184d0*/  FMNMX.FTZ R5, R71, R2, !PT ;  /* 0x0000000247057209 */ /* 0x000fc80007810000 */
[----:B------:R-:W-:-:S03]  /*184e0*/  FMNMX.FTZ R2, R74, R5, !PT ;  /* 0x000000054a027209 */ /* 0x000fc60007810000 */
[----:B------:R-:W2:Y:S01]  /*184f0*/  MUFU.EX2 R178, R178 ;  /* 0x000000b200b27308 */ /* 0x000ea20000000800 */
[----:B------:R-:W-:-:S04]  /*18500*/  FMNMX.FTZ R5, R75, R2, !PT ;  /* 0x000000024b057209 */ /* 0x000fc80007810000 */
[----:B------:R-:W-:-:S03]  /*18510*/  FMNMX.FTZ R2, R78, R5, !PT ;  /* 0x000000054e027209 */ /* 0x000fc60007810000 */
[----:B------:R-:W3:Y:S01]  /*18520*/  MUFU.EX2 R33, R33 ;  /* 0x0000002100217308 */ /* 0x000ee20000000800 */
[----:B------:R-:W-:-:S04]  /*18530*/  FMNMX.FTZ R5, R79, R2, !PT ;  /* 0x000000024f057209 */ /* 0x000fc80007810000 */
[----:B------:R-:W-:-:S03]  /*18540*/  FMNMX.FTZ R2, R82, R5, !PT ;  /* 0x0000000552027209 */ /* 0x000fc60007810000 */
[----:B------:R-:W-:Y:S01]  /*18550*/  MUFU.EX2 R172, R172 ;  /* 0x000000ac00ac7308 */ /* 0x000fe20000000800 */
[----:B------:R-:W-:-:S04]  /*18560*/  FMNMX.FTZ R5, R83, R2, !PT ;  /* 0x0000000253057209 */ /* 0x000fc80007810000 */
[----:B------:R-:W-:-:S03]  /*18570*/  FMNMX.FTZ R2, R86, R5, !PT ;  /* 0x0000000556027209 */ /* 0x000fc60007810000 */
[----:B------:R-:W-:Y:S01]  /*18580*/  MUFU.EX2 R29, R29 ;  /* 0x0000001d001d7308 */ /* 0x000fe20000000800 */
[----:B------:R-:W-:-:S05]  /*18590*/  FMNMX.FTZ R2, R87, R2, !PT ;  /* 0x0000000257027209 */ /* 0x000fca0007810000 */
[----:B------:R-:W4:Y:S02]  /*185a0*/  SHFL.BFLY PT, R5, R2, 0x2, 0x1f ;  /* 0x0c401f0002057f89 */ /* 0x000f2400000e0000 */
[----:B------:R-:W-:Y:S08]  /*185b0*/  MUFU.EX2 R174, R174 ;  /* 0x000000ae00ae7308 */ /* 0x000ff00000000800 */
[----:B------:R-:W-:Y:S08]  /*185c0*/  MUFU.EX2 R28, R28 ;  /* 0x0000001c001c7308 */ /* 0x000ff00000000800 */
[----:B------:R-:W-:Y:S01]  /*185d0*/  MUFU.EX2 R32, R32 ;  /* 0x0000002000207308 */ /* 0x000fe20000000800 */
[----:B----4-:R-:W-:-:S07]  /*185e0*/  FMNMX.FTZ R5, R2, R5, !PT ;  /* 0x0000000502057209 */ /* 0x010fce0007810000 */
[----:B------:R-:W-:Y:S01]  /*185f0*/  MUFU.EX2 R36, R36 ;  /* 0x0000002400247308 */ /* 0x000fe20000000800 */
[----:B------:R-:W4:Y:S07]  /*18600*/  SHFL.BFLY PT, R2, R5, 0x1, 0x1f ;  /* 0x0c201f0005027f89 */ /* 0x000f2e00000e0000 */
[----:B------:R-:W-:Y:S08]  /*18610*/  MUFU.EX2 R40, R40 ;  /* 0x0000002800287308 */ /* 0x000ff00000000800 */
[----:B------:R-:W-:Y:S08]  /*18620*/  MUFU.EX2 R45, R45 ;  /* 0x0000002d002d7308 */ /* 0x000ff00000000800 */
[----:B------:R-:W-:Y:S01]  /*18630*/  MUFU.EX2 R41, R41 ;  /* 0x0000002900297308 */ /* 0x000fe20000000800 */
[----:B----4-:R-:W-:-:S07]  /*18640*/  FMNMX.FTZ R5, R5, R2, !PT ;  /* 0x0000000205057209 */ /* 0x010fce0007810000 */
[----:B------:R-:W-:Y:S08]  /*18650*/  MUFU.EX2 R37, R37 ;  /* 0x0000002500257308 */ /* 0x000ff00000000800 */
[----:B------:R-:W4:Y:S08]  /*18660*/  MUFU.EX2 R44, R44 ;  /* 0x0000002c002c7308 */ /* 0x000f300000000800 */
        /* <DEDUP_REMOVED lines=10> */
[----:B------:R-:W-:Y:S01]  /*18710*/  R2UR UR6, R20 ;  /* 0x00000000140672ca */ /* 0x000fe200000e0000 */
[C---:B------:R-:W-:Y:S01]  /*18720*/  VIADD R20, R10.reuse, 0x300 ;  /* 0x000003000a147836 */ /* 0x040fe20000000000 */
[----:B------:R-:W-:Y:S01]  /*18730*/  R2UR UR7, R21 ;  /* 0x00000000150772ca */ /* 0x000fe200000e0000 */
[----:B------:R-:W-:Y:S01]  /*18740*/  VIADD R10, R10, 0x380 ;  /* 0x000003800a0a7836 */ /* 0x000fe20000000000 */
[----:B------:R-:W-:-:S02]  /*18750*/  MOV R21, 0x40000040 ;  /* 0x4000004000157802 */ /* 0x000fc40000000f00 */
        /* <DEDUP_REMOVED lines=10> */
[----:B------:R-:W-:Y:S01]  /*18800*/  R2UR UR6, R20 ;  /* 0x00000000140672ca */ /* 0x000fe200000e0000 */
[----:B------:R-:W-:Y:S01]  /*18810*/  MUFU.EX2 R164, R164 ;  /* 0x000000a400a47308 */ /* 0x000fe20000000800 */
[----:B------:R-:W-:Y:S01]  /*18820*/  R2UR UR7, R21 ;  /* 0x00000000150772ca */ /* 0x000fe200000e0000 */
        /* <DEDUP_REMOVED lines=12> */
[-C--:B------:R-:W-:Y:S01]  /*188f0*/  FFMA.FTZ R175, R46, R0.reuse, -R21 ;  /* 0x000000002eaf7223 */ /* 0x080fe20000010815 */
[----:B-1----:R-:W-:Y:S01]  /*18900*/  FADD.FTZ R46, R176, R7 ;  /* 0x00000007b02e7221 */ /* 0x002fe20000010000 */
[-CC-:B------:R-:W-:Y:S01]  /*18910*/  FFMA.FTZ R34, R47, R0.reuse, -R21.reuse ;  /* 0x000000002f227223 */ /* 0x180fe20000010815 */
[----:B------:R-:W-:Y:S01]  /*18920*/  MUFU.EX2 R20, R20 ;  /* 0x0000001400147308 */ /* 0x000fe20000000800 */
[-CC-:B------:R-:W-:Y:S01]  /*18930*/  FFMA.FTZ R169, R50, R0.reuse, -R21.reuse ;  /* 0x0000000032a97223 */ /* 0x180fe20000010815 */
[----:B0-----:R-:W-:Y:S01]  /*18940*/  FADD.FTZ R7, R25, R46 ;  /* 0x0000002e19077221 */ /* 0x001fe20000010000 */
[-CC-:B------:R-:W-:Y:S01]  /*18950*/  FFMA.FTZ R35, R51, R0.reuse, -R21.reuse ;  /* 0x0000000033237223 */ /* 0x180fe20000010815 */
[-CC-:B------:R-:W-:Y:S01]  /*18960*/  FFMA.FTZ R171, R54, R0.reuse, -R21.reuse ;  /* 0x0000000036ab7223 */ /* 0x180fe20000010815 */
[-C--:B------:R-:W-:Y:S01]  /*18970*/  FFMA.FTZ R38, R55, R0.reuse, -R21 ;  /* 0x0000000037267223 */ /* 0x080fe20000010815 */
[----:B--2---:R-:W-:Y:S01]  /*18980*/  FADD.FTZ R50, R178, R7 ;  /* 0x00000007b2327221 */ /* 0x004fe20000010000 */
        /* <DEDUP_REMOVED lines=11> */
[----:B------:R-:W-:Y:S01]  /*18a40*/  FFMA.FTZ R86, R86, R0, -R21 ;  /* 0x0000000056567223 */ /* 0x000fe20000010815 */
[----:B------:R-:W-:-:S02]  /*18a50*/  F2FP.F16.F32.PACK_AB R176, R25, R176 ;  /* 0x000000b019b0723e */ /* 0x000fc400000000ff */
[----:B---3--:R-:W-:-:S03]  /*18a60*/  F2FP.F16.F32.PACK_AB R178, R33, R178 ;  /* 0x000000b221b2723e */ /* 0x008fc600000000ff */
        /* <DEDUP_REMOVED lines=18> */
[-C--:B------:R-:W-:Y:S01]  /*18b90*/  FFMA.FTZ R161, R66, R0.reuse, -R21 ;  /* 0x0000000042a17223 */ /* 0x080fe20000010815 */
[----:B------:R-:W-:Y:S01]  /*18ba0*/  HGMMA.64x128x16.F32 R88, R156, gdesc[UR4].tnspB, R88, gsb0 ;  /* 0x41e000049c587df0 */ /* 0x000fe20008000858 */
[----:B------:R-:W-:Y:S01]  /*18bb0*/  FMUL.FTZ R11, R11, R0 ;  /* 0x000000000b0b7220 */ /* 0x000fe20000410000 */
[----:B------:R-:W-:Y:S01]  /*18bc0*/  R2UR UR6, R10 ;  /* 0x000000000a0672ca */ /* 0x000fe200000e0000 */
[----:B------:R-:W-:-:S02]  /*18bd0*/  @!P1 IMAD R10, R14, 0x8, R16 ;  /* 0x000000080e0a9824 */ /* 0x000fc400078e0210 */
[----:B------:R-:W-:Y:S01]  /*18be0*/  FFMA.FTZ R163, R70, R0, -R21 ;  /* 0x0000000046a37223 */ /* 0x000fe20000010815 */
[----:B------:R0:W-:Y:S02]  /*18bf0*/  MUFU.EX2 R2, R11 ;  /* 0x0000000b00027308 */ /* 0x0001e40000000800 */
[----:B------:R-:W-:-:S06]  /*18c00*/  @!P1 IADD3 R10, R10, 0x34840, RZ ;  /* 0x000348400a0a9810 */ /* 0x000fcc0007ffe0ff */
[----:B------:R-:W-:Y:S01]  /*18c10*/  MUFU.EX2 R166, R166 ;  /* 0x000000a600a67308 */ /* 0x000fe20000000800 */
[----:B0-----:R-:W-:-:S05]  /*18c20*/  IMAD.MOV.U32 R11, RZ, RZ, 0x40000040 ;  /* 0x40000040ff0b7424 */ /* 0x001fca00078e00ff */
[----:B------:R-:W-:Y:S02]  /*18c30*/  R2UR UR7, R11 ;  /* 0x000000000b0772ca */ /* 0x000fe400000e0000 */
[----:B------:R-:W-:Y:S01]  /*18c40*/  @!P1 PRMT R11, RZ, 0x654, R10 ;  /* 0x00000654ff0b9816 */ /* 0x000fe2000000000a */
[----:B------:R-:W-:Y:S08]  /*18c50*/  MUFU.EX2 R167, R167 ;  /* 0x000000a700a77308 */ /* 0x000ff00000000800 */
[----:B------:R-:W-:Y:S08]  /*18c60*/  MUFU.EX2 R10, R59 ;  /* 0x0000003b000a7308 */ /* 0x000ff00000000800 */
[----:B------:R-:W-:Y:S08]  /*18c70*/  MUFU.EX2 R160, R160 ;  /* 0x000000a000a07308 */ /* 0x000ff00000000800 */
[----:B------:R-:W-:Y:S08]  /*18c80*/  MUFU.EX2 R161, R161 ;  /* 0x000000a100a17308 */ /* 0x000ff00000000800 */
[----:B------:R-:W-:Y:S08]  /*18c90*/  MUFU.EX2 R162, R162 ;  /* 0x000000a200a27308 */ /* 0x000ff00000000800 */
[----:B------:R-:W-:Y:S08]  /*18ca0*/  MUFU.EX2 R163, R163 ;  /* 0x000000a300a37308 */ /* 0x000ff00000000800 */
[----:B------:R-:W-:Y:S08]  /*18cb0*/  MUFU.EX2 R74, R74 ;  /* 0x0000004a004a7308 */ /* 0x000ff00000000800 */
[----:B------:R-:W0:Y:S08]  /*18cc0*/  MUFU.EX2 R75, R75 ;  /* 0x0000004b004b7308 */ /* 0x000e300000000800 */
[----:B------:R-:W-:Y:S08]  /*18cd0*/  MUFU.EX2 R78, R78 ;  /* 0x0000004e004e7308 */ /* 0x000ff00000000800 */
[----:B------:R-:W1:Y:S08]  /*18ce0*/  MUFU.EX2 R79, R79 ;  /* 0x0000004f004f7308 */ /* 0x000e700000000800 */
[----:B------:R-:W-:Y:S08]  /*18cf0*/  MUFU.EX2 R56, R56 ;  /* 0x0000003800387308 */ /* 0x000ff00000000800 */
[----:B------:R-:W-:Y:S08]  /*18d00*/  MUFU.EX2 R83, R83 ;  /* 0x0000005300537308 */ /* 0x000ff00000000800 */
[----:B------:R-:W2:Y:S01]  /*18d10*/  MUFU.EX2 R13, R85 ;  /* 0x00000055000d7308 */ /* 0x000ea20000000800 */
[----:B------:R-:W-:-:S02]  /*18d20*/  WARPGROUP.DEPBAR.LE gsb0, 0x0 ;  /* 0x00008000000079c5 */ /* 0x000fc40000010000 */
[----:B------:R-:W-:Y:S01]  /*18d30*/  WARPGROUP.ARRIVE ;  /* 0x00000000000079c5 */ /* 0x000fe20000000000 */
[----:B----4-:R-:W-:Y:S02]  /*18d40*/  F2FP.F16.F32.PACK_AB R156, R44, R37 ;  /* 0x000000252c9c723e */ /* 0x010fe400000000ff */
[----:B0-----:R-:W-:Y:S02]  /*18d50*/  F2FP.F16.F32.PACK_AB R157, R75, R74 ;  /* 0x0000004a4b9d723e */ /* 0x001fe400000000ff */
[----:B------:R-:W-:Y:S01]  /*18d60*/  F2FP.F16.F32.PACK_AB R158, R52, R49 ;  /* 0x00000031349e723e */ /* 0x000fe200000000ff */
[----:B------:R-:W-:Y:S01]  /*18d70*/  HGMMA.64x128x16.F32 R88, R152, gdesc[UR4].tnspB, R88, gsb0 ;  /* 0x41e0000498587df0 */ /* 0x000fe20008000858 */
[----:B-1----:R-:W-:Y:S02]  /*18d80*/  F2FP.F16.F32.PACK_AB R159, R79, R78 ;  /* 0x0000004e4f9f723e */ /* 0x002fe400000000ff */
[----:B------:R-:W-:Y:S02]  /*18d90*/  WARPGROUP.DEPBAR.LE gsb0, 0x0 ;  /* 0x00008000000079c5 */ /* 0x000fe40000010000 */
[----:B------:R0:W-:Y:S01]  /*18da0*/  @!P1 SYNCS.ARRIVE.TRANS64.RED.A1T0 RZ, [R11+URZ], RZ ;  /* 0x000000ff0bff99a7 */ /* 0x0001e2000810043f */
[----:B------:R-:W-:Y:S01]  /*18db0*/  MUFU.EX2 R153, R82 ;  /* 0x0000005200997308 */ /* 0x000fe20000000800 */
[----:B--2---:R-:W-:-:S02]  /*18dc0*/  F2FP.F16.F32.PACK_AB R154, R13, R57 ;  /* 0x000000390d9a723e */ /* 0x004fc400000000ff */
[----:B------:R-:W-:Y:S01]  /*18dd0*/  F2FP.F16.F32.PACK_AB R152, R56, R53 ;  /* 0x000000353898723e */ /* 0x000fe200000000ff */
[----:B0-----:R-:W-:Y:S01]  /*18de0*/  FFMA.FTZ R11, R2, R6, R181 ;  /* 0x00000006020b7223 */ /* 0x001fe200000100b5 */
[-C--:B------:R-:W-:Y:S01]  /*18df0*/  FFMA.FTZ R6, R63, R0.reuse, -R21 ;  /* 0x000000003f067223 */ /* 0x080fe20000010815 */
[C---:B------:R-:W-:Y:S02]  /*18e00*/  F2FP.F16.F32.PACK_AB R181, R20.reuse, R181 ;  /* 0x000000b514b5723e */ /* 0x040fe400000000ff */
[----:B------:R-:W-:Y:S01]  /*18e10*/  MUFU.EX2 R155, R86 ;  /* 0x00000056009b7308 */ /* 0x000fe20000000800 */
[----:B------:R-:W-:Y:S01]  /*18e20*/  FADD.FTZ R14, R20, R11 ;  /* 0x0000000b140e7221 */ /* 0x000fe20000010000 */
[----:B------:R0:W-:Y:S03]  /*18e30*/  @!P1 SYNCS.ARRIVE.TRANS64.RED.A1T0 RZ, [R15+URZ], RZ ;  /* 0x000000ff0fff99a7 */ /* 0x0001e6000810043f */
[----:B------:R-:W-:Y:S01]  /*18e40*/  FADD.FTZ R11, R183, R14 ;  /* 0x0000000eb70b7221 */ /* 0x000fe20000010000 */
[----:B------:R-:W-:Y:S01]  /*18e50*/  FFMA.FTZ R14, R67, R0, -R21 ;  /* 0x00000000430e7223 */ /* 0x000fe20000010815 */
[C---:B------:R-:W-:Y:S01]  /*18e60*/  F2FP.F16.F32.PACK_AB R183, R26.reuse, R183 ;  /* 0x000000b71ab7723e */ /* 0x040fe200000000ff */
[----:B------:R-:W1:Y:S01]  /*18e70*/  MUFU.EX2 R6, R6 ;  /* 0x0000000600067308 */ /* 0x000e620000000800 */
[----:B------:R-:W-:Y:S01]  /*18e80*/  FADD.FTZ R42, R26, R11 ;  /* 0x0000000b1a2a7221 */ /* 0x000fe20000010000 */
[----:B------:R-:W-:Y:S01]  /*18e90*/  FADD.FTZ R11, R33, R50 ;  /* 0x00000032210b7221 */ /* 0x000fe20000010000 */
[----:B0-----:R-:W-:-:S02]  /*18ea0*/  IMAD.MOV.U32 R15, RZ, RZ, R188 ;  /* 0x000000ffff0f7224 */ /* 0x001fc400078e00bc */
[----:B------:R-:W-:Y:S01]  /*18eb0*/  FADD.FTZ R42, R177, R42 ;  /* 0x0000002ab12a7221 */ /* 0x000fe20000010000 */
[----:B------:R-:W-:Y:S01]  /*18ec0*/  FADD.FTZ R50, R172, R11 ;  /* 0x0000000bac327221 */ /* 0x000fe20000010000 */
[C---:B------:R-:W-:Y:S01]  /*18ed0*/  F2FP.F16.F32.PACK_AB R177, R27.reuse, R177 ;  /* 0x000000b11bb1723e */ /* 0x040fe200000000ff */
[----:B------:R-:W0:Y:S01]  /*18ee0*/  MUFU.EX2 R14, R14 ;  /* 0x0000000e000e7308 */ /* 0x000e220000000800 */
[----:B------:R-:W-:Y:S01]  /*18ef0*/  FADD.FTZ R46, R27, R42 ;  /* 0x0000002a1b2e7221 */ /* 0x000fe20000010000 */
[-CC-:B------:R-:W-:Y:S01]  /*18f00*/  FFMA.FTZ R42, R71, R0.reuse, -R21.reuse ;  /* 0x00000000472a7223 */ /* 0x180fe20000010815 */
[----:B------:R-:W-:Y:S01]  /*18f10*/  FFMA.FTZ R21, R87, R0, -R21 ;  /* 0x0000000057157223 */ /* 0x000fe20000010815 */
[----:B------:R-:W-:Y:S01]  /*18f20*/  F2FP.F16.F32.PACK_AB R172, R29, R172 ;  /* 0x000000ac1dac723e */ /* 0x000fe200000000ff */
[----:B------:R-:W-:Y:S01]  /*18f30*/  FADD.FTZ R7, R179, R46 ;  /* 0x0000002eb3077221 */ /* 0x000fe20000010000 */
[C---:B------:R-:W-:Y:S02]  /*18f40*/  F2FP.F16.F32.PACK_AB R179, R30.reuse, R179 ;  /* 0x000000b31eb3723e */ /* 0x040fe400000000ff */
[----:B------:R-:W2:Y:S01]  /*18f50*/  MUFU.EX2 R42, R42 ;  /* 0x0000002a002a7308 */ /* 0x000ea20000000800 */
[----:B------:R-:W-:Y:S01]  /*18f60*/  FADD.FTZ R46, R30, R7 ;  /* 0x000000071e2e7221 */ /* 0x000fe20000010000 */
[----:B------:R-:W-:-:S03]  /*18f70*/  FADD.FTZ R7, R29, R50 ;  /* 0x000000321d077221 */ /* 0x000fc60000010000 */
[----:B------:R-:W-:Y:S01]  /*18f80*/  FADD.FTZ R46, R173, R46 ;  /* 0x0000002ead2e7221 */ /* 0x000fe20000010000 */
[----:B------:R-:W-:Y:S01]  /*18f90*/  FADD.FTZ R7, R174, R7 ;  /* 0x00000007ae077221 */ /* 0x000fe20000010000 */
[C---:B------:R-:W-:Y:S01]  /*18fa0*/  F2FP.F16.F32.PACK_AB R173, R31.reuse, R173 ;  /* 0x000000ad1fad723e */ /* 0x040fe200000000ff */
[----:B------:R-:W3:Y:S01]  /*18fb0*/  MUFU.EX2 R21, R21 ;  /* 0x0000001500157308 */ /* 0x000ee20000000800 */
        /* <DEDUP_REMOVED lines=29> */
[C---:B-1----:R-:W-:Y:S02]  /*19190*/  F2FP.F16.F32.PACK_AB R167, R6.reuse, R167 ;  /* 0x000000a706a7723e */ /* 0x042fe400000000ff */
[----:B------:R-:W-:Y:S01]  /*191a0*/  FADD.FTZ R12, R6, R11 ;  /* 0x0000000b060c7221 */ /* 0x000fe20000010000 */
[C---:B------:R-:W-:Y:S01]  /*191b0*/  FADD.FTZ R11, R45.reuse, R20 ;  /* 0x000000142d0b7221 */ /* 0x040fe20000010000 */
[----:B------:R-:W-:-:S02]  /*191c0*/  F2FP.F16.F32.PACK_AB R160, R45, R160 ;  /* 0x000000a02da0723e */ /* 0x000fc400000000ff */
[----:B------:R-:W-:Y:S01]  /*191d0*/  FADD.FTZ R7, R161, R12 ;  /* 0x0000000ca1077221 */ /* 0x000fe20000010000 */
[----:B------:R-:W-:Y:S01]  /*191e0*/  FADD.FTZ R20, R162, R11 ;  /* 0x0000000ba2147221 */ /* 0x000fe20000010000 */
[C---:B0-----:R-:W-:Y:S02]  /*191f0*/  F2FP.F16.F32.PACK_AB R161, R14.reuse, R161 ;  /* 0x000000a10ea1723e */ /* 0x041fe400000000ff */
[----:B------:R-:W-:Y:S01]  /*19200*/  FADD.FTZ R12, R14, R7 ;  /* 0x000000070e0c7221 */ /* 0x000fe20000010000 */
[C---:B------:R-:W-:Y:S01]  /*19210*/  FADD.FTZ R20, R41.reuse, R20 ;  /* 0x0000001429147221 */ /* 0x040fe20000010000 */
[----:B------:R-:W-:Y:S02]  /*19220*/  F2FP.F16.F32.PACK_AB R162, R41, R162 ;  /* 0x000000a229a2723e */ /* 0x000fe400000000ff */
[----:B------:R-:W-:Y:S01]  /*19230*/  FADD.FTZ R7, R163, R12 ;  /* 0x0000000ca3077221 */ /* 0x000fe20000010000 */
[----:B------:R-:W-:Y:S01]  /*19240*/  FADD.FTZ R11, R37, R20 ;  /* 0x00000014250b7221 */ /* 0x000fe20000010000 */
[----:B--2---:R-:W-:Y:S01]  /*19250*/  F2FP.F16.F32.PACK_AB R163, R42, R163 ;  /* 0x000000a32aa3723e */ /* 0x004fe200000000ff */
[----:B------:R-:W-:-:S02]  /*19260*/  IMAD.MOV.U32 R12, RZ, RZ, R4 ;  /* 0x000000ffff0c7224 */ /* 0x000fc400078e0004 */
[----:B------:R-:W-:Y:S01]  /*19270*/  FADD.FTZ R7, R42, R7 ;  /* 0x000000072a077221 */ /* 0x000fe20000010000 */
[----:B------:R-:W-:Y:S01]  /*19280*/  FADD.FTZ R10, R44, R11 ;  /* 0x0000000b2c0a7221 */ /* 0x000fe20000010000 */
[----:B------:R-:W-:Y:S02]  /*19290*/  MOV R20, R185 ;  /* 0x000000b900147202 */ /* 0x000fe40000000f00 */
        /* <DEDUP_REMOVED lines=12> */
[----:B------:R-:W-:Y:S01]  /*19360*/  FADD.FTZ R7, R13, R10 ;  /* 0x0000000a0d077221 */ /* 0x000fe20000010000 */
[----:B------:R-:W-:Y:S02]  /*19370*/  IMAD.MOV.U32 R13, RZ, RZ, R5 ;  /* 0x000000ffff0d7224 */ /* 0x000fe400078e0005 */
[----:B------:R-:W-:Y:S01]  /*19380*/  FADD.FTZ R6, R155, R6 ;  /* 0x000000069b067221 */ /* 0x000fe20000010000 */
[----:B---3--:R-:W-:-:S03]  /*19390*/  F2FP.F16.F32.PACK_AB R155, R21, R155 ;  /* 0x0000009b159b723e */ /* 0x008fc600000000ff */
[----:B------:R-:W-:Y:S01]  /*193a0*/  FADD.FTZ R6, R21, R6 ;  /* 0x0000000615067221 */ /* 0x000fe20000010000 */
[----:B------:R-:W-:Y:S06]  /*193b0*/  @P2 BRA `(.L_x_2899) ;  /* 0xffffffd800b82947 */ /* 0x000fec000383ffff */
.L_x_2888:
[----:B------:R-:W-:Y:S05]  /*193c0*/  BSYNC B0 ;  /* 0x0000000000007941 */ /* 0x000fea0003800000 */
.L_x_2887:
        /* <DEDUP_REMOVED lines=67> */
.L_x_2900:
[----:B------:R-:W-:Y:S01]  /*19800*/  IMAD R11, R185, 0x8, R16 ;  /* 0x00000008b90b7824 */ /* 0x000fe200078e0210 */
[----:B------:R-:W-:-:S04]  /*19810*/  SHF.L.U32 R2, R188, 0x1f, RZ ;  /* 0x0000001fbc027819 */ /* 0x000fc800000006ff */
[----:B------:R0:W1:Y:S01]  /*19820*/  SYNCS.PHASECHK.TRANS64.TRYWAIT P2, [R11+URZ+0x34850], R2 ;  /* 0x034850020b0075a7 */ /* 0x000062000804017f */
[----:B------:R-:W-:Y:S05]  /*19830*/  @!P0 BRA `(.L_x_2901) ;  /* 0x0000000000048947 */ /* 0x000fea0003800000 */
[----:B------:R-:W-:Y:S01]  /*19840*/  BPT.TRAP 0x1 ;  /* 0x000000040000795c */ /* 0x000fe20000300000 */
.L_x_2901:
[----:B------:R-:W-:Y:S01]  /*19850*/  IADD3 R16, R16, 0x400, RZ ;  /* 0x0000040010107810 */ /* 0x000fe20007ffe0ff */
[----:B------:R-:W-:Y:S03]  /*19860*/  BSSY B0, `(.L_x_2902) ;  /* 0x0000008000007945 */ /* 0x000fe60003800000 */
[----:B------:R-:W-:-:S04]  /*19870*/  SHF.R.U32.HI R16, RZ, 0x4, R16 ;  /* 0x00000004ff107819 */ /* 0x000fc80000011610 */
[----:B------:R-:W-:-:S04]  /*19880*/  LOP3.LUT R16, R16, 0x3fff, RZ, 0xc0, !PT ;  /* 0x00003fff10107812 */ /* 0x000fc800078ec0ff */
[----:B------:R-:W-:-:S05]  /*19890*/  LOP3.LUT R8, R16, 0x4000000, RZ, 0xfc, !PT ;  /* 0x0400000010087812 */ /* 0x000fca00078efcff */
[----:B------:R-:W-:Y:S01]  /*198a0*/  IMAD R8, R185, 0x800, R8 ;  /* 0x00000800b9087824 */ /* 0x000fe200078e0208 */
[----:B-1----:R-:W-:Y:S06]  /*198b0*/  @P2 BRA `(.L_x_2903) ;  /* 0x0000000000082947 */ /* 0x002fec0003800000 */
[----:B------:R-:W1:Y:S02]  /*198c0*/  SYNCS.PHASECHK.TRANS64.TRYWAIT P0, [R11+URZ+0x34850], R2 ;  /* 0x034850020b0075a7 */ /* 0x000e64000800017f */
[----:B-1----:R-:W-:Y:S05]  /*198d0*/  @!P0 BRA `(.L_x_2904) ;  /* 0x000000b0002c8947 */ /* 0x002fea0003800000 */
.L_x_2903:
[----:B------:R-:W-:Y:S05]  /*198e0*/  BSYNC B0 ;  /* 0x0000000000007941 */ /* 0x000fea0003800000 */
.L_x_2902:
[----:B01----:R-:W-:Y:S01]  /*198f0*/  IMAD.MOV.U32 R2, RZ, RZ, R8 ;  /* 0x000000ffff027224 */ /* 0x003fe200078e0008 */
[----:B------:R-:W-:Y:S01]  /*19900*/  WARPGROUP.ARRIVE ;  /* 0x00000000000079c5 */ /* 0x000fe20000000000 */
[----:B------:R-:W-:Y:S01]  /*19910*/  IMAD.MOV.U32 R3, RZ, RZ, 0x40000040 ;  /* 0x40000040ff037424 */ /* 0x000fe200078e00ff */
[----:B------:R-:W-:Y:S01]  /*19920*/  MOV R89, 0xff800000 ;  /* 0xff80000000597802 */ /* 0x000fe20000000f00 */
[----:B------:R-:W-:Y:S01]  /*19930*/  VIADD R185, R185, 0x1 ;  /* 0x00000001b9b97836 */ /* 0x000fe20000000000 */
[----:B------:R-:W-:Y:S01]  /*19940*/  R2UR UR6, R2 ;  /* 0x00000000020672ca */ /* 0x000fe200000e0000 */
[----:B------:R-:W-:Y:S01]  /*19950*/  IMAD.MOV.U32 R88, RZ, RZ, -0x800000 ;  /* 0xff800000ff587424 */ /* 0x000fe200078e00ff */
[----:B------:R-:W-:Y:S01]  /*19960*/  R2UR UR7, R3 ;  /* 0x00000000030772ca */ /* 0x000fe200000e0000 */
[----:B------:R-:W-:Y:S01]  /*19970*/  IMAD.MOV.U32 R3, RZ, RZ, 0x40000040 ;  /* 0x40000040ff037424 */ /* 0x000fe200078e00ff */
[----:B------:R-:W-:Y:S01]  /*19980*/  IADD3 R2, R8, 0x80, RZ ;  /* 0x0000008008027810 */ /* 0x000fe20007ffe0ff */
[----:B------:R-:W-:Y:S01]  /*19990*/  VIADD R212, R212, 0x1 ;  /* 0x00000001d4d47836 */ /* 0x000fe20000000000 */
[----:B------:R-:W-:-:S04]  /*199a0*/  ISETP.NE.AND P0, PT, R185, 0x2, PT ;  /* 0x00000002b900780c */ /* 0x000fc80003f05270 */
[----:B------:R-:W-:-:S05]  /*199b0*/  SEL R185, R185, RZ, P0 ;  /* 0x000000ffb9b97207 */ /* 0x000fca0000000000 */
        /* <DEDUP_REMOVED lines=43> */
[----:B------:R-:W-:Y:S02]  /*19c70*/  R2UR UR6, R2 ;  /* 0x00000000020672ca */ /* 0x000fe400000e0000 */
[----:B------:R-:W-:Y:S01]  /*19c80*/  R2UR UR7, R3 ;  /* 0x00000000030772ca */ /* 0x000fe200000e0000 */
[----:B------:R-:W0:Y:S04]  /*19c90*/  SHFL.BFLY PT, R2, R7, 0x2, 0x1f ;  /* 0x0c401f0007027f89 */ /* 0x000e2800000e0000 */
[----:B------:R-:W1:Y:S01]  /*19ca0*/  SHFL.BFLY PT, R3, R6, 0x2, 0x1f ;  /* 0x0c401f0006037f89 */ /* 0x000e6200000e0000 */
[----:B0-----:R-:W-:Y:S01]  /*19cb0*/  FADD.FTZ R2, R2, R7 ;  /* 0x0000000702027221 */ /* 0x001fe20000010000 */
[----:B------:R-:W-:Y:S01]  /*19cc0*/  SEL R7, RZ, 0x1, P0 ;  /* 0x00000001ff077807 */ /* 0x000fe20000000000 */
[----:B-1----:R-:W-:-:S03]  /*19cd0*/  FADD.FTZ R8, R3, R6 ;  /* 0x0000000603087221 */ /* 0x002fc60000010000 */
[----:B------:R-:W-:Y:S01]  /*19ce0*/  LOP3.LUT R188, R188, R7, RZ, 0x3c, !PT ;  /* 0x00000007bcbc7212 */ /* 0x000fe200078e3cff */
[----:B------:R-:W0:Y:S04]  /*19cf0*/  SHFL.BFLY PT, R3, R2, 0x1, 0x1f ;  /* 0x0c201f0002037f89 */ /* 0x000e2800000e0000 */
[----:B------:R-:W1:Y:S01]  /*19d00*/  SHFL.BFLY PT, R9, R8, 0x1, 0x1f ;  /* 0x0c201f0008097f89 */ /* 0x000e6200000e0000 */
[----:B0-----:R-:W-:Y:S01]  /*19d10*/  FADD.FTZ R10, R2, R3 ;  /* 0x00000003020a7221 */ /* 0x001fe20000010000 */
[----:B------:R-:W-:Y:S01]  /*19d20*/  CS2R R2, SRZ ;  /* 0x0000000000027805 */ /* 0x000fe2000001ff00 */
[----:B-1----:R-:W-:-:S03]  /*19d30*/  FADD.FTZ R12, R8, R9 ;  /* 0x00000009080c7221 */ /* 0x002fc60000010000 */
[----:B------:R-:W-:Y:S01]  /*19d40*/  FSETP.NE.FTZ.AND P2, PT, R10, RZ, PT ;  /* 0x000000ff0a00720b */ /* 0x000fe20003f55000 */
[----:B------:R-:W-:Y:S01]  /*19d50*/  @!P1 VIADD R8, R11, 0x34860 ;  /* 0x000348600b089836 */ /* 0x000fe20000000000 */
[----:B------:R-:W-:-:S04]  /*19d60*/  FSETP.NE.FTZ.AND P3, PT, R12, RZ, PT ;  /* 0x000000ff0c00720b */ /* 0x000fc80003f75000 */
[----:B------:R-:W-:-:S07]  /*19d70*/  @!P1 PRMT R8, RZ, 0x654, R8 ;  /* 0x00000654ff089816 */ /* 0x000fce0000000008 */
[----:B------:R-:W0:Y:S01]  /*19d80*/  @P2 MUFU.LG2 R9, R10 ;  /* 0x0000000a00092308 */ /* 0x000e220000000c00 */
[C---:B------:R-:W-:Y:S01]  /*19d90*/  @P2 FMUL.FTZ R7, R0.reuse, 0.69314718246459960938 ;  /* 0x3f31721800072820 */ /* 0x040fe20000410000 */
[----:B------:R-:W-:-:S06]  /*19da0*/  @P3 FMUL.FTZ R11, R0, 0.69314718246459960938 ;  /* 0x3f317218000b3820 */ /* 0x000fcc0000410000 */
[----:B------:R-:W1:Y:S08]  /*19db0*/  @P3 MUFU.LG2 R6, R12 ;  /* 0x0000000c00063308 */ /* 0x000e700000000c00 */
[----:B------:R-:W2:Y:S01]  /*19dc0*/  @P2 MUFU.RCP R3, R10 ;  /* 0x0000000a00032308 */ /* 0x000ea20000001000 */
[----:B0-----:R-:W-:-:S04]  /*19dd0*/  @P2 FMUL.FTZ R0, R9, 0.69314718246459960938 ;  /* 0x3f31721809002820 */ /* 0x001fc80000410000 */
[----:B------:R-:W-:-:S03]  /*19de0*/  @P2 FFMA.FTZ R89, R7, R4, R0 ;  /* 0x0000000407592223 */ /* 0x000fc60000010000 */
[----:B------:R-:W0:Y:S01]  /*19df0*/  @P3 MUFU.RCP R2, R12 ;  /* 0x0000000c00023308 */ /* 0x000e220000001000 */
[----:B-1----:R-:W-:-:S04]  /*19e00*/  @P3 FMUL.FTZ R6, R6, 0.69314718246459960938 ;  /* 0x3f31721806063820 */ /* 0x002fc80000410000 */
[----:B------:R-:W-:Y:S01]  /*19e10*/  @P3 FFMA.FTZ R88, R11, R5, R6 ;  /* 0x000000050b583223 */ /* 0x000fe20000010006 */
[----:B------:R-:W-:Y:S02]  /*19e20*/  WARPGROUP.DEPBAR.LE gsb0, 0x0 ;  /* 0x00008000000079c5 */ /* 0x000fe40000010000 */
[----:B------:R-:W-:-:S06]  /*19e30*/  WARPGROUP.ARRIVE ;  /* 0x00000000000079c5 */ /* 0x000fcc0000000000 */
[----:B------:R-:W-:Y:S03]  /*19e40*/  HGMMA.64x128x16.F32 R24, R152, gdesc[UR4].tnspB, R24, gsb0 ;  /* 0x41e0000498187df0 */ /* 0x000fe60008000818 */
[----:B------:R-:W-:Y:S02]  /*19e50*/  WARPGROUP.DEPBAR.LE gsb0, 0x0 ;  /* 0x00008000000079c5 */ /* 0x000fe40000010000 */
[-C--:B--2---:R-:W-:Y:S01]  /*19e60*/  FMUL.FTZ R90, R32, R3.reuse ;  /* 0x00000003205a7220 */ /* 0x084fe20000410000 */
[-C--:B------:R-:W-:Y:S01]  /*19e70*/  FMUL.FTZ R0, R36, R3.reuse ;  /* 0x0000000324007220 */ /* 0x080fe20000410000 */
[-C--:B------:R-:W-:Y:S01]  /*19e80*/  FMUL.FTZ R32, R64, R3.reuse ;  /* 0x0000000340207220 */ /* 0x080fe20000410000 */
[-C--:B0-----:R-:W-:Y:S01]  /*19e90*/  FMUL.FTZ R95, R34, R2.reuse ;  /* 0x00000002225f7220 */ /* 0x081fe20000410000 */
        /* <DEDUP_REMOVED lines=32> */
[----:B------:R-:W-:Y:S01]  /*1a0a0*/  PLOP3.LUT P1, PT, PT, PT, PT, 0x8, 0x0 ;  /* 0x000000000000781c */ /* 0x000fe20003f2e170 */
        /* <DEDUP_REMOVED lines=29> */
.L_x_2811:
[----:B------:R-:W0:Y:S08]  /*1a280*/  S2UR UR5, SR_CgaCtaId ;  /* 0x00000000000579c3 */ /* 0x000e300000008800 */
[----:B------:R-:W-:Y:S06]  /*1a290*/  BAR.SYNC.DEFER_BLOCKING 0x5, 0x180 ;  /* 0x0146000000007b1d */ /* 0x000fec0000010000 */
[----:B------:R-:W-:Y:S01]  /*1a2a0*/  UMOV UR4, 0x400 ;  /* 0x0000040000047882 */ /* 0x000fe20000000000 */
[----:B------:R-:W-:Y:S01]  /*1a2b0*/  BSSY B0, `(.L_x_2905) ;  /* 0x00001f0000007945 */ /* 0x000fe20003800000 */
[----:B0-----:R-:W-:-:S06]  /*1a2c0*/  ULEA UR4, UR5, UR4, 0x18 ;  /* 0x0000000405047291 */ /* 0x001fcc000f8ec03f */
[----:B------:R-:W-:-:S05]  /*1a2d0*/  IMAD.U32 R16, RZ, RZ, UR4 ;  /* 0x00000004ff107e24 */ /* 0x000fca000f8e00ff */
        /* <DEDUP_REMOVED lines=16> */
[C---:B------:R-:W-:Y:S02]  /*1a3e0*/  IADD3 R79, P5, R8.reuse, 0x40, RZ ;  /* 0x00000040084f7810 */ /* 0x040fe40007fbe0ff */
[C---:B------:R-:W-:Y:S02]  /*1a3f0*/  IADD3 R101, P4, R8.reuse, 0x60, RZ ;  /* 0x0000006008657810 */ /* 0x040fe40007f9e0ff */
[C---:B------:R-:W-:Y:S01]  /*1a400*/  IADD3 R103, P3, R8.reuse, 0x4000, RZ ;  /* 0x0000400008677810 */ /* 0x040fe20007f7e0ff */
[--C-:B------:R-:W-:Y:S01]  /*1a410*/  IMAD.X R7, RZ, RZ, R9.reuse, P5 ;  /* 0x000000ffff077224 */ /* 0x100fe200028e0609 */
[C---:B------:R-:W-:Y:S01]  /*1a420*/  IADD3 R105, P2, R8.reuse, 0x4020, RZ ;  /* 0x0000402008697810 */ /* 0x040fe20007f5e0ff */
[----:B------:R-:W-:Y:S01]  /*1a430*/  IMAD.X R13, RZ, RZ, R9, P4 ;  /* 0x000000ffff0d7224 */ /* 0x000fe200020e0609 */
[----:B------:R-:W-:-:S02]  /*1a440*/  IADD3 R107, P1, R8, 0x4040, RZ ;  /* 0x00004040086b7810 */ /* 0x000fc40007f3e0ff */
[----:B------:R-:W-:Y:S02]  /*1a450*/  IADD3 R109, P0, R8, 0x4060, RZ ;  /* 0x00004060086d7810 */ /* 0x000fe40007f1e0ff */
[----:B------:R-:W-:Y:S01]  /*1a460*/  LOP3.LUT R8, R15, R8, RZ, 0x3c, !PT ;  /* 0x000000080f087212 */ /* 0x000fe200078e3cff */
[--C-:B------:R-:W-:Y:S01]  /*1a470*/  IMAD.X R15, RZ, RZ, R9.reuse, P3 ;  /* 0x000000ffff0f7224 */ /* 0x100fe200018e0609 */
[----:B------:R-:W-:Y:S01]  /*1a480*/  LOP3.LUT R4, R71, 0x380, RZ, 0xc0, !PT ;  /* 0x0000038047047812 */ /* 0x000fe200078ec0ff */
[--C-:B------:R-:W-:Y:S01]  /*1a490*/  IMAD.X R31, RZ, RZ, R9.reuse, P1 ;  /* 0x000000ffff1f7224 */ /* 0x100fe200008e0609 */
[----:B------:R-:W-:Y:S01]  /*1a4a0*/  LOP3.LUT R6, R79, 0x380, RZ, 0xc0, !PT ;  /* 0x000003804f067812 */ /* 0x000fe200078ec0ff */
[----:B------:R-:W-:Y:S01]  /*1a4b0*/  IMAD.X R21, RZ, RZ, R9, P0 ;  /* 0x000000ffff157224 */ /* 0x000fe200000e0609 */
[----:B------:R-:W-:Y:S02]  /*1a4c0*/  MOV R92, R8 ;  /* 0x00000008005c7202 */ /* 0x000fe40000000f00 */
[----:B------:R-:W-:-:S02]  /*1a4d0*/  F2FP.F16.F32.PACK_AB R8, R20, R11 ;  /* 0x0000000b1408723e */ /* 0x000fc400000000ff */
[----:B------:R-:W-:Y:S02]  /*1a4e0*/  LOP3.LUT R20, R105, 0x380, RZ, 0xc0, !PT ;  /* 0x0000038069147812 */ /* 0x000fe400078ec0ff */
[----:B------:R-:W-:Y:S02]  /*1a4f0*/  LOP3.LUT R38, R109, 0x380, RZ, 0xc0, !PT ;  /* 0x000003806d267812 */ /* 0x000fe400078ec0ff */
[----:B------:R-:W-:Y:S02]  /*1a500*/  SHF.R.U64 R4, R4, 0x3, RZ ;  /* 0x0000000304047819 */ /* 0x000fe400000012ff */
[----:B------:R-:W-:Y:S02]  /*1a510*/  SHF.R.U64 R6, R6, 0x3, RZ ;  /* 0x0000000306067819 */ /* 0x000fe400000012ff */
[----:B------:R-:W-:Y:S02]  /*1a520*/  LOP3.LUT R12, R101, 0x380, RZ, 0xc0, !PT ;  /* 0x00000380650c7812 */ /* 0x000fe400078ec0ff */
[----:B------:R-:W-:-:S02]  /*1a530*/  LOP3.LUT R14, R103, 0x380, RZ, 0xc0, !PT ;  /* 0x00000380670e7812 */ /* 0x000fc400078ec0ff */
[----:B------:R-:W-:Y:S02]  /*1a540*/  SHF.R.U64 R20, R20, 0x3, RZ ;  /* 0x0000000314147819 */ /* 0x000fe400000012ff */
[-C--:B------:R-:W-:Y:S02]  /*1a550*/  IADD3.X R5, RZ, R9.reuse, RZ, P6, !PT ;  /* 0x00000009ff057210 */ /* 0x080fe400037fe4ff */
[----:B------:R-:W-:Y:S02]  /*1a560*/  IADD3.X R29, RZ, R9, RZ, P2, !PT ;  /* 0x00000009ff1d7210 */ /* 0x000fe400017fe4ff */
[----:B-1----:R-:W-:Y:S02]  /*1a570*/  LOP3.LUT R24, R107, 0x380, RZ, 0xc0, !PT ;  /* 0x000003806b187812 */ /* 0x002fe400078ec0ff */
[----:B------:R-:W-:Y:S02]  /*1a580*/  SHF.R.U64 R38, R38, 0x3, RZ ;  /* 0x0000000326267819 */ /* 0x000fe400000012ff */
[----:B------:R-:W-:-:S02]  /*1a590*/  LOP3.LUT R4, R4, R71, RZ, 0x3c, !PT ;  /* 0x0000004704047212 */ /* 0x000fc400078e3cff */
[----:B------:R-:W-:Y:S02]  /*1a5a0*/  LOP3.LUT R6, R6, R79, RZ, 0x3c, !PT ;  /* 0x0000004f06067212 */ /* 0x000fe400078e3cff */
[----:B------:R-:W-:Y:S02]  /*1a5b0*/  F2FP.F16.F32.PACK_AB R9, R72, R99 ;  /* 0x000000634809723e */ /* 0x000fe400000000ff */
[----:B------:R-:W-:Y:S01]  /*1a5c0*/  F2FP.F16.F32.PACK_AB R11, R28, R97 ;  /* 0x000000611c0b723e */ /* 0x000fe200000000ff */
[----:B------:R-:W-:Y:S01]  /*1a5d0*/  BAR.SYNC.DEFER_BLOCKING 0x1, 0x100 ;  /* 0x0044000000007b1d */ /* 0x000fe20000010000 */
[----:B------:R-:W-:Y:S02]  /*1a5e0*/  SHF.R.U64 R12, R12, 0x3, RZ ;  /* 0x000000030c0c7819 */ /* 0x000fe400000012ff */
[----:B------:R-:W-:Y:S02]  /*1a5f0*/  SHF.R.U64 R14, R14, 0x3, RZ ;  /* 0x000000030e0e7819 */ /* 0x000fe400000012ff */
[----:B------:R-:W-:-:S02]  /*1a600*/  LOP3.LUT R28, R20, R105, RZ, 0x3c, !PT ;  /* 0x00000069141c7212 */ /* 0x000fc400078e3cff */
[----:B------:R-:W-:Y:S02]  /*1a610*/  SHF.R.U64 R24, R24, 0x3, RZ ;  /* 0x0000000318187819 */ /* 0x000fe400000012ff */
[----:B------:R-:W-:Y:S02]  /*1a620*/  LOP3.LUT R20, R38, R109, RZ, 0x3c, !PT ;  /* 0x0000006d26147212 */ /* 0x000fe400078e3cff */
[----:B------:R-:W-:Y:S02]  /*1a630*/  MOV R91, R4 ;  /* 0x00000004005b7202 */ /* 0x000fe40000000f00 */
[----:B------:R-:W-:Y:S02]  /*1a640*/  MOV R38, R6 ;  /* 0x0000000600267202 */ /* 0x000fe40000000f00 */
[----:B------:R-:W-:Y:S02]  /*1a650*/  F2FP.F16.F32.PACK_AB R4, R33, R90 ;  /* 0x0000005a2104723e */ /* 0x000fe400000000ff */
[----:B------:R-:W-:-:S02]  /*1a660*/  F2FP.F16.F32.PACK_AB R5, R64, R95 ;  /* 0x0000005f4005723e */ /* 0x000fc400000000ff */
[----:B------:R-:W-:Y:S02]  /*1a670*/  F2FP.F16.F32.PACK_AB R6, R37, R0 ;  /* 0x000000002506723e */ /* 0x000fe400000000ff */
[----:B------:R-:W-:Y:S02]  /*1a680*/  F2FP.F16.F32.PACK_AB R7, R34, R93 ;  /* 0x0000005d2207723e */ /* 0x000fe400000000ff */
[----:B------:R-:W-:Y:S01]  /*1a690*/  LOP3.LUT R12, R12, R101, RZ, 0x3c, !PT ;  /* 0x000000650c0c7212 */ /* 0x000fe200078e3cff */
[----:B------:R1:W-:Y:S01]  /*1a6a0*/  STSM.16.M88.4 [R92], R8 ;  /* 0x000000085c007844 */ /* 0x0003e20000000200 */
[----:B------:R-:W-:Y:S02]  /*1a6b0*/  LOP3.LUT R14, R14, R103, RZ, 0x3c, !PT ;  /* 0x000000670e0e7212 */ /* 0x000fe400078e3cff */
[----:B------:R-:W-:Y:S01]  /*1a6c0*/  LOP3.LUT R30, R24, R107, RZ, 0x3c, !PT ;  /* 0x0000006b181e7212 */ /* 0x000fe200078e3cff */
[----:B------:R-:W-:Y:S01]  /*1a6d0*/  STSM.16.M88.4 [R91], R4 ;  /* 0x000000045b007844 */ /* 0x000fe20000000200 */
[----:B------:R-:W-:-:S02]  /*1a6e0*/  MOV R79, R12 ;  /* 0x0000000c004f7202 */ /* 0x000fc40000000f00 */
[----:B------:R-:W-:Y:S02]  /*1a6f0*/  MOV R72, R14 ;  /* 0x0000000e00487202 */ /* 0x000fe40000000f00 */
[----:B------:R-:W-:Y:S02]  /*1a700*/  MOV R71, R28 ;  /* 0x0000001c00477202 */ /* 0x000fe40000000f00 */
[----:B------:R-:W-:Y:S02]  /*1a710*/  MOV R24, R30 ;  /* 0x0000001e00187202 */ /* 0x000fe40000000f00 */
[----:B------:R-:W-:Y:S02]  /*1a720*/  F2FP.F16.F32.PACK_AB R12, R49, R48 ;  /* 0x00000030310c723e */ /* 0x000fe400000000ff */
[----:B------:R-:W-:Y:S02]  /*1a730*/  F2FP.F16.F32.PACK_AB R13, R51, R50 ;  /* 0x00000032330d723e */ /* 0x000fe400000000ff */
[----:B-1----:R-:W-:-:S02]  /*1a740*/  F2FP.F16.F32.PACK_AB R8, R41, R40 ;  /* 0x000000282908723e */ /* 0x002fc400000000ff */
[----:B------:R-:W-:Y:S02]  /*1a750*/  F2FP.F16.F32.PACK_AB R9, R43, R42 ;  /* 0x0000002a2b09723e */ /* 0x000fe400000000ff */
[----:B------:R-:W-:Y:S02]  /*1a760*/  F2FP.F16.F32.PACK_AB R10, R45, R44 ;  /* 0x0000002c2d0a723e */ /* 0x000fe400000000ff */
[----:B------:R-:W-:Y:S02]  /*1a770*/  F2FP.F16.F32.PACK_AB R11, R47, R46 ;  /* 0x0000002e2f0b723e */ /* 0x000fe400000000ff */
[----:B------:R-:W-:Y:S02]  /*1a780*/  F2FP.F16.F32.PACK_AB R14, R53, R52 ;  /* 0x00000034350e723e */ /* 0x000fe400000000ff */
[----:B------:R-:W-:Y:S01]  /*1a790*/  F2FP.F16.F32.PACK_AB R15, R55, R54 ;  /* 0x00000036370f723e */ /* 0x000fe200000000ff */
[----:B------:R1:W-:Y:S01]  /*1a7a0*/  STSM.16.M88.4 [R38], R8 ;  /* 0x0000000826007844 */ /* 0x0003e20000000200 */
[----:B------:R-:W-:Y:S01]  /*1a7b0*/  F2FP.F16.F32.PACK_AB R28, R57, R56 ;  /* 0x00000038391c723e */ /* 0x000fe200000000ff */
[----:B------:R-:W2:Y:S01]  /*1a7c0*/  LDC R53, c[0x0][0xbe8] ;  /* 0x0002fa00ff357b82 */ /* 0x000ea20000000800 */
[----:B------:R-:W-:Y:S01]  /*1a7d0*/  F2FP.F16.F32.PACK_AB R29, R59, R58 ;  /* 0x0000003a3b1d723e */ /* 0x000fe200000000ff */
[----:B------:R3:W-:Y:S01]  /*1a7e0*/  STSM.16.M88.4 [R79], R12 ;  /* 0x0000000c4f007844 */ /* 0x0007e20000000200 */
[----:B------:R-:W-:-:S02]  /*1a7f0*/  F2FP.F16.F32.PACK_AB R30, R61, R60 ;  /* 0x0000003c3d1e723e */ /* 0x000fc400000000ff */
[----:B------:R-:W-:Y:S02]  /*1a800*/  F2FP.F16.F32.PACK_AB R31, R63, R62 ;  /* 0x0000003e3f1f723e */ /* 0x000fe400000000ff */
[----:B------:R-:W-:Y:S02]  /*1a810*/  ISETP.NE.U32.AND P0, PT, RZ, UR4, PT ;  /* 0x00000004ff007c0c */ /* 0x000fe4000bf05070 */
[----:B------:R-:W-:Y:S01]  /*1a820*/  F2FP.F16.F32.PACK_AB R33, R67, R66 ;  /* 0x000000424321723e */ /* 0x000fe200000000ff */
[----:B------:R4:W-:Y:S01]  /*1a830*/  STSM.16.M88.4 [R72], R28 ;  /* 0x0000001c48007844 */ /* 0x0009e20000000200 */
[----:B------:R-:W-:Y:S02]  /*1a840*/  F2FP.F16.F32.PACK_AB R34, R69, R68 ;  /* 0x000000444522723e */ /* 0x000fe400000000ff */
[----:B------:R-:W-:Y:S02]  /*1a850*/  F2FP.F16.F32.PACK_AB R37, R75, R74 ;  /* 0x0000004a4b25723e */ /* 0x000fe400000000ff */
[----:B-1----:R-:W-:Y:S01]  /*1a860*/  IADD3 R10, P1, R209, UR4, RZ ;  /* 0x00000004d10a7c10 */ /* 0x002fe2000ff3e0ff */
[----:B------:R4:W-:Y:S01]  /*1a870*/  STSM.16.M88.4 [R71], R32 ;  /* 0x0000002047007844 */ /* 0x0009e20000000200 */
[----:B------:R-:W-:-:S02]  /*1a880*/  F2FP.F16.F32.PACK_AB R38, R77, R76 ;  /* 0x0000004c4d26723e */ /* 0x000fc400000000ff */
[----:B------:R-:W-:Y:S01]  /*1a890*/  MOV R21, R20 ;  /* 0x0000001400157202 */ /* 0x000fe20000000f00 */
[----:B------:R-:W-:Y:S01]  /*1a8a0*/  IMAD.MOV.U32 R20, RZ, RZ, RZ ;  /* 0x000000ffff147224 */ /* 0x000fe200078e00ff */
[----:B------:R-:W-:Y:S01]  /*1a8b0*/  F2FP.F16.F32.PACK_AB R4, R81, R80 ;  /* 0x000000505104723e */ /* 0x000fe200000000ff */
[----:B------:R4:W-:Y:S01]  /*1a8c0*/  STSM.16.M88.4 [R24], R36 ;  /* 0x0000002418007844 */ /* 0x0009e20000000200 */
[----:B------:R-:W-:Y:S02]  /*1a8d0*/  F2FP.F16.F32.PACK_AB R5, R83, R82 ;  /* 0x000000525305723e */ /* 0x000fe400000000ff */
[----:B------:R-:W-:Y:S02]  /*1a8e0*/  F2FP.F16.F32.PACK_AB R6, R85, R84 ;  /* 0x000000545506723e */ /* 0x000fe400000000ff */
[----:B------:R-:W-:Y:S02]  /*1a8f0*/  F2FP.F16.F32.PACK_AB R7, R87, R86 ;  /* 0x000000565707723e */ /* 0x000fe400000000ff */
[----:B------:R-:W-:-:S02]  /*1a900*/  ISETP.NE.AND.EX P0, PT, RZ, UR5, PT, P0 ;  /* 0x00000005ff007c0c */ /* 0x000fc4000bf05300 */
        /* <DEDUP_REMOVED lines=8> */
[----:B------:R-:W-:Y:S02]  /*1a990*/  MOV R0, UR4 ;  /* 0x0000000400007c02 */ /* 0x000fe40008000f00 */
[----:B------:R-:W-:Y:S01]  /*1a9a0*/  @P2 IADD3.X R9, R210, UR5, RZ, P3, !PT ;  /* 0x00000005d2092c10 */ /* 0x000fe20009ffe4ff */
[----:B------:R4:W5:Y:S01]  /*1a9b0*/  @P0 LDG.E R20, desc[UR60][R10.64] ;  /* 0x0000003c0a140981 */ /* 0x000962000c1e1900 */
[----:B--2---:R-:W-:-:S03]  /*1a9c0*/  ISETP.NE.AND P1, PT, R53, 0x1, PT ;  /* 0x000000013500780c */ /* 0x004fc60003f25270 */
[----:B------:R4:W5:Y:S10]  /*1a9d0*/  @P2 LDG.E R0, desc[UR60][R8.64] ;  /* 0x0000003c08002981 */ /* 0x000974000c1e1900 */
[----:B---3--:R-:W1:Y:S08]  /*1a9e0*/  @P1 LDC R12, c[0x0][0xbec] ;  /* 0x0002fb00ff0c1b82 */ /* 0x008e700000000800 */
[----:B------:R-:W2:Y:S01]  /*1a9f0*/  @P1 LDC R13, c[0x0][0xbf0] ;  /* 0x0002fc00ff0d1b82 */ /* 0x000ea20000000800 */
[----:B----4-:R-:W-:Y:S05]  /*1aa00*/  @P2 BRA `(.L_x_2907) ;  /* 0x0000000000102947 */ /* 0x010fea0003800000 */
[----:B------:R-:W-:Y:S05]  /*1aa10*/  @!P0 BRA `(.L_x_2907) ;  /* 0x00000000000c8947 */ /* 0x000fea0003800000 */
[----:B------:R-:W3:Y:S04]  /*1aa20*/  LDG.E R5, desc[UR60][R10.64] ;  /* 0x0000003c0a057981 */ /* 0x000ee8000c1e1900 */
[----:B-----5:R-:W3:Y:S02]  /*1aa30*/  LDG.E R0, desc[UR60][R10.64+0x4] ;  /* 0x0000043c0a007981 */ /* 0x020ee4000c1e1900 */
[----:B---3--:R-:W-:-:S07]  /*1aa40*/  IMAD.IADD R0, R0, 0x1, -R5 ;  /* 0x0000000100007824 */ /* 0x008fce00078e0a05 */
.L_x_2907:
[----:B------:R-:W-:Y:S01]  /*1aa50*/  SHF.R.S32.HI R24, RZ, 0x1f, R208 ;  /* 0x0000001fff187819 */ /* 0x000fe200000114d0 */
[----:B------:R-:W-:Y:S01]  /*1aa60*/  IMAD.IADD R15, R205, 0x1, R200 ;  /* 0x00000001cd0f7824 */ /* 0x000fe200078e02c8 */
[----:B------:R-:W-:Y:S01]  /*1aa70*/  ULDC.64 UR4, c[0x0][0xb90] ;  /* 0x0002e40000047ab9 */ /* 0x000fe20000000a00 */
[----:B-----5:R-:W-:Y:S01]  /*1aa80*/  SHF.R.S32.HI R21, RZ, 0x1f, R20 ;  /* 0x0000001fff157819 */ /* 0x020fe20000011414 */
[----:B------:R-:W-:Y:S01]  /*1aa90*/  IMAD R55, R0, R53, RZ ;  /* 0x0000003500377224 */ /* 0x000fe200078e02ff */
[----:B------:R-:W-:Y:S01]  /*1aaa0*/  LEA R9, R215, R203, 0x6 ;  /* 0x000000cbd7097211 */ /* 0x000fe200078e30ff */
[----:B-1----:R-:W-:Y:S01]  /*1aab0*/  @P1 IMAD.HI.U32 R6, R15, R12, RZ ;  /* 0x0000000c0f061227 */ /* 0x002fe200078e00ff */
[----:B------:R-:W-:Y:S01]  /*1aac0*/  SEL R216, R216, RZ, !P0 ;  /* 0x000000ffd8d87207 */ /* 0x000fe20004000000 */
[----:B------:R-:W1:Y:S01]  /*1aad0*/  @P1 LDC R57, c[0x0][0xbec] ;  /* 0x0002fb00ff391b82 */ /* 0x000e620000000800 */
[----:B------:R-:W-:Y:S01]  /*1aae0*/  SEL R211, R211, RZ, !P0 ;  /* 0x000000ffd3d37207 */ /* 0x000fe20004000000 */
[----:B------:R-:W-:Y:S01]  /*1aaf0*/  IMAD R5, R24, UR4, RZ ;  /* 0x0000000418057c24 */ /* 0x000fe2000f8e02ff */
[----:B------:R-:W-:Y:S01]  /*1ab00*/  IADD3 R14, R233, R200, RZ ;  /* 0x000000c8e90e7210 */ /* 0x000fe20007ffe0ff */
[----:B------:R-:W-:Y:S01]  /*1ab10*/  IMAD.MOV.U32 R7, RZ, RZ, R15 ;  /* 0x000000ffff077224 */ /* 0x000fe200078e000f */
[----:B--2---:R-:W-:Y:S01]  /*1ab20*/  @P1 SHF.R.U32.HI R7, RZ, R13, R6 ;  /* 0x0000000dff071219 */ /* 0x004fe20000011606 */
[----:B------:R-:W-:-:S02]  /*1ab30*/  IMAD R11, R208, UR5, R5 ;  /* 0x00000005d00b7c24 */ /* 0x000fc4000f8e0205 */
[----:B------:R-:W-:Y:S01]  /*1ab40*/  IMAD.WIDE.U32 R4, R208, UR4, R20 ;  /* 0x00000004d0047c25 */ /* 0x000fe2000f8e0014 */
[----:B------:R-:W-:-:S03]  /*1ab50*/  ULDC.64 UR4, c[0x0][0xb98] ;  /* 0x0002e60000047ab9 */ /* 0x000fc60000000a00 */
[----:B------:R-:W-:Y:S01]  /*1ab60*/  IMAD.IADD R5, R5, 0x1, R11 ;  /* 0x0000000105057824 */ /* 0x000fe200078e020b */
[--C-:B------:R-:W-:Y:S01]  /*1ab70*/  SHF.R.S32.HI R11, RZ, 0x1f, R7.reuse ;  /* 0x0000001fff0b7819 */ /* 0x100fe20000011407 */
[----:B------:R-:W-:Y:S02]  /*1ab80*/  IMAD.MOV R8, RZ, RZ, -R7 ;  /* 0x000000ffff087224 */ /* 0x000fe400078e0a07 */
[----:B------:R-:W-:-:S04]  /*1ab90*/  IMAD.WIDE R2, R9, 0x2, R2 ;  /* 0x0000000209027825 */ /* 0x000fc800078e0202 */
[----:B------:R-:W-:Y:S01]  /*1aba0*/  IMAD R6, R216, UR4, RZ ;  /* 0x00000004d8067c24 */ /* 0x000fe2000f8e02ff */
[C---:B------:R-:W-:Y:S01]  /*1abb0*/  IADD3 R13, P3, R2.reuse, 0x2000, RZ ;  /* 0x00002000020d7810 */ /* 0x040fe20007f7e0ff */
[----:B------:R-:W-:Y:S01]  /*1abc0*/  IMAD.WIDE.U32 R4, R211, UR4, R4 ;  /* 0x00000004d3047c25 */ /* 0x000fe2000f8e0004 */
[C---:B------:R-:W-:Y:S02]  /*1abd0*/  IADD3 R33, P6, R2.reuse, 0x4000, RZ ;  /* 0x0000400002217810 */ /* 0x040fe40007fde0ff */
[----:B------:R-:W-:Y:S01]  /*1abe0*/  LOP3.LUT R12, R13, 0x380, RZ, 0xc0, !PT ;  /* 0x000003800d0c7812 */ /* 0x000fe200078ec0ff */
[----:B------:R-:W-:Y:S01]  /*1abf0*/  IMAD R9, R53, R8, R15 ;  /* 0x0000000835097224 */ /* 0x000fe200078e020f */
[----:B------:R-:W-:Y:S01]  /*1ac00*/  IADD3 R4, P2, R7, R4, RZ ;  /* 0x0000000407047210 */ /* 0x000fe20007f5e0ff */
[----:B------:R-:W-:Y:S01]  /*1ac10*/  IMAD R8, R211, UR5, R6 ;  /* 0x00000005d3087c24 */ /* 0x000fe2000f8e0206 */
[----:B------:R-:W-:Y:S01]  /*1ac20*/  ULDC.64 UR4, c[0x0][0xb88] ;  /* 0x0002e20000047ab9 */ /* 0x000fe20000000a00 */
[----:B------:R-:W-:-:S02]  /*1ac30*/  IADD3 R7, P0, R2, 0x1000, RZ ;  /* 0x0000100002077810 */ /* 0x000fc40007f1e0ff */
[----:B------:R-:W-:Y:S02]  /*1ac40*/  SHF.R.S32.HI R6, RZ, 0x1f, R9 ;  /* 0x0000001fff067819 */ /* 0x000fe40000011409 */
[----:B------:R-:W-:Y:S02]  /*1ac50*/  IADD3.X R5, R11, R5, R8, P2, !PT ;  /* 0x000000050b057210 */ /* 0x000fe400017fe408 */
[----:B------:R-:W-:Y:S01]  /*1ac60*/  IADD3 R29, P2, R2, 0x3000, RZ ;  /* 0x00003000021d7810 */ /* 0x000fe20007f5e0ff */
[----:B------:R-:W-:Y:S01]  /*1ac70*/  IMAD R6, R6, UR4, RZ ;  /* 0x0000000406067c24 */ /* 0x000fe2000f8e02ff */
[----:B------:R-:W-:Y:S01]  /*1ac80*/  LOP3.LUT R8, R7, 0x380, RZ, 0xc0, !PT ;  /* 0x0000038007087812 */ /* 0x000fe200078ec0ff */
[----:B------:R-:W-:Y:S01]  /*1ac90*/  IMAD.WIDE.U32 R4, R9, UR4, R4 ;  /* 0x0000000409047c25 */ /* 0x000fe2000f8e0004 */
[----:B------:R-:W-:Y:S02]  /*1aca0*/  LOP3.LUT R28, R29, 0x380, RZ, 0xc0, !PT ;  /* 0x000003801d1c7812 */ /* 0x000fe400078ec0ff */
[----:B------:R-:W-:Y:S01]  /*1acb0*/  SHF.R.U64 R12, R12, 0x3, RZ ;  /* 0x000000030c0c7819 */ /* 0x000fe200000012ff */
[----:B------:R-:W-:Y:S01]  /*1acc0*/  IMAD R11, R9, UR5, R6 ;  /* 0x00000005090b7c24 */ /* 0x000fe2000f8e0206 */
[----:B------:R-:W-:Y:S01]  /*1acd0*/  ULDC.64 UR4, c[0x0][0xb50] ;  /* 0x0002d40000047ab9 */ /* 0x000fe20000000a00 */
[----:B------:R-:W-:Y:S01]  /*1ace0*/  SHF.R.U64 R28, R28, 0x3, RZ ;  /* 0x000000031c1c7819 */ /* 0x000fe200000012ff */
[----:B------:R-:W-:Y:S01]  /*1acf0*/  IMAD.X R9, RZ, RZ, R3, P0 ;  /* 0x000000ffff097224 */ /* 0x000fe200000e0603 */
[----:B------:R-:W-:Y:S01]  /*1ad00*/  LEA R6, P4, R4, UR4, 0x2 ;  /* 0x0000000404067c11 */ /* 0x000fe2000f8810ff */
[----:B------:R-:W-:Y:S01]  /*1ad10*/  IMAD.IADD R5, R5, 0x1, R11 ;  /* 0x0000000105057824 */ /* 0x000fe200078e020b */
[----:B------:R-:W-:-:S02]  /*1ad20*/  LOP3.LUT P0, RZ, R225, 0x3, RZ, 0xc0, !PT ;  /* 0x00000003e1ff7812 */ /* 0x000fc4000780c0ff */
        /* <DEDUP_REMOVED lines=8> */
[----:B------:R-:W-:Y:S01]  /*1adb0*/  ISETP.GE.OR P0, PT, R4, R55, P0 ;  /* 0x000000370400720c */ /* 0x000fe20000706670 */
[----:B------:R-:W2:Y:S01]  /*1adc0*/  SHFL.IDX PT, R49, R10, RZ, 0x1c1f ;  /* 0x001c1fff0a317589 */ /* 0x000ea200000e0000 */
[----:B------:R-:W-:-:S02]  /*1add0*/  SHF.R.U64 R8, R8, 0x3, RZ ;  /* 0x0000000308087819 */ /* 0x000fc400000012ff */
[----:B------:R-:W-:Y:S01]  /*1ade0*/  LOP3.LUT R12, R12, R13, RZ, 0x3c, !PT ;  /* 0x0000000d0c0c7212 */ /* 0x000fe200078e3cff */
[----:B------:R-:W3:Y:S01]  /*1adf0*/  SHFL.IDX PT, R51, R10, 0x1, 0x1c1f ;  /* 0x003c1f000a337f89 */ /* 0x000ee200000e0000 */
[----:B------:R-:W-:Y:S01]  /*1ae00*/  LOP3.LUT R8, R8, R7, RZ, 0x3c, !PT ;  /* 0x0000000708087212 */ /* 0x000fe200078e3cff */
[----:B------:R-:W-:Y:S01]  /*1ae10*/  IMAD.X R13, RZ, RZ, R3, P3 ;  /* 0x000000ffff0d7224 */ /* 0x000fe200018e0603 */
[C---:B------:R-:W-:Y:S02]  /*1ae20*/  IADD3 R37, P5, R2.reuse, 0x5000, RZ ;  /* 0x0000500002257810 */ /* 0x040fe40007fbe0ff */
[C---:B------:R-:W-:Y:S02]  /*1ae30*/  IADD3 R41, P4, R2.reuse, 0x6000, RZ ;  /* 0x0000600002297810 */ /* 0x040fe40007f9e0ff */
[C---:B------:R-:W-:Y:S02]  /*1ae40*/  LOP3.LUT R7, R2.reuse, 0x380, RZ, 0xc0, !PT ;  /* 0x0000038002077812 */ /* 0x040fe400078ec0ff */
[----:B------:R-:W-:-:S02]  /*1ae50*/  IADD3 R5, P3, R2, 0x7000, RZ ;  /* 0x0000700002057810 */ /* 0x000fc40007f7e0ff */
[----:B------:R-:W-:Y:S02]  /*1ae60*/  LOP3.LUT R32, R33, 0x380, RZ, 0xc0, !PT ;  /* 0x0000038021207812 */ /* 0x000fe400078ec0ff */
[----:B------:R-:W-:Y:S02]  /*1ae70*/  LOP3.LUT R36, R37, 0x380, RZ, 0xc0, !PT ;  /* 0x0000038025247812 */ /* 0x000fe400078ec0ff */
[----:B------:R-:W-:Y:S02]  /*1ae80*/  LOP3.LUT R40, R41, 0x380, RZ, 0xc0, !PT ;  /* 0x0000038029287812 */ /* 0x000fe400078ec0ff */
[----:B------:R-:W-:Y:S02]  /*1ae90*/  SHF.R.U64 R7, R7, 0x3, RZ ;  /* 0x0000000307077819 */ /* 0x000fe400000012ff */
[----:B------:R-:W-:Y:S01]  /*1aea0*/  LOP3.LUT R0, R5, 0x380, RZ, 0xc0, !PT ;  /* 0x0000038005007812 */ /* 0x000fe200078ec0ff */
[----:B--2---:R-:W-:Y:S01]  /*1aeb0*/  @!P2 ST.E desc[UR60][R48.64], R89 ;  /* 0x000000593000a985 */ /* 0x004fe2000c10193c */
[----:B------:R-:W-:-:S02]  /*1aec0*/  SHF.R.U64 R32, R32, 0x3, RZ ;  /* 0x0000000320207819 */ /* 0x000fc400000012ff */
[----:B------:R-:W-:Y:S01]  /*1aed0*/  SHF.R.U64 R36, R36, 0x3, RZ ;  /* 0x0000000324247819 */ /* 0x000fe200000012ff */
[----:B---3--:R2:W-:Y:S01]  /*1aee0*/  @!P0 ST.E desc[UR60][R50.64], R88 ;  /* 0x0000005832008985 */ /* 0x0085e2000c10193c */
[----:B------:R-:W-:Y:S02]  /*1aef0*/  SHF.R.U64 R40, R40, 0x3, RZ ;  /* 0x0000000328287819 */ /* 0x000fe400000012ff */
[----:B------:R-:W-:Y:S01]  /*1af00*/  LOP3.LUT R2, R7, R2, RZ, 0x3c, !PT ;  /* 0x0000000207027212 */ /* 0x000fe200078e3cff */
[----:B------:R-:W-:Y:S01]  /*1af10*/  IMAD R21, R21, UR4, RZ ;  /* 0x0000000415157c24 */ /* 0x000fe2000f8e02ff */
[----:B------:R-:W-:Y:S01]  /*1af20*/  SHF.R.U64 R0, R0, 0x3, RZ ;  /* 0x0000000300007819 */ /* 0x000fe200000012ff */
[----:B------:R-:W5:Y:S01]  /*1af30*/  LD.E.128 R8, desc[UR60][R8.64] ;  /* 0x0000003c08087980 */ /* 0x000f62000c101d00 */
[----:B------:R-:W-:Y:S01]  /*1af40*/  LOP3.LUT R32, R32, R33, RZ, 0x3c, !PT ;  /* 0x0000002120207212 */ /* 0x000fe200078e3cff */
[--C-:B------:R-:W-:Y:S01]  /*1af50*/  IMAD.X R33, RZ, RZ, R3.reuse, P6 ;  /* 0x000000ffff217224 */ /* 0x100fe200030e0603 */
[----:B------:R-:W-:Y:S01]  /*1af60*/  LOP3.LUT R36, R36, R37, RZ, 0x3c, !PT ;  /* 0x0000002524247212 */ /* 0x000fe200078e3cff */
[--C-:B------:R-:W-:Y:S01]  /*1af70*/  IMAD.X R37, RZ, RZ, R3.reuse, P5 ;  /* 0x000000ffff257224 */ /* 0x100fe200028e0603 */
[----:B------:R-:W-:Y:S01]  /*1af80*/  LOP3.LUT R40, R40, R41, RZ, 0x3c, !PT ;  /* 0x0000002928287212 */ /* 0x000fe200078e3cff */
[----:B--2---:R-:W2:Y:S01]  /*1af90*/  @P1 LDC R51, c[0x0][0xbf0] ;  /* 0x0002fc00ff331b82 */ /* 0x004ea20000000800 */
[----:B------:R-:W-:Y:S01]  /*1afa0*/  LOP3.LUT R44, R0, R5, RZ, 0x3c, !PT ;  /* 0x00000005002c7212 */ /* 0x000fe200078e3cff */
[----:B------:R-:W-:Y:S01]  /*1afb0*/  IMAD.X R41, RZ, RZ, R3, P4 ;  /* 0x000000ffff297224 */ /* 0x000fe200020e0603 */
[----:B------:R-:W-:Y:S01]  /*1afc0*/  IADD3.X R45, RZ, R3, RZ, P3, !PT ;  /* 0x00000003ff2d7210 */ /* 0x000fe20001ffe4ff */
[----:B------:R3:W5:Y:S01]  /*1afd0*/  LD.E.128 R4, desc[UR60][R2.64] ;  /* 0x0000003c02047980 */ /* 0x000762000c101d00 */
[----:B------:R-:W-:-:S03]  /*1afe0*/  IMAD R21, R20, UR5, R21 ;  /* 0x0000000514157c24 */ /* 0x000fc6000f8e0215 */
[----:B------:R-:W5:Y:S04]  /*1aff0*/  LD.E.128 R12, desc[UR60][R12.64] ;  /* 0x0000003c0c0c7980 */ /* 0x000f68000c101d00 */
[----:B------:R-:W5:Y:S01]  /*1b000*/  LD.E.128 R28, desc[UR60][R28.64] ;  /* 0x0000003c1c1c7980 */ /* 0x000f62000c101d00 */
[----:B---3--:R-:W-:Y:S01]  /*1b010*/  IMAD.WIDE.U32 R2, R20, UR4, RZ ;  /* 0x0000000414027c25 */ /* 0x008fe2000f8e00ff */
[----:B------:R-:W-:Y:S02]  /*1b020*/  ULDC.64 UR4, c[0x0][0xae8] ;  /* 0x0002ba0000047ab9 */ /* 0x000fe40000000a00 */
[----:B------:R-:W5:Y:S01]  /*1b030*/  LD.E.128 R32, desc[UR60][R32.64] ;  /* 0x0000003c20207980 */ /* 0x000f62000c101d00 */
[----:B------:R-:W-:Y:S02]  /*1b040*/  IMAD.IADD R3, R3, 0x1, R21 ;  /* 0x0000000103037824 */ /* 0x000fe400078e0215 */
[----:B------:R-:W-:Y:S01]  /*1b050*/  IMAD R21, R207, 0x20, R215 ;  /* 0x00000020cf157824 */ /* 0x000fe200078e02d7 */
[----:B------:R-:W5:Y:S01]  /*1b060*/  LD.E.128 R36, desc[UR60][R36.64] ;  /* 0x0000003c24247980 */ /* 0x000f62000c101d00 */
[----:B------:R-:W-:-:S02]  /*1b070*/  IMAD R49, R24, UR4, RZ ;  /* 0x0000000418317c24 */ /* 0x000fc4000f8e02ff */
[----:B------:R-:W-:Y:S01]  /*1b080*/  IMAD.IADD R24, R200, 0x1, R21 ;  /* 0x00000001c8187824 */ /* 0x000fe200078e0215 */
[----:B------:R-:W5:Y:S01]  /*1b090*/  LD.E.128 R40, desc[UR60][R40.64] ;  /* 0x0000003c28287980 */ /* 0x000f62000c101d00 */
[C---:B------:R-:W-:Y:S02]  /*1b0a0*/  IMAD R49, R208.reuse, UR5, R49 ;  /* 0x00000005d0317c24 */ /* 0x040fe4000f8e0231 */
[----:B------:R-:W-:Y:S01]  /*1b0b0*/  IMAD.WIDE.U32 R2, R208, UR4, R2 ;  /* 0x00000004d0027c25 */ /* 0x000fe2000f8e0002 */
[----:B------:R-:W-:Y:S01]  /*1b0c0*/  ULDC.64 UR4, c[0x0][0xaf0] ;  /* 0x0002bc0000047ab9 */ /* 0x000fe20000000a00 */
[----:B------:R-:W5:Y:S02]  /*1b0d0*/  LD.E.128 R44, desc[UR60][R44.64] ;  /* 0x0000003c2c2c7980 */ /* 0x000f64000c101d00 */
[----:B-1----:R-:W-:Y:S01]  /*1b0e0*/  @P1 IMAD.HI.U32 R0, R24, R57, RZ ;  /* 0x0000003918001227 */ /* 0x002fe200078e00ff */
[----:B------:R-:W-:Y:S01]  /*1b0f0*/  IADD3 R3, R3, R49, RZ ;  /* 0x0000003103037210 */ /* 0x000fe20007ffe0ff */
[----:B------:R-:W-:Y:S01]  /*1b100*/  @!PT LDS RZ, [RZ] ;  /* 0x00000000fffff984 */ /* 0x000fe20000000800 */
[----:B------:R-:W-:Y:S01]  /*1b110*/  @!PT LDS RZ, [RZ] ;  /* 0x00000000fffff984 */ /* 0x000fe20000000800 */
[----:B------:R-:W-:Y:S01]  /*1b120*/  @!PT LDS RZ, [RZ] ;  /* 0x00000000fffff984 */ /* 0x000fe20000000800 */
[----:B------:R-:W-:Y:S01]  /*1b130*/  @!PT LDS RZ, [RZ] ;  /* 0x00000000fffff984 */ /* 0x000fe20000000800 */
[----:B------:R1:W-:Y:S06]  /*1b140*/  MEMBAR.ALL.CTA ;  /* 0x0000000000007992 */ /* 0x0003ec0000008000 */
[----:B-1----:R-:W1:Y:S01]  /*1b150*/  FENCE.VIEW.ASYNC.S ;  /* 0x00000000000073c6 */ /* 0x002e620000000000 */
[----:B------:R-:W-:Y:S01]  /*1b160*/  IMAD.MOV.U32 R21, RZ, RZ, R24 ;  /* 0x000000ffff157224 */ /* 0x000fe200078e0018 */
[----:B--2---:R-:W-:Y:S01]  /*1b170*/  @P1 SHF.R.U32.HI R21, RZ, R51, R0 ;  /* 0x00000033ff151219 */ /* 0x004fe20000011600 */
[----:B------:R-:W-:-:S02]  /*1b180*/  IMAD R20, R216, UR4, RZ ;  /* 0x00000004d8147c24 */ /* 0x000fc4000f8e02ff */
        /* <DEDUP_REMOVED lines=8> */
[----:B------:R-:W-:Y:S01]  /*1b210*/  IMAD R51, R21, UR5, R0 ;  /* 0x0000000515337c24 */ /* 0x000fe2000f8e0200 */
[----:B------:R-:W-:Y:S01]  /*1b220*/  IADD3 R200, R215, R200, RZ ;  /* 0x000000c8d7c87210 */ /* 0x000fe20007ffe0ff */
        /* <DEDUP_REMOVED lines=8> */
[-C--:B------:R-:W-:Y:S01]  /*1b2b0*/  ISETP.GE.AND P0, PT, R0, R55.reuse, PT ;  /* 0x000000370000720c */ /* 0x080fe20003f06270 */
[----:B------:R-:W-:Y:S01]  /*1b2c0*/  ULDC.64 UR4, c[0x0][0xa80] ;  /* 0x0002a00000047ab9 */ /* 0x000fe20000000a00 */
[----:B------:R-:W-:Y:S01]  /*1b2d0*/  ISETP.GE.AND P2, PT, R200, R55, PT ;  /* 0x00000037c800720c */ /* 0x000fe20003f46270 */
[----:B------:R-:W-:Y:S01]  /*1b2e0*/  VIADD R0, R16, 0x34820 ;  /* 0x0003482010007836 */ /* 0x000fe20000000000 */
[----:B------:R-:W-:Y:S01]  /*1b2f0*/  LEA R24, P3, R2, UR4, 0x1 ;  /* 0x0000000402187c11 */ /* 0x000fe2000f8608ff */
[----:B------:R-:W-:Y:S01]  /*1b300*/  IMAD.IADD R3, R3, 0x1, R21 ;  /* 0x0000000103037824 */ /* 0x000fe200078e0215 */
[----:B------:R-:W-:-:S02]  /*1b310*/  IADD3 R20, R200, 0x40, RZ ;  /* 0x00000040c8147810 */ /* 0x000fc40007ffe0ff */
        /* <DEDUP_REMOVED lines=8> */
[----:B------:R-:W-:Y:S02]  /*1b3a0*/  ULDC UR4, c[0x0][0xac8] ;  /* 0x0002b20000047ab9 */ /* 0x000fe40000000800 */
        /* <DEDUP_REMOVED lines=8> */
.L_x_2909:
[----:B------:R-:W-:Y:S05]  /*1b430*/  BSYNC B1 ;  /* 0x0000000000017941 */ /* 0x000fea0003800000 */
.L_x_2908:
[----:B-1----:R1:W0:Y:S01]  /*1b440*/  SHFL.IDX PT, R0, R48, 0x1, 0x181f ;  /* 0x00381f0030007f89 */ /* 0x00222200000e0000 */
[----:B------:R-:W-:Y:S03]  /*1b450*/  BSSY B1, `(.L_x_2910) ;  /* 0x000000c000017945 */ /* 0x000fe60003800000 */
[----:B----45:R1:W4:Y:S01]  /*1b460*/  SHFL.IDX PT, R4, R24, 0x1, 0x181f ;  /* 0x00381f0018047f89 */ /* 0x03032200000e0000 */
        /* <DEDUP_REMOVED lines=10> */
.L_x_2911:
[----:B------:R-:W-:Y:S05]  /*1b510*/  BSYNC B1 ;  /* 0x0000000000017941 */ /* 0x000fea0003800000 */
.L_x_2910:
[----:B0-----:R0:W0:Y:S01]  /*1b520*/  SHFL.IDX PT, R0, R48, 0x2, 0x181f ;  /* 0x00581f0030007f89 */ /* 0x00102200000e0000 */
[----:B------:R-:W-:Y:S03]  /*1b530*/  BSSY B1, `(.L_x_2912) ;  /* 0x000000c000017945 */ /* 0x000fe60003800000 */
[----:B----4-:R4:W0:Y:S01]  /*1b540*/  SHFL.IDX PT, R4, R24, 0x2, 0x181f ;  /* 0x00581f0018047f89 */ /* 0x01082200000e0000 */
        /* <DEDUP_REMOVED lines=10> */
.L_x_2913:
[----:B------:R-:W-:Y:S05]  /*1b5f0*/  BSYNC B1 ;  /* 0x0000000000017941 */ /* 0x000fea0003800000 */
.L_x_2912:
[----:B0-----:R-:W-:Y:S01]  /*1b600*/  VIADD R0, R200, 0x60 ;  /* 0x00000060c8007836 */ /* 0x001fe20000000000 */
[----:B-12---:R-:W0:Y:S04]  /*1b610*/  SHFL.IDX PT, R48, R48, 0x3, 0x181f ;  /* 0x00781f0030307f89 */ /* 0x006e2800000e0000 */
[----:B------:R-:W-:Y:S01]  /*1b620*/  ISETP.GE.AND P0, PT, R0, R55, PT ;  /* 0x000000370000720c */ /* 0x000fe20003f06270 */
[----:B----4-:R-:W1:-:S12]  /*1b630*/  SHFL.IDX PT, R24, R24, 0x3, 0x181f ;  /* 0x00781f0018187f89 */ /* 0x010e5800000e0000 */
[----:B------:R-:W-:Y:S05]  /*1b640*/  @P0 BRA `(.L_x_2914) ;  /* 0x0000000800d80947 */ /* 0x000fea0003800000 */
[----:B------:R-:W-:Y:S02]  /*1b650*/  ULDC UR4, c[0x0][0xac8] ;  /* 0x0002b20000047ab9 */ /* 0x000fe40000000800 */
[----:B------:R-:W-:-:S13]  /*1b660*/  ISETP.GE.AND P1, PT, R203, UR4, PT ;  /* 0x00000004cb007c0c */ /* 0x000fda000bf26270 */
[----:B-1----:R-:W-:-:S04]  /*1b670*/  @!P1 LEA R2, P0, R203, R24, 0x1 ;  /* 0x00000018cb029211 */ /* 0x002fc800078008ff */
[----:B0-----:R-:W-:Y:S02]  /*1b680*/  @!P1 LEA.HI.X R3, R203, R48, R236, 0x1, P0 ;  /* 0x00000030cb039211 */ /* 0x001fe400000f0cec */
[----:B------:R-:W-:-:S03]  /*1b690*/  ISETP.GE.AND P0, PT, R206, UR4, PT ;  /* 0x00000004ce007c0c */ /* 0x000fc6000bf06270 */
[----:B------:R2:W-:Y:S10]  /*1b6a0*/  @!P1 ST.E.128 desc[UR60][R2.64], R28 ;  /* 0x0000001c02009985 */ /* 0x0005f4000c101d3c */
[----:B------:R-:W-:Y:S05]  /*1b6b0*/  @P0 BRA `(.L_x_2914) ;  /* 0x0000000800bc0947 */ /* 0x000fea0003800000 */
[----:B--2---:R-:W-:-:S04]  /*1b6c0*/  LEA R2, P0, R206, R24, 0x1 ;  /* 0x00000018ce027211 */ /* 0x004fc800078008ff */
[----:B------:R-:W-:-:S05]  /*1b6d0*/  LEA.HI.X R3, R206, R48, R235, 0x1, P0 ;  /* 0x00000030ce037211 */ /* 0x000fca00000f0ceb */
[----:B------:R4:W-:Y:S01]  /*1b6e0*/  ST.E.128 desc[UR60][R2.64], R44 ;  /* 0x0000002c02007985 */ /* 0x0009e2000c101d3c */
[----:B------:R-:W-:Y:S05]  /*1b6f0*/  BRA `(.L_x_2914) ;  /* 0x0000000800ac7947 */ /* 0x000fea0003800000 */
.L_x_2906:
        /* <DEDUP_REMOVED lines=13> */
[----:B------:R-:W-:Y:S02]  /*1b7d0*/  MOV R0, UR4 ;  /* 0x0000000400007c02 */ /* 0x000fe40008000f00 */
[----:B------:R-:W-:-:S05]  /*1b7e0*/  @P1 IADD3.X R5, R210, UR5, RZ, P2, !PT ;  /* 0x00000005d2051c10 */ /* 0x000fca00097fe4ff */
[----:B------:R3:W5:Y:S01]  /*1b7f0*/  @P1 LDG.E R0, desc[UR60][R4.64] ;  /* 0x0000003c04001981 */ /* 0x000762000c1e1900 */
[----:B--2---:R-:W-:Y:S02]  /*1b800*/  ISETP.NE.AND P2, PT, R21, 0x1, PT ;  /* 0x000000011500780c */ /* 0x004fe40003f45270 */
[----:B------:R-:W-:-:S11]  /*1b810*/  ISETP.GE.AND P3, PT, R237, 0x80, PT ;  /* 0x00000080ed00780c */ /* 0x000fd60003f66270 */
[----:B------:R-:W2:Y:S08]  /*1b820*/  @P2 LDC R12, c[0x0][0xbec] ;  /* 0x0002fb00ff0c2b82 */ /* 0x000eb00000000800 */
[----:B------:R-:W4:Y:S01]  /*1b830*/  @P2 LDC R29, c[0x0][0xbf0] ;  /* 0x0002fc00ff1d2b82 */ /* 0x000f220000000800 */
[----:B---3--:R-:W-:Y:S05]  /*1b840*/  @P1 BRA `(.L_x_2915) ;  /* 0x0000000000101947 */ /* 0x008fea0003800000 */
[----:B------:R-:W-:Y:S05]  /*1b850*/  @!P0 BRA `(.L_x_2915) ;  /* 0x00000000000c8947 */ /* 0x000fea0003800000 */
[----:B------:R-:W3:Y:S04]  /*1b860*/  LDG.E R5, desc[UR60][R2.64] ;  /* 0x0000003c02057981 */ /* 0x000ee8000c1e1900 */
[----:B-----5:R-:W3:Y:S02]  /*1b870*/  LDG.E R0, desc[UR60][R2.64+0x4] ;  /* 0x0000043c02007981 */ /* 0x020ee4000c1e1900 */
[----:B---3--:R-:W-:-:S07]  /*1b880*/  IMAD.IADD R0, R0, 0x1, -R5 ;  /* 0x0000000100007824 */ /* 0x008fce00078e0a05 */
.L_x_2915:
[----:B------:R-:W-:Y:S01]  /*1b890*/  BSSY B1, `(.L_x_2916) ;  /* 0x000002d000017945 */ /* 0x000fe20003800000 */
[----:B------:R-:W-:Y:S02]  /*1b8a0*/  SHF.R.S32.HI R10, RZ, 0x1f, R208 ;  /* 0x0000001fff0a7819 */ /* 0x000fe400000114d0 */
[----:B------:R-:W-:Y:S02]  /*1b8b0*/  SEL R211, R211, RZ, !P0 ;  /* 0x000000ffd3d37207 */ /* 0x000fe40004000000 */
[----:B------:R-:W-:Y:S02]  /*1b8c0*/  SEL R216, R216, RZ, !P0 ;  /* 0x000000ffd8d87207 */ /* 0x000fe40004000000 */
[----:B-----5:R-:W-:Y:S01]  /*1b8d0*/  SHF.R.S32.HI R11, RZ, 0x1f, R6 ;  /* 0x0000001fff0b7819 */ /* 0x020fe20000011406 */
[----:B------:R-:W-:Y:S06]  /*1b8e0*/  @P3 BRA `(.L_x_2917) ;  /* 0x00000000009c3947 */ /* 0x000fec0003800000 */
[----:B------:R-:W3:Y:S01]  /*1b8f0*/  S2R R3, SR_TID.X ;  /* 0x0000000000037919 */ /* 0x000ee20000002100 */
[----:B------:R-:W5:Y:S02]  /*1b900*/  LDC R9, c[0x0][0xbe8] ;  /* 0x0002fa00ff097b82 */ /* 0x000f640000000800 */
[----:B-----5:R-:W-:Y:S01]  /*1b910*/  IMAD R2, R0, R9, RZ ;  /* 0x0000000900027224 */ /* 0x020fe200078e02ff */
[----:B---3--:R-:W-:-:S04]  /*1b920*/  IADD3 R8, R200, -0x80, R3 ;  /* 0xffffff80c8087810 */ /* 0x008fc80007ffe003 */
        /* <DEDUP_REMOVED lines=9> */
[----:B------:R-:W3:Y:S01]  /*1b9c0*/  @P0 LDC R13, c[0x0][0xbec] ;  /* 0x0002fb00ff0d0b82 */ /* 0x000ee20000000800 */
[----:B------:R-:W-:Y:S01]  /*1b9d0*/  IMAD R7, R208, UR5, R7 ;  /* 0x00000005d0077c24 */ /* 0x000fe2000f8e0207 */
[----:B------:R-:W-:-:S03]  /*1b9e0*/  ULDC.64 UR4, c[0x0][0xb98] ;  /* 0x0002e60000047ab9 */ /* 0x000fc60000000a00 */
[----:B------:R-:W-:-:S03]  /*1b9f0*/  IMAD.IADD R3, R3, 0x1, R7 ;  /* 0x0000000103037824 */ /* 0x000fc600078e0207 */
[----:B------:R-:W5:Y:S01]  /*1ba00*/  @P0 LDC R15, c[0x0][0xbf0] ;  /* 0x0002fc00ff0f0b82 */ /* 0x000f620000000800 */
[----:B------:R-:W-:-:S04]  /*1ba10*/  IMAD.WIDE.U32 R2, R211, UR4, R2 ;  /* 0x00000004d3027c25 */ /* 0x000fc8000f8e0002 */
[----:B---3--:R-:W-:-:S05]  /*1ba20*/  @P0 IMAD.HI.U32 R4, R8, R13, RZ ;  /* 0x0000000d08040227 */ /* 0x008fca00078e00ff */
[----:B-----5:R-:W-:Y:S01]  /*1ba30*/  @P0 SHF.R.U32.HI R5, RZ, R15, R4 ;  /* 0x0000000fff050219 */ /* 0x020fe20000011604 */
        /* <DEDUP_REMOVED lines=15> */
[----:B------:R-:W-:Y:S02]  /*1bb30*/  LEA.HI.X R5, R2, UR5, R3, 0x2, P0 ;  /* 0x0000000502057c11 */ /* 0x000fe400080f1403 */
[----:B------:R-:W-:-:S05]  /*1bb40*/  MOV R3, 0xff800000 ;  /* 0xff80000000037802 */ /* 0x000fca0000000f00 */
[----:B------:R3:W-:Y:S02]  /*1bb50*/  STG.E desc[UR60][R4.64], R3 ;  /* 0x0000000304007986 */ /* 0x0007e4000c10193c */
.L_x_2917:
[----:B------:R-:W-:Y:S05]  /*1bb60*/  BSYNC B1 ;  /* 0x0000000000017941 */ /* 0x000fea0003800000 */
.L_x_2916:
[----:B------:R-:W-:Y:S01]  /*1bb70*/  ULDC.64 UR4, c[0x0][0xaa0] ;  /* 0x0002a80000047ab9 */ /* 0x000fe20000000a00 */
[----:B------:R-:W-:Y:S01]  /*1bb80*/  IMAD R7, R207, 0x20, R215 ;  /* 0x00000020cf077824 */ /* 0x000fe200078e02d7 */
[----:B------:R-:W-:Y:S01]  /*1bb90*/  BSSY B1, `(.L_x_2918) ;  /* 0x0000037000017945 */ /* 0x000fe20003800000 */
[----:B---3--:R-:W-:Y:S02]  /*1bba0*/  IMAD R3, R11, UR4, RZ ;  /* 0x000000040b037c24 */ /* 0x008fe4000f8e02ff */
[----:B------:R-:W-:Y:S02]  /*1bbb0*/  IMAD.IADD R9, R200, 0x1, R7 ;  /* 0x00000001c8097824 */ /* 0x000fe400078e0207 */
[C---:B------:R-:W-:Y:S02]  /*1bbc0*/  IMAD R5, R6.reuse, UR5, R3 ;  /* 0x0000000506057c24 */ /* 0x040fe4000f8e0203 */
[----:B------:R-:W-:Y:S01]  /*1bbd0*/  IMAD.WIDE.U32 R2, R6, UR4, RZ ;  /* 0x0000000406027c25 */ /* 0x000fe2000f8e00ff */
[----:B------:R-:W-:-:S03]  /*1bbe0*/  ULDC.64 UR4, c[0x0][0xae8] ;  /* 0x0002ba0000047ab9 */ /* 0x000fc60000000a00 */
[----:B------:R-:W-:Y:S01]  /*1bbf0*/  IMAD.IADD R3, R3, 0x1, R5 ;  /* 0x0000000103037824 */ /* 0x000fe200078e0205 */
[----:B------:R-:W-:Y:S01]  /*1bc00*/  MOV R5, R9 ;  /* 0x0000000900057202 */ /* 0x000fe20000000f00 */
[----:B------:R-:W-:Y:S02]  /*1bc10*/  IMAD R7, R10, UR4, RZ ;  /* 0x000000040a077c24 */ /* 0x000fe4000f8e02ff */
[----:B--2---:R-:W-:-:S04]  /*1bc20*/  @P2 IMAD.HI.U32 R4, R9, R12, RZ ;  /* 0x0000000c09042227 */ /* 0x004fc800078e00ff */
[C---:B------:R-:W-:Y:S01]  /*1bc30*/  IMAD R7, R208.reuse, UR5, R7 ;  /* 0x00000005d0077c24 */ /* 0x040fe2000f8e0207 */
[----:B----4-:R-:W-:Y:S01]  /*1bc40*/  @P2 SHF.R.U32.HI R5, RZ, R29, R4 ;  /* 0x0000001dff052219 */ /* 0x010fe20000011604 */
[----:B------:R-:W-:Y:S01]  /*1bc50*/  IMAD.WIDE.U32 R2, R208, UR4, R2 ;  /* 0x00000004d0027c25 */ /* 0x000fe2000f8e0002 */
[----:B------:R-:W-:Y:S02]  /*1bc60*/  ULDC.64 UR4, c[0x0][0xaf0] ;  /* 0x0002bc0000047ab9 */ /* 0x000fe40000000a00 */
[----:B------:R-:W-:Y:S01]  /*1bc70*/  SHF.R.S32.HI R4, RZ, 0x1f, R5 ;  /* 0x0000001fff047819 */ /* 0x000fe20000011405 */
[----:B------:R-:W-:Y:S02]  /*1bc80*/  IMAD R6, R216, UR4, RZ ;  /* 0x00000004d8067c24 */ /* 0x000fe4000f8e02ff */
[----:B------:R-:W-:Y:S02]  /*1bc90*/  IMAD.IADD R3, R3, 0x1, R7 ;  /* 0x0000000103037824 */ /* 0x000fe400078e0207 */
[----:B------:R-:W-:-:S02]  /*1bca0*/  IMAD R7, R211, UR5, R6 ;  /* 0x00000005d3077c24 */ /* 0x000fc4000f8e0206 */
        /* <DEDUP_REMOVED lines=10> */
[----:B------:R-:W-:Y:S01]  /*1bd50*/  IMAD.IADD R200, R215, 0x1, R200 ;  /* 0x00000001d7c87824 */ /* 0x000fe200078e02c8 */
[----:B------:R-:W-:Y:S01]  /*1bd60*/  IADD3 R3, R3, R9, RZ ;  /* 0x0000000903037210 */ /* 0x000fe20007ffe0ff */
[----:B------:R-:W-:Y:S02]  /*1bd70*/  IMAD R4, R4, UR4, RZ ;  /* 0x0000000404047c24 */ /* 0x000fe4000f8e02ff */
[----:B------:R-:W-:Y:S02]  /*1bd80*/  IMAD R21, R0, R21, RZ ;  /* 0x0000001500157224 */ /* 0x000fe400078e02ff */
[C---:B------:R-:W-:Y:S02]  /*1bd90*/  IMAD R5, R7.reuse, UR5, R4 ;  /* 0x0000000507057c24 */ /* 0x040fe4000f8e0204 */
[----:B------:R-:W-:Y:S01]  /*1bda0*/  IMAD.WIDE.U32 R2, R7, UR4, R2 ;  /* 0x0000000407027c25 */ /* 0x000fe2000f8e0002 */
[----:B------:R-:W-:Y:S01]  /*1bdb0*/  ISETP.GE.AND P2, PT, R200, R21, PT ;  /* 0x00000015c800720c */ /* 0x000fe20003f46270 */
[----:B------:R-:W-:-:S02]  /*1bdc0*/  ULDC.64 UR4, c[0x0][0xa80] ;  /* 0x0002a00000047ab9 */ /* 0x000fc40000000a00 */
[----:B------:R-:W-:Y:S01]  /*1bdd0*/  VIADD R0, R200, 0x20 ;  /* 0x00000020c8007836 */ /* 0x000fe20000000000 */
[----:B------:R-:W-:Y:S02]  /*1bde0*/  IADD3 R3, R3, R5, RZ ;  /* 0x0000000503037210 */ /* 0x000fe40007ffe0ff */
[----:B------:R-:W-:Y:S02]  /*1bdf0*/  LEA R4, P3, R2, UR4, 0x1 ;  /* 0x0000000402047c11 */ /* 0x000fe4000f8608ff */
[-C--:B------:R-:W-:Y:S01]  /*1be00*/  ISETP.GE.AND P1, PT, R0, R21.reuse, PT ;  /* 0x000000150000720c */ /* 0x080fe20003f26270 */
[----:B------:R-:W-:Y:S01]  /*1be10*/  VIADD R0, R200, 0x40 ;  /* 0x00000040c8007836 */ /* 0x000fe20000000000 */
[----:B------:R-:W-:Y:S02]  /*1be20*/  LEA.HI.X R5, R2, UR5, R3, 0x1, P3 ;  /* 0x0000000502057c11 */ /* 0x000fe400098f0c03 */
[----:B------:R2:W3:Y:S02]  /*1be30*/  SHFL.IDX PT, R2, R4, RZ, 0x181f ;  /* 0x00181fff04027589 */ /* 0x0004e400000e0000 */
[----:B------:R-:W-:-:S02]  /*1be40*/  ISETP.GE.AND P0, PT, R0, R21, PT ;  /* 0x000000150000720c */ /* 0x000fc40003f06270 */
[----:B------:R2:W4:Y:S01]  /*1be50*/  SHFL.IDX PT, R0, R5, RZ, 0x181f ;  /* 0x00181fff05007589 */ /* 0x00052200000e0000 */
[----:B------:R-:W-:Y:S10]  /*1be60*/  @P2 BRA `(.L_x_2919) ;  /* 0x0000000000242947 */ /* 0x000ff40003800000 */
[----:B------:R-:W-:Y:S02]  /*1be70*/  ULDC UR4, c[0x0][0xac8] ;  /* 0x0002b20000047ab9 */ /* 0x000fe40000000800 */
        /* <DEDUP_REMOVED lines=8> */
.L_x_2919:
[----:B------:R-:W-:Y:S05]  /*1bf00*/  BSYNC B1 ;  /* 0x0000000000017941 */ /* 0x000fea0003800000 */
.L_x_2918:
[----:B----4-:R4:W0:Y:S01]  /*1bf10*/  SHFL.IDX PT, R0, R5, 0x1, 0x181f ;  /* 0x00381f0005007f89 */ /* 0x01082200000e0000 */
[----:B------:R-:W-:Y:S03]  /*1bf20*/  BSSY B1, `(.L_x_2920) ;  /* 0x000000c000017945 */ /* 0x000fe60003800000 */
[----:B---3--:R4:W3:Y:S01]  /*1bf30*/  SHFL.IDX PT, R2, R4, 0x1, 0x181f ;  /* 0x00381f0004027f89 */ /* 0x0088e200000e0000 */
        /* <DEDUP_REMOVED lines=10> */
.L_x_2921:
[----:B------:R-:W-:Y:S05]  /*1bfe0*/  BSYNC B1 ;  /* 0x0000000000017941 */ /* 0x000fea0003800000 */
.L_x_2920:
        /* <DEDUP_REMOVED lines=11> */
[----:B------:R0:W-:Y:S04]  /*1c0a0*/  @!P2 ST.E.128 desc[UR60][R6.64], RZ ;  /* 0x000000ff0600a985 */ /* 0x0001e8000c101d3c */
[----:B------:R0:W-:Y:S02]  /*1c0b0*/  @!P3 ST.E.128 desc[UR60][R2.64], RZ ;  /* 0x000000ff0200b985 */ /* 0x0001e4000c101d3c */
.L_x_2923:
[----:B------:R-:W-:Y:S05]  /*1c0c0*/  BSYNC B1 ;  /* 0x0000000000017941 */ /* 0x000fea0003800000 */
.L_x_2922:
[----:B0-----:R-:W-:Y:S01]  /*1c0d0*/  VIADD R0, R200, 0x60 ;  /* 0x00000060c8007836 */ /* 0x001fe20000000000 */
[----:B--2-4-:R-:W0:Y:S04]  /*1c0e0*/  SHFL.IDX PT, R5, R5, 0x3, 0x181f ;  /* 0x00781f0005057f89 */ /* 0x014e2800000e0000 */
[----:B------:R-:W-:Y:S01]  /*1c0f0*/  ISETP.GE.AND P0, PT, R0, R21, PT ;  /* 0x000000150000720c */ /* 0x000fe20003f06270 */
[----:B------:R2:W4:-:S12]  /*1c100*/  SHFL.IDX PT, R2, R4, 0x3, 0x181f ;  /* 0x00781f0004027f89 */ /* 0x00051800000e0000 */
[----:B--2---:R-:W-:Y:S05]  /*1c110*/  @P0 BRA `(.L_x_2914) ;  /* 0x0000000000240947 */ /* 0x004fea0003800000 */
        /* <DEDUP_REMOVED lines=9> */
.L_x_2914:
[----:B------:R-:W-:Y:S05]  /*1c1b0*/  BSYNC B0 ;  /* 0x0000000000007941 */ /* 0x000fea0003800000 */
.L_x_2905:
[----:B------:R-:W-:Y:S02]  /*1c1c0*/  ULDC UR4, c[0x0][0xc3c] ;  /* 0x00030f0000047ab9 */ /* 0x000fe40000000800 */
[----:B-1----:R-:W-:-:S13]  /*1c1d0*/  ISETP.GE.AND P0, PT, R27, UR4, PT ;  /* 0x000000041b007c0c */ /* 0x002fda000bf06270 */
[----:B------:R-:W-:Y:S05]  /*1c1e0*/  @!P0 BRA `(.L_x_2924) ;  /* 0xfffffe5000348947 */ /* 0x000fea000383ffff */
[----:B------:R-:W-:Y:S05]  /*1c1f0*/  BRA `(.L_x_2700) ;  /* 0x0000007c002c7947 */ /* 0x000fea0003800000 */
.L_x_2698:
        /* <DEDUP_REMOVED lines=18> */
.L_x_2925:
        /* <DEDUP_REMOVED lines=41> */
.L_x_2931:
[----:B------:R-:W-:Y:S01]  /*1c5b0*/  UIADD3 UR4, UR4, 0x1f, URZ ;  /* 0x0000001f04047890 */ /* 0x000fe2000fffe03f */
[----:B------:R-:W-:-:S05]  /*1c5c0*/  IMAD.U32 R19, RZ, RZ, UR7 ;  /* 0x00000007ff137e24 */ /* 0x000fca000f8e00ff */
[----:B0-----:R-:W-:-:S13]  /*1c5d0*/  ISETP.LE.AND P6, PT, R5, UR4, PT ;  /* 0x0000000405007c0c */ /* 0x001fda000bfc3270 */
[----:B------:R-:W-:Y:S05]  /*1c5e0*/  @P6 BRA `(.L_x_2928) ;  /* 0x0000000400a86947 */ /* 0x000fea0003800000 */
[----:B------:R-:W-:Y:S01]  /*1c5f0*/  IADD3 R8, R0, UR4, RZ ;  /* 0x0000000400087c10 */ /* 0x000fe2000fffe0ff */
[----:B------:R-:W-:Y:S01]  /*1c600*/  BSSY B0, `(.L_x_2929) ;  /* 0x0000007000007945 */ /* 0x000fe20003800000 */
[----:B------:R-:W-:Y:S02]  /*1c610*/  IMAD.MOV.U32 R6, RZ, RZ, RZ ;  /* 0x000000ffff067224 */ /* 0x000fe400078e00ff */
[----:B------:R-:W-:-:S13]  /*1c620*/  ISETP.GE.OR P6, PT, R8, R5, !P0 ;  /* 0x000000050800720c */ /* 0x000fda00047c6670 */
[----:B------:R-:W-:Y:S05]  /*1c630*/  @P6 BRA `(.L_x_2930) ;  /* 0x00000000000c6947 */ /* 0x000fea0003800000 */
[----:B------:R-:W0:Y:S02]  /*1c640*/  LDC.64 R2, c[0x0][0xc80] ;  /* 0x00032000ff027b82 */ /* 0x000e240000000a00 */
[----:B0-----:R-:W-:-:S05]  /*1c650*/  IMAD.WIDE R2, R8, 0x4, R2 ;  /* 0x0000000408027825 */ /* 0x001fca00078e0202 */
[----:B------:R0:W5:Y:S02]  /*1c660*/  LDG.E R6, desc[UR60][R2.64] ;  /* 0x0000003c02067981 */ /* 0x000164000c1e1900 */
.L_x_2930:
[----:B------:R-:W-:Y:S05]  /*1c670*/  BSYNC B0 ;  /* 0x0000000000007941 */ /* 0x000fea0003800000 */
.L_x_2929:
        /* <DEDUP_REMOVED lines=21> */
.L_x_2927:
        /* <DEDUP_REMOVED lines=18> */
[----:B------:R-:W-:-:S06]  /*1c8f0*/  IADD3 R16, R7, -0x1, RZ ;  /* 0xffffffff07107810 */ /* 0x000fcc0007ffe0ff */
[----:B------:R2:W3:Y:S02]  /*1c900*/  SHFL.IDX PT, R16, R5, R16, 0x1f ;  /* 0x00001f1005107589 */ /* 0x0004e400000e0000 */
.L_x_2932:
[----:B-12---:R-:W-:Y:S01]  /*1c910*/  IMAD.MOV R5, RZ, RZ, -R3 ;  /* 0x000000ffff057224 */ /* 0x006fe200078e0a03 */
[----:B------:R-:W-:Y:S01]  /*1c920*/  IABS R7, R9 ;  /* 0x0000000900077213 */ /* 0x000fe20000000000 */
        /* <DEDUP_REMOVED lines=8> */
[----:B------:R-:W-:-:S05]  /*1c9b0*/  IMAD R3, R8, R7, R5 ;  /* 0x0000000708037224 */ /* 0x000fca00078e0205 */
[----:B------:R-:W-:-:S13]  /*1c9c0*/  ISETP.GT.U32.AND P1, PT, R10, R3, PT ;  /* 0x000000030a00720c */ /* 0x000fda0003f24070 */
[-C--:B------:R-:W-:Y:S01]  /*1c9d0*/  @!P1 IADD3 R3, R3, -R10.reuse, RZ ;  /* 0x8000000a03039210 */ /* 0x080fe20007ffe0ff */
        /* <DEDUP_REMOVED lines=9> */
[----:B------:R-:W-:-:S03]  /*1ca70*/  IMAD.MOV R8, RZ, RZ, -R8 ;  /* 0x000000ffff087224 */ /* 0x000fc600078e0a08 */
[----:B------:R-:W-:Y:S01]  /*1ca80*/  IADD3 R10, -R5, RZ, RZ ;  /* 0x000000ff050a7210 */ /* 0x000fe20007ffe1ff */
[----:B------:R-:W-:-:S03]  /*1ca90*/  IMAD R8, R9, R8, R2 ;  /* 0x0000000809087224 */ /* 0x000fc600078e0202 */
[----:B------:R-:W-:Y:S01]  /*1caa0*/  VIADDMNMX R11, R10, UR5, R11, PT ;  /* 0x000000050a0b7c46 */ /* 0x000fe2000b80010b */
[----:B------:R-:W-:-:S03]  /*1cab0*/  IMAD.IADD R5, R8, 0x1, R5 ;  /* 0x0000000108057824 */ /* 0x000fc600078e0205 */
[----:B------:R-:W-:-:S04]  /*1cac0*/  IABS R7, R11 ;  /* 0x0000000b00077213 */ /* 0x000fc80000000000 */
[----:B------:R-:W1:Y:S08]  /*1cad0*/  I2F.RP R10, R7 ;  /* 0x00000007000a7306 */ /* 0x000e700000209400 */
[----:B-1----:R-:W1:Y:S02]  /*1cae0*/  MUFU.RCP R10, R10 ;  /* 0x0000000a000a7308 */ /* 0x002e640000001000 */
[----:B-1----:R-:W-:Y:S01]  /*1caf0*/  VIADD R3, R10, 0xffffffe ;  /* 0x0ffffffe0a037836 */ /* 0x002fe20000000000 */
[----:B------:R-:W-:-:S05]  /*1cb00*/  IABS R10, R11 ;  /* 0x0000000b000a7213 */ /* 0x000fca0000000000 */
[----:B------:R-:W1:Y:S01]  /*1cb10*/  F2I.FTZ.U32.TRUNC.NTZ R3, R3 ;  /* 0x0000000300037305 */ /* 0x000e62000021f000 */
[----:B------:R-:W-:Y:S02]  /*1cb20*/  IMAD.MOV R10, RZ, RZ, -R10 ;  /* 0x000000ffff0a7224 */ /* 0x000fe400078e0a0a */
[----:B-1----:R-:W-:-:S04]  /*1cb30*/  IMAD.MOV R2, RZ, RZ, -R3 ;  /* 0x000000ffff027224 */ /* 0x002fc800078e0a03 */
[----:B------:R-:W-:Y:S01]  /*1cb40*/  IMAD R9, R2, R7, RZ ;  /* 0x0000000702097224 */ /* 0x000fe200078e02ff */
[----:B------:R-:W-:-:S05]  /*1cb50*/  MOV R2, RZ ;  /* 0x000000ff00027202 */ /* 0x000fca0000000f00 */
[----:B------:R-:W-:Y:S01]  /*1cb60*/  IMAD.HI.U32 R2, R3, R9, R2 ;  /* 0x0000000903027227 */ /* 0x000fe200078e0002 */
[----:B------:R-:W-:Y:S02]  /*1cb70*/  IABS R9, R8 ;  /* 0x0000000800097213 */ /* 0x000fe40000000000 */
[----:B------:R-:W-:-:S03]  /*1cb80*/  LOP3.LUT R3, R8, R11, RZ, 0x3c, !PT ;  /* 0x0000000b08037212 */ /* 0x000fc600078e3cff */
        /* <DEDUP_REMOVED lines=8> */
[----:B------:R-:W-:-:S05]  /*1cc10*/  @P0 IADD3 R2, R2, 0x1, RZ ;  /* 0x0000000102020810 */ /* 0x000fca0007ffe0ff */
[----:B------:R-:W-:Y:S01]  /*1cc20*/  @!P2 IMAD.MOV R2, RZ, RZ, -R2 ;  /* 0x000000ffff02a224 */ /* 0x000fe200078e0a02 */
[----:B------:R-:W-:Y:S01]  /*1cc30*/  @!P1 LOP3.LUT R2, RZ, R11, RZ, 0x33, !PT ;  /* 0x0000000bff029212 */ /* 0x000fe200078e33ff */
[----:B------:R-:W-:-:S03]  /*1cc40*/  IMAD.MOV R11, RZ, RZ, -R11 ;  /* 0x000000ffff0b7224 */ /* 0x000fc600078e0a0b */
[----:B------:R-:W-:Y:S01]  /*1cc50*/  LOP3.LUT R17, RZ, R2, RZ, 0x33, !PT ;  /* 0x00000002ff117212 */ /* 0x000fe200078e33ff */
[----:B------:R-:W-:-:S03]  /*1cc60*/  IMAD R18, R2, R11, R5 ;  /* 0x0000000b02127224 */ /* 0x000fc600078e0205 */
[----:B------:R-:W-:Y:S01]  /*1cc70*/  IADD3 R17, R6, R17, RZ ;  /* 0x0000001106117210 */ /* 0x000fe20007ffe0ff */
[----:B------:R-:W-:Y:S06]  /*1cc80*/  BRA `(.L_x_2933) ;  /* 0x00000000000c7947 */ /* 0x000fec0003800000 */
.L_x_2928:
[----:B------:R-:W-:Y:S02]  /*1cc90*/  IMAD.MOV.U32 R17, RZ, RZ, RZ ;  /* 0x000000ffff117224 */ /* 0x000fe400078e00ff */
[----:B------:R-:W-:Y:S02]  /*1cca0*/  IMAD.U32 R16, RZ, RZ, UR6 ;  /* 0x00000006ff107e24 */ /* 0x000fe4000f8e00ff */
[----:B------:R-:W-:-:S07]  /*1ccb0*/  IMAD.MOV.U32 R18, RZ, RZ, RZ ;  /* 0x000000ffff127224 */ /* 0x000fce00078e00ff */
.L_x_2933:
[----:B------:R-:W-:-:S13]  /*1ccc0*/  ISETP.NE.AND P0, PT, R0, RZ, PT ;  /* 0x000000ff0000720c */ /* 0x000fda0003f05270 */
[----:B------:R-:W1:Y:S01]  /*1ccd0*/  @!P0 S2R R3, SR_CgaCtaId ;  /* 0x0000000000038919 */ /* 0x000e620000008800 */
[----:B------:R-:W-:-:S04]  /*1cce0*/  @!P0 MOV R0, 0x400 ;  /* 0x0000040000008802 */ /* 0x000fc80000000f00 */
[----:B-1----:R-:W-:-:S05]  /*1ccf0*/  @!P0 LEA R0, R3, R0, 0x18 ;  /* 0x0000000003008211 */ /* 0x002fca00078ec0ff */
[----:B------:R1:W-:Y:S01]  /*1cd00*/  @!P0 STS.128 [R0+0x348d0], R16 ;  /* 0x0348d01000008388 */ /* 0x0003e20000000c00 */
[----:B------:R-:W-:Y:S06]  /*1cd10*/  BAR.ARV 0x5, 0x180 ;  /* 0x0146000000007b1d */ /* 0x000fec0000002000 */
.L_x_2926:
[----:B-1----:R-:W-:Y:S01]  /*1cd20*/  MOV R0, 0x1 ;  /* 0x0000000100007802 */ /* 0x002fe20000000f00 */
[----:B------:R1:W-:Y:S01]  /*1cd30*/  STL [R1+0x50], RZ ;  /* 0x000050ff01007387 */ /* 0x0003e20000100800 */
[----:B------:R-:W-:Y:S02]  /*1cd40*/  ULDC UR4, c[0x0][0xc3c] ;  /* 0x00030f0000047ab9 */ /* 0x000fe40000000800 */
[----:B--2---:R-:W-:Y:S01]  /*1cd50*/  ISETP.GE.AND P0, PT, R19, UR4, PT ;  /* 0x0000000413007c0c */ /* 0x004fe2000bf06270 */
[----:B------:R1:W-:Y:S04]  /*1cd60*/  STL [R1+0x18], R0 ;  /* 0x0000180001007387 */ /* 0x0003e80000100800 */
[----:B------:R1:W-:Y:S08]  /*1cd70*/  STL [R1+0x8], RZ ;  /* 0x000008ff01007387 */ /* 0x0003f00000100800 */
[----:B-1----:R-:W-:Y:S05]  /*1cd80*/  @P0 BRA `(.L_x_2934) ;  /* 0x0000006c00580947 */ /* 0x002fea0003800000 */
[----:B------:R-:W1:Y:S01]  /*1cd90*/  S2UR UR5, SR_CgaCtaId ;  /* 0x00000000000579c3 */ /* 0x000e620000008800 */
[C---:B------:R-:W-:Y:S01]  /*1cda0*/  IMAD.SHL.U32 R0, R4.reuse, 0x8, RZ ;  /* 0x0000000804007824 */ /* 0x040fe200078e00ff */
[----:B------:R-:W-:Y:S01]  /*1cdb0*/  LOP3.LUT R5, R4, 0x7f, RZ, 0xc0, !PT ;  /* 0x0000007f04057812 */ /* 0x000fe200078ec0ff */
[----:B------:R-:W-:Y:S01]  /*1cdc0*/  UMOV UR4, 0x400 ;  /* 0x0000040000047882 */ /* 0x000fe20000000000 */
[----:B------:R-:W-:Y:S01]  /*1cdd0*/  BSSY B8, `(.L_x_2934) ;  /* 0x00006d1000087945 */ /* 0x000fe20003800000 */
[----:B------:R-:W-:Y:S01]  /*1cde0*/  ULDC.64 UR36, c[0x0][0x198] ;  /* 0x0000660000247ab9 */ /* 0x000fe20000000a00 */
[C---:B------:R-:W-:Y:S01]  /*1cdf0*/  LOP3.LUT R3, R0.reuse, 0x1f8, RZ, 0xc0, !PT ;  /* 0x000001f800037812 */ /* 0x040fe200078ec0ff */
[----:B0-----:R-:W-:Y:S01]  /*1ce00*/  IMAD.SHL.U32 R2, R5, 0x8, RZ ;  /* 0x0000000805027824 */ /* 0x001fe200078e00ff */
[----:B------:R-:W-:Y:S01]  /*1ce10*/  LOP3.LUT R0, R0, 0x38, RZ, 0xc0, !PT ;  /* 0x0000003800007812 */ /* 0x000fe200078ec0ff */
[----:B------:R-:W-:Y:S01]  /*1ce20*/  ULDC UR38, c[0x0][0xc] ;  /* 0x0000030000267ab9 */ /* 0x000fe20000000800 */
[----:B------:R-:W-:Y:S01]  /*1ce30*/  LOP3.LUT R3, R3, 0x38, R4, 0x78, !PT ;  /* 0x0000003803037812 */ /* 0x000fe200078e7804 */
[----:B------:R-:W-:Y:S01]  /*1ce40*/  IMAD.SHL.U32 R4, R4, 0x10, RZ ;  /* 0x0000001004047824 */ /* 0x000fe200078e00ff */
[----:B------:R-:W-:-:S02]  /*1ce50*/  SHF.R.U32.HI R5, RZ, 0x3, R5 ;  /* 0x00000003ff057819 */ /* 0x000fc40000011605 */
[----:B------:R-:W-:Y:S02]  /*1ce60*/  LOP3.LUT R2, R3, 0x200, R2, 0xf8, !PT ;  /* 0x0000020003027812 */ /* 0x000fe400078ef802 */
[----:B------:R-:W-:Y:S01]  /*1ce70*/  LOP3.LUT R4, R5, 0x70, R4, 0xf8, !PT ;  /* 0x0000007005047812 */ /* 0x000fe200078ef804 */
[----:B-1----:R-:W-:-:S06]  /*1ce80*/  ULEA UR4, UR5, UR4, 0x18 ;  /* 0x0000000405047291 */ /* 0x002fcc000f8ec03f */
[----:B------:R-:W-:-:S05]  /*1ce90*/  MOV R3, UR4 ;  /* 0x0000000400037c02 */ /* 0x000fca0008000f00 */
[----:B------:R0:W-:Y:S02]  /*1cea0*/  STL [R1+0x4], R3 ;  /* 0x0000040301007387 */ /* 0x0001e40000100800 */
        /* <DEDUP_REMOVED lines=11> */
.L_x_3074:
[----:B0-----:R-:W0:Y:S02]  /*1cf60*/  LDC.64 R2, c[0x0][0xc88] ;  /* 0x00032200ff027b82 */ /* 0x001e240000000a00 */
[----:B0-----:R-:W-:-:S05]  /*1cf70*/  IMAD.WIDE R2, R19, 0x4, R2 ;  /* 0x0000000413027825 */ /* 0x001fca00078e0202 */
[----:B------:R-:W2:Y:S01]  /*1cf80*/  LDG.E R4, desc[UR60][R2.64] ;  /* 0x0000003c02047981 */ /* 0x000ea2000c1e1900 */
[----:B------:R-:W-:Y:S05]  /*1cf90*/  YIELD ;  /* 0x0000000000007946 */ /* 0x000fea0003800000 */
[----:B------:R-:W-:Y:S01]  /*1cfa0*/  ULDC.64 UR4, c[0x0][0xa28] ;  /* 0x00028a0000047ab9 */ /* 0x000fe20000000a00 */
[----:B----4-:R-:W-:Y:S01]  /*1cfb0*/  MOV R0, RZ ;  /* 0x000000ff00007202 */ /* 0x010fe20000000f00 */
[----:B---3-5:R-:W-:Y:S01]  /*1cfc0*/  IMAD.MOV.U32 R8, RZ, RZ, RZ ;  /* 0x000000ffff087224 */ /* 0x028fe200078e00ff */
        /* <DEDUP_REMOVED lines=8> */
[----:B------:R0:W-:Y:S03]  /*1d050*/  STL [R1+0x30], R4 ;  /* 0x0000300401007387 */ /* 0x0001e60000100800 */
[C-C-:B------:R-:W-:Y:S01]  /*1d060*/  @P0 LEA.HI.X R3, R4.reuse, UR5, R5.reuse, 0x2, P1 ;  /* 0x0000000504030c11 */ /* 0x140fe200088f1405 */
[----:B------:R-:W-:Y:S01]  /*1d070*/  ULDC.64 UR4, c[0x0][0xa00] ;  /* 0x0002800000047ab9 */ /* 0x000fe20000000a00 */
[----:B------:R-:W-:Y:S01]  /*1d080*/  SHF.L.U64.HI R14, R4, 0x2, R5 ;  /* 0x00000002040e7819 */ /* 0x000fe20000010205 */
[----:B-1----:R1:W-:Y:S01]  /*1d090*/  STL [R1+0x44], R5 ;  /* 0x0000440501007387 */ /* 0x0023e20000100800 */
        /* <DEDUP_REMOVED lines=16> */
[----:B-1----:R-:W-:Y:S01]  /*1d1a0*/  IADD3.X R5, R14, UR9, RZ, P4, !PT ;  /* 0x000000090e057c10 */ /* 0x002fe2000a7fe4ff */
[----:B------:R-:W-:Y:S01]  /*1d1b0*/  ULDC UR4, c[0x0][0x288] ;  /* 0x0000a20000047ab9 */ /* 0x000fe20000000800 */
[----:B------:R-:W-:Y:S01]  /*1d1c0*/  IADD3 R6, P5, R15, UR6, RZ ;  /* 0x000000060f067c10 */ /* 0x000fe2000ffbe0ff */
[----:B------:R-:W-:Y:S01]  /*1d1d0*/  IMAD.U32 R12, RZ, RZ, UR4 ;  /* 0x00000004ff0c7e24 */ /* 0x000fe2000f8e00ff */
[----:B------:R-:W-:-:S02]  /*1d1e0*/  ULDC.64 UR4, c[0x0][0x418] ;  /* 0x0001060000047ab9 */ /* 0x000fc40000000a00 */
[----:B------:R-:W-:-:S05]  /*1d1f0*/  IADD3.X R7, R14, UR7, RZ, P5, !PT ;  /* 0x000000070e077c10 */ /* 0x000fca000affe4ff */
[----:B------:R0:W5:Y:S04]  /*1d200*/  @P0 LDG.E R11, desc[UR60][R6.64] ;  /* 0x0000003c060b0981 */ /* 0x000168000c1e1900 */
[----:B------:R0:W5:Y:S04]  /*1d210*/  @P1 LDG.E R10, desc[UR60][R4.64] ;  /* 0x0000003c040a1981 */ /* 0x000168000c1e1900 */
[----:B--2---:R1:W-:Y:S02]  /*1d220*/  STL [R1+0x3c], R8 ;  /* 0x00003c0801007387 */ /* 0x0043e40000100800 */
[----:B-1----:R-:W-:-:S04]  /*1d230*/  @P3 IADD3 R8, P4, R15, UR10, RZ ;  /* 0x0000000a0f083c10 */ /* 0x002fc8000ff9e0ff */
[----:B------:R-:W-:-:S05]  /*1d240*/  @P3 IADD3.X R9, R14, UR11, RZ, P4, !PT ;  /* 0x0000000b0e093c10 */ /* 0x000fca000a7fe4ff */
[----:B------:R-:W2:Y:S01]  /*1d250*/  @P3 LDG.E R12, desc[UR60][R8.64] ;  /* 0x0000003c080c3981 */ /* 0x000ea2000c1e1900 */
[----:B------:R-:W-:-:S03]  /*1d260*/  UISETP.NE.U32.AND UP0, UPT, UR4, URZ, UPT ;  /* 0x0000003f0400728c */ /* 0x000fc6000bf05070 */
[----:B------:R-:W-:Y:S01]  /*1d270*/  ULDC UR4, c[0x0][0x424] ;  /* 0x0001090000047ab9 */ /* 0x000fe20000000800 */
[----:B------:R-:W-:-:S03]  /*1d280*/  UISETP.NE.AND.EX UP0, UPT, UR5, URZ, UPT, UP0 ;  /* 0x0000003f0500728c */ /* 0x000fc6000bf05300 */
[----:B------:R-:W-:Y:S01]  /*1d290*/  ULDC UR5, c[0x0][0x2f0] ;  /* 0x0000bc0000057ab9 */ /* 0x000fe20000000800 */
[----:B------:R-:W-:Y:S01]  /*1d2a0*/  USEL UR4, UR4, 0x1, UP0 ;  /* 0x0000000104047887 */ /* 0x000fe20008000000 */
[----:B--2---:R0:W-:Y:S04]  /*1d2b0*/  STL [R1+0x40], R12 ;  /* 0x0000400c01007387 */ /* 0x0041e80000100800 */
[----:B------:R0:W5:Y:S01]  /*1d2c0*/  LDL R13, [R1+0x40] ;  /* 0x00004000010d7983 */ /* 0x0001620000100800 */
[----:B------:R-:W-:-:S03]  /*1d2d0*/  UIMAD UR4, UR4, UR5, URZ ;  /* 0x00000005040472a4 */ /* 0x000fc6000f8e023f */
[----:B------:R-:W-:Y:S02]  /*1d2e0*/  ULDC UR5, c[0x0][0x348] ;  /* 0x0000d20000057ab9 */ /* 0x000fe40000000800 */
[----:B------:R-:W-:Y:S01]  /*1d2f0*/  MOV R8, UR5 ;  /* 0x0000000500087c02 */ /* 0x000fe20008000f00 */
[----:B------:R-:W-:Y:S01]  /*1d300*/  IMAD.U32 R9, RZ, RZ, UR4 ;  /* 0x00000004ff097e24 */ /* 0x000fe2000f8e00ff */
[----:B0-----:R-:W-:Y:S06]  /*1d310*/  @P3 BRA `(.L_x_2935) ;  /* 0x0000000000143947 */ /* 0x001fec0003800000 */
[----:B------:R-:W-:Y:S05]  /*1d320*/  @!P2 BRA `(.L_x_2935) ;  /* 0x000000000010a947 */ /* 0x000fea0003800000 */
[----:B------:R-:W2:Y:S04]  /*1d330*/  LDG.E R12, desc[UR60][R2.64] ;  /* 0x0000003c020c7981 */ /* 0x000ea8000c1e1900 */
[----:B------:R-:W2:Y:S02]  /*1d340*/  LDG.E R2, desc[UR60][R2.64+0x4] ;  /* 0x0000043c02027981 */ /* 0x000ea4000c1e1900 */
[----:B--2--5:R-:W-:-:S05]  /*1d350*/  IMAD.IADD R13, R2, 0x1, -R12 ;  /* 0x00000001020d7824 */ /* 0x024fca00078e0a0c */
[----:B------:R0:W-:Y:S02]  /*1d360*/  STL [R1+0x40], R13 ;  /* 0x0000400d01007387 */ /* 0x0001e40000100800 */
.L_x_2935:
[----:B------:R-:W2:Y:S01]  /*1d370*/  LDL R12, [R1+0x30] ;  /* 0x00003000010c7983 */ /* 0x000ea20000100800 */
[----:B-----5:R-:W-:Y:S01]  /*1d380*/  IMAD.IADD R2, R11, 0x1, R0 ;  /* 0x000000010b027824 */ /* 0x020fe200078e0200 */
[----:B------:R-:W-:Y:S02]  /*1d390*/  ULDC.64 UR4, c[0x0][0xa20] ;  /* 0x0002880000047ab9 */ /* 0x000fe40000000a00 */
[----:B------:R-:W-:Y:S02]  /*1d3a0*/  ISETP.NE.U32.AND P2, PT, RZ, UR4, PT ;  /* 0x00000004ff007c0c */ /* 0x000fe4000bf45070 */
[----:B------:R1:W-:Y:S02]  /*1d3b0*/  STL [R1+0x1c], R2 ;  /* 0x00001c0201007387 */ /* 0x0003e40000100800 */
[----:B------:R-:W-:Y:S02]  /*1d3c0*/  ISETP.NE.AND.EX P2, PT, RZ, UR5, PT, P2 ;  /* 0x00000005ff007c0c */ /* 0x000fe4000bf45320 */
[----:B--2---:R1:W-:Y:S11]  /*1d3d0*/  STL [R1+0x14], R12 ;  /* 0x0000140c01007387 */ /* 0x0043f60000100800 */
[----:B------:R-:W-:Y:S05]  /*1d3e0*/  @!P2 BRA `(.L_x_2936) ;  /* 0x000000000010a947 */ /* 0x000fea0003800000 */
[----:B-1----:R-:W-:-:S04]  /*1d3f0*/  IADD3 R2, P0, R15, UR4, RZ ;  /* 0x000000040f027c10 */ /* 0x002fc8000ff1e0ff */
[----:B------:R-:W-:-:S05]  /*1d400*/  IADD3.X R3, R14, UR5, RZ, P0, !PT ;  /* 0x000000050e037c10 */ /* 0x000fca00087fe4ff */
[----:B------:R1:W5:Y:S01]  /*1d410*/  LDG.E R9, desc[UR60][R2.64] ;  /* 0x0000003c02097981 */ /* 0x000362000c1e1900 */
[----:B------:R-:W-:Y:S05]  /*1d420*/  BRA `(.L_x_2937) ;  /* 0x0000000000107947 */ /* 0x000fea0003800000 */
.L_x_2936:
[----:B------:R-:W-:Y:S05]  /*1d430*/  @!P0 BRA `(.L_x_2937) ;  /* 0x00000000000c8947 */ /* 0x000fea0003800000 */
[----:B------:R-:W2:Y:S04]  /*1d440*/  LDG.E R9, desc[UR60][R6.64] ;  /* 0x0000003c06097981 */ /* 0x000ea8000c1e1900 */
[----:B------:R-:W2:Y:S02]  /*1d450*/  LDG.E R6, desc[UR60][R6.64+0x4] ;  /* 0x0000043c06067981 */ /* 0x000ea4000c1e1900 */
[----:B--2---:R-:W-:-:S07]  /*1d460*/  IADD3 R9, -R9, R6, RZ ;  /* 0x0000000609097210 */ /* 0x004fce0007ffe1ff */
.L_x_2937:
[----:B-1----:R-:W2:Y:S01]  /*1d470*/  @P1 LDG.E R2, desc[UR60][R4.64] ;  /* 0x0000003c04021981 */ /* 0x002ea2000c1e1900 */
[----:B------:R-:W1:Y:S01]  /*1d480*/  LDC R3, c[0x0][0x448] ;  /* 0x00011200ff037b82 */ /* 0x000e620000000800 */
[----:B-----5:R-:W-:Y:S02]  /*1d490*/  IMAD.IADD R0, R9, 0x1, -R0 ;  /* 0x0000000109007824 */ /* 0x020fe400078e0a00 */
[----:B------:R3:W2:Y:S01]  /*1d4a0*/  @P1 LDG.E R4, desc[UR60][R4.64+0x4] ;  /* 0x0000043c04041981 */ /* 0x0006a2000c1e1900 */
[----:B-1----:R-:W-:-:S13]  /*1d4b0*/  ISETP.NE.AND P0, PT, R3, 0x1, PT ;  /* 0x000000010300780c */ /* 0x002fda0003f05270 */
[----:B---3--:R-:W1:Y:S01]  /*1d4c0*/  @P0 LDC R5, c[0x0][0x450] ;  /* 0x00011400ff050b82 */ /* 0x008e620000000800 */
[----:B------:R-:W-:Y:S01]  /*1d4d0*/  BSSY B0, `(.L_x_2938) ;  /* 0x000015e000007945 */ /* 0x000fe20003800000 */
[----:B--2---:R-:W-:-:S06]  /*1d4e0*/  @P1 IMAD.IADD R8, R4, 0x1, -R2 ;  /* 0x0000000104081824 */ /* 0x004fcc00078e0a02 */
[----:B------:R-:W2:Y:S01]  /*1d4f0*/  @P0 LDC R4, c[0x0][0x44c] ;  /* 0x00011300ff040b82 */ /* 0x000ea20000000800 */
[----:B------:R-:W-:-:S05]  /*1d500*/  IMAD.SHL.U32 R2, R17, 0x80, RZ ;  /* 0x0000008011027824 */ /* 0x000fca00078e00ff */
[----:B------:R-:W-:-:S05]  /*1d510*/  IADD3 R2, R2, 0x7f, RZ ;  /* 0x0000007f02027810 */ /* 0x000fca0007ffe0ff */
[----:B------:R-:W-:Y:S02]  /*1d520*/  IMAD.MOV.U32 R3, RZ, RZ, R2 ;  /* 0x000000ffff037224 */ /* 0x000fe400078e0002 */
[----:B--2---:R-:W-:-:S04]  /*1d530*/  @P0 IMAD.HI.U32 R4, R2, R4, RZ ;  /* 0x0000000402040227 */ /* 0x004fc800078e00ff */
[----:B------:R-:W-:Y:S01]  /*1d540*/  IMAD.IADD R2, R0, 0x1, R8 ;  /* 0x0000000100027824 */ /* 0x000fe200078e0208 */
[----:B-1----:R-:W-:-:S03]  /*1d550*/  @P0 SHF.R.U32.HI R3, RZ, R5, R4 ;  /* 0x00000005ff030219 */ /* 0x002fc60000011604 */
[C---:B------:R-:W-:Y:S01]  /*1d560*/  VIADD R4, R2.reuse, 0x7f ;  /* 0x0000007f02047836 */ /* 0x040fe20000000000 */
[----:B------:R-:W-:-:S04]  /*1d570*/  IADD3 R21, R2, 0x80, -R13 ;  /* 0x0000008002157810 */ /* 0x000fc80007ffe80d */
[----:B------:R-:W-:Y:S02]  /*1d580*/  IADD3 R2, R21, R3, RZ ;  /* 0x0000000315027210 */ /* 0x000fe40007ffe0ff */
[----:B------:R-:W-:-:S04]  /*1d590*/  SHF.R.S32.HI R3, RZ, 0x1f, R4 ;  /* 0x0000001fff037819 */ /* 0x000fc80000011404 */
[----:B------:R-:W-:Y:S02]  /*1d5a0*/  LEA.HI R20, R3, R4, RZ, 0x7 ;  /* 0x0000000403147211 */ /* 0x000fe400078f38ff */
[----:B------:R-:W-:-:S04]  /*1d5b0*/  SHF.R.S32.HI R3, RZ, 0x1f, R2 ;  /* 0x0000001fff037819 */ /* 0x000fc80000011402 */
[----:B------:R-:W-:Y:S02]  /*1d5c0*/  LEA.HI R2, R3, R2, RZ, 0x7 ;  /* 0x0000000203027211 */ /* 0x000fe400078f38ff */
[----:B------:R-:W-:Y:S02]  /*1d5d0*/  SHF.R.S32.HI R20, RZ, 0x7, R20 ;  /* 0x00000007ff147819 */ /* 0x000fe40000011414 */
[----:B------:R-:W-:-:S04]  /*1d5e0*/  SHF.R.S32.HI R2, RZ, 0x7, R2 ;  /* 0x00000007ff027819 */ /* 0x000fc80000011402 */
[----:B------:R-:W-:Y:S01]  /*1d5f0*/  VIMNMX R2, R20, R2, PT ;  /* 0x0000000214027248 */ /* 0x000fe20003fe0100 */
[----:B------:R-:W-:-:S04]  /*1d600*/  IMAD.MOV R3, RZ, RZ, -R0 ;  /* 0x000000ffff037224 */ /* 0x000fc800078e0a00 */
[----:B------:R-:W-:-:S05]  /*1d610*/  IMAD R2, R2, 0x80, -R0 ;  /* 0x0000008002027824 */ /* 0x000fca00078e0a00 */
[----:B------:R-:W-:Y:S02]  /*1d620*/  VIMNMX R0, R2, R8, PT ;  /* 0x0000000802007248 */ /* 0x000fe40003fe0100 */
[----:B------:R-:W-:-:S04]  /*1d630*/  VIMNMX R2, RZ, R3, !PT ;  /* 0x00000003ff027248 */ /* 0x000fc80007fe0100 */
[----:B------:R-:W-:Y:S02]  /*1d640*/  ISETP.GT.AND P0, PT, R0, R2, PT ;  /* 0x000000020000720c */ /* 0x000fe40003f04270 */
[----:B------:R-:W-:-:S11]  /*1d650*/  SHF.R.U32.HI R2, RZ, 0x7, R2 ;  /* 0x00000007ff027819 */ /* 0x000fd60000011602 */
[----:B------:R-:W-:-:S05]  /*1d660*/  @P0 VIADD R0, R0, 0x7f ;  /* 0x0000007f00000836 */ /* 0x000fca0000000000 */
[----:B------:R-:W-:-:S04]  /*1d670*/  @P0 SHF.R.S32.HI R3, RZ, 0x1f, R0 ;  /* 0x0000001fff030819 */ /* 0x000fc80000011400 */
[----:B------:R-:W-:Y:S02]  /*1d680*/  @P0 LEA.HI R0, R3, R0, RZ, 0x7 ;  /* 0x0000000003000211 */ /* 0x000fe400078f38ff */
[----:B------:R-:W-:Y:S02]  /*1d690*/  MOV R7, R2 ;  /* 0x0000000200077202 */ /* 0x000fe40000000f00 */
[----:B------:R-:W-:-:S04]  /*1d6a0*/  @P0 SHF.R.S32.HI R7, RZ, 0x7, R0 ;  /* 0x00000007ff070819 */ /* 0x000fc80000011400 */
[----:B------:R-:W-:Y:S02]  /*1d6b0*/  ISETP.GT.AND P2, PT, R7, R2, PT ;  /* 0x000000020700720c */ /* 0x000fe40003f44270 */
[----:B------:R-:W-:-:S11]  /*1d6c0*/  PLOP3.LUT P0, PT, PT, PT, PT, 0x80, 0x0 ;  /* 0x000000000000781c */ /* 0x000fd60003f0f070 */
        /* <DEDUP_REMOVED lines=8> */
.L_x_3117:
[----:B--2---:R-:W-:Y:S02]  /*1d750*/  ISETP.NE.AND P0, PT, R14, RZ, PT ;  /* 0x000000ff0e00720c */ /* 0x004fe40003f05270 */
[----:B------:R-:W-:-:S11]  /*1d760*/  PLOP3.LUT P6, PT, PT, PT, PT, 0x8, 0x0 ;  /* 0x000000000000781c */ /* 0x000fd60003fce170 */
[----:B------:R-:W-:Y:S05]  /*1d770*/  @P0 BRA `(.L_x_2941) ;  /* 0x00000000000c0947 */ /* 0x000fea0003800000 */
[----:B------:R-:W-:-:S03]  /*1d780*/  UMOV UR4, 0xffffffff ;  /* 0xffffffff00047882 */ /* 0x000fc60000000000 */
[----:B------:R-:W-:Y:S05]  /*1d790*/  BRA.DIV UR4, `(.L_x_2942) ;  /* 0x0000007204c47947 */ /* 0x000fea000b800000 */
[----:B------:R-:W-:-:S13]  /*1d7a0*/  ELECT P6, URZ, PT ;  /* 0x00000000003f782f */ /* 0x000fda00038c0000 */
.L_x_2941:
[----:B-1----:R-:W2:Y:S04]  /*1d7b0*/  LDL R3, [R1+0x50] ;  /* 0x0000500001037983 */ /* 0x002ea80000100800 */
[----:B------:R-:W3:Y:S01]  /*1d7c0*/  LDL R5, [R1+0x4] ;  /* 0x0000040001057983 */ /* 0x000ee20000100800 */
        /* <DEDUP_REMOVED lines=8> */
.L_x_3120:
[----:B------:R-:W-:Y:S05]  /*1d850*/  BSYNC B1 ;  /* 0x0000000000017941 */ /* 0x000fea0003800000 */
.L_x_2943:
[----:B------:R-:W-:Y:S04]  /*1d860*/  BSSY B1, `(.L_x_2945) ;  /* 0x0000087000017945 */ /* 0x000fe80003800000 */
[----:B------:R-:W-:Y:S05]  /*1d870*/  @!P6 BRA `(.L_x_2946) ;  /* 0x000000080014e947 */ /* 0x000fea0003800000 */
[----:B------:R-:W2:Y:S04]  /*1d880*/  LDL R8, [R1+0x4] ;  /* 0x0000040001087983 */ /* 0x000ea80000100800 */
        /* <DEDUP_REMOVED lines=10> */
.L_x_3121:
[----:B------:R-:W-:Y:S05]  /*1d930*/  BSYNC B2 ;  /* 0x0000000000027941 */ /* 0x000fea0003800000 */
.L_x_2947:
[----:B------:R-:W-:Y:S04]  /*1d940*/  BSSY B2, `(.L_x_2949) ;  /* 0x0000009000027945 */ /* 0x000fe80003800000 */
[----:B------:R-:W-:Y:S05]  /*1d950*/  @P1 BRA `(.L_x_2950) ;  /* 0x00000000001c1947 */ /* 0x000fea0003800000 */
[----:B------:R-:W2:Y:S01]  /*1d960*/  S2R R4, SR_TID.X ;  /* 0x0000000000047919 */ /* 0x000ea20000002100 */
[----:B------:R-:W-:-:S04]  /*1d970*/  MOV R3, 0xc000 ;  /* 0x0000c00000037802 */ /* 0x000fc80000000f00 */
[----:B------:R3:W-:Y:S01]  /*1d980*/  SYNCS.ARRIVE.TRANS64 RZ, [R5+URZ+0x34890], R3 ;  /* 0x0348900305ff79a7 */ /* 0x0007e2000800003f */
[----:B--2---:R-:W-:-:S04]  /*1d990*/  LOP3.LUT R4, R4, 0x1f, RZ, 0xc0, !PT ;  /* 0x0000001f04047812 */ /* 0x004fc800078ec0ff */
[----:B------:R-:W-:-:S13]  /*1d9a0*/  ISETP.NE.AND P0, PT, R4, RZ, PT ;  /* 0x000000ff0400720c */ /* 0x000fda0003f05270 */
[----:B---3--:R-:W-:Y:S05]  /*1d9b0*/  @!P0 BRA `(.L_x_2950) ;  /* 0x0000000000048947 */ /* 0x008fea0003800000 */
[----:B------:R-:W-:Y:S01]  /*1d9c0*/  BPT.TRAP 0x1 ;  /* 0x000000040000795c */ /* 0x000fe20000300000 */
.L_x_2950:
[----:B------:R-:W-:Y:S05]  /*1d9d0*/  BSYNC B2 ;  /* 0x0000000000027941 */ /* 0x000fea0003800000 */
.L_x_2949:
[----:B------:R-:W2:Y:S04]  /*1d9e0*/  LDL R6, [R1+0x4] ;  /* 0x0000040001067983 */ /* 0x000ea80000100800 */
        /* <DEDUP_REMOVED lines=13> */
.L_x_2951:
        /* <DEDUP_REMOVED lines=16> */
.L_x_2952:
        /* <DEDUP_REMOVED lines=11> */
[----:B------:R-:W-:Y:S01]  /*1dc70*/  UMOV UR6, 0x0 ;  /* 0x0000000000067882 */ /* 0x000fe20000000000 */
[----:B------:R-:W-:Y:S01]  /*1dc80*/  IADD3 R6, R8, 0x24400, RZ ;  /* 0x0002440008067810 */ /* 0x000fe20007ffe0ff */
[----:B------:R-:W-:Y:S01]  /*1dc90*/  UMOV UR7, 0x12f00000 ;  /* 0x12f0000000077882 */ /* 0x000fe20000000000 */
[----:B------:R-:W-:-:S09]  /*1dca0*/  UMOV UR10, 0x80 ;  /* 0x00000080000a7882 */ /* 0x000fd20000000000 */
.L_x_2953:
        /* <DEDUP_REMOVED lines=13> */
.L_x_3122:
[----:B------:R-:W-:Y:S05]  /*1dd80*/  BSYNC B2 ;  /* 0x0000000000027941 */ /* 0x000fea0003800000 */
.L_x_2954:
[----:B------:R-:W-:Y:S01]  /*1dd90*/  BSSY B2, `(.L_x_2956) ;  /* 0x000000b000027945 */ /* 0x000fe20003800000 */
[----:B------:R-:W-:Y:S02]  /*1dda0*/  IMAD.MOV.U32 R8, RZ, RZ, 0x0 ;  /* 0x00000000ff087424 */ /* 0x000fe400078e00ff */
[----:B-12---:R-:W-:Y:S01]  /*1ddb0*/  IMAD.MOV.U32 R9, RZ, RZ, 0x12f00000 ;  /* 0x12f00000ff097424 */ /* 0x006fe200078e00ff */
        /* <DEDUP_REMOVED lines=8> */
.L_x_2957:
[----:B------:R-:W-:Y:S05]  /*1de40*/  BSYNC B2 ;  /* 0x0000000000027941 */ /* 0x000fea0003800000 */
.L_x_2956:
        /* <DEDUP_REMOVED lines=11> */
.L_x_2958:
        /* <DEDUP_REMOVED lines=19> */
.L_x_2959:
        /* <DEDUP_REMOVED lines=10> */
.L_x_2946:
[----:B------:R-:W-:Y:S05]  /*1e0d0*/  BSYNC B1 ;  /* 0x0000000000017941 */ /* 0x000fea0003800000 */
.L_x_2945:
[----:B------:R-:W1:Y:S04]  /*1e0e0*/  LDL.LU R8, [R1+0xc] ;  /* 0x00000c0001087983 */ /* 0x000e680000300800 */
[----:B------:R-:W2:Y:S01]  /*1e0f0*/  LDL.LU R6, [R1+0x24] ;  /* 0x0000240001067983 */ /* 0x000ea20000300800 */
[----:B------:R-:W-:Y:S01]  /*1e100*/  PLOP3.LUT P0, PT, PT, PT, PT, 0x8, 0x0 ;  /* 0x000000000000781c */ /* 0x000fe20003f0e170 */
[----:B-1----:R-:W-:Y:S02]  /*1e110*/  VIADD R3, R8, 0x1 ;  /* 0x0000000108037836 */ /* 0x002fe40000000000 */
        /* <DEDUP_REMOVED lines=9> */
.L_x_2975:
[----:B------:R-:W-:Y:S05]  /*1e1b0*/  YIELD ;  /* 0x0000000000007946 */ /* 0x000fea0003800000 */
[----:B------:R-:W-:Y:S04]  /*1e1c0*/  BSSY B1, `(.L_x_2960) ;  /* 0x0000082000017945 */ /* 0x000fe80003800000 */
[----:B--2---:R-:W-:Y:S05]  /*1e1d0*/  @!P6 BRA `(.L_x_2961) ;  /* 0x000000080000e947 */ /* 0x004fea0003800000 */
[----:B-1----:R-:W2:Y:S04]  /*1e1e0*/  LDL R6, [R1+0x4] ;  /* 0x0000040001067983 */ /* 0x002ea80000100800 */
[----:B------:R-:W2:Y:S04]  /*1e1f0*/  LDL R5, [R1+0xc] ;  /* 0x00000c0001057983 */ /* 0x000ea80000100800 */
[----:B------:R-:W3:Y:S01]  /*1e200*/  LDL R4, [R1+0x24] ;  /* 0x0000240001047983 */ /* 0x000ee20000100800 */
[----:B------:R-:W-:Y:S01]  /*1e210*/  BSSY B2, `(.L_x_2962) ;  /* 0x0000008000027945 */ /* 0x000fe20003800000 */
[----:B------:R-:W1:Y:S02]  /*1e220*/  S2R R3, SR_TID.X ;  /* 0x0000000000037919 */ /* 0x000e640000002100 */
[----:B-1----:R-:W-:-:S04]  /*1e230*/  LOP3.LUT R3, R3, 0x7f, RZ, 0xc0, !PT ;  /* 0x0000007f03037812 */ /* 0x002fc800078ec0ff */
[----:B------:R-:W-:Y:S01]  /*1e240*/  ISETP.NE.AND P2, PT, R3, RZ, PT ;  /* 0x000000ff0300720c */ /* 0x000fe20003f45270 */
[----:B--2---:R-:W-:Y:S01]  /*1e250*/  IMAD R7, R5, 0x8, R6 ;  /* 0x0000000805077824 */ /* 0x004fe200078e0206 */
[----:B---3--:R-:W-:-:S04]  /*1e260*/  SHF.L.U32 R6, R4, 0x1f, RZ ;  /* 0x0000001f04067819 */ /* 0x008fc800000006ff */
[----:B------:R-:W1:Y:S02]  /*1e270*/  SYNCS.PHASECHK.TRANS64.TRYWAIT P1, [R7+URZ+0x348a0], R6 ;  /* 0x0348a006070075a7 */ /* 0x000e64000802017f */
[----:B-1----:R-:W-:Y:S05]  /*1e280*/  @!P1 BRA `(.L_x_2963) ;  /* 0x0000006800689947 */ /* 0x002fea0003800000 */
.L_x_3123:
[----:B------:R-:W-:Y:S05]  /*1e290*/  BSYNC B2 ;  /* 0x0000000000027941 */ /* 0x000fea0003800000 */
.L_x_2962:
        /* <DEDUP_REMOVED lines=9> */
.L_x_2965:
[----:B------:R-:W-:Y:S05]  /*1e330*/  BSYNC B2 ;  /* 0x0000000000027941 */ /* 0x000fea0003800000 */
.L_x_2964:
        /* <DEDUP_REMOVED lines=13> */
.L_x_2966:
        /* <DEDUP_REMOVED lines=16> */
.L_x_2967:
        /* <DEDUP_REMOVED lines=15> */
.L_x_2968:
        /* <DEDUP_REMOVED lines=13> */
.L_x_3124:
[----:B------:R-:W-:Y:S05]  /*1e6d0*/  BSYNC B2 ;  /* 0x0000000000027941 */ /* 0x000fea0003800000 */
.L_x_2969:
[----:B------:R-:W-:Y:S01]  /*1e6e0*/  BSSY B2, `(.L_x_2971) ;  /* 0x000000b000027945 */ /* 0x000fe20003800000 */
[----:B------:R-:W-:Y:S01]  /*1e6f0*/  MOV R12, 0x0 ;  /* 0x00000000000c7802 */ /* 0x000fe20000000f00 */
[----:B0-----:R-:W-:Y:S02]  /*1e700*/  IMAD.MOV.U32 R13, RZ, RZ, 0x12f00000 ;  /* 0x12f00000ff0d7424 */ /* 0x001fe400078e00ff */
[----:B------:R-:W-:Y:S05]  /*1e710*/  @P2 BRA `(.L_x_2972) ;  /* 0x00000000001c2947 */ /* 0x000fea0003800000 */
[----:B------:R-:W0:Y:S01]  /*1e720*/  S2R R5, SR_TID.X ;  /* 0x0000000000057919 */ /* 0x000e220000002100 */
[----:B------:R-:W-:-:S04]  /*1e730*/  IMAD.MOV.U32 R3, RZ, RZ, 0x8000 ;  /* 0x00008000ff037424 */ /* 0x000fc800078e00ff */
[----:B------:R3:W-:Y:S01]  /*1e740*/  SYNCS.ARRIVE.TRANS64 RZ, [R7+URZ+0x348b0], R3 ;  /* 0x0348b00307ff79a7 */ /* 0x0007e2000800003f */
[----:B0-----:R-:W-:-:S04]  /*1e750*/  LOP3.LUT R5, R5, 0x1f, RZ, 0xc0, !PT ;  /* 0x0000001f05057812 */ /* 0x001fc800078ec0ff */
[----:B------:R-:W-:-:S13]  /*1e760*/  ISETP.NE.AND P1, PT, R5, RZ, PT ;  /* 0x000000ff0500720c */ /* 0x000fda0003f25270 */
[----:B---3--:R-:W-:Y:S05]  /*1e770*/  @!P1 BRA `(.L_x_2972) ;  /* 0x0000000000049947 */ /* 0x008fea0003800000 */
[----:B------:R-:W-:Y:S01]  /*1e780*/  BPT.TRAP 0x1 ;  /* 0x000000040000795c */ /* 0x000fe20000300000 */
.L_x_2972:
[----:B------:R-:W-:Y:S05]  /*1e790*/  BSYNC B2 ;  /* 0x0000000000027941 */ /* 0x000fea0003800000 */
.L_x_2971:
        /* <DEDUP_REMOVED lines=8> */
[----:B-12---:R-:W-:Y:S01]  /*1e820*/  IADD3 R7, R7, 0x348b0, RZ ;  /* 0x000348b007077810 */ /* 0x006fe20007ffe0ff */
[----:B---3--:R-:W-:-:S04]  /*1e830*/  VIADD R3, R3, 0x400 ;  /* 0x0000040003037836 */ /* 0x008fc80000000000 */
[----:B----4-:R-:W-:-:S07]  /*1e840*/  IMAD R3, R5, 0x8000, R3 ;  /* 0x0000800005037824 */ /* 0x010fce00078e0203 */
.L_x_2973:
        /* <DEDUP_REMOVED lines=15> */
.L_x_2974:
        /* <DEDUP_REMOVED lines=10> */
.L_x_2961:
[----:B------:R-:W-:Y:S05]  /*1e9e0*/  BSYNC B1 ;  /* 0x0000000000017941 */ /* 0x000fea0003800000 */
.L_x_2960:
[----:B-1----:R-:W2:Y:S04]  /*1e9f0*/  LDL.LU R6, [R1+0xc] ;  /* 0x00000c0001067983 */ /* 0x002ea80000300800 */
[----:B------:R-:W3:Y:S01]  /*1ea00*/  LDL.LU R5, [R1+0x24] ;  /* 0x0000240001057983 */ /* 0x000ee20000300800 */
[C---:B------:R-:W-:Y:S02]  /*1ea10*/  ISETP.GT.AND P2, PT, R8.reuse, R2, PT ;  /* 0x000000020800720c */ /* 0x040fe40003f44270 */
[----:B------:R-:W-:Y:S01]  /*1ea20*/  IADD3 R8, R8, -0x1, RZ ;  /* 0xffffffff08087810 */ /* 0x000fe20007ffe0ff */
        /* <DEDUP_REMOVED lines=8> */
.L_x_2939:
[----:B------:R-:W-:Y:S05]  /*1eab0*/  BSYNC B0 ;  /* 0x0000000000007941 */ /* 0x000fea0003800000 */
.L_x_2938:
[----:B------:R-:W3:Y:S01]  /*1eac0*/  LDC R0, c[0x0][0x448] ;  /* 0x00011200ff007b82 */ /* 0x000ee20000000800 */
[----:B------:R-:W-:Y:S05]  /*1ead0*/  @!P0 WARPSYNC.ALL ;  /* 0x0000000000008948 */ /* 0x000fea0003800000 */
[----:B------:R-:W-:Y:S02]  /*1eae0*/  BSSY B7, `(.L_x_2976) ;  /* 0x0000439000077945 */ /* 0x000fe40003800000 */
[----:B------:R-:W-:Y:S01]  /*1eaf0*/  @!P0 BAR.SYNC.DEFER_BLOCKING 0xc, 0x180 ;  /* 0x0306000000008b1d */ /* 0x000fe20000010000 */
[----:B---3--:R-:W-:Y:S02]  /*1eb00*/  ISETP.NE.AND P1, PT, R0, 0x1, PT ;  /* 0x000000010000780c */ /* 0x008fe40003f25270 */
[----:B------:R-:W-:-:S11]  /*1eb10*/  LEA R0, R17, 0x7f, 0x7 ;  /* 0x0000007f11007811 */ /* 0x000fd600078e38ff */
[----:B------:R-:W3:Y:S08]  /*1eb20*/  @P1 LDC R2, c[0x0][0x44c] ;  /* 0x00011300ff021b82 */ /* 0x000ef00000000800 */
[----:B-12---:R-:W1:Y:S01]  /*1eb30*/  @P1 LDC R3, c[0x0][0x450] ;  /* 0x00011400ff031b82 */ /* 0x006e620000000800 */
[----:B---3--:R-:W-:-:S05]  /*1eb40*/  @P1 IMAD.HI.U32 R2, R0, R2, RZ ;  /* 0x0000000200021227 */ /* 0x008fca00078e00ff */
[----:B-1----:R-:W-:-:S05]  /*1eb50*/  @P1 SHF.R.U32.HI R0, RZ, R3, R2 ;  /* 0x00000003ff001219 */ /* 0x002fca0000011602 */
[----:B------:R-:W-:-:S05]  /*1eb60*/  IMAD.IADD R0, R21, 0x1, R0 ;  /* 0x0000000115007824 */ /* 0x000fca00078e0200 */
[----:B------:R-:W-:-:S04]  /*1eb70*/  SHF.R.S32.HI R2, RZ, 0x1f, R0 ;  /* 0x0000001fff027819 */ /* 0x000fc80000011400 */
[----:B------:R-:W-:-:S04]  /*1eb80*/  LEA.HI R0, R2, R0, RZ, 0x7 ;  /* 0x0000000002007211 */ /* 0x000fc800078f38ff */
[----:B------:R-:W-:-:S04]  /*1eb90*/  SHF.R.S32.HI R0, RZ, 0x7, R0 ;  /* 0x00000007ff007819 */ /* 0x000fc80000011400 */
[----:B------:R-:W-:-:S04]  /*1eba0*/  VIMNMX R4, R20, R0, PT ;  /* 0x0000000014047248 */ /* 0x000fc80003fe0100 */
[----:B------:R-:W-:Y:S01]  /*1ebb0*/  ISETP.GT.AND P0, PT, R4, RZ, PT ;  /* 0x000000ff0400720c */ /* 0x000fe20003f04270 */
[----:B------:R1:W-:-:S12]  /*1ebc0*/  STL [R1+0x34], R4 ;  /* 0x0000340401007387 */ /* 0x0003d80000100800 */
[----:B-1----:R-:W-:Y:S05]  /*1ebd0*/  @P0 BRA `(.L_x_2977) ;  /* 0x0000000000440947 */ /* 0x002fea0003800000 */
[----:B------:R-:W1:Y:S02]  /*1ebe0*/  S2R R4, SR_TID.X ;  /* 0x0000000000047919 */ /* 0x000e640000002100 */
[----:B-1----:R-:W-:-:S04]  /*1ebf0*/  LOP3.LUT R4, R4, 0x7f, RZ, 0xc0, !PT ;  /* 0x0000007f04047812 */ /* 0x002fc800078ec0ff */
[----:B------:R-:W-:-:S13]  /*1ec00*/  ISETP.NE.AND P0, PT, R4, RZ, PT ;  /* 0x000000ff0400720c */ /* 0x000fda0003f05270 */
[----:B------:R-:W-:Y:S05]  /*1ec10*/  @P0 BRA `(.L_x_2978) ;  /* 0x0000004000940947 */ /* 0x000fea0003800000 */
[----:B------:R-:W1:Y:S01]  /*1ec20*/  S2R R3, SR_LANEID ;  /* 0x0000000000037919 */ /* 0x000e620000000000 */
[----:B------:R-:W-:Y:S02]  /*1ec30*/  VOTEU.ANY UR4, UPT, PT ;  /* 0x0000000000047886 */ /* 0x000fe400038e0100 */
[----:B------:R-:W1:Y:S08]  /*1ec40*/  FLO.U32 R0, UR4 ;  /* 0x0000000400007d00 */ /* 0x000e7000080e0000 */
[----:B------:R-:W2:Y:S01]  /*1ec50*/  POPC R4, UR4 ;  /* 0x0000000400047d09 */ /* 0x000ea20008000000 */
[----:B-1----:R-:W-:-:S02]  /*1ec60*/  ISETP.EQ.U32.AND P0, PT, R0, R3, PT ;  /* 0x000000030000720c */ /* 0x002fc40003f02070 */
[----:B------:R-:W2:Y:S11]  /*1ec70*/  LDC.64 R2, c[0x0][0xc60] ;  /* 0x00031800ff027b82 */ /* 0x000eb60000000a00 */
[----:B--2---:R-:W2:Y:S01]  /*1ec80*/  @P0 ATOMG.E.ADD.STRONG.GPU PT, R3, desc[UR60][R2.64], R4 ;  /* 0x00000004020309a8 */ /* 0x004ea200081ee1fc */
[----:B------:R-:W1:Y:S02]  /*1ec90*/  S2R R5, SR_LTMASK ;  /* 0x0000000000057919 */ /* 0x000e640000003900 */
[----:B-1----:R-:W-:-:S06]  /*1eca0*/  LOP3.LUT R5, R5, UR4, RZ, 0xc0, !PT ;  /* 0x0000000405057c12 */ /* 0x002fcc000f8ec0ff */
[----:B------:R-:W1:Y:S01]  /*1ecb0*/  POPC R5, R5 ;  /* 0x0000000500057309 */ /* 0x000e620000000000 */
[----:B--2---:R-:W1:Y:S02]  /*1ecc0*/  SHFL.IDX PT, R0, R3, R0, 0x1f ;  /* 0x00001f0003007589 */ /* 0x004e6400000e0000 */
[----:B-1----:R-:W-:Y:S01]  /*1ecd0*/  IADD3 R16, R0, UR38, R5 ;  /* 0x0000002600107c10 */ /* 0x002fe2000fffe005 */
[----:B------:R-:W-:Y:S06]  /*1ece0*/  BRA `(.L_x_2978) ;  /* 0x0000004000607947 */ /* 0x000fec0003800000 */
.L_x_2977:
        /* <DEDUP_REMOVED lines=11> */
[----:B------:R-:W1:Y:S01]  /*1eda0*/  LDC.64 R2, c[0x4][R2] ;  /* 0x0100000002027b82 */ /* 0x000e620000000a00 */
        /* <DEDUP_REMOVED lines=8> */
[----:B-1----:R-:W-:Y:S05]  /*1ee30*/  CALL.ABS.NOINC R2 ;  /* 0x0000000002007343 */ /* 0x002fea0003c00000 */
.L_x_2980:
[----:B------:R-:W-:Y:S05]  /*1ee40*/  BSYNC B6 ;  /* 0x0000000000067941 */ /* 0x000fea0003800000 */
.L_x_2979:
        /* <DEDUP_REMOVED lines=13> */
[----:B------:R-:W-:Y:S01]  /*1ef20*/  MOV R12, 0x1 ;  /* 0x00000001000c7802 */ /* 0x000fe20000000f00 */
[----:B------:R-:W-:Y:S02]  /*1ef30*/  IMAD.U32 R6, RZ, RZ, UR8 ;  /* 0x00000008ff067e24 */ /* 0x000fe4000f8e00ff */
[----:B------:R-:W-:-:S02]  /*1ef40*/  IMAD.U32 R10, RZ, RZ, UR4 ;  /* 0x00000004ff0a7e24 */ /* 0x000fc4000f8e00ff */
[----:B------:R-:W-:Y:S02]  /*1ef50*/  IMAD.U32 R11, RZ, RZ, UR5 ;  /* 0x00000005ff0b7e24 */ /* 0x000fe4000f8e00ff */
[----:B------:R-:W-:Y:S02]  /*1ef60*/  IMAD.MOV.U32 R8, RZ, RZ, 0x70 ;  /* 0x00000070ff087424 */ /* 0x000fe400078e00ff */
[----:B01----:R-:W-:-:S07]  /*1ef70*/  IMAD.MOV.U32 R13, RZ, RZ, RZ ;  /* 0x000000ffff0d7224 */ /* 0x003fce00078e00ff */
[----:B------:R-:W-:-:S07]  /*1ef80*/  LEPC R20, `(.L_x_2983) ;  /* 0x000000001014794e */ /* 0x000fce0000000000 */
[----:B--2---:R-:W-:Y:S05]  /*1ef90*/  CALL.ABS.NOINC R2 ;  /* 0x0000000002007343 */ /* 0x004fea0003c00000 */
.L_x_2983:
        /* <DEDUP_REMOVED lines=8> */
[----:B------:R-:W-:Y:S01]  /*1f020*/  MOV R8, 0x70 ;  /* 0x0000007000087802 */ /* 0x000fe20000000f00 */
[----:B------:R-:W-:Y:S02]  /*1f030*/  IMAD.U32 R7, RZ, RZ, UR7 ;  /* 0x00000007ff077e24 */ /* 0x000fe4000f8e00ff */
[----:B------:R-:W-:-:S02]  /*1f040*/  IMAD.U32 R10, RZ, RZ, UR8 ;  /* 0x00000008ff0a7e24 */ /* 0x000fc4000f8e00ff */
[----:B------:R-:W-:Y:S02]  /*1f050*/  IMAD.U32 R11, RZ, RZ, UR9 ;  /* 0x00000009ff0b7e24 */ /* 0x000fe4000f8e00ff */
[----:B------:R-:W-:Y:S02]  /*1f060*/  IMAD.MOV.U32 R12, RZ, RZ, 0x1 ;  /* 0x00000001ff0c7424 */ /* 0x000fe400078e00ff */
[----:B------:R-:W-:-:S07]  /*1f070*/  IMAD.MOV.U32 R13, RZ, RZ, RZ ;  /* 0x000000ffff0d7224 */ /* 0x000fce00078e00ff */
[----:B------:R-:W-:-:S07]  /*1f080*/  LEPC R20, `(.L_x_2982) ;  /* 0x000000001014794e */ /* 0x000fce0000000000 */
[----:B0-----:R-:W-:Y:S05]  /*1f090*/  CALL.ABS.NOINC R2 ;  /* 0x0000000002007343 */ /* 0x001fea0003c00000 */
.L_x_2982:
[----:B------:R-:W-:Y:S05]  /*1f0a0*/  BSYNC B6 ;  /* 0x0000000000067941 */ /* 0x000fea0003800000 */
.L_x_2981:
        /* <DEDUP_REMOVED lines=10> */
[----:B----4-:R1:W2:Y:S02]  /*1f150*/  @P0 LDG.E R7, desc[UR60][R2.64] ;  /* 0x0000003c02070981 */ /* 0x0102a4000c1e1900 */
[----:B-1----:R-:W1:Y:S01]  /*1f160*/  LDC.64 R2, c[0x0][0x418] ;  /* 0x00010600ff027b82 */ /* 0x002e620000000a00 */
[----:B-----5:R-:W-:Y:S01]  /*1f170*/  VIADD R4, R0, 0xffffffff ;  /* 0xffffffff00047836 */ /* 0x020fe20000000000 */
[----:B--2---:R-:W-:Y:S01]  /*1f180*/  SHF.R.S32.HI R8, RZ, 0x1f, R7 ;  /* 0x0000001fff087819 */ /* 0x004fe20000011407 */
[----:B------:R2:W-:Y:S04]  /*1f190*/  @P0 STL [R1+0x14], R7 ;  /* 0x0000140701000387 */ /* 0x0005e80000100800 */
        /* <DEDUP_REMOVED lines=10> */
.L_x_3127:
[----:B-1----:R-:W3:Y:S01]  /*1f240*/  LDL.LU R5, [R1+0x20] ;  /* 0x0000200001057983 */ /* 0x002ee20000300800 */
[----:B------:R-:W-:Y:S02]  /*1f250*/  PLOP3.LUT P1, PT, PT, PT, PT, 0x8, 0x0 ;  /* 0x000000000000781c */ /* 0x000fe40003f2e170 */
[----:B--2---:R-:W-:Y:S01]  /*1f260*/  ISETP.NE.AND P0, PT, R14, RZ, PT ;  /* 0x000000ff0e00720c */ /* 0x004fe20003f05270 */
[----:B------:R1:W-:Y:S04]  /*1f270*/  STL [R1], R0 ;  /* 0x0000000001007387 */ /* 0x0003e80000100800 */
[----:B------:R1:W-:Y:S01]  /*1f280*/  STL [R1+0x10], R4 ;  /* 0x0000100401007387 */ /* 0x0003e20000100800 */
[----:B---3--:R-:W-:-:S05]  /*1f290*/  LOP3.LUT R5, R5, 0xfffffffe, RZ, 0xc0, !PT ;  /* 0xfffffffe05057812 */ /* 0x008fca00078ec0ff */
[----:B------:R-:W-:-:S05]  /*1f2a0*/  @P1 LOP3.LUT R5, R5, 0x1, RZ, 0xfc, !PT ;  /* 0x0000000105051812 */ /* 0x000fca00078efcff */
[----:B------:R1:W-:Y:S01]  /*1f2b0*/  STL [R1+0x20], R5 ;  /* 0x0000200501007387 */ /* 0x0003e20000100800 */
[----:B------:R-:W-:Y:S05]  /*1f2c0*/  @P0 BRA `(.L_x_2985) ;  /* 0x0000000400500947 */ /* 0x000fea0003800000 */
[----:B------:R-:W-:-:S03]  /*1f2d0*/  UMOV UR4, 0xffffffff ;  /* 0xffffffff00047882 */ /* 0x000fc60000000000 */
[----:B------:R-:W-:Y:S05]  /*1f2e0*/  BRA.DIV UR4, `(.L_x_2986) ;  /* 0x0000005a04ac7947 */ /* 0x000fea000b800000 */
[----:B------:R-:W-:-:S13]  /*1f2f0*/  ELECT P6, URZ, PT ;  /* 0x00000000003f782f */ /* 0x000fda00038c0000 */
.L_x_3130:
[----:B------:R-:W-:Y:S05]  /*1f300*/  @!P6 BRA `(.L_x_2985) ;  /* 0x000000040040e947 */ /* 0x000fea0003800000 */
[----:B------:R-:W-:-:S04]  /*1f310*/  ISETP.NE.U32.AND P0, PT, R2, RZ, PT ;  /* 0x000000ff0200720c */ /* 0x000fc80003f05070 */
[----:B------:R-:W-:-:S13]  /*1f320*/  ISETP.NE.AND.EX P0, PT, R3, RZ, PT, P0 ;  /* 0x000000ff0300720c */ /* 0x000fda0003f05300 */
[----:B------:R-:W-:Y:S05]  /*1f330*/  @!P0 BRA `(.L_x_2987) ;  /* 0x0000000000548947 */ /* 0x000fea0003800000 */
[----:B------:R-:W2:Y:S01]  /*1f340*/  LDC R6, c[0x0][0x43c] ;  /* 0x00010f00ff067b82 */ /* 0x000ea20000000800 */
[----:B------:R-:W-:Y:S01]  /*1f350*/  MOV R9, R4 ;  /* 0x0000000400097202 */ /* 0x000fe20000000f00 */
[----:B------:R-:W-:-:S04]  /*1f360*/  ULDC.64 UR4, c[0x0][0x428] ;  /* 0x00010a0000047ab9 */ /* 0x000fc80000000a00 */
[----:B-1----:R-:W-:Y:S01]  /*1f370*/  IMAD.MOV.U32 R0, RZ, RZ, R9 ;  /* 0x000000ffff007224 */ /* 0x002fe200078e0009 */
[----:B--2---:R-:W-:-:S13]  /*1f380*/  ISETP.NE.AND P0, PT, R6, 0x1, PT ;  /* 0x000000010600780c */ /* 0x004fda0003f05270 */
[----:B------:R-:W1:Y:S02]  /*1f390*/  @P0 LDC.64 R4, c[0x0][0x440] ;  /* 0x00011000ff040b82 */ /* 0x000e640000000a00 */
[----:B-1----:R-:W-:-:S05]  /*1f3a0*/  @P0 IMAD.HI.U32 R4, R9, R4, RZ ;  /* 0x0000000409040227 */ /* 0x002fca00078e00ff */
        /* <DEDUP_REMOVED lines=12> */
[----:B------:R-:W3:Y:S04]  /*1f470*/  LDG.E R0, desc[UR60][R2.64] ;  /* 0x0000003c02007981 */ /* 0x000ee8000c1e1900 */
[----:B---3--:R2:W-:Y:S02]  /*1f480*/  STL [R1], R0 ;  /* 0x0000000001007387 */ /* 0x0085e40000100800 */
.L_x_2987:
[----:B------:R-:W3:Y:S04]  /*1f490*/  LDL R7, [R1+0x4] ;  /* 0x0000040001077983 */ /* 0x000ee80000100800 */
[----:B-12---:R-:W3:Y:S04]  /*1f4a0*/  LDL R0, [R1+0x8] ;  /* 0x0000080001007983 */ /* 0x006ee80000100800 */
[----:B------:R-:W2:Y:S01]  /*1f4b0*/  LDL R2, [R1+0x18] ;  /* 0x0000180001027983 */ /* 0x000ea20000100800 */
[----:B---3--:R-:W-:Y:S01]  /*1f4c0*/  IMAD R0, R0, 0x8, R7 ;  /* 0x0000000800007824 */ /* 0x008fe200078e0207 */
[----:B--2---:R-:W-:-:S04]  /*1f4d0*/  SHF.L.U32 R2, R2, 0x1f, RZ ;  /* 0x0000001f02027819 */ /* 0x004fc800000006ff */
[----:B------:R-:W1:Y:S02]  /*1f4e0*/  SYNCS.PHASECHK.TRANS64.TRYWAIT P0, [R0+URZ+0x34840], R2 ;  /* 0x03484002000075a7 */ /* 0x000e64000800017f */
[----:B-1----:R-:W-:Y:S05]  /*1f4f0*/  @!P0 BRA `(.L_x_2988) ;  /* 0x0000005800488947 */ /* 0x002fea0003800000 */
.L_x_3131:
        /* <DEDUP_REMOVED lines=11> */
.L_x_2989:
        /* <DEDUP_REMOVED lines=38> */
.L_x_2985:
[----:B------:R-:W2:Y:S04]  /*1f810*/  LDL R2, [R1+0x4] ;  /* 0x0000040001027983 */ /* 0x000ea80000100800 */
[----:B------:R-:W3:Y:S04]  /*1f820*/  LDL.LU R3, [R1+0x3c] ;  /* 0x00003c0001037983 */ /* 0x000ee80000300800 */
[----:B-1----:R-:W4:Y:S04]  /*1f830*/  LDL.LU R5, [R1+0x30] ;  /* 0x0000300001057983 */ /* 0x002f280000300800 */
[----:B------:R-:W5:Y:S01]  /*1f840*/  LDL.LU R4, [R1+0x44] ;  /* 0x0000440001047983 */ /* 0x000f620000300800 */
        /* <DEDUP_REMOVED lines=18> */
[----:B-1----:R-:W-:Y:S02]  /*1f970*/  IADD3 R2, R3, R0, RZ ;  /* 0x0000000003027210 */ /* 0x002fe40007ffe0ff */
        /* <DEDUP_REMOVED lines=10> */
[----:B------:R-:W1:Y:S01]  /*1fa20*/  LDC.64 R2, c[0x4][R2] ;  /* 0x0100000002027b82 */ /* 0x000e620000000a00 */
        /* <DEDUP_REMOVED lines=9> */
.L_x_2991:
[----:B------:R-:W-:Y:S05]  /*1fac0*/  BSYNC B6 ;  /* 0x0000000000067941 */ /* 0x000fea0003800000 */
.L_x_2990:
[----:B------:R-:W3:Y:S01]  /*1fad0*/  LDL.LU R6, [R1+0x3c] ;  /* 0x00003c0001067983 */ /* 0x000ee20000300800 */
[----:B------:R-:W-:Y:S01]  /*1fae0*/  ULDC.64 UR4, c[0x0][0x2d8] ;  /* 0x0000b60000047ab9 */ /* 0x000fe20000000a00 */
[----:B------:R-:W1:Y:S01]  /*1faf0*/  LDC R7, c[0x0][0x448] ;  /* 0x00011200ff077b82 */ /* 0x000e620000000800 */
[----:B------:R-:W-:Y:S01]  /*1fb00*/  ULDC.64 UR6, c[0x0][0x280] ;  /* 0x0000a00000067ab9 */ /* 0x000fe20000000a00 */
[----:B--2---:R-:W3:Y:S04]  /*1fb10*/  LDL.LU.64 R2, [R1+0x48] ;  /* 0x0000480001027983 */ /* 0x004ee80000300a00 */
[----:B------:R-:W2:Y:S04]  /*1fb20*/  LDL.LU R0, [R1+0x44] ;  /* 0x0000440001007983 */ /* 0x000ea80000300800 */
[----:B------:R-:W4:Y:S04]  /*1fb30*/  LDL.LU R4, [R1+0x54] ;  /* 0x0000540001047983 */ /* 0x000f280000300800 */
[----:B------:R-:W4:Y:S01]  /*1fb40*/  LDL.LU R5, [R1+0x30] ;  /* 0x0000300001057983 */ /* 0x000f220000300800 */
[----:B------:R-:W0:Y:S01]  /*1fb50*/  S2R R8, SR_TID.X ;  /* 0x0000000000087919 */ /* 0x000e220000002100 */
[----:B------:R-:W0:Y:S01]  /*1fb60*/  S2R R10, SR_TID.X ;  /* 0x00000000000a7919 */ /* 0x000e220000002100 */
[----:B-1----:R-:W-:Y:S01]  /*1fb70*/  ISETP.NE.AND P0, PT, R7, 0x1, PT ;  /* 0x000000010700780c */ /* 0x002fe20003f05270 */
[----:B0-----:R-:W-:-:S02]  /*1fb80*/  IMAD.SHL.U32 R8, R8, 0x8, RZ ;  /* 0x0000000808087824 */ /* 0x001fc400078e00ff */
[----:B------:R-:W-:-:S03]  /*1fb90*/  IMAD.SHL.U32 R10, R10, 0x8, RZ ;  /* 0x000000080a0a7824 */ /* 0x000fc600078e00ff */
[----:B------:R-:W-:-:S04]  /*1fba0*/  LOP3.LUT R8, R8, 0x38, RZ, 0xc0, !PT ;  /* 0x0000003808087812 */ /* 0x000fc800078ec0ff */
[----:B------:R-:W-:Y:S02]  /*1fbb0*/  LOP3.LUT R9, R8, 0x40, RZ, 0xfc, !PT ;  /* 0x0000004008097812 */ /* 0x000fe400078efcff */
[----:B------:R-:W-:Y:S02]  /*1fbc0*/  LOP3.LUT R10, R10, 0x38, RZ, 0xc0, !PT ;  /* 0x000000380a0a7812 */ /* 0x000fe400078ec0ff */
[----:B------:R-:W-:Y:S01]  /*1fbd0*/  LOP3.LUT R8, R8, 0x80, RZ, 0xfc, !PT ;  /* 0x0000008008087812 */ /* 0x000fe200078efcff */
[----:B---3--:R-:W-:Y:S02]  /*1fbe0*/  IMAD.MOV.U32 R3, RZ, RZ, R6 ;  /* 0x000000ffff037224 */ /* 0x008fe400078e0006 */
[----:B------:R-:W0:Y:S01]  /*1fbf0*/  @P0 LDC R6, c[0x0][0x450] ;  /* 0x00011400ff060b82 */ /* 0x000e220000000800 */
[----:B--2---:R-:W-:Y:S02]  /*1fc00*/  IMAD R0, R0, UR4, RZ ;  /* 0x0000000400007c24 */ /* 0x004fe4000f8e02ff */
[----:B------:R-:W-:-:S04]  /*1fc10*/  IMAD.WIDE.U32 R2, R18, UR4, R2 ;  /* 0x0000000412027c25 */ /* 0x000fc8000f8e0002 */
[----:B------:R-:W-:Y:S01]  /*1fc20*/  IMAD R0, R18, UR5, R0 ;  /* 0x0000000512007c24 */ /* 0x000fe2000f8e0200 */
[----:B------:R-:W-:-:S03]  /*1fc30*/  ULDC.64 UR4, c[0x0][0x2e0] ;  /* 0x0000b80000047ab9 */ /* 0x000fc60000000a00 */
[----:B------:R-:W-:Y:S02]  /*1fc40*/  IMAD.IADD R3, R3, 0x1, R0 ;  /* 0x0000000103037824 */ /* 0x000fe400078e0200 */
[----:B----4-:R-:W-:Y:S02]  /*1fc50*/  IMAD R0, R4, UR4, RZ ;  /* 0x0000000404007c24 */ /* 0x010fe4000f8e02ff */
[----:B------:R-:W1:Y:S01]  /*1fc60*/  S2R R4, SR_TID.X ;  /* 0x0000000000047919 */ /* 0x000e620000002100 */
[----:B------:R-:W-:-:S04]  /*1fc70*/  IMAD.WIDE.U32 R2, R5, UR4, R2 ;  /* 0x0000000405027c25 */ /* 0x000fc8000f8e0002 */
[----:B------:R-:W-:Y:S01]  /*1fc80*/  IMAD R0, R5, UR5, R0 ;  /* 0x0000000505007c24 */ /* 0x000fe2000f8e0200 */
[----:B------:R-:W-:-:S04]  /*1fc90*/  ULDC.64 UR4, c[0x0][0x2d0] ;  /* 0x0000b40000047ab9 */ /* 0x000fc80000000a00 */
[----:B------:R-:W-:Y:S02]  /*1fca0*/  IADD3 R3, R3, R0, RZ ;  /* 0x0000000003037210 */ /* 0x000fe40007ffe0ff */
[----:B-1----:R-:W-:-:S04]  /*1fcb0*/  LOP3.LUT R4, R4, 0x7f, RZ, 0xc0, !PT ;  /* 0x0000007f04047812 */ /* 0x002fc800078ec0ff */
[----:B------:R-:W-:Y:S02]  /*1fcc0*/  SHF.R.U32.HI R5, RZ, 0x3, R4 ;  /* 0x00000003ff057819 */ /* 0x000fe40000011604 */
[----:B------:R-:W1:Y:S02]  /*1fcd0*/  S2R R4, SR_TID.X ;  /* 0x0000000000047919 */ /* 0x000e640000002100 */
[----:B-1----:R-:W-:-:S05]  /*1fce0*/  IMAD.SHL.U32 R4, R4, 0x10, RZ ;  /* 0x0000001004047824 */ /* 0x002fca00078e00ff */
[----:B------:R-:W-:Y:S02]  /*1fcf0*/  LOP3.LUT R4, R5, 0x70, R4, 0xf8, !PT ;  /* 0x0000007005047812 */ /* 0x000fe400078ef804 */
[----:B------:R-:W1:Y:S03]  /*1fd00*/  @P0 LDC R5, c[0x0][0x44c] ;  /* 0x00011300ff050b82 */ /* 0x000e660000000800 */
[----:B------:R-:W-:-:S04]  /*1fd10*/  IMAD R4, R17, 0x80, R4 ;  /* 0x0000008011047824 */ /* 0x000fc800078e0204 */
[----:B------:R-:W-:Y:S02]  /*1fd20*/  IMAD.MOV.U32 R0, RZ, RZ, R4 ;  /* 0x000000ffff007224 */ /* 0x000fe400078e0004 */
[----:B-1----:R-:W-:-:S05]  /*1fd30*/  @P0 IMAD.HI.U32 R5, R4, R5, RZ ;  /* 0x0000000504050227 */ /* 0x002fca00078e00ff */
[----:B0-----:R-:W-:-:S04]  /*1fd40*/  @P0 SHF.R.U32.HI R0, RZ, R6, R5 ;  /* 0x00000006ff000219 */ /* 0x001fc80000011605 */
[C---:B------:R-:W-:Y:S01]  /*1fd50*/  IADD3 R6, -R0.reuse, RZ, RZ ;  /* 0x000000ff00067210 */ /* 0x040fe20007ffe1ff */
        /* <DEDUP_REMOVED lines=15> */
[----:B------:R-:W-:Y:S02]  /*1fe50*/  ISETP.GE.AND P2, PT, R10, UR4, PT ;  /* 0x000000040a007c0c */ /* 0x000fe4000bf46270 */
[----:B------:R-:W-:-:S02]  /*1fe60*/  IADD3 R2, R5, R6, RZ ;  /* 0x0000000605027210 */ /* 0x000fc40007ffe0ff */
        /* <DEDUP_REMOVED lines=9> */
[----:B------:R-:W-:Y:S03]  /*1ff00*/  SHFL.IDX PT, R8, R2, 0x1, 0x181f ;  /* 0x00381f0002087f89 */ /* 0x000fe600000e0000 */
[----:B------:R-:W-:Y:S01]  /*1ff10*/  VIADD R4, R17, 0x10 ;  /* 0x0000001011047836 */ /* 0x000fe20000000000 */
[----:B------:R-:W-:Y:S01]  /*1ff20*/  SHFL.IDX PT, R6, R3, 0x1, 0x181f ;  /* 0x00381f0003067f89 */ /* 0x000fe200000e0000 */
[----:B--2---:R-:W-:-:S03]  /*1ff30*/  IMAD R0, R5, R7, RZ ;  /* 0x0000000705007224 */ /* 0x004fc600078e02ff */
[----:B------:R-:W0:Y:S02]  /*1ff40*/  SHFL.IDX PT, R5, R3, RZ, 0x181f ;  /* 0x00181fff03057589 */ /* 0x000e2400000e0000 */
[-C--:B------:R-:W-:Y:S02]  /*1ff50*/  ISETP.GE.AND P3, PT, R4, R0.reuse, PT ;  /* 0x000000000400720c */ /* 0x080fe40003f66270 */
[----:B------:R-:W1:Y:S01]  /*1ff60*/  SHFL.IDX PT, R4, R2, RZ, 0x181f ;  /* 0x00181fff02047589 */ /* 0x000e6200000e0000 */
[----:B------:R-:W-:-:S13]  /*1ff70*/  ISETP.GE.AND P4, PT, R17, R0, PT ;  /* 0x000000001100720c */ /* 0x000fda0003f86270 */
[----:B0-----:R-:W-:-:S05]  /*1ff80*/  @!P4 LEA R5, P5, R10, R5, 0x1 ;  /* 0x000000050a05c211 */ /* 0x001fca00078a08ff */
[----:B-1----:R-:W-:Y:S01]  /*1ff90*/  @!P4 IMAD.X R4, RZ, RZ, R4, P5 ;  /* 0x000000ffff04c224 */ /* 0x002fe200028e0604 */
[----:B------:R-:W-:-:S04]  /*1ffa0*/  @!P3 LEA R7, P5, R10, R6, 0x1 ;  /* 0x000000060a07b211 */ /* 0x000fc800078a08ff */
[----:B------:R-:W-:Y:S02]  /*1ffb0*/  @!P4 LOP3.LUT R5, R5, R4, RZ, 0x3c, !PT ;  /* 0x000000040505c212 */ /* 0x000fe400078e3cff */
[----:B------:R-:W-:Y:S02]  /*1ffc0*/  @!P3 IADD3.X R6, RZ, R8, RZ, P5, !PT ;  /* 0x00000008ff06b210 */ /* 0x000fe40002ffe4ff */
[----:B------:R-:W-:-:S04]  /*1ffd0*/  @!P4 LOP3.LUT R4, R5, R4, RZ, 0x3c, !PT ;  /* 0x000000040504c212 */ /* 0x000fc800078e3cff */
[----:B------:R-:W-:-:S05]  /*1ffe0*/  @!P4 LOP3.LUT R5, R5, R4, RZ, 0x3c, !PT ;  /* 0x000000040505c212 */ /* 0x000fca00078e3cff */
[----:B-----5:R-:W-:Y:S04]  /*1fff0*/  @!P4 LDGSTS.E.BYPASS.LTC128B.128 [R9+0x10400], desc[UR60][R4.64], !P2 ;  /* 0x104000000409cfae */ /* 0x020fe8000d101d7c */
[----:B------:R-:W-:Y:S04]  /*20000*/  @!P4 LDGSTS.E.BYPASS.LTC128B.128 [R9+0x14400], desc[UR60][R4.64+0x80], !P1 ;  /* 0x144000800409cfae */ /* 0x000fe8000c901d7c */
[----:B------:R0:W-:Y:S02]  /*20010*/  @!P4 LDGSTS.E.BYPASS.LTC128B.128 [R9+0x18400], desc[UR60][R4.64+0x100], !P0 ;  /* 0x184001000409cfae */ /* 0x0001e4000c101d7c */
[----:B0-----:R-:W-:-:S02]  /*20020*/  @!P3 IMAD.MOV.U32 R4, RZ, RZ, R7 ;  /* 0x000000ffff04b224 */ /* 0x001fc400078e0007 */
[----:B------:R-:W-:Y:S02]  /*20030*/  @!P3 IMAD.MOV.U32 R5, RZ, RZ, R6 ;  /* 0x000000ffff05b224 */ /* 0x000fe400078e0006 */
[----:B------:R-:W-:Y:S04]  /*20040*/  SHFL.IDX PT, R6, R2, 0x2, 0x181f ;  /* 0x00581f0002067f89 */ /* 0x000fe800000e0000 */
[----:B------:R-:W-:Y:S04]  /*20050*/  @!P3 LDGSTS.E.BYPASS.LTC128B.128 [R9+0x10c00], desc[UR60][R4.64], !P2 ;  /* 0x10c000000409bfae */ /* 0x000fe8000d101d7c */
[----:B------:R-:W-:Y:S04]  /*20060*/  @!P3 LDGSTS.E.BYPASS.LTC128B.128 [R9+0x14c00], desc[UR60][R4.64+0x80], !P1 ;  /* 0x14c000800409bfae */ /* 0x000fe8000c901d7c */
[----:B------:R0:W-:Y:S02]  /*20070*/  @!P3 LDGSTS.E.BYPASS.LTC128B.128 [R9+0x18c00], desc[UR60][R4.64+0x100], !P0 ;  /* 0x18c001000409bfae */ /* 0x0001e4000c101d7c */
[----:B0-----:R-:W-:-:S05]  /*20080*/  VIADD R4, R17, 0x20 ;  /* 0x0000002011047836 */ /* 0x001fca0000000000 */
[----:B------:R-:W-:Y:S02]  /*20090*/  ISETP.GE.AND P3, PT, R4, R0, PT ;  /* 0x000000000400720c */ /* 0x000fe40003f66270 */
[----:B------:R-:W0:Y:S11]  /*200a0*/  SHFL.IDX PT, R4, R3, 0x2, 0x181f ;  /* 0x00581f0003047f89 */ /* 0x000e3600000e0000 */
[----:B0-----:R-:W-:-:S04]  /*200b0*/  @!P3 LEA R7, P4, R10, R4, 0x1 ;  /* 0x000000040a07b211 */ /* 0x001fc800078808ff */
[----:B------:R-:W-:Y:S02]  /*200c0*/  @!P3 IADD3.X R4, RZ, R6, RZ, P4, !PT ;  /* 0x00000006ff04b210 */ /* 0x000fe400027fe4ff */
[----:B------:R-:W-:Y:S03]  /*200d0*/  SHFL.IDX PT, R6, R2, 0x3, 0x181f ;  /* 0x00781f0002067f89 */ /* 0x000fe600000e0000 */
[----:B------:R-:W-:Y:S02]  /*200e0*/  @!P3 IMAD.MOV.U32 R5, RZ, RZ, R4 ;  /* 0x000000ffff05b224 */ /* 0x000fe400078e0004 */
[----:B------:R-:W-:-:S05]  /*200f0*/  @!P3 IMAD.MOV.U32 R4, RZ, RZ, R7 ;  /* 0x000000ffff04b224 */ /* 0x000fca00078e0007 */
        /* <DEDUP_REMOVED lines=8> */
[----:B------:R-:W-:Y:S02]  /*20180*/  SHFL.IDX PT, R6, R2, 0x4, 0x181f ;  /* 0x00981f0002067f89 */ /* 0x000fe400000e0000 */
[----:B------:R-:W-:-:S04]  /*20190*/  @!P3 LOP3.LUT R5, R5, R4, RZ, 0x3c, !PT ;  /* 0x000000040505b212 */ /* 0x000fc800078e3cff */
[----:B------:R-:W-:-:S04]  /*201a0*/  @!P3 LOP3.LUT R4, R5, R4, RZ, 0x3c, !PT ;  /* 0x000000040504b212 */ /* 0x000fc800078e3cff */
[----:B------:R-:W-:-:S05]  /*201b0*/  @!P3 LOP3.LUT R5, R5, R4, RZ, 0x3c, !PT ;  /* 0x000000040505b212 */ /* 0x000fca00078e3cff */
[----:B------:R-:W-:Y:S04]  /*201c0*/  @!P3 LDGSTS.E.BYPASS.LTC128B.128 [R9+0x11c00], desc[UR60][R4.64], !P2 ;  /* 0x11c000000409bfae */ /* 0x000fe8000d101d7c */
[----:B------:R-:W-:Y:S04]  /*201d0*/  @!P3 LDGSTS.E.BYPASS.LTC128B.128 [R9+0x15c00], desc[UR60][R4.64+0x80], !P1 ;  /* 0x15c000800409bfae */ /* 0x000fe8000c901d7c */
[----:B------:R0:W-:Y:S02]  /*201e0*/  @!P3 LDGSTS.E.BYPASS.LTC128B.128 [R9+0x19c00], desc[UR60][R4.64+0x100], !P0 ;  /* 0x19c001000409bfae */ /* 0x0001e4000c101d7c */
[----:B0-----:R-:W-:-:S05]  /*201f0*/  VIADD R4, R17, 0x40 ;  /* 0x0000004011047836 */ /* 0x001fca0000000000 */
[----:B------:R-:W-:Y:S02]  /*20200*/  ISETP.GE.AND P3, PT, R4, R0, PT ;  /* 0x000000000400720c */ /* 0x000fe40003f66270 */
[----:B------:R-:W0:Y:S11]  /*20210*/  SHFL.IDX PT, R4, R3, 0x4, 0x181f ;  /* 0x00981f0003047f89 */ /* 0x000e3600000e0000 */
[----:B0-----:R-:W-:-:S05]  /*20220*/  @!P3 LEA R5, P4, R10, R4, 0x1 ;  /* 0x000000040a05b211 */ /* 0x001fca00078808ff */
[----:B------:R-:W-:Y:S02]  /*20230*/  @!P3 IMAD.X R4, RZ, RZ, R6, P4 ;  /* 0x000000ffff04b224 */ /* 0x000fe400020e0606 */
[----:B------:R-:W-:Y:S03]  /*20240*/  SHFL.IDX PT, R6, R2, 0x5, 0x181f ;  /* 0x00b81f0002067f89 */ /* 0x000fe600000e0000 */
        /* <DEDUP_REMOVED lines=20> */
[----:B------:R-:W0:Y:S04]  /*20390*/  SHFL.IDX PT, R4, R3, 0x6, 0x181f ;  /* 0x00d81f0003047f89 */ /* 0x000e2800000e0000 */
[----:B------:R-:W1:Y:S07]  /*203a0*/  SHFL.IDX PT, R3, R3, 0x7, 0x181f ;  /* 0x00f81f0003037f89 */ /* 0x000e6e00000e0000 */
[----:B0-----:R-:W-:-:S05]  /*203b0*/  @!P4 LEA R5, P3, R10, R4, 0x1 ;  /* 0x000000040a05c211 */ /* 0x001fca00078608ff */
[----:B------:R-:W-:-:S05]  /*203c0*/  @!P4 IMAD.X R4, RZ, RZ, R6, P3 ;  /* 0x000000ffff04c224 */ /* 0x000fca00018e0606 */
[----:B------:R-:W-:-:S04]  /*203d0*/  @!P4 LOP3.LUT R5, R5, R4, RZ, 0x3c, !PT ;  /* 0x000000040505c212 */ /* 0x000fc800078e3cff */
[----:B------:R-:W-:-:S04]  /*203e0*/  @!P4 LOP3.LUT R4, R5, R4, RZ, 0x3c, !PT ;  /* 0x000000040504c212 */ /* 0x000fc800078e3cff */
[----:B------:R-:W-:-:S05]  /*203f0*/  @!P4 LOP3.LUT R5, R5, R4, RZ, 0x3c, !PT ;  /* 0x000000040505c212 */ /* 0x000fca00078e3cff */
[----:B------:R-:W-:Y:S04]  /*20400*/  @!P4 LDGSTS.E.BYPASS.LTC128B.128 [R9+0x13400], desc[UR60][R4.64], !P2 ;  /* 0x134000000409cfae */ /* 0x000fe8000d101d7c */
[----:B------:R-:W-:Y:S04]  /*20410*/  @!P4 LDGSTS.E.BYPASS.LTC128B.128 [R9+0x17400], desc[UR60][R4.64+0x80], !P1 ;  /* 0x174000800409cfae */ /* 0x000fe8000c901d7c */
[----:B------:R0:W-:Y:S04]  /*20420*/  @!P4 LDGSTS.E.BYPASS.LTC128B.128 [R9+0x1b400], desc[UR60][R4.64+0x100], !P0 ;  /* 0x1b4001000409cfae */ /* 0x0001e8000c101d7c */
[----:B01----:R0:W2:Y:S02]  /*20430*/  SHFL.IDX PT, R4, R2, 0x7, 0x181f ;  /* 0x00f81f0002047f89 */ /* 0x0030a400000e0000 */
.L_x_3148:
[----:B------:R-:W-:Y:S01]  /*20440*/  VIADD R17, R17, 0x70 ;  /* 0x0000007011117836 */ /* 0x000fe20000000000 */
[----:B------:R-:W-:Y:S04]  /*20450*/  BSSY B0, `(.L_x_2993) ;  /* 0x000000b000007945 */ /* 0x000fe80003800000 */
[----:B------:R-:W-:-:S13]  /*20460*/  ISETP.GE.AND P3, PT, R17, R0, PT ;  /* 0x000000001100720c */ /* 0x000fda0003f66270 */
[----:B------:R-:W-:Y:S05]  /*20470*/  @P3 BRA `(.L_x_2994) ;  /* 0x0000000000203947 */ /* 0x000fea0003800000 */
[----:B0-----:R-:W-:-:S04]  /*20480*/  LEA R2, P3, R10, R3, 0x1 ;  /* 0x000000030a027211 */ /* 0x001fc800078608ff */
[----:B--2---:R-:W-:-:S05]  /*20490*/  IADD3.X R3, RZ, R4, RZ, P3, !PT ;  /* 0x00000004ff037210 */ /* 0x004fca0001ffe4ff */
[----:B------:R-:W-:Y:S01]  /*204a0*/  @!PT LDS RZ, [RZ] ;  /* 0x00000000fffff984 */ /* 0x000fe20000000800 */
[----:B------:R-:W-:Y:S01]  /*204b0*/  @!PT LDS RZ, [RZ] ;  /* 0x00000000fffff984 */ /* 0x000fe20000000800 */
[----:B------:R-:W-:Y:S01]  /*204c0*/  @!PT LDS RZ, [RZ] ;  /* 0x00000000fffff984 */ /* 0x000fe20000000800 */
[----:B------:R1:W-:Y:S04]  /*204d0*/  LDGSTS.E.BYPASS.LTC128B.128 [R9+0x13c00], desc[UR60][R2.64], !P2 ;  /* 0x13c0000002097fae */ /* 0x0003e8000d101d7c */
[----:B------:R1:W-:Y:S04]  /*204e0*/  LDGSTS.E.BYPASS.LTC128B.128 [R9+0x17c00], desc[UR60][R2.64+0x80], !P1 ;  /* 0x17c0008002097fae */ /* 0x0003e8000c901d7c */
[----:B------:R1:W-:Y:S02]  /*204f0*/  LDGSTS.E.BYPASS.LTC128B.128 [R9+0x1bc00], desc[UR60][R2.64+0x100], !P0 ;  /* 0x1bc0010002097fae */ /* 0x0003e4000c101d7c */
.L_x_2994:
[----:B------:R-:W-:Y:S05]  /*20500*/  BSYNC B0 ;  /* 0x0000000000007941 */ /* 0x000fea0003800000 */
.L_x_2993:
[----:B-1----:R-:W3:Y:S01]  /*20510*/  LDL R9, [R1+0x4] ;  /* 0x0000040001097983 */ /* 0x002ee20000100800 */
[----:B------:R-:W-:Y:S01]  /*20520*/  PLOP3.LUT P0, PT, PT, PT, PT, 0x80, 0x0 ;  /* 0x000000000000781c */ /* 0x000fe20003f0f070 */
[----:B------:R-:W-:Y:S01]  /*20530*/  NOP ;  /* 0x0000000000007918 */ /* 0x000fe20000000000 */
[----:B---3--:R-:W-:-:S11]  /*20540*/  VIADD R10, R9, 0x34800 ;  /* 0x00034800090a7836 */ /* 0x008fd60000000000 */
.L_x_2995:
[----:B0-----:R-:W3:Y:S01]  /*20550*/  LDL R2, [R1+0x4] ;  /* 0x0000040001027983 */ /* 0x001ee20000100800 */
[----:B------:R-:W-:Y:S02]  /*20560*/  PLOP3.LUT P1, PT, P1, P0, PT, 0xa2, 0x0 ;  /* 0x000000000000781c */ /* 0x000fe40000f21472 */
[----:B---3--:R-:W-:-:S08]  /*20570*/  @P0 R2UR P1, UR4, R2 ;  /* 0x00000000020402ca */ /* 0x008fd00000020000 */
[----:B------:R-:W-:-:S05]  /*20580*/  @P0 PLOP3.LUT P0, PT, P1, PT, PT, 0x80, 0x0 ;  /* 0x000000000000081c */ /* 0x000fca0000f0f070 */
[----:B------:R-:W-:Y:S01]  /*20590*/  @!P1 SYNCS.ARRIVE.TRANS64.RED.A0T1 RZ, [UR4+0x34800], RZ ;  /* 0x034800ffffff99a7 */ /* 0x000fe20008200404 */
[----:B------:R-:W-:Y:S07]  /*205a0*/  @!P1 ARRIVES.LDGSTSBAR.64.TRANSCNT [UR4+0x34800] ;  /* 0x03480000ff0099b0 */ /* 0x000fee0008000a84 */
[----:B------:R-:W-:Y:S05]  /*205b0*/  @P0 BRA.U.ANY `(.L_x_2995) ;  /* 0xfffffffd00e40947 */ /* 0x000fea000393ffff */
[----:B------:R-:W3:Y:S02]  /*205c0*/  LDL.LU R3, [R1+0x50] ;  /* 0x0000500001037983 */ /* 0x000ee40000300800 */
        /* <DEDUP_REMOVED lines=11> */
.L_x_3149:
[----:B------:R-:W-:Y:S05]  /*20680*/  BSYNC B0 ;  /* 0x0000000000007941 */ /* 0x000fea0003800000 */
.L_x_2996:
[----:B0-----:R-:W3:Y:S01]  /*20690*/  LDL R2, [R1+0x34] ;  /* 0x0000340001027983 */ /* 0x001ee20000100800 */
[----:B------:R-:W-:Y:S01]  /*206a0*/  BSSY B0, `(.L_x_2998) ;  /* 0x000021f000007945 */ /* 0x000fe20003800000 */
[----:B---3--:R-:W-:-:S13]  /*206b0*/  ISETP.GE.AND P0, PT, R2, 0x2, PT ;  /* 0x000000020200780c */ /* 0x008fda0003f06270 */
[----:B------:R-:W-:Y:S05]  /*206c0*/  @!P0 BRA `(.L_x_2999) ;  /* 0x0000002000708947 */ /* 0x000fea0003800000 */
[C---:B------:R-:W-:Y:S01]  /*206d0*/  LOP3.LUT R0, R2.reuse, 0x1, RZ, 0xc0, !PT ;  /* 0x0000000102007812 */ /* 0x040fe200078ec0ff */
[----:B------:R-:W-:Y:S01]  /*206e0*/  BSSY B2, `(.L_x_3000) ;  /* 0x00000ba000027945 */ /* 0x000fe20003800000 */
[----:B------:R-:W-:Y:S02]  /*206f0*/  IADD3 R2, R2, -0x2, RZ ;  /* 0xfffffffe02027810 */ /* 0x000fe40007ffe0ff */
[----:B------:R-:W-:-:S03]  /*20700*/  ISETP.NE.U32.AND P0, PT, R0, 0x1, PT ;  /* 0x000000010000780c */ /* 0x000fc60003f05070 */
[----:B------:R-:W-:-:S10]  /*20710*/  IMAD.MOV.U32 R0, RZ, RZ, R2 ;  /* 0x000000ffff007224 */ /* 0x000fd400078e0002 */
[----:B------:R-:W-:Y:S05]  /*20720*/  @!P0 BRA `(.L_x_3001) ;  /* 0x0000000800d48947 */ /* 0x000fea0003800000 */
[----:B------:R-:W3:Y:S04]  /*20730*/  LDL R5, [R1+0x20] ;  /* 0x0000200001057983 */ /* 0x000ee80000100800 */
[----:B--2---:R-:W2:Y:S04]  /*20740*/  LDL R4, [R1+0x8] ;  /* 0x0000080001047983 */ /* 0x004ea80000100800 */
[----:B------:R-:W4:Y:S01]  /*20750*/  LDL R3, [R1+0x18] ;  /* 0x0000180001037983 */ /* 0x000f220000100800 */
[----:B------:R-:W-:Y:S01]  /*20760*/  BSSY B1, `(.L_x_3002) ;  /* 0x00000ad000017945 */ /* 0x000fe20003800000 */
[----:B---3--:R-:W-:Y:S01]  /*20770*/  LOP3.LUT P1, RZ, R5, 0x1, RZ, 0xc0, !PT ;  /* 0x0000000105ff7812 */ /* 0x008fe2000782c0ff */
[----:B--2---:R-:W-:-:S05]  /*20780*/  VIADD R8, R4, 0x1 ;  /* 0x0000000104087836 */ /* 0x004fca0000000000 */
        /* <DEDUP_REMOVED lines=14> */
[----:B------:R-:W-:Y:S01]  /*20870*/  MOV R0, R2 ;  /* 0x0000000200007202 */ /* 0x000fe20000000f00 */
[----:B------:R-:W-:Y:S01]  /*20880*/  ULDC.64 UR6, c[0x0][0x428] ;  /* 0x00010a0000067ab9 */ /* 0x000fe20000000a00 */
[----:B0-----:R-:W-:-:S13]  /*20890*/  ISETP.NE.AND P0, PT, R3, 0x1, PT ;  /* 0x000000010300780c */ /* 0x001fda0003f05270 */
[----:B-----5:R-:W0:Y:S02]  /*208a0*/  @P0 LDC.64 R4, c[0x0][0x440] ;  /* 0x00011000ff040b82 */ /* 0x020e240000000a00 */
[----:B0-----:R-:W-:-:S05]  /*208b0*/  @P0 IMAD.HI.U32 R4, R2, R4, RZ ;  /* 0x0000000402040227 */ /* 0x001fca00078e00ff */
[----:B------:R-:W-:-:S04]  /*208c0*/  @P0 SHF.R.U32.HI R0, RZ, R5, R4 ;  /* 0x00000005ff000219 */ /* 0x000fc80000011604 */
[--C-:B------:R-:W-:Y:S01]  /*208d0*/  SHF.R.S32.HI R5, RZ, 0x1f, R0.reuse ;  /* 0x0000001fff057819 */ /* 0x100fe20000011400 */
[--C-:B------:R-:W-:Y:S02]  /*208e0*/  IMAD.MOV R7, RZ, RZ, -R0.reuse ;  /* 0x000000ffff077224 */ /* 0x100fe400078e0a00 */
[----:B------:R-:W-:Y:S02]  /*208f0*/  IMAD.MOV.U32 R4, RZ, RZ, R0 ;  /* 0x000000ffff047224 */ /* 0x000fe400078e0000 */
        /* <DEDUP_REMOVED lines=8> */
.L_x_3004:
[----:B------:R-:W2:Y:S01]  /*20980*/  LDL R0, [R1+0x4] ;  /* 0x0000040001007983 */ /* 0x000ea20000100800 */
[----:B------:R-:W-:Y:S01]  /*20990*/  BSSY B3, `(.L_x_3005) ;  /* 0x0000005000037945 */ /* 0x000fe20003800000 */
[----:B--2---:R-:W-:Y:S02]  /*209a0*/  LEA R3, R8, R0, 0x3 ;  /* 0x0000000008037211 */ /* 0x004fe400078e18ff */
[----:B------:R-:W-:-:S04]  /*209b0*/  SHF.L.U32 R0, R9, 0x1f, RZ ;  /* 0x0000001f09007819 */ /* 0x000fc800000006ff */
[----:B------:R-:W1:Y:S02]  /*209c0*/  SYNCS.PHASECHK.TRANS64.TRYWAIT P0, [R3+URZ+0x34840], R0 ;  /* 0x03484000030075a7 */ /* 0x000e64000800017f */
[----:B-1----:R-:W-:Y:S05]  /*209d0*/  @!P0 BRA `(.L_x_3006) ;  /* 0x0000005000208947 */ /* 0x002fea0003800000 */
.L_x_3150:
[----:B------:R-:W-:Y:S05]  /*209e0*/  BSYNC B3 ;  /* 0x0000000000037941 */ /* 0x000fea0003800000 */
.L_x_3005:
        /* <DEDUP_REMOVED lines=12> */
.L_x_3008:
[----:B------:R-:W-:Y:S05]  /*20ab0*/  BSYNC B3 ;  /* 0x0000000000037941 */ /* 0x000fea0003800000 */
.L_x_3007:
        /* <DEDUP_REMOVED lines=13> */
.L_x_3009:
        /* <DEDUP_REMOVED lines=16> */
.L_x_3010:
        /* <DEDUP_REMOVED lines=11> */
[----:B------:R-:W-:Y:S01]  /*20d40*/  UMOV UR6, 0x0 ;  /* 0x0000000000067882 */ /* 0x000fe20000000000 */
[----:B------:R-:W-:Y:S01]  /*20d50*/  IADD3 R5, R6, 0x24400, RZ ;  /* 0x0002440006057810 */ /* 0x000fe20007ffe0ff */
[----:B------:R-:W-:Y:S01]  /*20d60*/  UMOV UR7, 0x14f00000 ;  /* 0x14f0000000077882 */ /* 0x000fe20000000000 */
[----:B------:R-:W-:-:S09]  /*20d70*/  UMOV UR10, 0x80 ;  /* 0x00000080000a7882 */ /* 0x000fd20000000000 */
.L_x_3011:
        /* <DEDUP_REMOVED lines=17> */
.L_x_3151:
[----:B------:R-:W-:Y:S05]  /*20e90*/  BSYNC B3 ;  /* 0x0000000000037941 */ /* 0x000fea0003800000 */
.L_x_3012:
[----:B------:R1:W5:Y:S04]  /*20ea0*/  LDL R15, [R1+0x4] ;  /* 0x00000400010f7983 */ /* 0x0003680000100800 */
        /* <DEDUP_REMOVED lines=13> */
.L_x_3015:
[----:B------:R-:W-:Y:S05]  /*20f80*/  BSYNC B3 ;  /* 0x0000000000037941 */ /* 0x000fea0003800000 */
.L_x_3014:
        /* <DEDUP_REMOVED lines=13> */
.L_x_3016:
        /* <DEDUP_REMOVED lines=16> */
.L_x_3017:
        /* <DEDUP_REMOVED lines=13> */
.L_x_3003:
[----:B------:R-:W-:Y:S05]  /*21230*/  BSYNC B1 ;  /* 0x0000000000017941 */ /* 0x000fea0003800000 */
.L_x_3002:
[----:B------:R-:W2:Y:S04]  /*21240*/  LDL.LU R0, [R1+0x34] ;  /* 0x0000340001007983 */ /* 0x000ea80000300800 */
[----:B------:R3:W-:Y:S04]  /*21250*/  STL [R1+0x8], R8 ;  /* 0x0000080801007387 */ /* 0x0007e80000100800 */
[----:B------:R3:W-:Y:S02]  /*21260*/  STL [R1+0x18], R9 ;  /* 0x0000180901007387 */ /* 0x0007e40000100800 */
[----:B--23--:R-:W-:-:S07]  /*21270*/  IADD3 R0, R0, -0x3, RZ ;  /* 0xfffffffd00007810 */ /* 0x00cfce0007ffe0ff */
.L_x_3001:
[----:B------:R-:W-:Y:S05]  /*21280*/  BSYNC B2 ;  /* 0x0000000000027941 */ /* 0x000fea0003800000 */
.L_x_3000:
[----:B------:R-:W-:-:S13]  /*21290*/  ISETP.NE.AND P0, PT, R2, RZ, PT ;  /* 0x000000ff0200720c */ /* 0x000fda0003f05270 */
[----:B------:R-:W-:Y:S05]  /*212a0*/  @!P0 BRA `(.L_x_2999) ;  /* 0x0000001400788947 */ /* 0x000fea0003800000 */
[----:B------:R3:W5:Y:S02]  /*212b0*/  LDL R8, [R1] ;  /* 0x0000000001087983 */ /* 0x0007640000100800 */
.L_x_3050:
[----:B0-2---:R-:W2:Y:S04]  /*212c0*/  LDL R4, [R1+0x20] ;  /* 0x0000200001047983 */ /* 0x005ea80000100800 */
[----:B------:R-:W4:Y:S04]  /*212d0*/  LDL R3, [R1+0x8] ;  /* 0x0000080001037983 */ /* 0x000f280000100800 */
[----:B---3--:R-:W3:Y:S01]  /*212e0*/  LDL R2, [R1+0x18] ;  /* 0x0000180001027983 */ /* 0x008ee20000100800 */
[----:B------:R-:W-:Y:S05]  /*212f0*/  YIELD ;  /* 0x0000000000007946 */ /* 0x000fea0003800000 */
[----:B------:R-:W-:Y:S01]  /*21300*/  BSSY B1, `(.L_x_3018) ;  /* 0x00000a9000017945 */ /* 0x000fe20003800000 */
[----:B--2---:R-:W-:Y:S01]  /*21310*/  LOP3.LUT P1, RZ, R4, 0x1, RZ, 0xc0, !PT ;  /* 0x0000000104ff7812 */ /* 0x004fe2000782c0ff */
[----:B----4-:R-:W-:-:S05]  /*21320*/  VIADD R4, R3, 0x1 ;  /* 0x0000000103047836 */ /* 0x010fca0000000000 */
[----:B------:R-:W-:-:S04]  /*21330*/  ISETP.NE.AND P0, PT, R4, 0x2, PT ;  /* 0x000000020400780c */ /* 0x000fc80003f05270 */
[----:B------:R-:W-:Y:S02]  /*21340*/  SEL R5, RZ, 0x1, P0 ;  /* 0x00000001ff057807 */ /* 0x000fe40000000000 */
[----:B------:R-:W-:Y:S02]  /*21350*/  SEL R4, R4, RZ, P0 ;  /* 0x000000ff04047207 */ /* 0x000fe40000000000 */
[----:B---3--:R-:W-:Y:S01]  /*21360*/  LOP3.LUT R5, R2, R5, RZ, 0x3c, !PT ;  /* 0x0000000502057212 */ /* 0x008fe200078e3cff */
        /* <DEDUP_REMOVED lines=22> */
[----:B-----5:R-:W-:-:S04]  /*214d0*/  LEA R8, P0, R2, UR4, 0x2 ;  /* 0x0000000402087c11 */ /* 0x020fc8000f8010ff */
[----:B------:R-:W-:-:S05]  /*214e0*/  LEA.HI.X R9, R2, UR5, R3, 0x2, P0 ;  /* 0x0000000502097c11 */ /* 0x000fca00080f1403 */
[----:B------:R0:W5:Y:S04]  /*214f0*/  LDG.E R8, desc[UR60][R8.64] ;  /* 0x0000003c08087981 */ /* 0x000168000c1e1900 */
.L_x_3020:
[----:B------:R-:W2:Y:S01]  /*21500*/  LDL R2, [R1+0x4] ;  /* 0x0000040001027983 */ /* 0x000ea20000100800 */
[----:B------:R-:W-:Y:S01]  /*21510*/  BSSY B2, `(.L_x_3021) ;  /* 0x0000005000027945 */ /* 0x000fe20003800000 */
[----:B--2---:R-:W-:Y:S01]  /*21520*/  IMAD R3, R4, 0x8, R2 ;  /* 0x0000000804037824 */ /* 0x004fe200078e0202 */
[----:B------:R-:W-:-:S04]  /*21530*/  SHF.L.U32 R2, R5, 0x1f, RZ ;  /* 0x0000001f05027819 */ /* 0x000fc800000006ff */
[----:B------:R-:W2:Y:S02]  /*21540*/  SYNCS.PHASECHK.TRANS64.TRYWAIT P0, [R3+URZ+0x34840], R2 ;  /* 0x03484002030075a7 */ /* 0x000ea4000800017f */
[----:B--2---:R-:W-:Y:S05]  /*21550*/  @!P0 BRA `(.L_x_3022) ;  /* 0x0000004400688947 */ /* 0x004fea0003800000 */
.L_x_3152:
[----:B------:R-:W-:Y:S05]  /*21560*/  BSYNC B2 ;  /* 0x0000000000027941 */ /* 0x000fea0003800000 */
.L_x_3021:
[----:B------:R-:W3:Y:S01]  /*21570*/  S2R R7, SR_TID.X ;  /* 0x0000000000077919 */ /* 0x000ee20000002100 */
[----:B------:R-:W-:Y:S01]  /*21580*/  BSSY B2, `(.L_x_3023) ;  /* 0x000000b000027945 */ /* 0x000fe20003800000 */
        /* <DEDUP_REMOVED lines=10> */
.L_x_3024:
[----:B------:R-:W-:Y:S05]  /*21630*/  BSYNC B2 ;  /* 0x0000000000027941 */ /* 0x000fea0003800000 */
.L_x_3023:
[----:B------:R-:W3:Y:S04]  /*21640*/  LDL R7, [R1+0x4] ;  /* 0x0000040001077983 */ /* 0x000ee80000100800 */
[----:B--2---:R-:W2:Y:S01]  /*21650*/  LDL R2, [R1+0x1c] ;  /* 0x00001c0001027983 */ /* 0x004ea20000100800 */
[----:B------:R-:W-:Y:S01]  /*21660*/  MOV R11, RZ ;  /* 0x000000ff000b7202 */ /* 0x000fe20000000f00 */
[----:B------:R-:W-:Y:S01]  /*21670*/  UIADD3 UR4, UP0, UR36, 0x370, URZ ;  /* 0x0000037024047890 */ /* 0x000fe2000ff1e03f */
[----:B------:R-:W-:Y:S01]  /*21680*/  PLOP3.LUT P0, PT, PT, PT, PT, 0x80, 0x0 ;  /* 0x000000000000781c */ /* 0x000fe20003f0f070 */
[----:B------:R-:W-:Y:S01]  /*21690*/  VIADD R3, R3, 0x34830 ;  /* 0x0003483003037836 */ /* 0x000fe20000000000 */
[----:B------:R-:W-:Y:S01]  /*216a0*/  R2UR UR10, R11 ;  /* 0x000000000b0a72ca */ /* 0x000fe200000e0000 */
[----:B------:R-:W-:Y:S01]  /*216b0*/  UIADD3.X UR5, URZ, UR37, URZ, UP0, !UPT ;  /* 0x000000253f057290 */ /* 0x000fe200087fe43f */
[----:B------:R-:W-:Y:S01]  /*216c0*/  UMOV UR6, 0x0 ;  /* 0x0000000000067882 */ /* 0x000fe20000000000 */
[----:B------:R-:W-:Y:S01]  /*216d0*/  UMOV UR7, 0x14f00000 ;  /* 0x14f0000000077882 */ /* 0x000fe20000000000 */
[----:B---3--:R-:W-:-:S02]  /*216e0*/  IMAD R7, R4, 0xc000, R7 ;  /* 0x0000c00004077824 */ /* 0x008fc400078e0207 */
[----:B--2---:R-:W-:Y:S02]  /*216f0*/  IMAD R2, R6, 0x80, R2 ;  /* 0x0000008006027824 */ /* 0x004fe400078e0202 */
[----:B0-----:R-:W-:-:S07]  /*21700*/  VIADD R9, R7, 0x1c400 ;  /* 0x0001c40007097836 */ /* 0x001fce0000000000 */
.L_x_3025:
        /* <DEDUP_REMOVED lines=10> */
[----:B------:R-:W-:Y:S01]  /*217b0*/  MOV R14, 0x40 ;  /* 0x00000040000e7802 */ /* 0x000fe20000000f00 */
[----:B------:R-:W-:Y:S01]  /*217c0*/  VIADD R9, R7, 0x20400 ;  /* 0x0002040007097836 */ /* 0x000fe20000000000 */
[----:B------:R-:W-:Y:S01]  /*217d0*/  PLOP3.LUT P0, PT, PT, PT, PT, 0x80, 0x0 ;  /* 0x000000000000781c */ /* 0x000fe20003f0f070 */
[----:B------:R-:W-:Y:S01]  /*217e0*/  UMOV UR6, 0x0 ;  /* 0x0000000000067882 */ /* 0x000fe20000000000 */
[----:B------:R-:W-:Y:S01]  /*217f0*/  R2UR UR10, R14 ;  /* 0x000000000e0a72ca */ /* 0x000fe200000e0000 */
[----:B------:R-:W-:-:S14]  /*21800*/  UMOV UR7, 0x14f00000 ;  /* 0x14f0000000077882 */ /* 0x000fdc0000000000 */
.L_x_3026:
        /* <DEDUP_REMOVED lines=15> */
.L_x_3027:
        /* <DEDUP_REMOVED lines=17> */
.L_x_3153:
[----:B------:R-:W-:Y:S05]  /*21a10*/  BSYNC B2 ;  /* 0x0000000000027941 */ /* 0x000fea0003800000 */
.L_x_3028:
[----:B------:R-:W-:Y:S01]  /*21a20*/  BSSY B2, `(.L_x_3030) ;  /* 0x000000b000027945 */ /* 0x000fe20003800000 */
[----:B------:R-:W-:Y:S01]  /*21a30*/  MOV R12, 0x0 ;  /* 0x00000000000c7802 */ /* 0x000fe20000000f00 */
[----:B------:R-:W-:Y:S02]  /*21a40*/  IMAD.MOV.U32 R13, RZ, RZ, 0x14f00000 ;  /* 0x14f00000ff0d7424 */ /* 0x000fe400078e00ff */
        /* <DEDUP_REMOVED lines=8> */
.L_x_3031:
[----:B------:R-:W-:Y:S05]  /*21ad0*/  BSYNC B2 ;  /* 0x0000000000027941 */ /* 0x000fea0003800000 */
.L_x_3030:
[----:B------:R-:W2:Y:S04]  /*21ae0*/  LDL R15, [R1+0x4] ;  /* 0x00000400010f7983 */ /* 0x000ea80000100800 */
        /* <DEDUP_REMOVED lines=10> */
[----:B--2---:R-:W-:Y:S01]  /*21b90*/  IMAD R3, R3, 0x8000, R15 ;  /* 0x0000800003037824 */ /* 0x004fe200078e020f */
[----:B---3--:R-:W-:-:S03]  /*21ba0*/  LEA R7, R7, R9, 0x7 ;  /* 0x0000000907077211 */ /* 0x008fc600078e38ff */
[----:B------:R-:W-:-:S08]  /*21bb0*/  VIADD R9, R3, 0x400 ;  /* 0x0000040003097836 */ /* 0x000fd00000000000 */
.L_x_3032:
        /* <DEDUP_REMOVED lines=16> */
.L_x_3033:
        /* <DEDUP_REMOVED lines=13> */
.L_x_3019:
[----:B------:R-:W-:Y:S05]  /*21d90*/  BSYNC B1 ;  /* 0x0000000000017941 */ /* 0x000fea0003800000 */
.L_x_3018:
[----:B------:R-:W2:Y:S01]  /*21da0*/  LDL R2, [R1+0x20] ;  /* 0x0000200001027983 */ /* 0x000ea20000100800 */
[----:B------:R-:W-:Y:S01]  /*21db0*/  IADD3 R3, R4, 0x1, RZ ;  /* 0x0000000104037810 */ /* 0x000fe20007ffe0ff */
[----:B------:R-:W-:Y:S03]  /*21dc0*/  BSSY B1, `(.L_x_3034) ;  /* 0x00000a9000017945 */ /* 0x000fe60003800000 */
        /* <DEDUP_REMOVED lines=9> */
[----:B0-----:R-:W-:Y:S01]  /*21e60*/  VIADD R6, R0, 0xffffffff ;  /* 0xffffffff00067836 */ /* 0x001fe20000000000 */
[----:B------:R-:W-:-:S04]  /*21e70*/  ISETP.NE.U32.AND P0, PT, RZ, UR4, PT ;  /* 0x00000004ff007c0c */ /* 0x000fc8000bf05070 */
[----:B------:R-:W-:-:S13]  /*21e80*/  ISETP.NE.AND.EX P0, PT, RZ, UR5, PT, P0 ;  /* 0x00000005ff007c0c */ /* 0x000fda000bf05300 */
[----:B------:R-:W-:Y:S05]  /*21e90*/  @!P0 BRA `(.L_x_3036) ;  /* 0x00000000004c8947 */ /* 0x000fea0003800000 */
[----:B------:R-:W3:Y:S01]  /*21ea0*/  LDL R13, [R1+0x28] ;  /* 0x00002800010d7983 */ /* 0x000ee20000100800 */
[----:B-----5:R-:W0:Y:S01]  /*21eb0*/  LDC R8, c[0x0][0x43c] ;  /* 0x00010f00ff087b82 */ /* 0x020e220000000800 */
[----:B------:R-:W-:Y:S02]  /*21ec0*/  ULDC.64 UR6, c[0x0][0x428] ;  /* 0x00010a0000067ab9 */ /* 0x000fe40000000a00 */
[----:B------:R-:W4:Y:S01]  /*21ed0*/  LDL R9, [R1+0x14] ;  /* 0x0000140001097983 */ /* 0x000f220000100800 */
        /* <DEDUP_REMOVED lines=8> */
[----:B---3--:R-:W-:-:S04]  /*21f60*/  IMAD R7, R13, UR6, RZ ;  /* 0x000000060d077c24 */ /* 0x008fc8000f8e02ff */
[C---:B----4-:R-:W-:Y:S02]  /*21f70*/  IMAD R7, R9.reuse, UR7, R7 ;  /* 0x0000000709077c24 */ /* 0x050fe4000f8e0207 */
[----:B------:R-:W-:-:S05]  /*21f80*/  IMAD.WIDE.U32 R2, R9, UR6, R2 ;  /* 0x0000000609027c25 */ /* 0x000fca000f8e0002 */
[----:B------:R-:W-:Y:S02]  /*21f90*/  IADD3 R3, R7, R3, RZ ;  /* 0x0000000307037210 */ /* 0x000fe40007ffe0ff */
[----:B------:R-:W-:-:S04]  /*21fa0*/  LEA R8, P0, R2, UR4, 0x2 ;  /* 0x0000000402087c11 */ /* 0x000fc8000f8010ff */
[----:B------:R-:W-:-:S05]  /*21fb0*/  LEA.HI.X R9, R2, UR5, R3, 0x2, P0 ;  /* 0x0000000502097c11 */ /* 0x000fca00080f1403 */
[----:B------:R0:W5:Y:S04]  /*21fc0*/  LDG.E R8, desc[UR60][R8.64] ;  /* 0x0000003c08087981 */ /* 0x000168000c1e1900 */
.L_x_3036:
[----:B------:R-:W3:Y:S01]  /*21fd0*/  LDL R2, [R1+0x4] ;  /* 0x0000040001027983 */ /* 0x000ee20000100800 */
[----:B------:R-:W-:Y:S01]  /*21fe0*/  SHF.L.U32 R3, R11, 0x1f, RZ ;  /* 0x0000001f0b037819 */ /* 0x000fe200000006ff */
[----:B------:R-:W-:Y:S01]  /*21ff0*/  BSSY B2, `(.L_x_3037) ;  /* 0x0000004000027945 */ /* 0x000fe20003800000 */
[----:B---3--:R-:W-:-:S04]  /*22000*/  IMAD R2, R12, 0x8, R2 ;  /* 0x000000080c027824 */ /* 0x008fc800078e0202 */
[----:B------:R-:W3:Y:S02]  /*22010*/  SYNCS.PHASECHK.TRANS64.TRYWAIT P0, [R2+URZ+0x34840], R3 ;  /* 0x03484003020075a7 */ /* 0x000ee4000800017f */
[----:B---3--:R-:W-:Y:S05]  /*22020*/  @!P0 BRA `(.L_x_3038) ;  /* 0x0000003800dc8947 */ /* 0x008fea0003800000 */
.L_x_3154:
[----:B------:R-:W-:Y:S05]  /*22030*/  BSYNC B2 ;  /* 0x0000000000027941 */ /* 0x000fea0003800000 */
.L_x_3037:
[----:B------:R-:W4:Y:S01]  /*22040*/  S2R R7, SR_TID.X ;  /* 0x0000000000077919 */ /* 0x000f220000002100 */
[----:B------:R-:W-:Y:S01]  /*22050*/  BSSY B2, `(.L_x_3039) ;  /* 0x000000b000027945 */ /* 0x000fe20003800000 */
        /* <DEDUP_REMOVED lines=10> */
.L_x_3040:
[----:B------:R-:W-:Y:S05]  /*22100*/  BSYNC B2 ;  /* 0x0000000000027941 */ /* 0x000fea0003800000 */
.L_x_3039:
[----:B------:R-:W4:Y:S04]  /*22110*/  LDL R7, [R1+0x8] ;  /* 0x0000080001077983 */ /* 0x000f280000100800 */
[----:B0-----:R-:W4:Y:S04]  /*22120*/  LDL R9, [R1+0x4] ;  /* 0x0000040001097983 */ /* 0x001f280000100800 */
[----:B---3--:R-:W3:Y:S01]  /*22130*/  LDL R2, [R1+0x1c] ;  /* 0x00001c0001027983 */ /* 0x008ee20000100800 */
[----:B--2---:R-:W-:-:S05]  /*22140*/  IMAD.MOV.U32 R11, RZ, RZ, RZ ;  /* 0x000000ffff0b7224 */ /* 0x004fca00078e00ff */
[----:B------:R-:W-:Y:S01]  /*22150*/  R2UR UR10, R11 ;  /* 0x000000000b0a72ca */ /* 0x000fe200000e0000 */
[----:B------:R-:W-:Y:S01]  /*22160*/  UIADD3 UR4, UP0, UR36, 0x370, URZ ;  /* 0x0000037024047890 */ /* 0x000fe2000ff1e03f */
[----:B------:R-:W-:Y:S01]  /*22170*/  PLOP3.LUT P0, PT, PT, PT, PT, 0x80, 0x0 ;  /* 0x000000000000781c */ /* 0x000fe20003f0f070 */
[----:B------:R-:W-:Y:S01]  /*22180*/  UMOV UR6, 0x0 ;  /* 0x0000000000067882 */ /* 0x000fe20000000000 */
[----:B------:R-:W-:Y:S01]  /*22190*/  UMOV UR7, 0x14f00000 ;  /* 0x14f0000000077882 */ /* 0x000fe20000000000 */
[----:B------:R-:W-:Y:S01]  /*221a0*/  UIADD3.X UR5, URZ, UR37, URZ, UP0, !UPT ;  /* 0x000000253f057290 */ /* 0x000fe200087fe43f */
[C---:B----4-:R-:W-:Y:S01]  /*221b0*/  LEA R3, R7.reuse, R10, 0x3 ;  /* 0x0000000a07037211 */ /* 0x050fe200078e18ff */
[----:B------:R-:W-:-:S04]  /*221c0*/  IMAD R7, R7, 0xc000, R9 ;  /* 0x0000c00007077824 */ /* 0x000fc800078e0209 */
[----:B------:R-:W-:Y:S02]  /*221d0*/  VIADD R3, R3, 0x30 ;  /* 0x0000003003037836 */ /* 0x000fe40000000000 */
[----:B---3--:R-:W-:Y:S02]  /*221e0*/  IMAD R2, R6, 0x80, R2 ;  /* 0x0000008006027824 */ /* 0x008fe400078e0202 */
[----:B------:R-:W-:-:S07]  /*221f0*/  VIADD R9, R7, 0x1c400 ;  /* 0x0001c40007097836 */ /* 0x000fce0000000000 */
.L_x_3041:
        /* <DEDUP_REMOVED lines=16> */
.L_x_3042:
        /* <DEDUP_REMOVED lines=15> */
.L_x_3043:
        /* <DEDUP_REMOVED lines=15> */
.L_x_3155:
[----:B------:R-:W-:Y:S05]  /*224e0*/  BSYNC B2 ;  /* 0x0000000000027941 */ /* 0x000fea0003800000 */
.L_x_3044:
        /* <DEDUP_REMOVED lines=11> */
.L_x_3047:
[----:B------:R-:W-:Y:S05]  /*225a0*/  BSYNC B2 ;  /* 0x0000000000027941 */ /* 0x000fea0003800000 */
.L_x_3046:
        /* <DEDUP_REMOVED lines=13> */
.L_x_3048:
        /* <DEDUP_REMOVED lines=16> */
.L_x_3049:
        /* <DEDUP_REMOVED lines=13> */
.L_x_3035:
[----:B------:R-:W-:Y:S05]  /*22850*/  BSYNC B1 ;  /* 0x0000000000017941 */ /* 0x000fea0003800000 */
.L_x_3034:
[C---:B------:R-:W-:Y:S02]  /*22860*/  ISETP.GT.AND P0, PT, R0.reuse, 0x1, PT ;  /* 0x000000010000780c */ /* 0x040fe40003f04270 */
[----:B------:R-:W-:-:S11]  /*22870*/  IADD3 R0, R0, -0x2, RZ ;  /* 0xfffffffe00007810 */ /* 0x000fd60007ffe0ff */
[----:B------:R-:W-:Y:S05]  /*22880*/  @P0 BRA `(.L_x_3050) ;  /* 0xffffffe8008c0947 */ /* 0x000fea000383ffff */
.L_x_2999:
[----:B------:R-:W-:Y:S05]  /*22890*/  BSYNC B0 ;  /* 0x0000000000007941 */ /* 0x000fea0003800000 */
.L_x_2998:
[----:B------:R-:W4:Y:S01]  /*228a0*/  S2R R3, SR_TID.X ;  /* 0x0000000000037919 */ /* 0x000f220000002100 */
[----:B------:R-:W-:Y:S01]  /*228b0*/  BSSY B0, `(.L_x_3051) ;  /* 0x0000010000007945 */ /* 0x000fe20003800000 */
[----:B----4-:R-:W-:-:S04]  /*228c0*/  LOP3.LUT R3, R3, 0x7f, RZ, 0xc0, !PT ;  /* 0x0000007f03037812 */ /* 0x010fc800078ec0ff */
[----:B------:R-:W-:-:S13]  /*228d0*/  ISETP.NE.AND P0, PT, R3, RZ, PT ;  /* 0x000000ff0300720c */ /* 0x000fda0003f05270 */
[----:B------:R-:W-:Y:S05]  /*228e0*/  @P0 BRA `(.L_x_3052) ;  /* 0x0000000000300947 */ /* 0x000fea0003800000 */
[----:B------:R-:W4:Y:S01]  /*228f0*/  S2R R2, SR_LANEID ;  /* 0x0000000000027919 */ /* 0x000f220000000000 */
[----:B------:R-:W-:Y:S01]  /*22900*/  VOTEU.ANY UR4, UPT, PT ;  /* 0x0000000000047886 */ /* 0x000fe200038e0100 */
[----:B0-2---:R-:W0:Y:S01]  /*22910*/  LDC.64 R4, c[0x0][0xc60] ;  /* 0x00031800ff047b82 */ /* 0x005e220000000a00 */
[----:B------:R-:W4:Y:S02]  /*22920*/  FLO.U32 R0, UR4 ;  /* 0x0000000400007d00 */ /* 0x000f2400080e0000 */
[----:B----4-:R-:W-:-:S06]  /*22930*/  ISETP.EQ.U32.AND P0, PT, R0, R2, PT ;  /* 0x000000020000720c */ /* 0x010fcc0003f02070 */
[----:B------:R-:W0:Y:S07]  /*22940*/  POPC R2, UR4 ;  /* 0x0000000400027d09 */ /* 0x000e2e0008000000 */
[----:B0-----:R-:W2:Y:S04]  /*22950*/  @P0 ATOMG.E.ADD.STRONG.GPU PT, R2, desc[UR60][R4.64], R2 ;  /* 0x00000002040209a8 */ /* 0x001ea800081ee1fc */
[----:B--2---:R0:W2:Y:S02]  /*22960*/  SHFL.IDX PT, R2, R2, R0, 0x1f ;  /* 0x00001f0002027589 */ /* 0x0040a400000e0000 */
[----:B0-----:R-:W0:Y:S02]  /*22970*/  S2R R0, SR_LTMASK ;  /* 0x0000000000007919 */ /* 0x001e240000003900 */
[----:B0-----:R-:W-:-:S06]  /*22980*/  LOP3.LUT R0, R0, UR4, RZ, 0xc0, !PT ;  /* 0x0000000400007c12 */ /* 0x001fcc000f8ec0ff */
[----:B------:R-:W2:Y:S02]  /*22990*/  POPC R0, R0 ;  /* 0x0000000000007309 */ /* 0x000ea40000000000 */
[----:B--2---:R-:W-:-:S07]  /*229a0*/  IADD3 R16, R2, UR38, R0 ;  /* 0x0000002602107c10 */ /* 0x004fce000fffe000 */
.L_x_3052:
[----:B------:R-:W-:Y:S05]  /*229b0*/  BSYNC B0 ;  /* 0x0000000000007941 */ /* 0x000fea0003800000 */
.L_x_3051:
[----:B------:R-:W4:Y:S01]  /*229c0*/  LDL R0, [R1+0x20] ;  /* 0x0000200001007983 */ /* 0x000f220000100800 */
[----:B------:R-:W-:Y:S01]  /*229d0*/  BSSY B0, `(.L_x_3053) ;  /* 0x0000040000007945 */ /* 0x000fe20003800000 */
[----:B----4-:R-:W-:-:S13]  /*229e0*/  LOP3.LUT P0, RZ, R0, 0x1, RZ, 0xc0, !PT ;  /* 0x0000000100ff7812 */ /* 0x010fda000780c0ff */
[----:B------:R-:W-:Y:S05]  /*229f0*/  @!P0 BRA `(.L_x_3054) ;  /* 0x0000000000f48947 */ /* 0x000fea0003800000 */
[----:B0-2---:R-:W2:Y:S04]  /*22a00*/  LDL R4, [R1+0x4] ;  /* 0x0000040001047983 */ /* 0x005ea80000100800 */
[----:B------:R-:W2:Y:S04]  /*22a10*/  LDL R0, [R1+0x8] ;  /* 0x0000080001007983 */ /* 0x000ea80000100800 */
[----:B------:R-:W4:Y:S01]  /*22a20*/  LDL R2, [R1+0x18] ;  /* 0x0000180001027983 */ /* 0x000f220000100800 */
[----:B------:R-:W-:Y:S01]  /*22a30*/  BSSY B1, `(.L_x_3055) ;  /* 0x0000006000017945 */ /* 0x000fe20003800000 */
[----:B------:R-:W-:Y:S01]  /*22a40*/  ISETP.NE.AND P1, PT, R3, RZ, PT ;  /* 0x000000ff0300720c */ /* 0x000fe20003f25270 */
[----:B--2---:R-:W-:Y:S01]  /*22a50*/  IMAD R0, R0, 0x8, R4 ;  /* 0x0000000800007824 */ /* 0x004fe200078e0204 */
[----:B----4-:R-:W-:-:S04]  /*22a60*/  SHF.L.U32 R2, R2, 0x1f, RZ ;  /* 0x0000001f02027819 */ /* 0x010fc800000006ff */
[----:B------:R-:W0:Y:S02]  /*22a70*/  SYNCS.PHASECHK.TRANS64.TRYWAIT P0, [R0+URZ+0x34860], R2 ;  /* 0x03486002000075a7 */ /* 0x000e24000800017f */
[----:B0-----:R-:W-:Y:S05]  /*22a80*/  @!P0 BRA `(.L_x_3056) ;  /* 0x00000030006c8947 */ /* 0x001fea0003800000 */
.L_x_3156:
[----:B------:R-:W-:Y:S05]  /*22a90*/  BSYNC B1 ;  /* 0x0000000000017941 */ /* 0x000fea0003800000 */
.L_x_3055:
[----:B------:R-:W-:Y:S04]  /*22aa0*/  BSSY B1, `(.L_x_3057) ;  /* 0x0000009000017945 */ /* 0x000fe80003800000 */
[----:B------:R-:W-:Y:S05]  /*22ab0*/  @P1 BRA `(.L_x_3058) ;  /* 0x00000000001c1947 */ /* 0x000fea0003800000 */
[----:B------:R-:W2:Y:S01]  /*22ac0*/  S2R R3, SR_TID.X ;  /* 0x0000000000037919 */ /* 0x000ea20000002100 */
[----:B0-----:R-:W-:-:S04]  /*22ad0*/  IMAD.MOV.U32 R2, RZ, RZ, 0x8000 ;  /* 0x00008000ff027424 */ /* 0x001fc800078e00ff */
[----:B------:R4:W-:Y:S01]  /*22ae0*/  SYNCS.ARRIVE.TRANS64 RZ, [R0+URZ+0x34850], R2 ;  /* 0x0348500200ff79a7 */ /* 0x0009e2000800003f */
[----:B--2---:R-:W-:-:S04]  /*22af0*/  LOP3.LUT R3, R3, 0x1f, RZ, 0xc0, !PT ;  /* 0x0000001f03037812 */ /* 0x004fc800078ec0ff */
[----:B------:R-:W-:-:S13]  /*22b00*/  ISETP.NE.AND P0, PT, R3, RZ, PT ;  /* 0x000000ff0300720c */ /* 0x000fda0003f05270 */
[----:B----4-:R-:W-:Y:S05]  /*22b10*/  @!P0 BRA `(.L_x_3058) ;  /* 0x0000000000048947 */ /* 0x010fea0003800000 */
[----:B------:R-:W-:Y:S01]  /*22b20*/  BPT.TRAP 0x1 ;  /* 0x000000040000795c */ /* 0x000fe20000300000 */
.L_x_3058:
[----:B------:R-:W-:Y:S05]  /*22b30*/  BSYNC B1 ;  /* 0x0000000000017941 */ /* 0x000fea0003800000 */
.L_x_3057:
[----:B------:R-:W2:Y:S04]  /*22b40*/  LDL.LU R5, [R1+0x1c] ;  /* 0x00001c0001057983 */ /* 0x000ea80000300800 */
[----:B------:R-:W2:Y:S04]  /*22b50*/  LDL.LU R3, [R1+0x10] ;  /* 0x0000100001037983 */ /* 0x000ea80000300800 */
[----:B------:R-:W4:Y:S04]  /*22b60*/  LDL R4, [R1+0x4] ;  /* 0x0000040001047983 */ /* 0x000f280000100800 */
[----:B0-----:R-:W4:Y:S01]  /*22b70*/  LDL R2, [R1+0x8] ;  /* 0x0000080001027983 */ /* 0x001f220000100800 */
[----:B------:R-:W-:Y:S01]  /*22b80*/  UIADD3 UR4, UP0, UR36, 0x470, URZ ;  /* 0x0000047024047890 */ /* 0x000fe2000ff1e03f */
[----:B------:R-:W-:Y:S01]  /*22b90*/  PLOP3.LUT P0, PT, PT, PT, PT, 0x80, 0x0 ;  /* 0x000000000000781c */ /* 0x000fe20003f0f070 */
[----:B------:R-:W-:Y:S01]  /*22ba0*/  VIADD R0, R0, 0x34850 ;  /* 0x0003485000007836 */ /* 0x000fe20000000000 */
[----:B------:R-:W-:Y:S01]  /*22bb0*/  UMOV UR6, 0x0 ;  /* 0x0000000000067882 */ /* 0x000fe20000000000 */
[----:B------:R-:W-:Y:S01]  /*22bc0*/  UIADD3.X UR5, URZ, UR37, URZ, UP0, !UPT ;  /* 0x000000253f057290 */ /* 0x000fe200087fe43f */
[----:B------:R-:W-:Y:S01]  /*22bd0*/  UMOV UR7, 0x14f00000 ;  /* 0x14f0000000077882 */ /* 0x000fe20000000000 */
[----:B------:R-:W-:Y:S01]  /*22be0*/  UMOV UR10, URZ ;  /* 0x0000003f000a7c82 */ /* 0x000fe20008000000 */
[----:B--2---:R-:W-:Y:S01]  /*22bf0*/  IMAD R3, R3, 0x80, R5 ;  /* 0x0000008003037824 */ /* 0x004fe200078e0205 */
[----:B----4-:R-:W-:-:S05]  /*22c00*/  LEA R2, R2, R4, 0xf ;  /* 0x0000000402027211 */ /* 0x010fca00078e78ff */
[----:B------:R-:W-:-:S07]  /*22c10*/  VIADD R4, R2, 0x400 ;  /* 0x0000040002047836 */ /* 0x000fce0000000000 */
.L_x_3059:
        /* <DEDUP_REMOVED lines=16> */
.L_x_3060:
        /* <DEDUP_REMOVED lines=10> */
[----:B----4-:R-:W-:Y:S05]  /*22dc0*/  @P0 BRA.U.ANY `(.L_x_3060) ;  /* 0xfffffffd00d40947 */ /* 0x010fea000393ffff */
.L_x_3054:
[----:B------:R-:W-:Y:S05]  /*22dd0*/  BSYNC B0 ;  /* 0x0000000000007941 */ /* 0x000fea0003800000 */
.L_x_3053:
[----:B------:R-:W4:Y:S04]  /*22de0*/  LDL.LU R5, [R1+0x8] ;  /* 0x0000080001057983 */ /* 0x000f280000300800 */
[----:B0-2---:R-:W2:Y:S01]  /*22df0*/  LDL.LU R4, [R1+0x18] ;  /* 0x0000180001047983 */ /* 0x005ea20000300800 */
[----:B----4-:R-:W-:-:S04]  /*22e00*/  IADD3 R0, R5, 0x1, RZ ;  /* 0x0000000105007810 */ /* 0x010fc80007ffe0ff */
[----:B------:R-:W-:-:S04]  /*22e10*/  ISETP.NE.AND P0, PT, R0, 0x2, PT ;  /* 0x000000020000780c */ /* 0x000fc80003f05270 */
[----:B------:R-:W-:Y:S02]  /*22e20*/  SEL R2, RZ, 0x1, P0 ;  /* 0x00000001ff027807 */ /* 0x000fe40000000000 */
[----:B------:R-:W-:Y:S02]  /*22e30*/  SEL R0, R0, RZ, P0 ;  /* 0x000000ff00007207 */ /* 0x000fe40000000000 */
[----:B--2---:R-:W-:-:S03]  /*22e40*/  LOP3.LUT R4, R4, R2, RZ, 0x3c, !PT ;  /* 0x0000000204047212 */ /* 0x004fc600078e3cff */
[----:B------:R2:W-:Y:S04]  /*22e50*/  STL [R1+0x8], R0 ;  /* 0x0000080001007387 */ /* 0x0005e80000100800 */
[----:B------:R2:W-:Y:S02]  /*22e60*/  STL [R1+0x18], R4 ;  /* 0x0000180401007387 */ /* 0x0005e40000100800 */
.L_x_2978:
[----:B------:R-:W-:Y:S05]  /*22e70*/  BSYNC B7 ;  /* 0x0000000000077941 */ /* 0x000fea0003800000 */
.L_x_2976:
[----:B--2---:R-:W2:Y:S02]  /*22e80*/  LDL R0, [R1+0x20] ;  /* 0x0000200001007983 */ /* 0x004ea40000100800 */
[----:B--2---:R-:W-:-:S13]  /*22e90*/  LOP3.LUT P0, RZ, R0, 0x2, RZ, 0xc0, !PT ;  /* 0x0000000200ff7812 */ /* 0x004fda000780c0ff */
[----:B------:R-:W-:Y:S05]  /*22ea0*/  @!P0 BRA `(.L_x_3061) ;  /* 0x0000000000288947 */ /* 0x000fea0003800000 */
[----:B------:R-:W-:Y:S05]  /*22eb0*/  WARPSYNC.ALL ;  /* 0x0000000000007948 */ /* 0x000fea0003800000 */
[----:B------:R-:W2:Y:S08]  /*22ec0*/  S2UR UR5, SR_CgaCtaId ;  /* 0x00000000000579c3 */ /* 0x000eb00000008800 */
[----:B------:R-:W-:Y:S06]  /*22ed0*/  BAR.SYNC.DEFER_BLOCKING 0x5, 0x180 ;  /* 0x0146000000007b1d */ /* 0x000fec0000010000 */
[----:B------:R-:W-:-:S02]  /*22ee0*/  UMOV UR4, 0x400 ;  /* 0x0000040000047882 */ /* 0x000fc40000000000 */
[----:B--2---:R-:W-:-:S06]  /*22ef0*/  ULEA UR4, UR5, UR4, 0x18 ;  /* 0x0000000405047291 */ /* 0x004fcc000f8ec03f */
[----:B------:R-:W-:-:S05]  /*22f00*/  IMAD.U32 R0, RZ, RZ, UR4 ;  /* 0x00000004ff007e24 */ /* 0x000fca000f8e00ff */
[----:B------:R4:W2:Y:S04]  /*22f10*/  LDS.128 R16, [R0+0x348d0] ;  /* 0x0348d00000107984 */ /* 0x0008a80000000c00 */
[----:B------:R4:W-:Y:S01]  /*22f20*/  STL [R1+0x4], R0 ;  /* 0x0000040001007387 */ /* 0x0009e20000100800 */
[----:B------:R-:W-:Y:S06]  /*22f30*/  BAR.ARV 0x4, 0x180 ;  /* 0x0106000000007b1d */ /* 0x000fec0000002000 */
[----:B------:R-:W-:Y:S05]  /*22f40*/  BRA `(.L_x_3062) ;  /* 0x0000000800d87947 */ /* 0x000fea0003800000 */
.L_x_3061:
[----:B---3--:R-:W2:Y:S01]  /*22f50*/  S2R R6, SR_TID.X ;  /* 0x0000000000067919 */ /* 0x008ea20000002100 */
[----:B------:R-:W-:Y:S01]  /*22f60*/  UMOV UR4, 0xffffffff ;  /* 0xffffffff00047882 */ /* 0x000fe20000000000 */
[----:B--2---:R-:W-:-:S04]  /*22f70*/  LOP3.LUT R6, R6, 0x1f, RZ, 0xc0, !PT ;  /* 0x0000001f06067812 */ /* 0x004fc800078ec0ff */
[----:B------:R-:W-:Y:S01]  /*22f80*/  ISETP.NE.AND P0, PT, R6, 0x1f, PT ;  /* 0x0000001f0600780c */ /* 0x000fe20003f05270 */
[----:B------:R-:W-:-:S12]  /*22f90*/  BRA.DIV UR4, `(.L_x_3063) ;  /* 0x0000002e043c7947 */ /* 0x000fd8000b800000 */
[----:B------:R-:W-:Y:S01]  /*22fa0*/  IMAD.IADD R0, R19, 0x1, R6 ;  /* 0x0000000113007824 */ /* 0x000fe200078e0206 */
[----:B------:R-:W-:-:S04]  /*22fb0*/  ULDC UR4, c[0x0][0xc3c] ;  /* 0x00030f0000047ab9 */ /* 0x000fc80000000800 */
[----:B------:R-:W-:-:S13]  /*22fc0*/  ISETP.GE.OR P1, PT, R0, UR4, !P0 ;  /* 0x0000000400007c0c */ /* 0x000fda000c726670 */
[----:B------:R-:W2:Y:S02]  /*22fd0*/  @!P1 LDC.64 R2, c[0x0][0xc80] ;  /* 0x00032000ff029b82 */ /* 0x000ea40000000a00 */
[----:B--2---:R-:W-:-:S06]  /*22fe0*/  @!P1 IMAD.WIDE R2, R0, 0x4, R2 ;  /* 0x0000000400029825 */ /* 0x004fcc00078e0202 */
[----:B------:R2:W3:Y:S01]  /*22ff0*/  @!P1 LDG.E R2, desc[UR60][R2.64] ;  /* 0x0000003c02029981 */ /* 0x0004e2000c1e1900 */
[C---:B------:R-:W-:Y:S02]  /*23000*/  ISETP.GE.U32.AND P2, PT, R6.reuse, 0x2, PT ;  /* 0x000000020600780c */ /* 0x040fe40003f46070 */
[C---:B------:R-:W-:Y:S01]  /*23010*/  ISETP.GE.U32.AND P3, PT, R6.reuse, 0x4, PT ;  /* 0x000000040600780c */ /* 0x040fe20003f66070 */
[----:B------:R-:W-:Y:S01]  /*23020*/  SHFL.IDX PT, R5, R16, 0x1, 0x1f ;  /* 0x00201f0010057f89 */ /* 0x000fe200000e0000 */
[C---:B------:R-:W-:Y:S02]  /*23030*/  ISETP.GE.U32.AND P4, PT, R6.reuse, 0x8, PT ;  /* 0x000000080600780c */ /* 0x040fe40003f86070 */
[C---:B------:R-:W-:Y:S01]  /*23040*/  ISETP.GE.U32.AND P5, PT, R6.reuse, 0x10, PT ;  /* 0x000000100600780c */ /* 0x040fe20003fa6070 */
[----:B--2---:R-:W-:Y:S01]  /*23050*/  IMAD.MOV.U32 R3, RZ, RZ, RZ ;  /* 0x000000ffff037224 */ /* 0x004fe200078e00ff */
[----:B---3--:R-:W-:Y:S02]  /*23060*/  @!P1 MOV R3, R2 ;  /* 0x0000000200039202 */ /* 0x008fe40000000f00 */
[----:B------:R-:W-:-:S03]  /*23070*/  ISETP.NE.AND P1, PT, R6, RZ, PT ;  /* 0x000000ff0600720c */ /* 0x000fc60003f25270 */
[----:B------:R-:W2:Y:S02]  /*23080*/  SHFL.UP PT, R2, R3, 0x1, RZ ;  /* 0x0420000003027989 */ /* 0x000ea400000e00ff */
[----:B--2---:R-:W-:-:S05]  /*23090*/  SEL R0, R2, RZ, P1 ;  /* 0x000000ff02007207 */ /* 0x004fca0000800000 */
[----:B------:R-:W-:Y:S02]  /*230a0*/  IMAD.IADD R2, R3, 0x1, R0 ;  /* 0x0000000103027824 */ /* 0x000fe400078e0200 */
[----:B------:R-:W-:Y:S04]  /*230b0*/  SHFL.IDX PT, R0, R16, RZ, 0x1f ;  /* 0x00001fff10007589 */ /* 0x000fe800000e0000 */
[----:B------:R-:W2:Y:S02]  /*230c0*/  SHFL.UP PT, R4, R2, 0x2, RZ ;  /* 0x0440000002047989 */ /* 0x000ea400000e00ff */
[----:B--2---:R-:W-:-:S05]  /*230d0*/  SEL R4, R4, RZ, P2 ;  /* 0x000000ff04047207 */ /* 0x004fca0001000000 */
[----:B------:R-:W-:-:S05]  /*230e0*/  IMAD.IADD R2, R2, 0x1, R4 ;  /* 0x0000000102027824 */ /* 0x000fca00078e0204 */
[----:B------:R-:W2:Y:S02]  /*230f0*/  SHFL.UP PT, R4, R2, 0x4, RZ ;  /* 0x0480000002047989 */ /* 0x000ea400000e00ff */
[----:B--2---:R-:W-:-:S05]  /*23100*/  SEL R4, R4, RZ, P3 ;  /* 0x000000ff04047207 */ /* 0x004fca0001800000 */
[----:B------:R-:W-:-:S05]  /*23110*/  IMAD.IADD R2, R2, 0x1, R4 ;  /* 0x0000000102027824 */ /* 0x000fca00078e0204 */
[----:B------:R-:W2:Y:S02]  /*23120*/  SHFL.UP PT, R4, R2, 0x8, RZ ;  /* 0x0500000002047989 */ /* 0x000ea400000e00ff */
[----:B--2---:R-:W-:-:S04]  /*23130*/  SEL R4, R4, RZ, P4 ;  /* 0x000000ff04047207 */ /* 0x004fc80002000000 */
[----:B------:R-:W-:-:S05]  /*23140*/  IADD3 R2, R2, R4, RZ ;  /* 0x0000000402027210 */ /* 0x000fca0007ffe0ff */
[----:B------:R-:W2:Y:S02]  /*23150*/  SHFL.UP PT, R4, R2, 0x10, RZ ;  /* 0x0600000002047989 */ /* 0x000ea400000e00ff */
[----:B--2---:R-:W-:-:S05]  /*23160*/  SEL R4, R4, RZ, P5 ;  /* 0x000000ff04047207 */ /* 0x004fca0002800000 */
[----:B------:R-:W-:-:S05]  /*23170*/  IMAD.IADD R2, R2, 0x1, R4 ;  /* 0x0000000102027824 */ /* 0x000fca00078e0204 */
[----:B------:R2:W3:Y:S02]  /*23180*/  SHFL.IDX PT, R16, R2, 0x1f, 0x1f ;  /* 0x03e01f0002107f89 */ /* 0x0004e400000e0000 */
.L_x_3166:
[----:B------:R-:W-:Y:S02]  /*23190*/  ULDC UR4, c[0x0][0xc38] ;  /* 0x00030e0000047ab9 */ /* 0x000fe40000000800 */
[----:B------:R-:W-:-:S04]  /*231a0*/  IMAD.U32 R4, RZ, RZ, UR4 ;  /* 0x00000004ff047e24 */ /* 0x000fc8000f8e00ff */
[----:B---3--:R-:W-:-:S04]  /*231b0*/  IMAD R16, R16, R4, RZ ;  /* 0x0000000410107224 */ /* 0x008fc800078e02ff */
[----:B------:R-:W-:-:S05]  /*231c0*/  IMAD.IADD R5, R5, 0x1, R16 ;  /* 0x0000000105057824 */ /* 0x000fca00078e0210 */
[----:B------:R-:W-:-:S13]  /*231d0*/  ISETP.GT.AND P6, PT, R5, R0, PT ;  /* 0x000000000500720c */ /* 0x000fda0003fc4270 */
[----:B------:R-:W-:Y:S05]  /*231e0*/  @P6 BRA `(.L_x_3064) ;  /* 0x00000000009c6947 */ /* 0x000fea0003800000 */
.L_x_3069:
[----:B--2---:R-:W2:Y:S01]  /*231f0*/  LDC R2, c[0x0][0xc3c] ;  /* 0x00030f00ff027b82 */ /* 0x004ea20000000800 */
[----:B------:R-:W-:-:S04]  /*23200*/  IADD3 R19, R19, 0x1f, RZ ;  /* 0x0000001f13137810 */ /* 0x000fc80007ffe0ff */
[----:B--2---:R-:W-:-:S13]  /*23210*/  ISETP.GE.AND P6, PT, R19, R2, PT ;  /* 0x000000021300720c */ /* 0x004fda0003fc6270 */
[----:B------:R-:W-:Y:S05]  /*23220*/  @P6 BRA `(.L_x_3065) ;  /* 0x0000000400d46947 */ /* 0x000fea0003800000 */
[----:B------:R-:W2:Y:S01]  /*23230*/  S2R R3, SR_TID.X ;  /* 0x0000000000037919 */ /* 0x000ea20000002100 */
[----:B------:R-:W-:Y:S01]  /*23240*/  BSSY B0, `(.L_x_3066) ;  /* 0x0000009000007945 */ /* 0x000fe20003800000 */
[----:B--2---:R-:W-:-:S05]  /*23250*/  LOP3.LUT R3, R3, 0x1f, RZ, 0xc0, !PT ;  /* 0x0000001f03037812 */ /* 0x004fca00078ec0ff */
[----:B------:R-:W-:Y:S02]  /*23260*/  IMAD.IADD R4, R19, 0x1, R3 ;  /* 0x0000000113047824 */ /* 0x000fe400078e0203 */
[----:B------:R-:W-:-:S03]  /*23270*/  IMAD.MOV.U32 R3, RZ, RZ, RZ ;  /* 0x000000ffff037224 */ /* 0x000fc600078e00ff */
[----:B------:R-:W-:-:S13]  /*23280*/  ISETP.GE.OR P6, PT, R4, R2, !P0 ;  /* 0x000000020400720c */ /* 0x000fda00047c6670 */
[----:B------:R-:W-:Y:S05]  /*23290*/  @P6 BRA `(.L_x_3067) ;  /* 0x00000000000c6947 */ /* 0x000fea0003800000 */
[----:B------:R-:W2:Y:S02]  /*232a0*/  LDC.64 R2, c[0x0][0xc80] ;  /* 0x00032000ff027b82 */ /* 0x000ea40000000a00 */
[----:B--2---:R-:W-:-:S06]  /*232b0*/  IMAD.WIDE R2, R4, 0x4, R2 ;  /* 0x0000000404027825 */ /* 0x004fcc00078e0202 */
[----:B------:R2:W5:Y:S02]  /*232c0*/  LDG.E R3, desc[UR60][R2.64] ;  /* 0x0000003c02037981 */ /* 0x000564000c1e1900 */
.L_x_3067:
[----:B------:R-:W-:Y:S05]  /*232d0*/  BSYNC B0 ;  /* 0x0000000000007941 */ /* 0x000fea0003800000 */
.L_x_3066:
[----:B------:R-:W-:-:S03]  /*232e0*/  UMOV UR4, 0xffffffff ;  /* 0xffffffff00047882 */ /* 0x000fc60000000000 */
[----:B------:R-:W-:Y:S05]  /*232f0*/  BRA.DIV UR4, `(.L_x_3068) ;  /* 0x0000002e04a07947 */ /* 0x000fea000b800000 */
[----:B--2--5:R-:W2:Y:S02]  /*23300*/  SHFL.UP PT, R2, R3, 0x1, RZ ;  /* 0x0420000003027989 */ /* 0x024ea400000e00ff */
        /* <DEDUP_REMOVED lines=8> */
[----:B------:R-:W2:Y:S02]  /*23390*/  SHFL.UP PT, R4, R2, 0x8, RZ ;  /* 0x0500000002047989 */ /* 0x000ea400000e00ff */
[----:B--2---:R-:W-:-:S05]  /*233a0*/  SEL R4, R4, RZ, P4 ;  /* 0x000000ff04047207 */ /* 0x004fca0002000000 */
[----:B------:R-:W-:-:S05]  /*233b0*/  IMAD.IADD R2, R2, 0x1, R4 ;  /* 0x0000000102027824 */ /* 0x000fca00078e0204 */
[----:B------:R-:W2:Y:S02]  /*233c0*/  SHFL.UP PT, R4, R2, 0x10, RZ ;  /* 0x0600000002047989 */ /* 0x000ea400000e00ff */
[----:B--2---:R-:W-:-:S05]  /*233d0*/  SEL R4, R4, RZ, P5 ;  /* 0x000000ff04047207 */ /* 0x004fca0002800000 */
[----:B------:R-:W-:-:S05]  /*233e0*/  IMAD.IADD R2, R2, 0x1, R4 ;  /* 0x0000000102027824 */ /* 0x000fca00078e0204 */
[----:B------:R2:W3:Y:S02]  /*233f0*/  SHFL.IDX PT, R16, R2, 0x1f, 0x1f ;  /* 0x03e01f0002107f89 */ /* 0x0004e400000e0000 */
.L_x_3174:
[----:B------:R-:W-:Y:S02]  /*23400*/  ULDC UR4, c[0x0][0xc38] ;  /* 0x00030e0000047ab9 */ /* 0x000fe40000000800 */
[----:B------:R-:W-:-:S05]  /*23410*/  MOV R4, UR4 ;  /* 0x0000000400047c02 */ /* 0x000fca0008000f00 */
[----:B---3--:R-:W-:-:S04]  /*23420*/  IMAD R16, R16, R4, RZ ;  /* 0x0000000410107224 */ /* 0x008fc800078e02ff */
[----:B------:R-:W-:-:S05]  /*23430*/  IMAD.IADD R5, R16, 0x1, R5 ;  /* 0x0000000110057824 */ /* 0x000fca00078e0205 */
[----:B------:R-:W-:-:S13]  /*23440*/  ISETP.GT.AND P6, PT, R5, R0, PT ;  /* 0x000000000500720c */ /* 0x000fda0003fc4270 */
[----:B------:R-:W-:Y:S05]  /*23450*/  @!P6 BRA `(.L_x_3069) ;  /* 0xfffffffc0064e947 */ /* 0x000fea000383ffff */
.L_x_3064:
[----:B------:R-:W-:Y:S01]  /*23460*/  IMAD.IADD R16, R5, 0x1, -R16 ;  /* 0x0000000105107824 */ /* 0x000fe200078e0a10 */
[----:B------:R-:W-:-:S03]  /*23470*/  UMOV UR4, 0xffffffff ;  /* 0xffffffff00047882 */ /* 0x000fc60000000000 */
[----:B------:R-:W-:-:S05]  /*23480*/  IMAD R5, R2, R4, R16 ;  /* 0x0000000402057224 */ /* 0x000fca00078e0210 */
[----:B------:R-:W-:Y:S01]  /*23490*/  ISETP.GT.AND P6, PT, R5, R0, PT ;  /* 0x000000000500720c */ /* 0x000fe20003fc4270 */
[----:B------:R-:W-:-:S12]  /*234a0*/  BRA.DIV UR4, `(.L_x_3070) ;  /* 0x00000032040c7947 */ /* 0x000fd8000b800000 */
[----:B------:R-:W-:-:S04]  /*234b0*/  VOTE.ANY R5, PT, !P6 ;  /* 0x0000000000057806 */ /* 0x000fc800070e0100 */
[----:B------:R-:W3:Y:S02]  /*234c0*/  POPC R6, R5 ;  /* 0x0000000500067309 */ /* 0x000ee40000000000 */
[----:B---3--:R3:W4:Y:S02]  /*234d0*/  SHFL.IDX PT, R17, R3, R6, 0x1f ;  /* 0x00001f0603117589 */ /* 0x00872400000e0000 */
.L_x_3178:
[----:B------:R-:W-:Y:S01]  /*234e0*/  ISETP.NE.AND P0, PT, R5, RZ, PT ;  /* 0x000000ff0500720c */ /* 0x000fe20003f05270 */
[----:B------:R-:W-:-:S12]  /*234f0*/  IMAD.MOV.U32 R5, RZ, RZ, RZ ;  /* 0x000000ffff057224 */ /* 0x000fd800078e00ff */
[----:B------:R-:W-:Y:S05]  /*23500*/  @!P0 BRA `(.L_x_3071) ;  /* 0x0000000000148947 */ /* 0x000fea0003800000 */
[----:B------:R-:W-:Y:S01]  /*23510*/  UMOV UR4, 0xffffffff ;  /* 0xffffffff00047882 */ /* 0x000fe20000000000 */
[----:B------:R-:W-:Y:S02]  /*23520*/  IADD3 R12, R6, -0x1, RZ ;  /* 0xffffffff060c7810 */ /* 0x000fe40007ffe0ff */
[----:B------:R-:W-:Y:S05]  /*23530*/  BRA.DIV UR4, `(.L_x_3072) ;  /* 0x0000003204307947 */ /* 0x000fea000b800000 */
[----:B--2---:R2:W0:Y:S02]  /*23540*/  SHFL.IDX PT, R2, R2, R12, 0x1f ;  /* 0x00001f0c02027589 */ /* 0x00442400000e0000 */
.L_x_3181:
[----:B0-----:R-:W-:-:S07]  /*23550*/  IMAD.MOV.U32 R5, RZ, RZ, R2 ;  /* 0x000000ffff057224 */ /* 0x001fce00078e0002 */
.L_x_3071:
[----:B--23--:R-:W2:Y:S01]  /*23560*/  LDC.64 R2, c[0x0][0xc90] ;  /* 0x00032400ff027b82 */ /* 0x00cea20000000a00 */
[----:B------:R-:W-:-:S04]  /*23570*/  IMAD.IADD R19, R6, 0x1, R19 ;  /* 0x0000000106137824 */ /* 0x000fc800078e0213 */
[----:B--2---:R-:W-:-:S05]  /*23580*/  IMAD.WIDE R2, R19, 0x4, R2 ;  /* 0x0000000413027825 */ /* 0x004fca00078e0202 */
[----:B------:R-:W4:Y:S01]  /*23590*/  LDG.E R7, desc[UR60][R2.64] ;  /* 0x0000003c02077981 */ /* 0x000f22000c1e1900 */
[----:B------:R-:W-:-:S04]  /*235a0*/  IMAD R16, R5, R4, R16 ;  /* 0x0000000405107224 */ /* 0x000fc800078e0210 */
[----:B------:R-:W-:Y:S02]  /*235b0*/  IMAD.IADD R0, R0, 0x1, -R16 ;  /* 0x0000000100007824 */ /* 0x000fe400078e0a10 */
[----:B----4-:R-:W-:-:S05]  /*235c0*/  IMAD R6, R17, R7, RZ ;  /* 0x0000000711067224 */ /* 0x010fca00078e02ff */
[----:B-----5:R-:W-:-:S04]  /*235d0*/  IABS R8, R6 ;  /* 0x0000000600087213 */ /* 0x020fc80000000000 */
[----:B------:R-:W2:Y:S08]  /*235e0*/  I2F.RP R2, R8 ;  /* 0x0000000800027306 */ /* 0x000eb00000209400 */
[----:B--2---:R-:W2:Y:S02]  /*235f0*/  MUFU.RCP R2, R2 ;  /* 0x0000000200027308 */ /* 0x004ea40000001000 */
[----:B--2---:R-:W-:-:S06]  /*23600*/  VIADD R2, R2, 0xffffffe ;  /* 0x0ffffffe02027836 */ /* 0x004fcc0000000000 */
[----:B------:R-:W2:Y:S02]  /*23610*/  F2I.FTZ.U32.TRUNC.NTZ R3, R2 ;  /* 0x0000000200037305 */ /* 0x000ea4000021f000 */
[----:B--2---:R-:W-:-:S05]  /*23620*/  IADD3 R2, RZ, -R3, RZ ;  /* 0x80000003ff027210 */ /* 0x004fca0007ffe0ff */
        /* <DEDUP_REMOVED lines=22> */
[----:B------:R-:W-:-:S04]  /*23790*/  VIADDMNMX R4, R3, R4, R7, PT ;  /* 0x0000000403047246 */ /* 0x000fc80003800107 */
[----:B------:R-:W-:-:S04]  /*237a0*/  IABS R7, R4 ;  /* 0x0000000400077213 */ /* 0x000fc80000000000 */
[----:B------:R-:W2:Y:S08]  /*237b0*/  I2F.RP R3, R7 ;  /* 0x0000000700037306 */ /* 0x000eb00000209400 */
[----:B--2---:R-:W2:Y:S02]  /*237c0*/  MUFU.RCP R3, R3 ;  /* 0x0000000300037308 */ /* 0x004ea40000001000 */
[----:B--2---:R-:W-:-:S06]  /*237d0*/  VIADD R3, R3, 0xffffffe ;  /* 0x0ffffffe03037836 */ /* 0x004fcc0000000000 */
[----:B------:R-:W2:Y:S02]  /*237e0*/  F2I.FTZ.U32.TRUNC.NTZ R3, R3 ;  /* 0x0000000300037305 */ /* 0x000ea4000021f000 */
[----:B--2---:R-:W-:-:S04]  /*237f0*/  IMAD.MOV R2, RZ, RZ, -R3 ;  /* 0x000000ffff027224 */ /* 0x004fc800078e0a03 */
[----:B------:R-:W-:Y:S01]  /*23800*/  IMAD R6, R2, R7, RZ ;  /* 0x0000000702067224 */ /* 0x000fe200078e02ff */
[----:B------:R-:W-:-:S05]  /*23810*/  MOV R2, RZ ;  /* 0x000000ff00027202 */ /* 0x000fca0000000f00 */
        /* <DEDUP_REMOVED lines=14> */
[----:B------:R-:W-:-:S06]  /*23900*/  @P0 IADD3 R2, R2, 0x1, RZ ;  /* 0x0000000102020810 */ /* 0x000fcc0007ffe0ff */
[----:B------:R-:W-:Y:S01]  /*23910*/  @!P2 IMAD.MOV R2, RZ, RZ, -R2 ;  /* 0x000000ffff02a224 */ /* 0x000fe200078e0a02 */
[----:B------:R-:W-:Y:S01]  /*23920*/  @!P1 LOP3.LUT R2, RZ, R4, RZ, 0x33, !PT ;  /* 0x00000004ff029212 */ /* 0x000fe200078e33ff */
[----:B------:R-:W-:-:S04]  /*23930*/  IMAD.MOV R4, RZ, RZ, -R4 ;  /* 0x000000ffff047224 */ /* 0x000fc800078e0a04 */
[----:B------:R-:W-:Y:S01]  /*23940*/  IMAD R18, R2, R4, R0 ;  /* 0x0000000402127224 */ /* 0x000fe200078e0200 */
[----:B------:R-:W-:-:S04]  /*23950*/  LOP3.LUT R2, RZ, R2, RZ, 0x33, !PT ;  /* 0x00000002ff027212 */ /* 0x000fc800078e33ff */
[----:B------:R-:W-:Y:S01]  /*23960*/  IADD3 R17, R17, R2, RZ ;  /* 0x0000000211117210 */ /* 0x000fe20007ffe0ff */
[----:B------:R-:W-:Y:S06]  /*23970*/  BRA `(.L_x_3073) ;  /* 0x00000000001c7947 */ /* 0x000fec0003800000 */
.L_x_3065:
[----:B------:R-:W-:Y:S01]  /*23980*/  UMOV UR4, URZ ;  /* 0x0000003f00047c82 */ /* 0x000fe20008000000 */
[----:B------:R-:W-:Y:S01]  /*23990*/  UMOV UR5, URZ ;  /* 0x0000003f00057c82 */ /* 0x000fe20008000000 */
[----:B------:R-:W-:Y:S01]  /*239a0*/  ULDC UR6, c[0x0][0xc3c] ;  /* 0x00030f0000067ab9 */ /* 0x000fe20000000800 */
[----:B------:R-:W-:Y:S01]  /*239b0*/  IMAD.MOV.U32 R16, RZ, RZ, R0 ;  /* 0x000000ffff107224 */ /* 0x000fe200078e0000 */
[----:B------:R-:W-:Y:S01]  /*239c0*/  MOV R19, UR6 ;  /* 0x0000000600137c02 */ /* 0x000fe20008000f00 */
[----:B------:R-:W-:Y:S02]  /*239d0*/  IMAD.U32 R17, RZ, RZ, UR4 ;  /* 0x00000004ff117e24 */ /* 0x000fe4000f8e00ff */
[----:B------:R-:W-:-:S07]  /*239e0*/  IMAD.U32 R18, RZ, RZ, UR5 ;  /* 0x00000005ff127e24 */ /* 0x000fce000f8e00ff */
.L_x_3073:
        /* <DEDUP_REMOVED lines=12> */
.L_x_3062:
[----:B------:R-:W-:Y:S02]  /*23ab0*/  ULDC UR4, c[0x0][0xc3c] ;  /* 0x00030f0000047ab9 */ /* 0x000fe40000000800 */
[----:B--2---:R-:W-:-:S13]  /*23ac0*/  ISETP.GE.AND P0, PT, R19, UR4, PT ;  /* 0x0000000413007c0c */ /* 0x004fda000bf06270 */
[----:B------:R-:W-:Y:S05]  /*23ad0*/  @!P0 BRA `(.L_x_3074) ;  /* 0xffffff9400208947 */ /* 0x000fea000383ffff */
[----:B------:R-:W-:Y:S05]  /*23ae0*/  BSYNC B8 ;  /* 0x0000000000087941 */ /* 0x000fea0003800000 */
.L_x_2934:
[----:B----4-:R-:W2:Y:S01]  /*23af0*/  LDL.LU R0, [R1+0x50] ;  /* 0x0000500001007983 */ /* 0x010ea20000300800 */
[----:B------:R-:W-:Y:S01]  /*23b00*/  BSSY B0, `(.L_x_3075) ;  /* 0x000000b000007945 */ /* 0x000fe20003800000 */
[----:B------:R-:W4:Y:S01]  /*23b10*/  S2R R5, SR_CgaCtaId ;  /* 0x0000000000057919 */ /* 0x000f220000008800 */
[----:B--2---:R-:W-:-:S05]  /*23b20*/  VIADD R0, R0, 0x1 ;  /* 0x0000000100007836 */ /* 0x004fca0000000000 */
[----:B0-----:R-:W-:-:S04]  /*23b30*/  LEA.HI R2, R0, R0, RZ, 0x1 ;  /* 0x0000000000027211 */ /* 0x001fc800078f08ff */
[----:B------:R-:W-:-:S05]  /*23b40*/  LOP3.LUT R3, R2, 0xfffffffe, RZ, 0xc0, !PT ;  /* 0xfffffffe02037812 */ /* 0x000fca00078ec0ff */
[----:B------:R-:W-:Y:S01]  /*23b50*/  IMAD.IADD R3, R0, 0x1, -R3 ;  /* 0x0000000100037824 */ /* 0x000fe200078e0a03 */
[----:B------:R-:W-:-:S04]  /*23b60*/  MOV R0, 0x400 ;  /* 0x0000040000007802 */ /* 0x000fc80000000f00 */
[----:B----4-:R-:W-:Y:S02]  /*23b70*/  LEA R0, R5, R0, 0x18 ;  /* 0x0000000005007211 */ /* 0x010fe400078ec0ff */
[----:B------:R-:W-:-:S04]  /*23b80*/  SHF.L.U32 R3, R3, 0x1f, RZ ;  /* 0x0000001f03037819 */ /* 0x000fc800000006ff */
[----:B------:R-:W0:Y:S02]  /*23b90*/  SYNCS.PHASECHK.TRANS64.TRYWAIT P0, [R0+URZ+0x34820], R3 ;  /* 0x03482003000075a7 */ /* 0x000e24000800017f */
[----:B0-----:R-:W-:Y:S05]  /*23ba0*/  @!P0 BRA `(.L_x_3076) ;  /* 0x0000002800bc8947 */ /* 0x001fea0003800000 */
.L_x_3182:
[----:B------:R-:W-:Y:S05]  /*23bb0*/  BSYNC B0 ;  /* 0x0000000000007941 */ /* 0x000fea0003800000 */
.L_x_3075:
[----:B------:R-:W-:-:S03]  /*23bc0*/  UMOV UR4, 0xffffffff ;  /* 0xffffffff00047882 */ /* 0x000fc60000000000 */
[----:B------:R-:W-:Y:S05]  /*23bd0*/  BRA.DIV UR4, `(.L_x_3077) ;  /* 0x0000002a04c47947 */ /* 0x000fea000b800000 */
[----:B------:R-:W2:Y:S02]  /*23be0*/  S2R R2, SR_TID.X ;  /* 0x0000000000027919 */ /* 0x000ea40000002100 */
[----:B--2---:R-:W-:-:S04]  /*23bf0*/  SHF.R.U32.HI R2, RZ, 0x5, R2 ;  /* 0x00000005ff027819 */ /* 0x004fc80000011602 */
[----:B------:R-:W-:-:S05]  /*23c00*/  LOP3.LUT R2, R2, 0x3, RZ, 0xc0, !PT ;  /* 0x0000000302027812 */ /* 0x000fca00078ec0ff */
[----:B------:R2:W4:Y:S02]  /*23c10*/  SHFL.IDX PT, R14, R2, RZ, 0x1f ;  /* 0x00001fff020e7589 */ /* 0x00052400000e0000 */
.L_x_3185:
[----:B----4-:R-:W-:-:S13]  /*23c20*/  ISETP.NE.AND P0, PT, R14, RZ, PT ;  /* 0x000000ff0e00720c */ /* 0x010fda0003f05270 */
[----:B------:R-:W-:Y:S05]  /*23c30*/  @P0 BRA `(.L_x_2700) ;  /* 0x00000000009c0947 */ /* 0x000fea0003800000 */
[----:B------:R-:W-:-:S03]  /*23c40*/  UMOV UR4, 0xffffffff ;  /* 0xffffffff00047882 */ /* 0x000fc60000000000 */
[----:B------:R-:W-:Y:S05]  /*23c50*/  BRA.DIV UR4, `(.L_x_3078) ;  /* 0x0000002a04d87947 */ /* 0x000fea000b800000 */
[----:B------:R-:W-:-:S13]  /*23c60*/  ELECT P6, URZ, PT ;  /* 0x00000000003f782f */ /* 0x000fda00038c0000 */
.L_x_3188:
        /* <DEDUP_REMOVED lines=8> */
.L_x_3079:
[----:B0-----:R-:W3:Y:S04]  /*23cf0*/  LDL R3, [R1+0x8] ;  /* 0x0000080001037983 */ /* 0x001ee80000100800 */
[----:B------:R-:W2:Y:S01]  /*23d00*/  LDL.LU R7, [R1+0x18] ;  /* 0x0000180001077983 */ /* 0x000ea20000300800 */
[----:B------:R-:W-:-:S05]  /*23d10*/  IADD3 R2, R0, 0x34840, RZ ;  /* 0x0003484000027810 */ /* 0x000fca0007ffe0ff */
        /* <DEDUP_REMOVED lines=11> */
.L_x_3189:
[----:B------:R-:W2:Y:S02]  /*23dd0*/  SYNCS.PHASECHK.TRANS64.TRYWAIT P0, [R7+URZ], R2 ;  /* 0x00000002070075a7 */ /* 0x000ea4000800017f */
[----:B--2---:R-:W-:Y:S05]  /*23de0*/  @!P0 BRA `(.L_x_3081) ;  /* 0x0000002800a88947 */ /* 0x004fea0003800000 */
.L_x_3190:
[----:B------:R-:W-:Y:S05]  /*23df0*/  @!P2 BRA `(.L_x_3082) ;  /* 0x000000000004a947 */ /* 0x000fea0003800000 */
[----:B------:R-:W-:Y:S01]  /*23e00*/  BPT.TRAP 0x1 ;  /* 0x000000040000795c */ /* 0x000fe20000300000 */
.L_x_3082:
[----:B------:R-:W3:Y:S01]  /*23e10*/  LDL.LU R4, [R1+0x8] ;  /* 0x0000080001047983 */ /* 0x000ee20000300800 */
[----:B------:R-:W-:-:S05]  /*23e20*/  IADD3 R0, R0, 0x34860, RZ ;  /* 0x0003486000007810 */ /* 0x000fca0007ffe0ff */
[----:B---3--:R-:W-:-:S04]  /*23e30*/  IMAD R4, R4, 0x8, R0 ;  /* 0x0000000804047824 */ /* 0x008fc800078e0200 */
[----:B------:R-:W3:Y:S02]  /*23e40*/  SYNCS.PHASECHK.TRANS64.TRYWAIT P0, [R4+URZ], R5 ;  /* 0x00000005040075a7 */ /* 0x000ee4000800017f */
[----:B---3--:R-:W-:Y:S05]  /*23e50*/  @!P0 BRA `(.L_x_3083) ;  /* 0x0000002800a08947 */ /* 0x008fea0003800000 */
.L_x_3191:
[----:B------:R-:W-:-:S07]  /*23e60*/  IMAD R3, R3, 0x8, R0 ;  /* 0x0000000803037824 */ /* 0x000fce00078e0200 */
.L_x_3084:
[----:B----4-:R4:W0:Y:S02]  /*23e70*/  SYNCS.PHASECHK.TRANS64.TRYWAIT P0, [R3+URZ], R2 ;  /* 0x00000002030075a7 */ /* 0x010824000800017f */
[----:B0-----:R-:W-:Y:S05]  /*23e80*/  @!P0 NANOSLEEP.SYNCS 0x989680 ;  /* 0x009896800000895d */ /* 0x001fea0003900000 */
[----:B------:R-:W0:Y:S02]  /*23e90*/  @!P0 SYNCS.PHASECHK.TRANS64 P0, [R3+URZ], R2 ;  /* 0x00000002030085a7 */ /* 0x000e24000800007f */
[----:B0-----:R-:W-:Y:S05]  /*23ea0*/  @!P0 BRA `(.L_x_3084) ;  /* 0xfffffffc00f08947 */ /* 0x001fea000383ffff */
.L_x_2700:
[----:B------:R-:W-:Y:S05]  /*23eb0*/  BSYNC B9 ;  /* 0x0000000000097941 */ /* 0x000fea0003800000 */
.L_x_2697:
[----:B------:R-:W-:Y:S05]  /*23ec0*/  EXIT ;  /* 0x000000000000794d */ /* 0x000fea0003800000 */
.L_x_2718:
[----:B-1----:R1:W2:Y:S02]  /*23ed0*/  SYNCS.PHASECHK.TRANS64.TRYWAIT P5, [R3+URZ+0x34890], R0 ;  /* 0x03489000030075a7 */ /* 0x0022a400080a017f */
[----:B--2---:R-:W-:Y:S05]  /*23ee0*/  @!P5 NANOSLEEP.SYNCS 0x989680 ;  /* 0x009896800000d95d */ /* 0x004fea0003900000 */
[----:B------:R-:W2:Y:S02]  /*23ef0*/  @!P5 SYNCS.PHASECHK.TRANS64 P5, [R3+URZ+0x34890], R0 ;  /* 0x034890000300d5a7 */ /* 0x000ea400080a007f */
[----:B--2---:R-:W-:Y:S05]  /*23f00*/  @!P5 BRA `(.L_x_2718) ;  /* 0xfffffffc00f0d947 */ /* 0x004fea000383ffff */
[----:B------:R-:W-:Y:S05]  /*23f10*/  BRA `(.L_x_3085) ;  /* 0xfffffdf800247947 */ /* 0x000fea000383ffff */
.L_x_2772:
[----:B-1----:R1:W3:Y:S02]  /*23f20*/  SYNCS.PHASECHK.TRANS64.TRYWAIT P5, [R3+URZ+0x34890], R0 ;  /* 0x03489000030075a7 */ /* 0x0022e400080a017f */
[----:B---3--:R-:W-:Y:S05]  /*23f30*/  @!P5 NANOSLEEP.SYNCS 0x989680 ;  /* 0x009896800000d95d */ /* 0x008fea0003900000 */
[----:B------:R-:W3:Y:S02]  /*23f40*/  @!P5 SYNCS.PHASECHK.TRANS64 P5, [R3+URZ+0x34890], R0 ;  /* 0x034890000300d5a7 */ /* 0x000ee400080a007f */
[----:B---3--:R-:W-:Y:S05]  /*23f50*/  @!P5 BRA `(.L_x_2772) ;  /* 0xfffffffc00f0d947 */ /* 0x008fea000383ffff */
[----:B------:R-:W-:Y:S05]  /*23f60*/  BRA `(.L_x_3086) ;  /* 0xfffffe2800a47947 */ /* 0x000fea000383ffff */
.L_x_2797:
[----:B-1----:R1:W2:Y:S02]  /*23f70*/  SYNCS.PHASECHK.TRANS64.TRYWAIT P4, [R3+URZ+0x34890], R0 ;  /* 0x03489000030075a7 */ /* 0x0022a4000808017f */
[----:B--2---:R-:W-:Y:S05]  /*23f80*/  @!P4 NANOSLEEP.SYNCS 0x989680 ;  /* 0x009896800000c95d */ /* 0x004fea0003900000 */
[----:B------:R-:W2:Y:S02]  /*23f90*/  @!P4 SYNCS.PHASECHK.TRANS64 P4, [R3+URZ+0x34890], R0 ;  /* 0x034890000300c5a7 */ /* 0x000ea4000808007f */
[----:B--2---:R-:W-:Y:S05]  /*23fa0*/  @!P4 BRA `(.L_x_2797) ;  /* 0xfffffffc00f0c947 */ /* 0x004fea000383ffff */
[----:B------:R-:W-:Y:S05]  /*23fb0*/  BRA `(.L_x_3087) ;  /* 0xfffffe5800c07947 */ /* 0x000fea000383ffff */
.L_x_2803:
[----:B0-----:R0:W2:Y:S02]  /*23fc0*/  SYNCS.PHASECHK.TRANS64.TRYWAIT P4, [R3+URZ+0x348b0], R0 ;  /* 0x0348b000030075a7 */ /* 0x0010a4000808017f */
[----:B--2---:R-:W-:Y:S05]  /*23fd0*/  @!P4 NANOSLEEP.SYNCS 0x989680 ;  /* 0x009896800000c95d */ /* 0x004fea0003900000 */
[----:B------:R-:W2:Y:S02]  /*23fe0*/  @!P4 SYNCS.PHASECHK.TRANS64 P4, [R3+URZ+0x348b0], R0 ;  /* 0x0348b0000300c5a7 */ /* 0x000ea4000808007f */
[----:B--2---:R-:W-:Y:S05]  /*23ff0*/  @!P4 BRA `(.L_x_2803) ;  /* 0xfffffffc00f0c947 */ /* 0x004fea000383ffff */
[----:B------:R-:W-:Y:S05]  /*24000*/  BRA `(.L_x_3088) ;  /* 0xfffffe5c00c07947 */ /* 0x000fea000383ffff */
.L_x_2821:
[----:B------:R-:W-:Y:S01]  /*24010*/  BSSY B1, `(.L_x_3089) ;  /* 0x0000008000017945 */ /* 0x000fe20003800000 */
[----:B------:R-:W-:Y:S01]  /*24020*/  IMAD.MOV.U32 R13, RZ, RZ, R7 ;  /* 0x000000ffff0d7224 */ /* 0x000fe200078e0007 */
[----:B------:R-:W-:Y:S01]  /*24030*/  MOV R12, RZ ;  /* 0x000000ff000c7202 */ /* 0x000fe20000000f00 */
[----:B------:R-:W-:Y:S02]  /*24040*/  IMAD.MOV.U32 R11, RZ, RZ, 0x1c1f ;  /* 0x00001c1fff0b7424 */ /* 0x000fe400078e00ff */
[----:B------:R-:W-:-:S07]  /*24050*/  IMAD.MOV.U32 R15, RZ, RZ, -0x1 ;  /* 0xffffffffff0f7424 */ /* 0x000fce00078e00ff */
[----:B------:R-:W-:Y:S05]  /*24060*/  WARPSYNC.COLLECTIVE R15, `(.L_x_3090) ;  /* 0x000000000f087348 */ /* 0x000fea0003c00000 */
[----:B------:R0:W1:Y:S02]  /*24070*/  SHFL.IDX P6, R14, R13, R12, R11 ;  /* 0x0000000c0d0e7389 */ /* 0x00006400000c000b */
[----:B01----:R-:W-:Y:S01]  /*24080*/  ENDCOLLECTIVE ;  /* 0x000000000000791b */ /* 0x003fe20003800000 */
.L_x_3090:
[----:B------:R-:W-:Y:S05]  /*24090*/  BSYNC B1 ;  /* 0x0000000000017941 */ /* 0x000fea0003800000 */
.L_x_3089:
        /* <DEDUP_REMOVED lines=8> */
.L_x_3091:
[----:B------:R-:W-:Y:S01]  /*24120*/  IMAD.MOV.U32 R13, RZ, RZ, R8 ;  /* 0x000000ffff0d7224 */ /* 0x000fe200078e0008 */
[----:B------:R-:W-:-:S07]  /*24130*/  MOV R0, R14 ;  /* 0x0000000e00007202 */ /* 0x000fce0000000f00 */
[----:B------:R-:W-:Y:S05]  /*24140*/  WARPSYNC.COLLECTIVE R15, `(.L_x_3092) ;  /* 0x000000000f087348 */ /* 0x000fea0003c00000 */
[----:B------:R0:W1:Y:S02]  /*24150*/  SHFL.IDX P6, R14, R13, R12, R11 ;  /* 0x0000000c0d0e7389 */ /* 0x00006400000c000b */
[----:B01----:R-:W-:Y:S01]  /*24160*/  ENDCOLLECTIVE ;  /* 0x000000000000791b */ /* 0x003fe20003800000 */
.L_x_3092:
[----:B------:R-:W-:Y:S02]  /*24170*/  IMAD.MOV.U32 R13, RZ, RZ, R4 ;  /* 0x000000ffff0d7224 */ /* 0x000fe400078e0004 */
[----:B------:R-:W-:-:S07]  /*24180*/  IMAD.MOV.U32 R5, RZ, RZ, R14 ;  /* 0x000000ffff057224 */ /* 0x000fce00078e000e */
[----:B------:R-:W-:Y:S05]  /*24190*/  WARPSYNC.COLLECTIVE R15, `(.L_x_3093) ;  /* 0x000000000f087348 */ /* 0x000fea0003c00000 */
[----:B------:R0:W1:Y:S02]  /*241a0*/  SHFL.IDX P6, R14, R13, R12, R11 ;  /* 0x0000000c0d0e7389 */ /* 0x00006400000c000b */
[----:B01----:R-:W-:Y:S01]  /*241b0*/  ENDCOLLECTIVE ;  /* 0x000000000000791b */ /* 0x003fe20003800000 */
.L_x_3093:
[----:B------:R-:W-:Y:S05]  /*241c0*/  BRA `(.L_x_3094) ;  /* 0xfffffe6c002c7947 */ /* 0x000fea000383ffff */
.L_x_2824:
[----:B------:R-:W-:Y:S01]  /*241d0*/  BSSY B1, `(.L_x_3095) ;  /* 0x0000008000017945 */ /* 0x000fe20003800000 */
[----:B------:R-:W-:Y:S01]  /*241e0*/  MOV R13, R7 ;  /* 0x00000007000d7202 */ /* 0x000fe20000000f00 */
[----:B------:R-:W-:Y:S02]  /*241f0*/  IMAD.MOV.U32 R12, RZ, RZ, 0x1 ;  /* 0x00000001ff0c7424 */ /* 0x000fe400078e00ff */
[----:B------:R-:W-:Y:S02]  /*24200*/  IMAD.MOV.U32 R11, RZ, RZ, 0x1c1f ;  /* 0x00001c1fff0b7424 */ /* 0x000fe400078e00ff */
[----:B------:R-:W-:-:S07]  /*24210*/  IMAD.MOV.U32 R15, RZ, RZ, -0x1 ;  /* 0xffffffffff0f7424 */ /* 0x000fce00078e00ff */
[----:B0---4-:R-:W-:Y:S05]  /*24220*/  WARPSYNC.COLLECTIVE R15, `(.L_x_3096) ;  /* 0x000000000f087348 */ /* 0x011fea0003c00000 */
[----:B----4-:R1:W2:Y:S02]  /*24230*/  SHFL.IDX P6, R14, R13, R12, R11 ;  /* 0x0000000c0d0e7389 */ /* 0x0102a400000c000b */
[----:B012---:R-:W-:Y:S01]  /*24240*/  ENDCOLLECTIVE ;  /* 0x000000000000791b */ /* 0x007fe20003800000 */
.L_x_3096:
[----:B------:R-:W-:Y:S05]  /*24250*/  BSYNC B1 ;  /* 0x0000000000017941 */ /* 0x000fea0003800000 */
.L_x_3095:
[----:B------:R-:W-:Y:S01]  /*24260*/  IMAD.MOV.U32 R13, RZ, RZ, R6 ;  /* 0x000000ffff0d7224 */ /* 0x000fe200078e0006 */
[----:B------:R-:W-:Y:S01]  /*24270*/  MOV R15, 0xffffffff ;  /* 0xffffffff000f7802 */ /* 0x000fe20000000f00 */
[----:B------:R-:W-:Y:S01]  /*24280*/  IMAD.MOV.U32 R12, RZ, RZ, 0x1 ;  /* 0x00000001ff0c7424 */ /* 0x000fe200078e00ff */
[----:B------:R-:W-:Y:S01]  /*24290*/  MOV R3, R14 ;  /* 0x0000000e00037202 */ /* 0x000fe20000000f00 */
[----:B------:R-:W-:-:S07]  /*242a0*/  IMAD.MOV.U32 R11, RZ, RZ, 0x1c1f ;  /* 0x00001c1fff0b7424 */ /* 0x000fce00078e00ff */
[----:B------:R-:W-:Y:S05]  /*242b0*/  WARPSYNC.COLLECTIVE R15, `(.L_x_3097) ;  /* 0x000000000f087348 */ /* 0x000fea0003c00000 */
[----:B------:R0:W1:Y:S02]  /*242c0*/  SHFL.IDX P6, R14, R13, R12, R11 ;  /* 0x0000000c0d0e7389 */ /* 0x00006400000c000b */
[----:B01----:R-:W-:Y:S01]  /*242d0*/  ENDCOLLECTIVE ;  /* 0x000000000000791b */ /* 0x003fe20003800000 */
.L_x_3097:
[----:B------:R-:W-:Y:S02]  /*242e0*/  IMAD.MOV.U32 R13, RZ, RZ, R8 ;  /* 0x000000ffff0d7224 */ /* 0x000fe400078e0008 */
[----:B------:R-:W-:-:S07]  /*242f0*/  IMAD.MOV.U32 R0, RZ, RZ, R14 ;  /* 0x000000ffff007224 */ /* 0x000fce00078e000e */
[----:B------:R-:W-:Y:S05]  /*24300*/  WARPSYNC.COLLECTIVE R15, `(.L_x_3098) ;  /* 0x000000000f087348 */ /* 0x000fea0003c00000 */
[----:B------:R0:W1:Y:S02]  /*24310*/  SHFL.IDX P6, R14, R13, R12, R11 ;  /* 0x0000000c0d0e7389 */ /* 0x00006400000c000b */
[----:B01----:R-:W-:Y:S01]  /*24320*/  ENDCOLLECTIVE ;  /* 0x000000000000791b */ /* 0x003fe20003800000 */
.L_x_3098:
[----:B------:R-:W-:Y:S01]  /*24330*/  MOV R13, R4 ;  /* 0x00000004000d7202 */ /* 0x000fe20000000f00 */
[----:B------:R-:W-:-:S07]  /*24340*/  IMAD.MOV.U32 R5, RZ, RZ, R14 ;  /* 0x000000ffff057224 */ /* 0x000fce00078e000e */
[----:B------:R-:W-:Y:S05]  /*24350*/  WARPSYNC.COLLECTIVE R15, `(.L_x_3099) ;  /* 0x000000000f087348 */ /* 0x000fea0003c00000 */
[----:B------:R0:W1:Y:S02]  /*24360*/  SHFL.IDX P6, R14, R13, R12, R11 ;  /* 0x0000000c0d0e7389 */ /* 0x00006400000c000b */
[----:B01----:R-:W-:Y:S01]  /*24370*/  ENDCOLLECTIVE ;  /* 0x000000000000791b */ /* 0x003fe20003800000 */
.L_x_3099:
[----:B------:R-:W-:Y:S01]  /*24380*/  IMAD.MOV.U32 R4, RZ, RZ, R14 ;  /* 0x000000ffff047224 */ /* 0x000fe200078e000e */
[----:B------:R-:W-:Y:S06]  /*24390*/  BRA `(.L_x_3100) ;  /* 0xfffffe7000b87947 */ /* 0x000fec000383ffff */
.L_x_2828:
[----:B0-----:R0:W1:Y:S02]  /*243a0*/  SYNCS.PHASECHK.TRANS64.TRYWAIT P0, [R16+URZ+0x34800], R5 ;  /* 0x03480005100075a7 */ /* 0x001064000800017f */
[----:B-1----:R-:W-:Y:S05]  /*243b0*/  @!P0 NANOSLEEP.SYNCS 0x989680 ;  /* 0x009896800000895d */ /* 0x002fea0003900000 */
[----:B------:R-:W1:Y:S02]  /*243c0*/  @!P0 SYNCS.PHASECHK.TRANS64 P0, [R16+URZ+0x34800], R5 ;  /* 0x03480005100085a7 */ /* 0x000e64000800007f */
[----:B-1----:R-:W-:Y:S05]  /*243d0*/  @!P0 BRA `(.L_x_2828) ;  /* 0xfffffffc00f08947 */ /* 0x002fea000383ffff */
[----:B------:R-:W-:Y:S05]  /*243e0*/  BRA `(.L_x_3101) ;  /* 0xfffffe7800c87947 */ /* 0x000fea000383ffff */
.L_x_2852:
        /* <DEDUP_REMOVED lines=8> */
.L_x_3103:
[----:B------:R-:W-:Y:S05]  /*24470*/  BSYNC B1 ;  /* 0x0000000000017941 */ /* 0x000fea0003800000 */
.L_x_3102:
        /* <DEDUP_REMOVED lines=8> */
.L_x_3104:
[----:B------:R-:W-:Y:S01]  /*24500*/  MOV R13, R7 ;  /* 0x00000007000d7202 */ /* 0x000fe20000000f00 */
[----:B------:R-:W-:-:S07]  /*24510*/  IMAD.MOV.U32 R0, RZ, RZ, R14 ;  /* 0x000000ffff007224 */ /* 0x000fce00078e000e */
[----:B------:R-:W-:Y:S05]  /*24520*/  WARPSYNC.COLLECTIVE R15, `(.L_x_3105) ;  /* 0x000000000f087348 */ /* 0x000fea0003c00000 */
[----:B------:R0:W1:Y:S02]  /*24530*/  SHFL.IDX P6, R14, R13, R12, R11 ;  /* 0x0000000c0d0e7389 */ /* 0x00006400000c000b */
[----:B01----:R-:W-:Y:S01]  /*24540*/  ENDCOLLECTIVE ;  /* 0x000000000000791b */ /* 0x003fe20003800000 */
.L_x_3105:
[----:B------:R-:W-:Y:S02]  /*24550*/  IMAD.MOV.U32 R13, RZ, RZ, R9 ;  /* 0x000000ffff0d7224 */ /* 0x000fe400078e0009 */
[----:B------:R-:W-:-:S07]  /*24560*/  IMAD.MOV.U32 R5, RZ, RZ, R14 ;  /* 0x000000ffff057224 */ /* 0x000fce00078e000e */
[----:B------:R-:W-:Y:S05]  /*24570*/  WARPSYNC.COLLECTIVE R15, `(.L_x_3106) ;  /* 0x000000000f087348 */ /* 0x000fea0003c00000 */
[----:B------:R0:W1:Y:S02]  /*24580*/  SHFL.IDX P6, R14, R13, R12, R11 ;  /* 0x0000000c0d0e7389 */ /* 0x00006400000c000b */
[----:B01----:R-:W-:Y:S01]  /*24590*/  ENDCOLLECTIVE ;  /* 0x000000000000791b */ /* 0x003fe20003800000 */
.L_x_3106:
[----:B------:R-:W-:Y:S01]  /*245a0*/  IMAD.MOV.U32 R12, RZ, RZ, R0 ;  /* 0x000000ffff0c7224 */ /* 0x000fe200078e0000 */
[----:B------:R-:W-:Y:S01]  /*245b0*/  MOV R13, R3 ;  /* 0x00000003000d7202 */ /* 0x000fe20000000f00 */
[----:B------:R-:W-:Y:S06]  /*245c0*/  BRA `(.L_x_3107) ;  /* 0xfffffe9c00987947 */ /* 0x000fec000383ffff */
.L_x_2855:
        /* <DEDUP_REMOVED lines=8> */
.L_x_3109:
[----:B------:R-:W-:Y:S05]  /*24650*/  BSYNC B1 ;  /* 0x0000000000017941 */ /* 0x000fea0003800000 */
.L_x_3108:
[----:B------:R-:W-:Y:S01]  /*24660*/  IMAD.MOV.U32 R13, RZ, RZ, R6 ;  /* 0x000000ffff0d7224 */ /* 0x000fe200078e0006 */
[----:B------:R-:W-:Y:S01]  /*24670*/  MOV R11, 0x1c1f ;  /* 0x00001c1f000b7802 */ /* 0x000fe20000000f00 */
[----:B------:R-:W-:Y:S02]  /*24680*/  IMAD.MOV.U32 R12, RZ, RZ, 0x1 ;  /* 0x00000001ff0c7424 */ /* 0x000fe400078e00ff */
[----:B------:R-:W-:Y:S02]  /*24690*/  IMAD.MOV.U32 R15, RZ, RZ, -0x1 ;  /* 0xffffffffff0f7424 */ /* 0x000fe400078e00ff */
[----:B------:R-:W-:-:S07]  /*246a0*/  IMAD.MOV.U32 R3, RZ, RZ, R14 ;  /* 0x000000ffff037224 */ /* 0x000fce00078e000e */
[----:B------:R-:W-:Y:S05]  /*246b0*/  WARPSYNC.COLLECTIVE R15, `(.L_x_3110) ;  /* 0x000000000f087348 */ /* 0x000fea0003c00000 */
[----:B------:R0:W1:Y:S02]  /*246c0*/  SHFL.IDX P6, R14, R13, R12, R11 ;  /* 0x0000000c0d0e7389 */ /* 0x00006400000c000b */
[----:B01----:R-:W-:Y:S01]  /*246d0*/  ENDCOLLECTIVE ;  /* 0x000000000000791b */ /* 0x003fe20003800000 */
.L_x_3110:
[----:B------:R-:W-:Y:S02]  /*246e0*/  IMAD.MOV.U32 R61, RZ, RZ, R3 ;  /* 0x000000ffff3d7224 */ /* 0x000fe400078e0003 */
[----:B------:R-:W-:Y:S02]  /*246f0*/  IMAD.MOV.U32 R13, RZ, RZ, R7 ;  /* 0x000000ffff0d7224 */ /* 0x000fe400078e0007 */
[----:B------:R-:W-:-:S07]  /*24700*/  IMAD.MOV.U32 R0, RZ, RZ, R14 ;  /* 0x000000ffff007224 */ /* 0x000fce00078e000e */
[----:B------:R-:W-:Y:S05]  /*24710*/  WARPSYNC.COLLECTIVE R15, `(.L_x_3111) ;  /* 0x000000000f087348 */ /* 0x000fea0003c00000 */
[----:B------:R0:W1:Y:S02]  /*24720*/  SHFL.IDX P6, R14, R13, R12, R11 ;  /* 0x0000000c0d0e7389 */ /* 0x00006400000c000b */
[----:B01----:R-:W-:Y:S01]  /*24730*/  ENDCOLLECTIVE ;  /* 0x000000000000791b */ /* 0x003fe20003800000 */
.L_x_3111:
[----:B------:R-:W-:Y:S02]  /*24740*/  IMAD.MOV.U32 R60, RZ, RZ, R0 ;  /* 0x000000ffff3c7224 */ /* 0x000fe400078e0000 */
[----:B------:R-:W-:Y:S01]  /*24750*/  IMAD.MOV.U32 R13, RZ, RZ, R9 ;  /* 0x000000ffff0d7224 */ /* 0x000fe200078e0009 */
[----:B------:R-:W-:-:S07]  /*24760*/  MOV R7, R14 ;  /* 0x0000000e00077202 */ /* 0x000fce0000000f00 */
[----:B------:R-:W-:Y:S05]  /*24770*/  WARPSYNC.COLLECTIVE R15, `(.L_x_3112) ;  /* 0x000000000f087348 */ /* 0x000fea0003c00000 */
[----:B------:R0:W1:Y:S02]  /*24780*/  SHFL.IDX P6, R14, R13, R12, R11 ;  /* 0x0000000c0d0e7389 */ /* 0x00006400000c000b */
[----:B01----:R-:W-:Y:S01]  /*24790*/  ENDCOLLECTIVE ;  /* 0x000000000000791b */ /* 0x003fe20003800000 */
.L_x_3112:
[----:B------:R-:W-:Y:S05]  /*247a0*/  BRA `(.L_x_3113) ;  /* 0xfffffea000a87947 */ /* 0x000fea000383ffff */
.L_x_2859:
[----:B0-----:R0:W1:Y:S02]  /*247b0*/  SYNCS.PHASECHK.TRANS64.TRYWAIT P0, [R16+URZ+0x34800], R21 ;  /* 0x03480015100075a7 */ /* 0x001064000800017f */
[----:B-1----:R-:W-:Y:S05]  /*247c0*/  @!P0 NANOSLEEP.SYNCS 0x989680 ;  /* 0x009896800000895d */ /* 0x002fea0003900000 */
[----:B------:R-:W1:Y:S02]  /*247d0*/  @!P0 SYNCS.PHASECHK.TRANS64 P0, [R16+URZ+0x34800], R21 ;  /* 0x03480015100085a7 */ /* 0x000e64000800007f */
[----:B-1----:R-:W-:Y:S05]  /*247e0*/  @!P0 BRA `(.L_x_2859) ;  /* 0xfffffffc00f08947 */ /* 0x002fea000383ffff */
[----:B------:R-:W-:Y:S05]  /*247f0*/  BRA `(.L_x_3114) ;  /* 0xfffffea800107947 */ /* 0x000fea000383ffff */
.L_x_2873:
[----:B-1----:R1:W2:Y:S02]  /*24800*/  SYNCS.PHASECHK.TRANS64.TRYWAIT P2, [R3+URZ+0x34830], R0 ;  /* 0x03483000030075a7 */ /* 0x0022a4000804017f */
[----:B--2---:R-:W-:Y:S05]  /*24810*/  @!P2 NANOSLEEP.SYNCS 0x989680 ;  /* 0x009896800000a95d */ /* 0x004fea0003900000 */
[----:B------:R-:W2:Y:S02]  /*24820*/  @!P2 SYNCS.PHASECHK.TRANS64 P2, [R3+URZ+0x34830], R0 ;  /* 0x034830000300a5a7 */ /* 0x000ea4000804007f */
[----:B--2---:R-:W-:Y:S05]  /*24830*/  @!P2 BRA `(.L_x_2873) ;  /* 0xfffffffc00f0a947 */ /* 0x004fea000383ffff */
[----:B------:R-:W-:Y:S05]  /*24840*/  BRA `(.L_x_2872) ;  /* 0xfffffecc00c47947 */ /* 0x000fea000383ffff */
.L_x_2880:
[----:B-1----:R1:W2:Y:S02]  /*24850*/  SYNCS.PHASECHK.TRANS64.TRYWAIT P3, [R15+URZ+0x34830], R0 ;  /* 0x034830000f0075a7 */ /* 0x0022a4000806017f */
[----:B--2---:R-:W-:Y:S05]  /*24860*/  @!P3 NANOSLEEP.SYNCS 0x989680 ;  /* 0x009896800000b95d */ /* 0x004fea0003900000 */
[----:B------:R-:W2:Y:S02]  /*24870*/  @!P3 SYNCS.PHASECHK.TRANS64 P3, [R15+URZ+0x34830], R0 ;  /* 0x034830000f00b5a7 */ /* 0x000ea4000806007f */
[----:B--2---:R-:W-:Y:S05]  /*24880*/  @!P3 BRA `(.L_x_2880) ;  /* 0xfffffffc00f0b947 */ /* 0x004fea000383ffff */
[----:B------:R-:W-:Y:S05]  /*24890*/  BRA `(.L_x_2879) ;  /* 0xfffffef800187947 */ /* 0x000fea000383ffff */
.L_x_2885:
[----:B-1----:R1:W2:Y:S02]  /*248a0*/  SYNCS.PHASECHK.TRANS64.TRYWAIT P3, [R12+URZ+0x34850], R0 ;  /* 0x034850000c0075a7 */ /* 0x0022a4000806017f */
[----:B--2---:R-:W-:Y:S05]  /*248b0*/  @!P3 NANOSLEEP.SYNCS 0x989680 ;  /* 0x009896800000b95d */ /* 0x004fea0003900000 */
[----:B------:R-:W2:Y:S02]  /*248c0*/  @!P3 SYNCS.PHASECHK.TRANS64 P3, [R12+URZ+0x34850], R0 ;  /* 0x034850000c00b5a7 */ /* 0x000ea4000806007f */
[----:B--2---:R-:W-:Y:S05]  /*248d0*/  @!P3 BRA `(.L_x_2885) ;  /* 0xfffffffc00f0b947 */ /* 0x004fea000383ffff */
[----:B------:R-:W-:Y:S05]  /*248e0*/  BRA `(.L_x_2884) ;  /* 0xffffff0400107947 */ /* 0x000fea000383ffff */
.L_x_2893:
[----:B-1----:R1:W2:Y:S02]  /*248f0*/  SYNCS.PHASECHK.TRANS64.TRYWAIT P2, [R0+URZ+0x34830], R11 ;  /* 0x0348300b000075a7 */ /* 0x0022a4000804017f */
[----:B--2---:R-:W-:Y:S05]  /*24900*/  @!P2 NANOSLEEP.SYNCS 0x989680 ;  /* 0x009896800000a95d */ /* 0x004fea0003900000 */
[----:B------:R-:W2:Y:S02]  /*24910*/  @!P2 SYNCS.PHASECHK.TRANS64 P2, [R0+URZ+0x34830], R11 ;  /* 0x0348300b0000a5a7 */ /* 0x000ea4000804007f */
[----:B--2---:R-:W-:Y:S05]  /*24920*/  @!P2 BRA `(.L_x_2893) ;  /* 0xfffffffc00f0a947 */ /* 0x004fea000383ffff */
[----:B------:R-:W-:Y:S05]  /*24930*/  BRA `(.L_x_2892) ;  /* 0xffffff2400a47947 */ /* 0x000fea000383ffff */
.L_x_2898:
[----:B-1----:R1:W2:Y:S02]  /*24940*/  SYNCS.PHASECHK.TRANS64.TRYWAIT P2, [R15+URZ+0x34850], R0 ;  /* 0x034850000f0075a7 */ /* 0x0022a4000804017f */
[----:B--2---:R-:W-:Y:S05]  /*24950*/  @!P2 NANOSLEEP.SYNCS 0x989680 ;  /* 0x009896800000a95d */ /* 0x004fea0003900000 */
[----:B------:R-:W2:Y:S02]  /*24960*/  @!P2 SYNCS.PHASECHK.TRANS64 P2, [R15+URZ+0x34850], R0 ;  /* 0x034850000f00a5a7 */ /* 0x000ea4000804007f */
[----:B--2---:R-:W-:Y:S05]  /*24970*/  @!P2 BRA `(.L_x_2898) ;  /* 0xfffffffc00f0a947 */ /* 0x004fea000383ffff */
[----:B------:R-:W-:Y:S05]  /*24980*/  BRA `(.L_x_2897) ;  /* 0xffffff30009c7947 */ /* 0x000fea000383ffff */
.L_x_2904:
[----:B-1----:R1:W2:Y:S02]  /*24990*/  SYNCS.PHASECHK.TRANS64.TRYWAIT P0, [R11+URZ+0x34850], R2 ;  /* 0x034850020b0075a7 */ /* 0x0022a4000800017f */
[----:B--2---:R-:W-:Y:S05]  /*249a0*/  @!P0 NANOSLEEP.SYNCS 0x989680 ;  /* 0x009896800000895d */ /* 0x004fea0003900000 */
[----:B------:R-:W2:Y:S02]  /*249b0*/  @!P0 SYNCS.PHASECHK.TRANS64 P0, [R11+URZ+0x34850], R2 ;  /* 0x034850020b0085a7 */ /* 0x000ea4000800007f */
[----:B--2---:R-:W-:Y:S05]  /*249c0*/  @!P0 BRA `(.L_x_2904) ;  /* 0xfffffffc00f08947 */ /* 0x004fea000383ffff */
[----:B------:R-:W-:Y:S05]  /*249d0*/  BRA `(.L_x_2903) ;  /* 0xffffff4c00c07947 */ /* 0x000fea000383ffff */
.L_x_2940:
[----:B------:R-:W1:Y:S01]  /*249e0*/  S2R R6, SR_TID.X ;  /* 0x0000000000067919 */ /* 0x000e620000002100 */
[----:B------:R-:W-:Y:S01]  /*249f0*/  BSSY B1, `(.L_x_3115) ;  /* 0x000000a000017945 */ /* 0x000fe20003800000 */
[----:B------:R-:W-:Y:S02]  /*24a00*/  IMAD.MOV.U32 R12, RZ, RZ, RZ ;  /* 0x000000ffff0c7224 */ /* 0x000fe400078e00ff */
[----:B------:R-:W-:Y:S02]  /*24a10*/  IMAD.MOV.U32 R11, RZ, RZ, 0x1f ;  /* 0x0000001fff0b7424 */ /* 0x000fe400078e00ff */
[----:B------:R-:W-:Y:S01]  /*24a20*/  IMAD.MOV.U32 R15, RZ, RZ, -0x1 ;  /* 0xffffffffff0f7424 */ /* 0x000fe200078e00ff */
[----:B-1----:R-:W-:-:S04]  /*24a30*/  SHF.R.U32.HI R6, RZ, 0x5, R6 ;  /* 0x00000005ff067819 */ /* 0x002fc80000011606 */
[----:B------:R-:W-:-:S04]  /*24a40*/  LOP3.LUT R6, R6, 0x3, RZ, 0xc0, !PT ;  /* 0x0000000306067812 */ /* 0x000fc800078ec0ff */
[----:B0-----:R-:W-:-:S07]  /*24a50*/  MOV R13, R6 ;  /* 0x00000006000d7202 */ /* 0x001fce0000000f00 */
[----:B------:R-:W-:Y:S05]  /*24a60*/  WARPSYNC.COLLECTIVE R15, `(.L_x_3116) ;  /* 0x000000000f087348 */ /* 0x000fea0003c00000 */
[----:B------:R0:W1:Y:S02]  /*24a70*/  SHFL.IDX P6, R14, R13, R12, R11 ;  /* 0x0000000c0d0e7389 */ /* 0x00006400000c000b */
[----:B01----:R-:W-:Y:S01]  /*24a80*/  ENDCOLLECTIVE ;  /* 0x000000000000791b */ /* 0x003fe20003800000 */
.L_x_3116:
[----:B------:R-:W-:Y:S05]  /*24a90*/  BSYNC B1 ;  /* 0x0000000000017941 */ /* 0x000fea0003800000 */
.L_x_3115:
[----:B------:R-:W-:Y:S05]  /*24aa0*/  BRA `(.L_x_3117) ;  /* 0xffffff8c00287947 */ /* 0x000fea000383ffff */
.L_x_2942:
[----:B------:R-:W-:Y:S01]  /*24ab0*/  BSSY B1, `(.L_x_3118) ;  /* 0x0000006000017945 */ /* 0x000fe20003800000 */
[----:B------:R-:W-:-:S07]  /*24ac0*/  MOV R15, 0xffffffff ;  /* 0xffffffff000f7802 */ /* 0x000fce0000000f00 */
[----:B01----:R-:W-:Y:S05]  /*24ad0*/  WARPSYNC.COLLECTIVE R15, `(.L_x_3119) ;  /* 0x000000000f0c7348 */ /* 0x003fea0003c00000 */
[----:B------:R-:W-:Y:S02]  /*24ae0*/  ELECT P6, UR62, PT ;  /* 0x00000000003e782f */ /* 0x000fe400038c0000 */
[----:B------:R-:W-:Y:S01]  /*24af0*/  MOV R14, UR62 ;  /* 0x0000003e000e7c02 */ /* 0x000fe20008000f00 */
[----:B01----:R-:W-:Y:S10]  /*24b00*/  ENDCOLLECTIVE ;  /* 0x000000000000791b */ /* 0x003ff40003800000 */
.L_x_3119:
[----:B------:R-:W-:Y:S05]  /*24b10*/  BSYNC B1 ;  /* 0x0000000000017941 */ /* 0x000fea0003800000 */
.L_x_3118:
[----:B------:R-:W-:Y:S05]  /*24b20*/  BRA `(.L_x_2941) ;  /* 0xffffff8c00207947 */ /* 0x000fea000383ffff */
.L_x_2944:
[----:B-1----:R-:W2:Y:S02]  /*24b30*/  LDL R4, [R1+0x4] ;  /* 0x0000040001047983 */ /* 0x002ea40000100800 */
[----:B--2---:R1:W2:Y:S02]  /*24b40*/  SYNCS.PHASECHK.TRANS64.TRYWAIT P0, [R4+URZ+0x34820], R3 ;  /* 0x03482003040075a7 */ /* 0x0042a4000800017f */
[----:B--2---:R-:W-:Y:S05]  /*24b50*/  @!P0 NANOSLEEP.SYNCS 0x989680 ;  /* 0x009896800000895d */ /* 0x004fea0003900000 */
[----:B------:R-:W2:Y:S02]  /*24b60*/  @!P0 SYNCS.PHASECHK.TRANS64 P0, [R4+URZ+0x34820], R3 ;  /* 0x03482003040085a7 */ /* 0x000ea4000800007f */
[----:B--2---:R-:W-:Y:S05]  /*24b70*/  @!P0 BRA `(.L_x_2944) ;  /* 0xfffffffc00ec8947 */ /* 0x004fea000383ffff */
[----:B------:R-:W-:Y:S05]  /*24b80*/  BRA `(.L_x_3120) ;  /* 0xffffff8c00307947 */ /* 0x000fea000383ffff */
.L_x_2948:
[----:B-1----:R1:W2:Y:S02]  /*24b90*/  SYNCS.PHASECHK.TRANS64.TRYWAIT P0, [R5+URZ+0x348a0], R9 ;  /* 0x0348a009050075a7 */ /* 0x0022a4000800017f */
[----:B--2---:R-:W-:Y:S05]  /*24ba0*/  @!P0 NANOSLEEP.SYNCS 0x989680 ;  /* 0x009896800000895d */ /* 0x004fea0003900000 */
[----:B------:R-:W2:Y:S02]  /*24bb0*/  @!P0 SYNCS.PHASECHK.TRANS64 P0, [R5+URZ+0x348a0], R9 ;  /* 0x0348a009050085a7 */ /* 0x000ea4000800007f */
[----:B--2---:R-:W-:Y:S05]  /*24bc0*/  @!P0 BRA `(.L_x_2948) ;  /* 0xfffffffc00f08947 */ /* 0x004fea000383ffff */
[----:B------:R-:W-:Y:S05]  /*24bd0*/  BRA `(.L_x_3121) ;  /* 0xffffff8c00547947 */ /* 0x000fea000383ffff */
.L_x_2955:
[----:B--2---:R2:W3:Y:S02]  /*24be0*/  SYNCS.PHASECHK.TRANS64.TRYWAIT P0, [R5+URZ+0x348c0], R9 ;  /* 0x0348c009050075a7 */ /* 0x0044e4000800017f */
[----:B---3--:R-:W-:Y:S05]  /*24bf0*/  @!P0 NANOSLEEP.SYNCS 0x989680 ;  /* 0x009896800000895d */ /* 0x008fea0003900000 */
[----:B------:R-:W3:Y:S02]  /*24c00*/  @!P0 SYNCS.PHASECHK.TRANS64 P0, [R5+URZ+0x348c0], R9 ;  /* 0x0348c009050085a7 */ /* 0x000ee4000800007f */
[----:B---3--:R-:W-:Y:S05]  /*24c10*/  @!P0 BRA `(.L_x_2955) ;  /* 0xfffffffc00f08947 */ /* 0x008fea000383ffff */
[----:B------:R-:W-:Y:S05]  /*24c20*/  BRA `(.L_x_3122) ;  /* 0xffffff9000547947 */ /* 0x000fea000383ffff */
.L_x_2963:
[----:B-1----:R1:W2:Y:S02]  /*24c30*/  SYNCS.PHASECHK.TRANS64.TRYWAIT P1, [R7+URZ+0x348a0], R6 ;  /* 0x0348a006070075a7 */ /* 0x0022a4000802017f */
[----:B--2---:R-:W-:Y:S05]  /*24c40*/  @!P1 NANOSLEEP.SYNCS 0x989680 ;  /* 0x009896800000995d */ /* 0x004fea0003900000 */
[----:B------:R-:W2:Y:S02]  /*24c50*/  @!P1 SYNCS.PHASECHK.TRANS64 P1, [R7+URZ+0x348a0], R6 ;  /* 0x0348a006070095a7 */ /* 0x000ea4000802007f */
[----:B--2---:R-:W-:Y:S05]  /*24c60*/  @!P1 BRA `(.L_x_2963) ;  /* 0xfffffffc00f09947 */ /* 0x004fea000383ffff */
[----:B------:R-:W-:Y:S05]  /*24c70*/  BRA `(.L_x_3123) ;  /* 0xffffff9400847947 */ /* 0x000fea000383ffff */
.L_x_2970:
[----:B--2---:R2:W3:Y:S02]  /*24c80*/  SYNCS.PHASECHK.TRANS64.TRYWAIT P1, [R7+URZ+0x348c0], R6 ;  /* 0x0348c006070075a7 */ /* 0x0044e4000802017f */
[----:B---3--:R-:W-:Y:S05]  /*24c90*/  @!P1 NANOSLEEP.SYNCS 0x989680 ;  /* 0x009896800000995d */ /* 0x008fea0003900000 */
[----:B------:R-:W3:Y:S02]  /*24ca0*/  @!P1 SYNCS.PHASECHK.TRANS64 P1, [R7+URZ+0x348c0], R6 ;  /* 0x0348c006070095a7 */ /* 0x000ee4000802007f */
[----:B---3--:R-:W-:Y:S05]  /*24cb0*/  @!P1 BRA `(.L_x_2970) ;  /* 0xfffffffc00f09947 */ /* 0x008fea000383ffff */
[----:B------:R-:W-:Y:S05]  /*24cc0*/  BRA `(.L_x_3124) ;  /* 0xffffff9800807947 */ /* 0x000fea000383ffff */
.L_x_2984:
[----:B------:R-:W1:Y:S01]  /*24cd0*/  S2R R5, SR_TID.X ;  /* 0x0000000000057919 */ /* 0x000e620000002100 */
[----:B------:R-:W-:Y:S01]  /*24ce0*/  BSSY B0, `(.L_x_3125) ;  /* 0x000000a000007945 */ /* 0x000fe20003800000 */
[----:B------:R-:W-:Y:S01]  /*24cf0*/  IMAD.MOV.U32 R12, RZ, RZ, RZ ;  /* 0x000000ffff0c7224 */ /* 0x000fe200078e00ff */
[----:B------:R-:W-:Y:S01]  /*24d00*/  MOV R15, 0xffffffff ;  /* 0xffffffff000f7802 */ /* 0x000fe20000000f00 */
[----:B------:R-:W-:Y:S01]  /*24d10*/  IMAD.MOV.U32 R11, RZ, RZ, 0x1f ;  /* 0x0000001fff0b7424 */ /* 0x000fe200078e00ff */
[----:B-1----:R-:W-:-:S04]  /*24d20*/  SHF.R.U32.HI R5, RZ, 0x5, R5 ;  /* 0x00000005ff057819 */ /* 0x002fc80000011605 */
[----:B------:R-:W-:-:S05]  /*24d30*/  LOP3.LUT R5, R5, 0x3, RZ, 0xc0, !PT ;  /* 0x0000000305057812 */ /* 0x000fca00078ec0ff */
[----:B0-----:R-:W-:-:S07]  /*24d40*/  IMAD.MOV.U32 R13, RZ, RZ, R5 ;  /* 0x000000ffff0d7224 */ /* 0x001fce00078e0005 */
[----:B------:R-:W-:Y:S05]  /*24d50*/  WARPSYNC.COLLECTIVE R15, `(.L_x_3126) ;  /* 0x000000000f087348 */ /* 0x000fea0003c00000 */
[----:B------:R0:W1:Y:S02]  /*24d60*/  SHFL.IDX P6, R14, R13, R12, R11 ;  /* 0x0000000c0d0e7389 */ /* 0x00006400000c000b */
[----:B01----:R-:W-:Y:S01]  /*24d70*/  ENDCOLLECTIVE ;  /* 0x000000000000791b */ /* 0x003fe20003800000 */
.L_x_3126:
[----:B------:R-:W-:Y:S05]  /*24d80*/  BSYNC B0 ;  /* 0x0000000000007941 */ /* 0x000fea0003800000 */
.L_x_3125:
[----:B------:R-:W-:Y:S05]  /*24d90*/  BRA `(.L_x_3127) ;  /* 0xffffffa400287947 */ /* 0x000fea000383ffff */
.L_x_2986:
[----:B------:R-:W-:Y:S01]  /*24da0*/  BSSY B0, `(.L_x_3128) ;  /* 0x0000006000007945 */ /* 0x000fe20003800000 */
[----:B------:R-:W-:-:S07]  /*24db0*/  IMAD.MOV.U32 R15, RZ, RZ, -0x1 ;  /* 0xffffffffff0f7424 */ /* 0x000fce00078e00ff */
[----:B01----:R-:W-:Y:S05]  /*24dc0*/  WARPSYNC.COLLECTIVE R15, `(.L_x_3129) ;  /* 0x000000000f0c7348 */ /* 0x003fea0003c00000 */
[----:B------:R-:W-:Y:S02]  /*24dd0*/  ELECT P6, UR62, PT ;  /* 0x00000000003e782f */ /* 0x000fe400038c0000 */
[----:B------:R-:W-:Y:S01]  /*24de0*/  MOV R14, UR62 ;  /* 0x0000003e000e7c02 */ /* 0x000fe20008000f00 */
[----:B01----:R-:W-:Y:S10]  /*24df0*/  ENDCOLLECTIVE ;  /* 0x000000000000791b */ /* 0x003ff40003800000 */
.L_x_3129:
[----:B------:R-:W-:Y:S05]  /*24e00*/  BSYNC B0 ;  /* 0x0000000000007941 */ /* 0x000fea0003800000 */
.L_x_3128:
[----:B------:R-:W-:Y:S05]  /*24e10*/  BRA `(.L_x_3130) ;  /* 0xffffffa400387947 */ /* 0x000fea000383ffff */
.L_x_2988:
[----:B-1----:R1:W2:Y:S02]  /*24e20*/  SYNCS.PHASECHK.TRANS64.TRYWAIT P0, [R0+URZ+0x34840], R2 ;  /* 0x03484002000075a7 */ /* 0x0022a4000800017f */
[----:B--2---:R-:W-:Y:S05]  /*24e30*/  @!P0 NANOSLEEP.SYNCS 0x989680 ;  /* 0x009896800000895d */ /* 0x004fea0003900000 */
[----:B------:R-:W2:Y:S02]  /*24e40*/  @!P0 SYNCS.PHASECHK.TRANS64 P0, [R0+URZ+0x34840], R2 ;  /* 0x03484002000085a7 */ /* 0x000ea4000800007f */
[----:B--2---:R-:W-:Y:S05]  /*24e50*/  @!P0 BRA `(.L_x_2988) ;  /* 0xfffffffc00f08947 */ /* 0x004fea000383ffff */
[----:B------:R-:W-:Y:S05]  /*24e60*/  BRA `(.L_x_3131) ;  /* 0xffffffa400a47947 */ /* 0x000fea000383ffff */
.L_x_2992:
        /* <DEDUP_REMOVED lines=8> */
.L_x_3132:
[----:B------:R-:W-:Y:S02]  /*24ef0*/  IMAD.MOV.U32 R13, RZ, RZ, R3 ;  /* 0x000000ffff0d7224 */ /* 0x000fe400078e0003 */
[----:B------:R-:W-:-:S07]  /*24f00*/  IMAD.MOV.U32 R4, RZ, RZ, R14 ;  /* 0x000000ffff047224 */ /* 0x000fce00078e000e */
[----:B------:R-:W-:Y:S05]  /*24f10*/  WARPSYNC.COLLECTIVE R15, `(.L_x_3133) ;  /* 0x000000000f087348 */ /* 0x000fea0003c00000 */
[----:B------:R0:W1:Y:S02]  /*24f20*/  SHFL.IDX P6, R14, R13, R12, R11 ;  /* 0x0000000c0d0e7389 */ /* 0x00006400000c000b */
[----:B01----:R-:W-:Y:S01]  /*24f30*/  ENDCOLLECTIVE ;  /* 0x000000000000791b */ /* 0x003fe20003800000 */
.L_x_3133:
[----:B------:R-:W-:Y:S01]  /*24f40*/  MOV R13, R2 ;  /* 0x00000002000d7202 */ /* 0x000fe20000000f00 */
[----:B------:R-:W-:Y:S01]  /*24f50*/  IMAD.MOV.U32 R12, RZ, RZ, 0x1 ;  /* 0x00000001ff0c7424 */ /* 0x000fe200078e00ff */
[----:B------:R-:W-:-:S07]  /*24f60*/  MOV R5, R14 ;  /* 0x0000000e00057202 */ /* 0x000fce0000000f00 */
[----:B------:R-:W-:Y:S05]  /*24f70*/  WARPSYNC.COLLECTIVE R15, `(.L_x_3134) ;  /* 0x000000000f087348 */ /* 0x000fea0003c00000 */
[----:B------:R0:W1:Y:S02]  /*24f80*/  SHFL.IDX P6, R14, R13, R12, R11 ;  /* 0x0000000c0d0e7389 */ /* 0x00006400000c000b */
[----:B01----:R-:W-:Y:S01]  /*24f90*/  ENDCOLLECTIVE ;  /* 0x000000000000791b */ /* 0x003fe20003800000 */
.L_x_3134:
[----:B------:R-:W-:Y:S02]  /*24fa0*/  IMAD.MOV.U32 R13, RZ, RZ, R3 ;  /* 0x000000ffff0d7224 */ /* 0x000fe400078e0003 */
[----:B------:R-:W-:Y:S02]  /*24fb0*/  IMAD R0, R8, R7, RZ ;  /* 0x0000000708007224 */ /* 0x000fe400078e02ff */
[----:B------:R-:W0:Y:S02]  /*24fc0*/  S2R R8, SR_TID.X ;  /* 0x0000000000087919 */ /* 0x000e240000002100 */
[----:B0-----:R-:W-:-:S04]  /*24fd0*/  LOP3.LUT R8, R8, 0x7f, RZ, 0xc0, !PT ;  /* 0x0000007f08087812 */ /* 0x001fc800078ec0ff */
[----:B------:R-:W-:-:S05]  /*24fe0*/  SHF.R.U32.HI R8, RZ, 0x3, R8 ;  /* 0x00000003ff087819 */ /* 0x000fca0000011608 */
[----:B------:R-:W-:Y:S02]  /*24ff0*/  IMAD R17, R17, 0x80, R8 ;  /* 0x0000008011117824 */ /* 0x000fe400078e0208 */
[----:B------:R-:W-:-:S07]  /*25000*/  IMAD.MOV.U32 R8, RZ, RZ, R14 ;  /* 0x000000ffff087224 */ /* 0x000fce00078e000e */
[----:B------:R-:W-:Y:S05]  /*25010*/  WARPSYNC.COLLECTIVE R15, `(.L_x_3135) ;  /* 0x000000000f087348 */ /* 0x000fea0003c00000 */
[----:B------:R0:W1:Y:S02]  /*25020*/  SHFL.IDX P6, R14, R13, R12, R11 ;  /* 0x0000000c0d0e7389 */ /* 0x00006400000c000b */
[----:B01----:R-:W-:Y:S01]  /*25030*/  ENDCOLLECTIVE ;  /* 0x000000000000791b */ /* 0x003fe20003800000 */
.L_x_3135:
[----:B------:R-:W-:-:S13]  /*25040*/  ISETP.GE.AND P3, PT, R17, R0, PT ;  /* 0x000000001100720c */ /* 0x000fda0003f66270 */
[----:B------:R-:W-:Y:S01]  /*25050*/  @!P3 LEA R5, P5, R10, R5, 0x1 ;  /* 0x000000050a05b211 */ /* 0x000fe200078a08ff */
[----:B------:R-:W-:Y:S02]  /*25060*/  IMAD.MOV.U32 R13, RZ, RZ, R2 ;  /* 0x000000ffff0d7224 */ /* 0x000fe400078e0002 */
[----:B------:R-:W-:Y:S02]  /*25070*/  IMAD.MOV.U32 R12, RZ, RZ, 0x2 ;  /* 0x00000002ff0c7424 */ /* 0x000fe400078e00ff */
[----:B------:R-:W-:-:S05]  /*25080*/  @!P3 IMAD.X R4, RZ, RZ, R4, P5 ;  /* 0x000000ffff04b224 */ /* 0x000fca00028e0604 */
[----:B------:R-:W-:Y:S02]  /*25090*/  @!P3 LOP3.LUT R5, R5, R4, RZ, 0x3c, !PT ;  /* 0x000000040505b212 */ /* 0x000fe400078e3cff */
[----:B------:R-:W-:Y:S02]  /*250a0*/  MOV R6, R14 ;  /* 0x0000000e00067202 */ /* 0x000fe40000000f00 */
[----:B------:R-:W-:-:S07]  /*250b0*/  @!P3 LOP3.LUT R4, R5, R4, RZ, 0x3c, !PT ;  /* 0x000000040504b212 */ /* 0x000fce00078e3cff */
[----:B------:R-:W-:Y:S05]  /*250c0*/  WARPSYNC.COLLECTIVE R15, `(.L_x_3136) ;  /* 0x000000000f087348 */ /* 0x000fea0003c00000 */
[----:B------:R0:W1:Y:S02]  /*250d0*/  SHFL.IDX P6, R14, R13, R12, R11 ;  /* 0x0000000c0d0e7389 */ /* 0x00006400000c000b */
[----:B01----:R-:W-:Y:S01]  /*250e0*/  ENDCOLLECTIVE ;  /* 0x000000000000791b */ /* 0x003fe20003800000 */
.L_x_3136:
[----:B------:R-:W-:-:S05]  /*250f0*/  @!P3 LOP3.LUT R5, R5, R4, RZ, 0x3c, !PT ;  /* 0x000000040505b212 */ /* 0x000fca00078e3cff */
[----:B------:R-:W-:Y:S01]  /*25100*/  @!PT LDS RZ, [RZ] ;  /* 0x00000000fffff984 */ /* 0x000fe20000000800 */
[----:B------:R-:W-:Y:S01]  /*25110*/  @!PT LDS RZ, [RZ] ;  /* 0x00000000fffff984 */ /* 0x000fe20000000800 */
[----:B------:R-:W-:Y:S01]  /*25120*/  @!PT LDS RZ, [RZ] ;  /* 0x00000000fffff984 */ /* 0x000fe20000000800 */
[----:B------:R-:W-:Y:S04]  /*25130*/  @!P3 LDGSTS.E.BYPASS.LTC128B.128 [R9+0x10400], desc[UR60][R4.64], !P2 ;  /* 0x104000000409bfae */ /* 0x000fe8000d101d7c */
[----:B------:R-:W-:Y:S01]  /*25140*/  @!P3 LDGSTS.E.BYPASS.LTC128B.128 [R9+0x14400], desc[UR60][R4.64+0x80], !P1 ;  /* 0x144000800409bfae */ /* 0x000fe2000c901d7c */
[----:B------:R-:W-:-:S03]  /*25150*/  MOV R13, R3 ;  /* 0x00000003000d7202 */ /* 0x000fc60000000f00 */
[----:B------:R0:W-:Y:S02]  /*25160*/  @!P3 LDGSTS.E.BYPASS.LTC128B.128 [R9+0x18400], desc[UR60][R4.64+0x100], !P0 ;  /* 0x184001000409bfae */ /* 0x0001e4000c101d7c */
[----:B0-----:R-:W-:-:S05]  /*25170*/  VIADD R4, R17, 0x10 ;  /* 0x0000001011047836 */ /* 0x001fca0000000000 */
[----:B------:R-:W-:-:S13]  /*25180*/  ISETP.GE.AND P3, PT, R4, R0, PT ;  /* 0x000000000400720c */ /* 0x000fda0003f66270 */
[----:B------:R-:W-:-:S05]  /*25190*/  @!P3 LEA R7, P5, R10, R6, 0x1 ;  /* 0x000000060a07b211 */ /* 0x000fca00078a08ff */
[----:B------:R-:W-:Y:S02]  /*251a0*/  @!P3 IMAD.X R6, RZ, RZ, R8, P5 ;  /* 0x000000ffff06b224 */ /* 0x000fe400028e0608 */
[----:B------:R-:W-:Y:S02]  /*251b0*/  @!P3 IMAD.MOV.U32 R4, RZ, RZ, R7 ;  /* 0x000000ffff04b224 */ /* 0x000fe400078e0007 */
[----:B------:R-:W-:Y:S02]  /*251c0*/  @!P3 IMAD.MOV.U32 R5, RZ, RZ, R6 ;  /* 0x000000ffff05b224 */ /* 0x000fe400078e0006 */
[----:B------:R-:W-:-:S07]  /*251d0*/  IMAD.MOV.U32 R6, RZ, RZ, R14 ;  /* 0x000000ffff067224 */ /* 0x000fce00078e000e */
[----:B------:R-:W-:Y:S05]  /*251e0*/  WARPSYNC.COLLECTIVE R15, `(.L_x_3137) ;  /* 0x000000000f087348 */ /* 0x000fea0003c00000 */
[----:B------:R0:W1:Y:S02]  /*251f0*/  SHFL.IDX P6, R14, R13, R12, R11 ;  /* 0x0000000c0d0e7389 */ /* 0x00006400000c000b */
[----:B01----:R-:W-:Y:S01]  /*25200*/  ENDCOLLECTIVE ;  /* 0x000000000000791b */ /* 0x003fe20003800000 */
.L_x_3137:
[----:B------:R-:W-:Y:S01]  /*25210*/  @!PT LDS RZ, [RZ] ;  /* 0x00000000fffff984 */ /* 0x000fe20000000800 */
[----:B------:R-:W-:Y:S01]  /*25220*/  @!PT LDS RZ, [RZ] ;  /* 0x00000000fffff984 */ /* 0x000fe20000000800 */
[----:B------:R-:W-:Y:S01]  /*25230*/  @!PT LDS RZ, [RZ] ;  /* 0x00000000fffff984 */ /* 0x000fe20000000800 */
[----:B------:R-:W-:Y:S04]  /*25240*/  @!P3 LDGSTS.E.BYPASS.LTC128B.128 [R9+0x10c00], desc[UR60][R4.64], !P2 ;  /* 0x10c000000409bfae */ /* 0x000fe8000d101d7c */
[----:B------:R-:W-:Y:S04]  /*25250*/  @!P3 LDGSTS.E.BYPASS.LTC128B.128 [R9+0x14c00], desc[UR60][R4.64+0x80], !P1 ;  /* 0x14c000800409bfae */ /* 0x000fe8000c901d7c */
[----:B------:R0:W-:Y:S01]  /*25260*/  @!P3 LDGSTS.E.BYPASS.LTC128B.128 [R9+0x18c00], desc[UR60][R4.64+0x100], !P0 ;  /* 0x18c001000409bfae */ /* 0x0001e2000c101d7c */
[----:B------:R-:W-:Y:S02]  /*25270*/  IMAD.MOV.U32 R13, RZ, RZ, R2 ;  /* 0x000000ffff0d7224 */ /* 0x000fe400078e0002 */
[----:B------:R-:W-:Y:S01]  /*25280*/  IMAD.MOV.U32 R12, RZ, RZ, 0x3 ;  /* 0x00000003ff0c7424 */ /* 0x000fe200078e00ff */
[----:B0-----:R-:W-:-:S04]  /*25290*/  IADD3 R4, R17, 0x20, RZ ;  /* 0x0000002011047810 */ /* 0x001fc80007ffe0ff */
[----:B------:R-:W-:Y:S01]  /*252a0*/  ISETP.GE.AND P3, PT, R4, R0, PT ;  /* 0x000000000400720c */ /* 0x000fe20003f66270 */
[----:B------:R-:W-:-:S12]  /*252b0*/  IMAD.MOV.U32 R4, RZ, RZ, R14 ;  /* 0x000000ffff047224 */ /* 0x000fd800078e000e */
[----:B------:R-:W-:Y:S05]  /*252c0*/  WARPSYNC.COLLECTIVE R15, `(.L_x_3138) ;  /* 0x000000000f087348 */ /* 0x000fea0003c00000 */
[----:B------:R0:W1:Y:S02]  /*252d0*/  SHFL.IDX P6, R14, R13, R12, R11 ;  /* 0x0000000c0d0e7389 */ /* 0x00006400000c000b */
[----:B01----:R-:W-:Y:S01]  /*252e0*/  ENDCOLLECTIVE ;  /* 0x000000000000791b */ /* 0x003fe20003800000 */
.L_x_3138:
[----:B------:R-:W-:Y:S01]  /*252f0*/  @!P3 LEA R7, P4, R10, R4, 0x1 ;  /* 0x000000040a07b211 */ /* 0x000fe200078808ff */
[----:B------:R-:W-:-:S04]  /*25300*/  IMAD.MOV.U32 R13, RZ, RZ, R3 ;  /* 0x000000ffff0d7224 */ /* 0x000fc800078e0003 */
[----:B------:R-:W-:-:S04]  /*25310*/  @!P3 IMAD.X R4, RZ, RZ, R6, P4 ;  /* 0x000000ffff04b224 */ /* 0x000fc800020e0606 */
[----:B------:R-:W-:Y:S01]  /*25320*/  @!P3 IMAD.MOV.U32 R5, RZ, RZ, R4 ;  /* 0x000000ffff05b224 */ /* 0x000fe200078e0004 */
[----:B------:R-:W-:Y:S02]  /*25330*/  @!P3 MOV R4, R7 ;  /* 0x000000070004b202 */ /* 0x000fe40000000f00 */
[----:B------:R-:W-:-:S07]  /*25340*/  MOV R6, R14 ;  /* 0x0000000e00067202 */ /* 0x000fce0000000f00 */
[----:B------:R-:W-:Y:S05]  /*25350*/  WARPSYNC.COLLECTIVE R15, `(.L_x_3139) ;  /* 0x000000000f087348 */ /* 0x000fea0003c00000 */
[----:B------:R0:W1:Y:S02]  /*25360*/  SHFL.IDX P6, R14, R13, R12, R11 ;  /* 0x0000000c0d0e7389 */ /* 0x00006400000c000b */
[----:B01----:R-:W-:Y:S01]  /*25370*/  ENDCOLLECTIVE ;  /* 0x000000000000791b */ /* 0x003fe20003800000 */
.L_x_3139:
        /* <DEDUP_REMOVED lines=8> */
[----:B0-----:R-:W-:-:S05]  /*25400*/  VIADD R4, R17, 0x30 ;  /* 0x0000003011047836 */ /* 0x001fca0000000000 */
[----:B------:R-:W-:Y:S01]  /*25410*/  ISETP.GE.AND P3, PT, R4, R0, PT ;  /* 0x000000000400720c */ /* 0x000fe20003f66270 */
[----:B------:R-:W-:-:S12]  /*25420*/  IMAD.MOV.U32 R4, RZ, RZ, R14 ;  /* 0x000000ffff047224 */ /* 0x000fd800078e000e */
[----:B------:R-:W-:Y:S05]  /*25430*/  WARPSYNC.COLLECTIVE R15, `(.L_x_3140) ;  /* 0x000000000f087348 */ /* 0x000fea0003c00000 */
[----:B------:R0:W1:Y:S02]  /*25440*/  SHFL.IDX P6, R14, R13, R12, R11 ;  /* 0x0000000c0d0e7389 */ /* 0x00006400000c000b */
[----:B01----:R-:W-:Y:S01]  /*25450*/  ENDCOLLECTIVE ;  /* 0x000000000000791b */ /* 0x003fe20003800000 */
.L_x_3140:
[----:B------:R-:W-:Y:S02]  /*25460*/  @!P3 LEA R5, P4, R10, R4, 0x1 ;  /* 0x000000040a05b211 */ /* 0x000fe400078808ff */
[----:B------:R-:W-:-:S03]  /*25470*/  MOV R13, R3 ;  /* 0x00000003000d7202 */ /* 0x000fc60000000f00 */
[----:B------:R-:W-:-:S05]  /*25480*/  @!P3 IMAD.X R4, RZ, RZ, R6, P4 ;  /* 0x000000ffff04b224 */ /* 0x000fca00020e0606 */
[----:B------:R-:W-:Y:S01]  /*25490*/  @!P3 LOP3.LUT R5, R5, R4, RZ, 0x3c, !PT ;  /* 0x000000040505b212 */ /* 0x000fe200078e3cff */
[----:B------:R-:W-:-:S03]  /*254a0*/  IMAD.MOV.U32 R6, RZ, RZ, R14 ;  /* 0x000000ffff067224 */ /* 0x000fc600078e000e */
[----:B------:R-:W-:-:S07]  /*254b0*/  @!P3 LOP3.LUT R4, R5, R4, RZ, 0x3c, !PT ;  /* 0x000000040504b212 */ /* 0x000fce00078e3cff */
[----:B------:R-:W-:Y:S05]  /*254c0*/  WARPSYNC.COLLECTIVE R15, `(.L_x_3141) ;  /* 0x000000000f087348 */ /* 0x000fea0003c00000 */
[----:B------:R0:W1:Y:S02]  /*254d0*/  SHFL.IDX P6, R14, R13, R12, R11 ;  /* 0x0000000c0d0e7389 */ /* 0x00006400000c000b */
[----:B01----:R-:W-:Y:S01]  /*254e0*/  ENDCOLLECTIVE ;  /* 0x000000000000791b */ /* 0x003fe20003800000 */
.L_x_3141:
[----:B------:R-:W-:-:S05]  /*254f0*/  @!P3 LOP3.LUT R5, R5, R4, RZ, 0x3c, !PT ;  /* 0x000000040505b212 */ /* 0x000fca00078e3cff */
[----:B------:R-:W-:Y:S01]  /*25500*/  @!PT LDS RZ, [RZ] ;  /* 0x00000000fffff984 */ /* 0x000fe20000000800 */
[----:B------:R-:W-:Y:S01]  /*25510*/  @!PT LDS RZ, [RZ] ;  /* 0x00000000fffff984 */ /* 0x000fe20000000800 */
[----:B------:R-:W-:Y:S01]  /*25520*/  @!PT LDS RZ, [RZ] ;  /* 0x00000000fffff984 */ /* 0x000fe20000000800 */
[----:B------:R-:W-:Y:S04]  /*25530*/  @!P3 LDGSTS.E.BYPASS.LTC128B.128 [R9+0x11c00], desc[UR60][R4.64], !P2 ;  /* 0x11c000000409bfae */ /* 0x000fe8000d101d7c */
[----:B------:R-:W-:Y:S01]  /*25540*/  @!P3 LDGSTS.E.BYPASS.LTC128B.128 [R9+0x15c00], desc[UR60][R4.64+0x80], !P1 ;  /* 0x15c000800409bfae */ /* 0x000fe2000c901d7c */
[----:B------:R-:W-:Y:S01]  /*25550*/  MOV R13, R2 ;  /* 0x00000002000d7202 */ /* 0x000fe20000000f00 */
[----:B------:R-:W-:Y:S02]  /*25560*/  IMAD.MOV.U32 R12, RZ, RZ, 0x5 ;  /* 0x00000005ff0c7424 */ /* 0x000fe400078e00ff */
[----:B------:R0:W-:Y:S02]  /*25570*/  @!P3 LDGSTS.E.BYPASS.LTC128B.128 [R9+0x19c00], desc[UR60][R4.64+0x100], !P0 ;  /* 0x19c001000409bfae */ /* 0x0001e4000c101d7c */
[----:B0-----:R-:W-:-:S04]  /*25580*/  IADD3 R4, R17, 0x40, RZ ;  /* 0x0000004011047810 */ /* 0x001fc80007ffe0ff */
[----:B------:R-:W-:Y:S01]  /*25590*/  ISETP.GE.AND P3, PT, R4, R0, PT ;  /* 0x000000000400720c */ /* 0x000fe20003f66270 */
[----:B------:R-:W-:-:S12]  /*255a0*/  IMAD.MOV.U32 R4, RZ, RZ, R14 ;  /* 0x000000ffff047224 */ /* 0x000fd800078e000e */
[----:B------:R-:W-:Y:S05]  /*255b0*/  WARPSYNC.COLLECTIVE R15, `(.L_x_3142) ;  /* 0x000000000f087348 */ /* 0x000fea0003c00000 */
[----:B------:R0:W1:Y:S02]  /*255c0*/  SHFL.IDX P6, R14, R13, R12, R11 ;  /* 0x0000000c0d0e7389 */ /* 0x00006400000c000b */
[----:B01----:R-:W-:Y:S01]  /*255d0*/  ENDCOLLECTIVE ;  /* 0x000000000000791b */ /* 0x003fe20003800000 */
.L_x_3142:
[----:B------:R-:W-:Y:S01]  /*255e0*/  @!P3 LEA R5, P4, R10, R4, 0x1 ;  /* 0x000000040a05b211 */ /* 0x000fe200078808ff */
[----:B------:R-:W-:-:S04]  /*255f0*/  IMAD.MOV.U32 R13, RZ, RZ, R3 ;  /* 0x000000ffff0d7224 */ /* 0x000fc800078e0003 */
[----:B------:R-:W-:-:S05]  /*25600*/  @!P3 IMAD.X R4, RZ, RZ, R6, P4 ;  /* 0x000000ffff04b224 */ /* 0x000fca00020e0606 */
[----:B------:R-:W-:Y:S01]  /*25610*/  @!P3 LOP3.LUT R5, R5, R4, RZ, 0x3c, !PT ;  /* 0x000000040505b212 */ /* 0x000fe200078e3cff */
[----:B------:R-:W-:-:S03]  /*25620*/  IMAD.MOV.U32 R6, RZ, RZ, R14 ;  /* 0x000000ffff067224 */ /* 0x000fc600078e000e */
[----:B------:R-:W-:-:S07]  /*25630*/  @!P3 LOP3.LUT R4, R5, R4, RZ, 0x3c, !PT ;  /* 0x000000040504b212 */ /* 0x000fce00078e3cff */
[----:B------:R-:W-:Y:S05]  /*25640*/  WARPSYNC.COLLECTIVE R15, `(.L_x_3143) ;  /* 0x000000000f087348 */ /* 0x000fea0003c00000 */
[----:B------:R0:W1:Y:S02]  /*25650*/  SHFL.IDX P6, R14, R13, R12, R11 ;  /* 0x0000000c0d0e7389 */ /* 0x00006400000c000b */
[----:B01----:R-:W-:Y:S01]  /*25660*/  ENDCOLLECTIVE ;  /* 0x000000000000791b */ /* 0x003fe20003800000 */
.L_x_3143:
[----:B------:R-:W-:-:S05]  /*25670*/  @!P3 LOP3.LUT R5, R5, R4, RZ, 0x3c, !PT ;  /* 0x000000040505b212 */ /* 0x000fca00078e3cff */
[----:B------:R-:W-:Y:S01]  /*25680*/  @!PT LDS RZ, [RZ] ;  /* 0x00000000fffff984 */ /* 0x000fe20000000800 */
[----:B------:R-:W-:Y:S01]  /*25690*/  @!PT LDS RZ, [RZ] ;  /* 0x00000000fffff984 */ /* 0x000fe20000000800 */
[----:B------:R-:W-:Y:S01]  /*256a0*/  @!PT LDS RZ, [RZ] ;  /* 0x00000000fffff984 */ /* 0x000fe20000000800 */
[----:B------:R-:W-:Y:S04]  /*256b0*/  @!P3 LDGSTS.E.BYPASS.LTC128B.128 [R9+0x12400], desc[UR60][R4.64], !P2 ;  /* 0x124000000409bfae */ /* 0x000fe8000d101d7c */
[----:B------:R-:W-:Y:S01]  /*256c0*/  @!P3 LDGSTS.E.BYPASS.LTC128B.128 [R9+0x16400], desc[UR60][R4.64+0x80], !P1 ;  /* 0x164000800409bfae */ /* 0x000fe2000c901d7c */
[----:B------:R-:W-:-:S03]  /*256d0*/  IMAD.MOV.U32 R13, RZ, RZ, R2 ;  /* 0x000000ffff0d7224 */ /* 0x000fc600078e0002 */
[----:B------:R0:W-:Y:S01]  /*256e0*/  @!P3 LDGSTS.E.BYPASS.LTC128B.128 [R9+0x1a400], desc[UR60][R4.64+0x100], !P0 ;  /* 0x1a4001000409bfae */ /* 0x0001e2000c101d7c */
[----:B------:R-:W-:Y:S02]  /*256f0*/  IMAD.MOV.U32 R12, RZ, RZ, 0x6 ;  /* 0x00000006ff0c7424 */ /* 0x000fe400078e00ff */
[----:B0-----:R-:W-:-:S05]  /*25700*/  VIADD R4, R17, 0x50 ;  /* 0x0000005011047836 */ /* 0x001fca0000000000 */
[----:B------:R-:W-:Y:S02]  /*25710*/  ISETP.GE.AND P3, PT, R4, R0, PT ;  /* 0x000000000400720c */ /* 0x000fe40003f66270 */
[----:B------:R-:W-:-:S11]  /*25720*/  MOV R4, R14 ;  /* 0x0000000e00047202 */ /* 0x000fd60000000f00 */
[----:B------:R-:W-:Y:S05]  /*25730*/  WARPSYNC.COLLECTIVE R15, `(.L_x_3144) ;  /* 0x000000000f087348 */ /* 0x000fea0003c00000 */
[----:B------:R0:W1:Y:S02]  /*25740*/  SHFL.IDX P6, R14, R13, R12, R11 ;  /* 0x0000000c0d0e7389 */ /* 0x00006400000c000b */
[----:B01----:R-:W-:Y:S01]  /*25750*/  ENDCOLLECTIVE ;  /* 0x000000000000791b */ /* 0x003fe20003800000 */
.L_x_3144:
[----:B------:R-:W-:-:S05]  /*25760*/  @!P3 LEA R5, P4, R10, R4, 0x1 ;  /* 0x000000040a05b211 */ /* 0x000fca00078808ff */
[----:B------:R-:W-:Y:S02]  /*25770*/  @!P3 IMAD.X R4, RZ, RZ, R6, P4 ;  /* 0x000000ffff04b224 */ /* 0x000fe400020e0606 */
[----:B------:R-:W-:-:S03]  /*25780*/  IMAD.MOV.U32 R13, RZ, RZ, R3 ;  /* 0x000000ffff0d7224 */ /* 0x000fc600078e0003 */
[----:B------:R-:W-:-:S04]  /*25790*/  @!P3 LOP3.LUT R5, R5, R4, RZ, 0x3c, !PT ;  /* 0x000000040505b212 */ /* 0x000fc800078e3cff */
[----:B------:R-:W-:Y:S02]  /*257a0*/  @!P3 LOP3.LUT R4, R5, R4, RZ, 0x3c, !PT ;  /* 0x000000040504b212 */ /* 0x000fe400078e3cff */
[----:B------:R-:W-:-:S07]  /*257b0*/  MOV R6, R14 ;  /* 0x0000000e00067202 */ /* 0x000fce0000000f00 */
[----:B------:R-:W-:Y:S05]  /*257c0*/  WARPSYNC.COLLECTIVE R15, `(.L_x_3145) ;  /* 0x000000000f087348 */ /* 0x000fea0003c00000 */
[----:B------:R0:W1:Y:S02]  /*257d0*/  SHFL.IDX P6, R14, R13, R12, R11 ;  /* 0x0000000c0d0e7389 */ /* 0x00006400000c000b */
[----:B01----:R-:W-:Y:S01]  /*257e0*/  ENDCOLLECTIVE ;  /* 0x000000000000791b */ /* 0x003fe20003800000 */
.L_x_3145:
[----:B------:R-:W-:-:S05]  /*257f0*/  @!P3 LOP3.LUT R5, R5, R4, RZ, 0x3c, !PT ;  /* 0x000000040505b212 */ /* 0x000fca00078e3cff */
        /* <DEDUP_REMOVED lines=13> */
.L_x_3146:
[----:B------:R-:W-:-:S13]  /*258d0*/  ISETP.GE.AND P4, PT, R5, R0, PT ;  /* 0x000000000500720c */ /* 0x000fda0003f86270 */
[----:B------:R-:W-:Y:S02]  /*258e0*/  @!P4 LEA R5, P3, R10, R4, 0x1 ;  /* 0x000000040a05c211 */ /* 0x000fe400078608ff */
[----:B------:R-:W-:Y:S02]  /*258f0*/  MOV R13, R3 ;  /* 0x00000003000d7202 */ /* 0x000fe40000000f00 */
[----:B------:R-:W-:-:S04]  /*25900*/  @!P4 IADD3.X R4, RZ, R6, RZ, P3, !PT ;  /* 0x00000006ff04c210 */ /* 0x000fc80001ffe4ff */
[----:B------:R-:W-:-:S04]  /*25910*/  @!P4 LOP3.LUT R5, R5, R4, RZ, 0x3c, !PT ;  /* 0x000000040505c212 */ /* 0x000fc800078e3cff */
        /* <DEDUP_REMOVED lines=12> */
.L_x_3147:
[----:B------:R-:W-:Y:S01]  /*259e0*/  IMAD.MOV.U32 R3, RZ, RZ, R14 ;  /* 0x000000ffff037224 */ /* 0x000fe200078e000e */
[----:B------:R-:W-:Y:S06]  /*259f0*/  BRA `(.L_x_3148) ;  /* 0xffffffa800907947 */ /* 0x000fec000383ffff */
.L_x_2997:
[----:B0-----:R-:W3:Y:S02]  /*25a00*/  LDL R2, [R1+0x4] ;  /* 0x0000040001027983 */ /* 0x001ee40000100800 */
[----:B---3--:R0:W1:Y:S02]  /*25a10*/  SYNCS.PHASECHK.TRANS64.TRYWAIT P0, [R2+URZ+0x34820], R0 ;  /* 0x03482000020075a7 */ /* 0x008064000800017f */
[----:B-1----:R-:W-:Y:S05]  /*25a20*/  @!P0 NANOSLEEP.SYNCS 0x989680 ;  /* 0x009896800000895d */ /* 0x002fea0003900000 */
[----:B------:R-:W1:Y:S02]  /*25a30*/  @!P0 SYNCS.PHASECHK.TRANS64 P0, [R2+URZ+0x34820], R0 ;  /* 0x03482000020085a7 */ /* 0x000e64000800007f */
[----:B-1----:R-:W-:Y:S05]  /*25a40*/  @!P0 BRA `(.L_x_2997) ;  /* 0xfffffffc00ec8947 */ /* 0x002fea000383ffff */
[----:B------:R-:W-:Y:S05]  /*25a50*/  BRA `(.L_x_3149) ;  /* 0xffffffac00087947 */ /* 0x000fea000383ffff */
.L_x_3006:
[----:B-1----:R1:W2:Y:S02]  /*25a60*/  SYNCS.PHASECHK.TRANS64.TRYWAIT P0, [R3+URZ+0x34840], R0 ;  /* 0x03484000030075a7 */ /* 0x0022a4000800017f */
[----:B--2---:R-:W-:Y:S05]  /*25a70*/  @!P0 NANOSLEEP.SYNCS 0x989680 ;  /* 0x009896800000895d */ /* 0x004fea0003900000 */
[----:B------:R-:W2:Y:S02]  /*25a80*/  @!P0 SYNCS.PHASECHK.TRANS64 P0, [R3+URZ+0x34840], R0 ;  /* 0x03484000030085a7 */ /* 0x000ea4000800007f */
[----:B--2---:R-:W-:Y:S05]  /*25a90*/  @!P0 BRA `(.L_x_3006) ;  /* 0xfffffffc00f08947 */ /* 0x004fea000383ffff */
[----:B------:R-:W-:Y:S05]  /*25aa0*/  BRA `(.L_x_3150) ;  /* 0xffffffac00cc7947 */ /* 0x000fea000383ffff */
.L_x_3013:
[----:B0-----:R0:W1:Y:S02]  /*25ab0*/  SYNCS.PHASECHK.TRANS64.TRYWAIT P0, [R3+URZ+0x60], R0 ;  /* 0x00006000030075a7 */ /* 0x001064000800017f */
[----:B-1----:R-:W-:Y:S05]  /*25ac0*/  @!P0 NANOSLEEP.SYNCS 0x989680 ;  /* 0x009896800000895d */ /* 0x002fea0003900000 */
[----:B------:R-:W1:Y:S02]  /*25ad0*/  @!P0 SYNCS.PHASECHK.TRANS64 P0, [R3+URZ+0x60], R0 ;  /* 0x00006000030085a7 */ /* 0x000e64000800007f */
[----:B-1----:R-:W-:Y:S05]  /*25ae0*/  @!P0 BRA `(.L_x_3013) ;  /* 0xfffffffc00f08947 */ /* 0x002fea000383ffff */
[----:B------:R-:W-:Y:S05]  /*25af0*/  BRA `(.L_x_3151) ;  /* 0xffffffb000e47947 */ /* 0x000fea000383ffff */
.L_x_3022:
[----:B--2---:R2:W3:Y:S02]  /*25b00*/  SYNCS.PHASECHK.TRANS64.TRYWAIT P0, [R3+URZ+0x34840], R2 ;  /* 0x03484002030075a7 */ /* 0x0044e4000800017f */
[----:B---3--:R-:W-:Y:S05]  /*25b10*/  @!P0 NANOSLEEP.SYNCS 0x989680 ;  /* 0x009896800000895d */ /* 0x008fea0003900000 */
[----:B------:R-:W3:Y:S02]  /*25b20*/  @!P0 SYNCS.PHASECHK.TRANS64 P0, [R3+URZ+0x34840], R2 ;  /* 0x03484002030085a7 */ /* 0x000ee4000800007f */
[----:B---3--:R-:W-:Y:S05]  /*25b30*/  @!P0 BRA `(.L_x_3022) ;  /* 0xfffffffc00f08947 */ /* 0x008fea000383ffff */
[----:B------:R-:W-:Y:S05]  /*25b40*/  BRA `(.L_x_3152) ;  /* 0xffffffb800847947 */ /* 0x000fea000383ffff */
.L_x_3029:
[----:B0-----:R0:W2:Y:S02]  /*25b50*/  SYNCS.PHASECHK.TRANS64.TRYWAIT P0, [R2+URZ+0x60], R3 ;  /* 0x00006003020075a7 */ /* 0x0010a4000800017f */
[----:B--2---:R-:W-:Y:S05]  /*25b60*/  @!P0 NANOSLEEP.SYNCS 0x989680 ;  /* 0x009896800000895d */ /* 0x004fea0003900000 */
[----:B------:R-:W2:Y:S02]  /*25b70*/  @!P0 SYNCS.PHASECHK.TRANS64 P0, [R2+URZ+0x60], R3 ;  /* 0x00006003020085a7 */ /* 0x000ea4000800007f */
[----:B--2---:R-:W-:Y:S05]  /*25b80*/  @!P0 BRA `(.L_x_3029) ;  /* 0xfffffffc00f08947 */ /* 0x004fea000383ffff */
[----:B------:R-:W-:Y:S05]  /*25b90*/  BRA `(.L_x_3153) ;  /* 0xffffffbc009c7947 */ /* 0x000fea000383ffff */
.L_x_3038:
[----:B---3--:R3:W4:Y:S02]  /*25ba0*/  SYNCS.PHASECHK.TRANS64.TRYWAIT P0, [R2+URZ+0x34840], R3 ;  /* 0x03484003020075a7 */ /* 0x008724000800017f */
[----:B----4-:R-:W-:Y:S05]  /*25bb0*/  @!P0 NANOSLEEP.SYNCS 0x989680 ;  /* 0x009896800000895d */ /* 0x010fea0003900000 */
[----:B------:R-:W4:Y:S02]  /*25bc0*/  @!P0 SYNCS.PHASECHK.TRANS64 P0, [R2+URZ+0x34840], R3 ;  /* 0x03484003020085a7 */ /* 0x000f24000800007f */
[----:B----4-:R-:W-:Y:S05]  /*25bd0*/  @!P0 BRA `(.L_x_3038) ;  /* 0xfffffffc00f08947 */ /* 0x010fea000383ffff */
[----:B------:R-:W-:Y:S05]  /*25be0*/  BRA `(.L_x_3154) ;  /* 0xffffffc400107947 */ /* 0x000fea000383ffff */
.L_x_3045:
[----:B0-----:R0:W2:Y:S02]  /*25bf0*/  SYNCS.PHASECHK.TRANS64.TRYWAIT P0, [R2+URZ+0x60], R5 ;  /* 0x00006005020075a7 */ /* 0x0010a4000800017f */
[----:B--2---:R-:W-:Y:S05]  /*25c00*/  @!P0 NANOSLEEP.SYNCS 0x989680 ;  /* 0x009896800000895d */ /* 0x004fea0003900000 */
[----:B------:R-:W2:Y:S02]  /*25c10*/  @!P0 SYNCS.PHASECHK.TRANS64 P0, [R2+URZ+0x60], R5 ;  /* 0x00006005020085a7 */ /* 0x000ea4000800007f */
[----:B--2---:R-:W-:Y:S05]  /*25c20*/  @!P0 BRA `(.L_x_3045) ;  /* 0xfffffffc00f08947 */ /* 0x004fea000383ffff */
[----:B------:R-:W-:Y:S05]  /*25c30*/  BRA `(.L_x_3155) ;  /* 0xffffffc800287947 */ /* 0x000fea000383ffff */
.L_x_3056:
[----:B0-----:R0:W2:Y:S02]  /*25c40*/  SYNCS.PHASECHK.TRANS64.TRYWAIT P0, [R0+URZ+0x34860], R2 ;  /* 0x03486002000075a7 */ /* 0x0010a4000800017f */
[----:B--2---:R-:W-:Y:S05]  /*25c50*/  @!P0 NANOSLEEP.SYNCS 0x989680 ;  /* 0x009896800000895d */ /* 0x004fea0003900000 */
[----:B------:R-:W2:Y:S02]  /*25c60*/  @!P0 SYNCS.PHASECHK.TRANS64 P0, [R0+URZ+0x34860], R2 ;  /* 0x03486002000085a7 */ /* 0x000ea4000800007f */
[----:B--2---:R-:W-:Y:S05]  /*25c70*/  @!P0 BRA `(.L_x_3056) ;  /* 0xfffffffc00f08947 */ /* 0x004fea000383ffff */
[----:B------:R-:W-:Y:S05]  /*25c80*/  BRA `(.L_x_3156) ;  /* 0xffffffcc00807947 */ /* 0x000fea000383ffff */
.L_x_3063:
[----:B------:R-:W-:Y:S01]  /*25c90*/  BSSY B0, `(.L_x_3157) ;  /* 0x0000008000007945 */ /* 0x000fe20003800000 */
[----:B0-----:R-:W-:Y:S01]  /*25ca0*/  IMAD.MOV.U32 R13, RZ, RZ, R16 ;  /* 0x000000ffff0d7224 */ /* 0x001fe200078e0010 */
[----:B------:R-:W-:Y:S01]  /*25cb0*/  MOV R11, 0x1f ;  /* 0x0000001f000b7802 */ /* 0x000fe20000000f00 */
[----:B------:R-:W-:Y:S02]  /*25cc0*/  IMAD.MOV.U32 R12, RZ, RZ, RZ ;  /* 0x000000ffff0c7224 */ /* 0x000fe400078e00ff */
[----:B------:R-:W-:-:S07]  /*25cd0*/  IMAD.MOV.U32 R15, RZ, RZ, -0x1 ;  /* 0xffffffffff0f7424 */ /* 0x000fce00078e00ff */
[----:B-1---5:R-:W-:Y:S05]  /*25ce0*/  WARPSYNC.COLLECTIVE R15, `(.L_x_3158) ;  /* 0x000000000f087348 */ /* 0x022fea0003c00000 */
[----:B------:R0:W2:Y:S02]  /*25cf0*/  SHFL.IDX P6, R14, R13, R12, R11 ;  /* 0x0000000c0d0e7389 */ /* 0x0000a400000c000b */
[----:B012--5:R-:W-:Y:S01]  /*25d00*/  ENDCOLLECTIVE ;  /* 0x000000000000791b */ /* 0x027fe20003800000 */
.L_x_3158:
[----:B------:R-:W-:Y:S05]  /*25d10*/  BSYNC B0 ;  /* 0x0000000000007941 */ /* 0x000fea0003800000 */
.L_x_3157:
[----:B------:R-:W-:Y:S01]  /*25d20*/  IMAD.MOV.U32 R13, RZ, RZ, R16 ;  /* 0x000000ffff0d7224 */ /* 0x000fe200078e0010 */
[----:B------:R-:W-:Y:S01]  /*25d30*/  MOV R12, 0x1 ;  /* 0x00000001000c7802 */ /* 0x000fe20000000f00 */
[----:B------:R-:W-:Y:S01]  /*25d40*/  IMAD.MOV.U32 R11, RZ, RZ, 0x1f ;  /* 0x0000001fff0b7424 */ /* 0x000fe200078e00ff */
[----:B------:R-:W-:Y:S01]  /*25d50*/  IADD3 R4, R19, R6, RZ ;  /* 0x0000000613047210 */ /* 0x000fe20007ffe0ff */
[----:B------:R-:W-:Y:S02]  /*25d60*/  IMAD.MOV.U32 R15, RZ, RZ, -0x1 ;  /* 0xffffffffff0f7424 */ /* 0x000fe400078e00ff */
[----:B------:R-:W-:-:S07]  /*25d70*/  IMAD.MOV.U32 R0, RZ, RZ, R14 ;  /* 0x000000ffff007224 */ /* 0x000fce00078e000e */
[----:B------:R-:W-:Y:S05]  /*25d80*/  WARPSYNC.COLLECTIVE R15, `(.L_x_3159) ;  /* 0x000000000f087348 */ /* 0x000fea0003c00000 */
[----:B------:R0:W1:Y:S02]  /*25d90*/  SHFL.IDX P6, R14, R13, R12, R11 ;  /* 0x0000000c0d0e7389 */ /* 0x00006400000c000b */
[----:B01----:R-:W-:Y:S01]  /*25da0*/  ENDCOLLECTIVE ;  /* 0x000000000000791b */ /* 0x003fe20003800000 */
.L_x_3159:
        /* <DEDUP_REMOVED lines=18> */
.L_x_3160:
        /* <DEDUP_REMOVED lines=8> */
.L_x_3161:
        /* <DEDUP_REMOVED lines=8> */
.L_x_3162:
        /* <DEDUP_REMOVED lines=8> */
.L_x_3163:
        /* <DEDUP_REMOVED lines=8> */
.L_x_3164:
[----:B------:R-:W-:Y:S01]  /*260d0*/  MOV R12, 0x1f ;  /* 0x0000001f000c7802 */ /* 0x000fe20000000f00 */
        /* <DEDUP_REMOVED lines=8> */
.L_x_3165:
[----:B------:R-:W-:Y:S01]  /*26160*/  IMAD.MOV.U32 R16, RZ, RZ, R14 ;  /* 0x000000ffff107224 */ /* 0x000fe200078e000e */
[----:B------:R-:W-:Y:S06]  /*26170*/  BRA `(.L_x_3166) ;  /* 0xffffffd000047947 */ /* 0x000fec000383ffff */
.L_x_3068:
[----:B------:R-:W-:Y:S01]  /*26180*/  BSSY B0, `(.L_x_3167) ;  /* 0x0000008000007945 */ /* 0x000fe20003800000 */
[----:B0----5:R-:W-:Y:S01]  /*26190*/  IMAD.MOV.U32 R13, RZ, RZ, R3 ;  /* 0x000000ffff0d7224 */ /* 0x021fe200078e0003 */
[----:B------:R-:W-:Y:S01]  /*261a0*/  MOV R12, 0x1 ;  /* 0x00000001000c7802 */ /* 0x000fe20000000f00 */
[----:B------:R-:W-:Y:S02]  /*261b0*/  IMAD.MOV.U32 R11, RZ, RZ, RZ ;  /* 0x000000ffff0b7224 */ /* 0x000fe400078e00ff */
[----:B------:R-:W-:-:S07]  /*261c0*/  IMAD.MOV.U32 R15, RZ, RZ, -0x1 ;  /* 0xffffffffff0f7424 */ /* 0x000fce00078e00ff */
[----:B-12---:R-:W-:Y:S05]  /*261d0*/  WARPSYNC.COLLECTIVE R15, `(.L_x_3168) ;  /* 0x000000000f087348 */ /* 0x006fea0003c00000 */
[----:B------:R0:W3:Y:S02]  /*261e0*/  SHFL.UP P6, R14, R13, R12, R11 ;  /* 0x0400000c0d0e7389 */ /* 0x0000e400000c000b */
[----:B0123--:R-:W-:Y:S01]  /*261f0*/  ENDCOLLECTIVE ;  /* 0x000000000000791b */ /* 0x00ffe20003800000 */
.L_x_3168:
[----:B------:R-:W-:Y:S05]  /*26200*/  BSYNC B0 ;  /* 0x0000000000007941 */ /* 0x000fea0003800000 */
.L_x_3167:
[----:B------:R-:W-:Y:S01]  /*26210*/  IMAD.MOV.U32 R2, RZ, RZ, R14 ;  /* 0x000000ffff027224 */ /* 0x000fe200078e000e */
[----:B------:R-:W-:Y:S01]  /*26220*/  MOV R15, 0xffffffff ;  /* 0xffffffff000f7802 */ /* 0x000fe20000000f00 */
[----:B------:R-:W-:Y:S02]  /*26230*/  IMAD.MOV.U32 R12, RZ, RZ, 0x2 ;  /* 0x00000002ff0c7424 */ /* 0x000fe400078e00ff */
[----:B------:R-:W-:Y:S01]  /*26240*/  IMAD.MOV.U32 R11, RZ, RZ, RZ ;  /* 0x000000ffff0b7224 */ /* 0x000fe200078e00ff */
[----:B------:R-:W-:-:S04]  /*26250*/  SEL R2, R2, RZ, P1 ;  /* 0x000000ff02027207 */ /* 0x000fc80000800000 */
[----:B------:R-:W-:-:S05]  /*26260*/  IADD3 R2, R3, R2, RZ ;  /* 0x0000000203027210 */ /* 0x000fca0007ffe0ff */
[----:B------:R-:W-:-:S07]  /*26270*/  IMAD.MOV.U32 R13, RZ, RZ, R2 ;  /* 0x000000ffff0d7224 */ /* 0x000fce00078e0002 */
[----:B------:R-:W-:Y:S05]  /*26280*/  WARPSYNC.COLLECTIVE R15, `(.L_x_3169) ;  /* 0x000000000f087348 */ /* 0x000fea0003c00000 */
[----:B------:R0:W1:Y:S02]  /*26290*/  SHFL.UP P6, R14, R13, R12, R11 ;  /* 0x0400000c0d0e7389 */ /* 0x00006400000c000b */
[----:B01----:R-:W-:Y:S01]  /*262a0*/  ENDCOLLECTIVE ;  /* 0x000000000000791b */ /* 0x003fe20003800000 */
.L_x_3169:
        /* <DEDUP_REMOVED lines=8> */
.L_x_3170:
        /* <DEDUP_REMOVED lines=8> */
.L_x_3171:
        /* <DEDUP_REMOVED lines=8> */
.L_x_3172:
        /* <DEDUP_REMOVED lines=9> */
.L_x_3173:
[----:B------:R-:W-:Y:S01]  /*264c0*/  IMAD.MOV.U32 R16, RZ, RZ, R14 ;  /* 0x000000ffff107224 */ /* 0x000fe200078e000e */
[----:B------:R-:W-:Y:S06]  /*264d0*/  BRA `(.L_x_3174) ;  /* 0xffffffcc00c87947 */ /* 0x000fec000383ffff */
.L_x_3070:
[----:B------:R-:W-:Y:S01]  /*264e0*/  BSSY B0, `(.L_x_3175) ;  /* 0x0000006000007945 */ /* 0x000fe20003800000 */
[----:B------:R-:W-:Y:S01]  /*264f0*/  PLOP3.LUT P6, PT, P6, PT, PT, 0x8, 0x0 ;  /* 0x000000000000781c */ /* 0x000fe200037ce170 */
[----:B------:R-:W-:-:S12]  /*26500*/  IMAD.MOV.U32 R15, RZ, RZ, -0x1 ;  /* 0xffffffffff0f7424 */ /* 0x000fd800078e00ff */
[----:B012--5:R-:W-:Y:S05]  /*26510*/  WARPSYNC.COLLECTIVE R15, `(.L_x_3176) ;  /* 0x000000000f087348 */ /* 0x027fea0003c00000 */
[----:B------:R-:W-:Y:S01]  /*26520*/  VOTE.ANY R14, PT, P6 ;  /* 0x00000000000e7806 */ /* 0x000fe200030e0100 */
[----:B012--5:R-:W-:Y:S06]  /*26530*/  ENDCOLLECTIVE ;  /* 0x000000000000791b */ /* 0x027fec0003800000 */
.L_x_3176:
[----:B------:R-:W-:Y:S05]  /*26540*/  BSYNC B0 ;  /* 0x0000000000007941 */ /* 0x000fea0003800000 */
.L_x_3175:
[----:B------:R-:W-:Y:S01]  /*26550*/  MOV R5, R14 ;  /* 0x0000000e00057202 */ /* 0x000fe20000000f00 */
[----:B------:R-:W-:Y:S01]  /*26560*/  IMAD.MOV.U32 R13, RZ, RZ, R3 ;  /* 0x000000ffff0d7224 */ /* 0x000fe200078e0003 */
[----:B------:R-:W-:Y:S01]  /*26570*/  MOV R15, 0xffffffff ;  /* 0xffffffff000f7802 */ /* 0x000fe20000000f00 */
[----:B------:R-:W-:Y:S01]  /*26580*/  IMAD.MOV.U32 R11, RZ, RZ, 0x1f ;  /* 0x0000001fff0b7424 */ /* 0x000fe200078e00ff */
[----:B------:R-:W0:Y:S02]  /*26590*/  POPC R6, R5 ;  /* 0x0000000500067309 */ /* 0x000e240000000000 */
[----:B0-----:R-:W-:-:S07]  /*265a0*/  IMAD.MOV.U32 R12, RZ, RZ, R6 ;  /* 0x000000ffff0c7224 */ /* 0x001fce00078e0006 */
[----:B------:R-:W-:Y:S05]  /*265b0*/  WARPSYNC.COLLECTIVE R15, `(.L_x_3177) ;  /* 0x000000000f087348 */ /* 0x000fea0003c00000 */
[----:B------:R0:W1:Y:S02]  /*265c0*/  SHFL.IDX P6, R14, R13, R12, R11 ;  /* 0x0000000c0d0e7389 */ /* 0x00006400000c000b */
[----:B01----:R-:W-:Y:S01]  /*265d0*/  ENDCOLLECTIVE ;  /* 0x000000000000791b */ /* 0x003fe20003800000 */
.L_x_3177:
[----:B------:R-:W-:Y:S01]  /*265e0*/  IMAD.MOV.U32 R17, RZ, RZ, R14 ;  /* 0x000000ffff117224 */ /* 0x000fe200078e000e */
[----:B------:R-:W-:Y:S06]  /*265f0*/  BRA `(.L_x_3178) ;  /* 0xffffffcc00b87947 */ /* 0x000fec000383ffff */
.L_x_3072:
[----:B------:R-:W-:Y:S01]  /*26600*/  BSSY B0, `(.L_x_3179) ;  /* 0x0000007000007945 */ /* 0x000fe20003800000 */
[----:B0-----:R-:W-:Y:S01]  /*26610*/  IMAD.MOV.U32 R13, RZ, RZ, R2 ;  /* 0x000000ffff0d7224 */ /* 0x001fe200078e0002 */
[----:B------:R-:W-:Y:S01]  /*26620*/  MOV R15, 0xffffffff ;  /* 0xffffffff000f7802 */ /* 0x000fe20000000f00 */
[----:B------:R-:W-:-:S07]  /*26630*/  IMAD.MOV.U32 R11, RZ, RZ, 0x1f ;  /* 0x0000001fff0b7424 */ /* 0x000fce00078e00ff */
[----:B-12345:R-:W-:Y:S05]  /*26640*/  WARPSYNC.COLLECTIVE R15, `(.L_x_3180) ;  /* 0x000000000f087348 */ /* 0x03efea0003c00000 */
[----:B------:R0:W0:Y:S02]  /*26650*/  SHFL.IDX P6, R14, R13, R12, R11 ;  /* 0x0000000c0d0e7389 */ /* 0x00002400000c000b */
[----:B012345:R-:W-:Y:S01]  /*26660*/  ENDCOLLECTIVE ;  /* 0x000000000000791b */ /* 0x03ffe20003800000 */
.L_x_3180:
[----:B------:R-:W-:Y:S05]  /*26670*/  BSYNC B0 ;  /* 0x0000000000007941 */ /* 0x000fea0003800000 */
.L_x_3179:
[----:B------:R-:W-:Y:S01]  /*26680*/  IMAD.MOV.U32 R2, RZ, RZ, R14 ;  /* 0x000000ffff027224 */ /* 0x000fe200078e000e */
[----:B------:R-:W-:Y:S06]  /*26690*/  BRA `(.L_x_3181) ;  /* 0xffffffcc00ac7947 */ /* 0x000fec000383ffff */
.L_x_3076:
[----:B0-----:R0:W2:Y:S02]  /*266a0*/  SYNCS.PHASECHK.TRANS64.TRYWAIT P0, [R0+URZ+0x34820], R3 ;  /* 0x03482003000075a7 */ /* 0x0010a4000800017f */
[----:B--2---:R-:W-:Y:S05]  /*266b0*/  @!P0 NANOSLEEP.SYNCS 0x989680 ;  /* 0x009896800000895d */ /* 0x004fea0003900000 */
[----:B------:R-:W2:Y:S02]  /*266c0*/  @!P0 SYNCS.PHASECHK.TRANS64 P0, [R0+URZ+0x34820], R3 ;  /* 0x03482003000085a7 */ /* 0x000ea4000800007f */
[----:B--2---:R-:W-:Y:S05]  /*266d0*/  @!P0 BRA `(.L_x_3076) ;  /* 0xfffffffc00f08947 */ /* 0x004fea000383ffff */
[----:B------:R-:W-:Y:S05]  /*266e0*/  BRA `(.L_x_3182) ;  /* 0xffffffd400307947 */ /* 0x000fea000383ffff */
.L_x_3077:
[----:B------:R-:W2:Y:S01]  /*266f0*/  S2R R2, SR_TID.X ;  /* 0x0000000000027919 */ /* 0x000ea20000002100 */
[----:B------:R-:W-:Y:S01]  /*26700*/  BSSY B0, `(.L_x_3183) ;  /* 0x000000a000007945 */ /* 0x000fe20003800000 */
[----:B------:R-:W-:Y:S01]  /*26710*/  IMAD.MOV.U32 R12, RZ, RZ, RZ ;  /* 0x000000ffff0c7224 */ /* 0x000fe200078e00ff */
[----:B------:R-:W-:Y:S01]  /*26720*/  MOV R11, 0x1f ;  /* 0x0000001f000b7802 */ /* 0x000fe20000000f00 */
[----:B------:R-:W-:Y:S01]  /*26730*/  IMAD.MOV.U32 R15, RZ, RZ, -0x1 ;  /* 0xffffffffff0f7424 */ /* 0x000fe200078e00ff */
[----:B--2---:R-:W-:-:S04]  /*26740*/  SHF.R.U32.HI R2, RZ, 0x5, R2 ;  /* 0x00000005ff027819 */ /* 0x004fc80000011602 */
[----:B------:R-:W-:-:S05]  /*26750*/  LOP3.LUT R2, R2, 0x3, RZ, 0xc0, !PT ;  /* 0x0000000302027812 */ /* 0x000fca00078ec0ff */
[----:B------:R-:W-:-:S07]  /*26760*/  IMAD.MOV.U32 R13, RZ, RZ, R2 ;  /* 0x000000ffff0d7224 */ /* 0x000fce00078e0002 */
[----:B01-3-5:R-:W-:Y:S05]  /*26770*/  WARPSYNC.COLLECTIVE R15, `(.L_x_3184) ;  /* 0x000000000f087348 */ /* 0x02bfea0003c00000 */
[----:B------:R2:W4:Y:S02]  /*26780*/  SHFL.IDX P6, R14, R13, R12, R11 ;  /* 0x0000000c0d0e7389 */ /* 0x00052400000c000b */
[----:B012345:R-:W-:Y:S01]  /*26790*/  ENDCOLLECTIVE ;  /* 0x000000000000791b */ /* 0x03ffe20003800000 */
.L_x_3184:
[----:B------:R-:W-:Y:S05]  /*267a0*/  BSYNC B0 ;  /* 0x0000000000007941 */ /* 0x000fea0003800000 */
.L_x_3183:
[----:B------:R-:W-:Y:S05]  /*267b0*/  BRA `(.L_x_3185) ;  /* 0xffffffd400187947 */ /* 0x000fea000383ffff */
.L_x_3078:
[----:B------:R-:W-:Y:S01]  /*267c0*/  BSSY B0, `(.L_x_3186) ;  /* 0x0000006000007945 */ /* 0x000fe20003800000 */
[----:B------:R-:W-:-:S07]  /*267d0*/  IMAD.MOV.U32 R15, RZ, RZ, -0x1 ;  /* 0xffffffffff0f7424 */ /* 0x000fce00078e00ff */
[----:B0123-5:R-:W-:Y:S05]  /*267e0*/  WARPSYNC.COLLECTIVE R15, `(.L_x_3187) ;  /* 0x000000000f0c7348 */ /* 0x02ffea0003c00000 */
[----:B------:R-:W-:Y:S02]  /*267f0*/  ELECT P6, UR62, PT ;  /* 0x00000000003e782f */ /* 0x000fe400038c0000 */
[----:B------:R-:W-:Y:S01]  /*26800*/  MOV R14, UR62 ;  /* 0x0000003e000e7c02 */ /* 0x000fe20008000f00 */
[----:B0123-5:R-:W-:Y:S10]  /*26810*/  ENDCOLLECTIVE ;  /* 0x000000000000791b */ /* 0x02fff40003800000 */
.L_x_3187:
[----:B------:R-:W-:Y:S05]  /*26820*/  BSYNC B0 ;  /* 0x0000000000007941 */ /* 0x000fea0003800000 */
.L_x_3186:
[----:B------:R-:W-:Y:S05]  /*26830*/  BRA `(.L_x_3188) ;  /* 0xffffffd4000c7947 */ /* 0x000fea000383ffff */
.L_x_3080:
[----:B0-----:R0:W2:Y:S02]  /*26840*/  SYNCS.PHASECHK.TRANS64.TRYWAIT P0, [R6+URZ], R5 ;  /* 0x00000005060075a7 */ /* 0x0010a4000800017f */
[----:B--2---:R-:W-:Y:S05]  /*26850*/  @!P0 NANOSLEEP.SYNCS 0x989680 ;  /* 0x009896800000895d */ /* 0x004fea0003900000 */
[----:B------:R-:W2:Y:S02]  /*26860*/  @!P0 SYNCS.PHASECHK.TRANS64 P0, [R6+URZ], R5 ;  /* 0x00000005060085a7 */ /* 0x000ea4000800007f */
[----:B--2---:R-:W-:Y:S05]  /*26870*/  @!P0 BRA `(.L_x_3080) ;  /* 0xfffffffc00f08947 */ /* 0x004fea000383ffff */
[----:B------:R-:W-:Y:S05]  /*26880*/  BRA `(.L_x_3189) ;  /* 0xffffffd400507947 */ /* 0x000fea000383ffff */
.L_x_3081:
[----:B--2---:R2:W3:Y:S02]  /*26890*/  SYNCS.PHASECHK.TRANS64.TRYWAIT P0, [R7+URZ], R2 ;  /* 0x00000002070075a7 */ /* 0x0044e4000800017f */
[----:B---3--:R-:W-:Y:S05]  /*268a0*/  @!P0 NANOSLEEP.SYNCS 0x989680 ;  /* 0x009896800000895d */ /* 0x008fea0003900000 */
[----:B------:R-:W3:Y:S02]  /*268b0*/  @!P0 SYNCS.PHASECHK.TRANS64 P0, [R7+URZ], R2 ;  /* 0x00000002070085a7 */ /* 0x000ee4000800007f */
[----:B---3--:R-:W-:Y:S05]  /*268c0*/  @!P0 BRA `(.L_x_3081) ;  /* 0xfffffffc00f08947 */ /* 0x008fea000383ffff */
[----:B------:R-:W-:Y:S05]  /*268d0*/  BRA `(.L_x_3190) ;  /* 0xffffffd400447947 */ /* 0x000fea000383ffff */
.L_x_3083:
[----:B---3--:R3:W4:Y:S02]  /*268e0*/  SYNCS.PHASECHK.TRANS64.TRYWAIT P0, [R4+URZ], R5 ;  /* 0x00000005040075a7 */ /* 0x008724000800017f */
[----:B----4-:R-:W-:Y:S05]  /*268f0*/  @!P0 NANOSLEEP.SYNCS 0x989680 ;  /* 0x009896800000895d */ /* 0x010fea0003900000 */
[----:B------:R-:W4:Y:S02]  /*26900*/  @!P0 SYNCS.PHASECHK.TRANS64 P0, [R4+URZ], R5 ;  /* 0x00000005040085a7 */ /* 0x000f24000800007f */
[----:B----4-:R-:W-:Y:S05]  /*26910*/  @!P0 BRA `(.L_x_3083) ;  /* 0xfffffffc00f08947 */ /* 0x010fea000383ffff */
[----:B------:R-:W-:Y:S05]  /*26920*/  BRA `(.L_x_3191) ;  /* 0xffffffd4004c7947 */ /* 0x000fea000383ffff */
.L_x_3192:
        /* <DEDUP_REMOVED lines=13> */
.L_x_3202:


//--------------------- .nv.global.init           --------------------------
	.section	.nv.global.init,"aw",@progbits
.nv.global.init:
	.type		$str$23,@object
	.size		$str$23,($str$24 - $str$23)
$str$23:
        /*0000*/ 	.byte	0x28, 0x61, 0x64, 0x64, 0x72, 0x65, 0x73, 0x73, 0x20, 0x26, 0x20, 0x6d, 0x61, 0x73, 0x6b, 0x29
        /*0010*/ 	.byte	0x20, 0x3d, 0x3d, 0x20, 0x30, 0x00
	.type		$str$24,@object
	.size		$str$24,(__unnamed_11 - $str$24)
$str$24:
        /*0016*/ 	.byte	0x2f, 0x74, 0x6d, 0x70, 0x2f, 0x6f, 0x73, 0x73, 0x5f, 0x6b, 0x65, 0x72, 0x6e, 0x65, 0x6c, 0x73
        /*0026*/ 	.byte	0x5f, 0x73, 0x72, 0x63, 0x2f, 0x66, 0x6c, 0x61, 0x73, 0x68, 0x5f, 0x61, 0x74, 0x74, 0x65, 0x6e
        /*0036*/ 	.byte	0x74, 0x69, 0x6f, 0x6e, 0x2f, 0x63, 0x73, 0x72, 0x63, 0x2f, 0x63, 0x75, 0x74, 0x6c, 0x61, 0x73
        /*0046*/ 	.byte	0x73, 0x2f, 0x69, 0x6e, 0x63, 0x6c, 0x75, 0x64, 0x65, 0x2f, 0x63, 0x75, 0x74, 0x65, 0x2f, 0x70
        /*0056*/ 	.byte	0x6f, 0x69, 0x6e, 0x74, 0x65, 0x72, 0x5f, 0x66, 0x6c, 0x61, 0x67, 0x67, 0x65, 0x64, 0x2e, 0x68
        /*0066*/ 	.byte	0x70, 0x70, 0x00
	.type		__unnamed_11,@object
	.size		__unnamed_11,(__unnamed_4 - __unnamed_11)
__unnamed_11:
        /* <DEDUP_REMOVED lines=24> */
	.type		__unnamed_4,@object
	.size		__unnamed_4,(__unnamed_6 - __unnamed_4)
__unnamed_4:
        /* <DEDUP_REMOVED lines=24> */
	.type		__unnamed_6,@object
	.size		__unnamed_6,(__unnamed_9 - __unnamed_6)
__unnamed_6:
        /* <DEDUP_REMOVED lines=24> */
	.type		__unnamed_9,@object
	.size		__unnamed_9,(__unnamed_5 - __unnamed_9)
__unnamed_9:
        /* <DEDUP_REMOVED lines=29> */
	.type		__unnamed_5,@object
	.size		__unnamed_5,(__unnamed_3 - __unnamed_5)
__unnamed_5:
        /* <DEDUP_REMOVED lines=29> */
	.type		__unnamed_3,@object
	.size		__unnamed_3,(__unnamed_8 - __unnamed_3)
__unnamed_3:
        /* <DEDUP_REMOVED lines=29> */
	.type		__unnamed_8,@object
	.size		__unnamed_8,(__unnamed_10 - __unnamed_8)
__unnamed_8:
        /* <DEDUP_REMOVED lines=29> */
	.type		__unnamed_10,@object
	.size		__unnamed_10,(__unnamed_2 - __unnamed_10)
__unnamed_10:
        /* <DEDUP_REMOVED lines=29> */
	.type		__unnamed_2,@object
	.size		__unnamed_2,(__unnamed_1 - __unnamed_2)
__unnamed_2:
        /* <DEDUP_REMOVED lines=29> */
	.type		__unnamed_1,@object
	.size		__unnamed_1,(__unnamed_7 - __unnamed_1)
__unnamed_1:
        /* <DEDUP_REMOVED lines=28> */
        /*1171*/ 	.byte	0x32, 0x34, 0x35, 0x37, 0x36, 0x3e, 0x3e, 0x3e, 0x3e, 0x3e, 0x20, 0x26, 0x5d, 0x00
	.type		__unnamed_7,@object
	.size		__unnamed_7,(.L_6 - __unnamed_7)
__unnamed_7:
        /* <DEDUP_REMOVED lines=29> */
.L_6:


//--------------------- .nv.shared._ZN7cutlass13device_kernelIN5flash11enable_sm90INS1_16FlashAttnFwdSm90INS1_25CollectiveMainloopFwdSm90ILi2EN4cute5tupleIJNS5_1CILi1EEES8_S8_EEENS6_IJNS7_ILi128EEESA_NS7_ILi192EEEEEELi128ENS_6half_tEfNS_4arch4Sm90ELb0ELb0ELb0ELb0ELb0ELb0ELb0ELb1ELb1ELb1ELb0ELb0EEENS1_21CollectiveEpilogueFwdINS6_IJSA_SA_SA_EEES9_SD_SF_Li256ELb0ELb1ELb0ELb0EEENS1_29StaticPersistentTileSchedulerILb0EEEEEEEEEvNT_6ParamsE --------------------------
	.section	.nv.shared._ZN7cutlass13device_kernelIN5flash11enable_sm90INS1_16FlashAttnFwdSm90INS1_25CollectiveMainloopFwdSm90ILi2EN4cute5tupleIJNS5_1CILi1EEES8_S8_EEENS6_IJNS7_ILi128EEESA_NS7_ILi192EEEEEELi128ENS_6half_tEfNS_4arch4Sm90ELb0ELb0ELb0ELb0ELb0ELb0ELb0ELb1ELb1ELb1ELb0ELb0EEENS1_21CollectiveEpilogueFwdINS6_IJSA_SA_SA_EEES9_SD_SF_Li256ELb0ELb1ELb0ELb0EEENS1_29StaticPersistentTileSchedulerILb0EEEEEEEEEvNT_6ParamsE,"aw",@nobits
	.sectionflags	@""
	.align	16
	.zero		1024


//--------------------- .nv.shared.reserved.0     --------------------------
	.section	.nv.shared.reserved.0,"aw",@nobits
	.weak		__nv_reservedSMEM_offset_0_alias
	.size		__nv_reservedSMEM_offset_0_alias, 0, 0
	.other		__nv_reservedSMEM_offset_0_alias,@"STO_CUDA_RESERVED_SHARED STV_DEFAULT"
__nv_reservedSMEM_offset_0_alias:
	.zero		0


//--------------------- .nv.global                --------------------------
	.section	.nv.global,"aw",@nobits
.nv.global:
	.type		_ZN78_INTERNAL_f72df8e3_42_flash_fwd_hdim192_128_fp16_packgqa_sm90_cu_526fb41a_30624cute1_E,@object
	.size		_ZN78_INTERNAL_f72df8e3_42_flash_fwd_hdim192_128_fp16_packgqa_sm90_cu_526fb41a_30624cute1_E,(_ZN78_INTERNAL_f72df8e3_42_flash_fwd_hdim192_128_fp16_packgqa_sm90_cu_526fb41a_30624cuda3std3__45__cpo6cbeginE - _ZN78_INTERNAL_f72df8e3_42_flash_fwd_hdim192_128_fp16_packgqa_sm90_cu_526fb41a_30624cute1_E)
_ZN78_INTERNAL_f72df8e3_42_flash_fwd_hdim192_128_fp16_packgqa_sm90_cu_526fb41a_30624cute1_E:
	.zero		1
	.type		_ZN78_INTERNAL_f72df8e3_42_flash_fwd_hdim192_128_fp16_packgqa_sm90_cu_526fb41a_30624cuda3std3__45__cpo6cbeginE,@object
	.size		_ZN78_INTERNAL_f72df8e3_42_flash_fwd_hdim192_128_fp16_packgqa_sm90_cu_526fb41a_30624cuda3std3__45__cpo6cbeginE,(_ZN78_INTERNAL_f72df8e3_42_flash_fwd_hdim192_128_fp16_packgqa_sm90_cu_526fb41a_30624cuda3std3__48in_placeE - _ZN78_INTERNAL_f72df8e3_42_flash_fwd_hdim192_128_fp16_packgqa_sm90_cu_526fb41a_30624cuda3std3__45__cpo6cbeginE)
_ZN78_INTERNAL_f72df8e3_42_flash_fwd_hdim192_128_fp16_packgqa_sm90_cu_526fb41a_30624cuda3std3__45__cpo6cbeginE:
	.zero		1
	.type		_ZN78_INTERNAL_f72df8e3_42_flash_fwd_hdim192_128_fp16_packgqa_sm90_cu_526fb41a_30624cuda3std3__48in_placeE,@object
	.size		_ZN78_INTERNAL_f72df8e3_42_flash_fwd_hdim192_128_fp16_packgqa_sm90_cu_526fb41a_30624cuda3std3__48in_placeE,(_ZN78_INTERNAL_f72df8e3_42_flash_fwd_hdim192_128_fp16_packgqa_sm90_cu_526fb41a_30624cuda3std6ranges3__45__cpo9iter_moveE - _ZN78_INTERNAL_f72df8e3_42_flash_fwd_hdim192_128_fp16_packgqa_sm90_cu_526fb41a_30624cuda3std3__48in_placeE)
_ZN78_INTERNAL_f72df8e3_42_flash_fwd_hdim192_128_fp16_packgqa_sm90_cu_526fb41a_30624cuda3std3__48in_placeE:
	.zero		1
	.type		_ZN78_INTERNAL_f72df8e3_42_flash_fwd_hdim192_128_fp16_packgqa_sm90_cu_526fb41a_30624cuda3std6ranges3__45__cpo9iter_moveE,@object
	.size		_ZN78_INTERNAL_f72df8e3_42_flash_fwd_hdim192_128_fp16_packgqa_sm90_cu_526fb41a_30624cuda3std6ranges3__45__cpo9iter_moveE,(_ZN78_INTERNAL_f72df8e3_42_flash_fwd_hdim192_128_fp16_packgqa_sm90_cu_526fb41a_30624cuda3std3__45__cpo5beginE - _ZN78_INTERNAL_f72df8e3_42_flash_fwd_hdim192_128_fp16_packgqa_sm90_cu_526fb41a_30624cuda3std6ranges3__45__cpo9iter_moveE)
_ZN78_INTERNAL_f72df8e3_42_flash_fwd_hdim192_128_fp16_packgqa_sm90_cu_526fb41a_30624cuda3std6ranges3__45__cpo9iter_moveE:
	.zero		1
	.type		_ZN78_INTERNAL_f72df8e3_42_flash_fwd_hdim192_128_fp16_packgqa_sm90_cu_526fb41a_30624cuda3std3__45__cpo5beginE,@object
	.size		_ZN78_INTERNAL_f72df8e3_42_flash_fwd_hdim192_128_fp16_packgqa_sm90_cu_526fb41a_30624cuda3std3__45__cpo5beginE,(_ZN78_INTERNAL_f72df8e3_42_flash_fwd_hdim192_128_fp16_packgqa_sm90_cu_526fb41a_30624cuda3std3__480_GLOBAL__N__f72df8e3_42_flash_fwd_hdim192_128_fp16_packgqa_sm90_cu_526fb41a_30626ignoreE - _ZN78_INTERNAL_f72df8e3_42_flash_fwd_hdim192_128_fp16_packgqa_sm90_cu_526fb41a_30624cuda3std3__45__cpo5beginE)
_ZN78_INTERNAL_f72df8e3_42_flash_fwd_hdim192_128_fp16_packgqa_sm90_cu_526fb41a_30624cuda3std3__45__cpo5beginE:
	.zero		1
	.type		_ZN78_INTERNAL_f72df8e3_42_flash_fwd_hdim192_128_fp16_packgqa_sm90_cu_526fb41a_30624cuda3std3__480_GLOBAL__N__f72df8e3_42_flash_fwd_hdim192_128_fp16_packgqa_sm90_cu_526fb41a_30626ignoreE,@object
	.size		_ZN78_INTERNAL_f72df8e3_42_flash_fwd_hdim192_128_fp16_packgqa_sm90_cu_526fb41a_30624cuda3std3__480_GLOBAL__N__f72df8e3_42_flash_fwd_hdim192_128_fp16_packgqa_sm90_cu_526fb41a_30626ignoreE,(_ZN78_INTERNAL_f72df8e3_42_flash_fwd_hdim192_128_fp16_packgqa_sm90_cu_526fb41a_30624cute7productE - _ZN78_INTERNAL_f72df8e3_42_flash_fwd_hdim192_128_fp16_packgqa_sm90_cu_526fb41a_30624cuda3std3__480_GLOBAL__N__f72df8e3_42_flash_fwd_hdim192_128_fp16_packgqa_sm90_cu_526fb41a_30626ignoreE)
_ZN78_INTERNAL_f72df8e3_42_flash_fwd_hdim192_128_fp16_packgqa_sm90_cu_526fb41a_30624cuda3std3__480_GLOBAL__N__f72df8e3_42_flash_fwd_hdim192_128_fp16_packgqa_sm90_cu_526fb41a_30626ignoreE:
	.zero		1
	.type		_ZN78_INTERNAL_f72df8e3_42_flash_fwd_hdim192_128_fp16_packgqa_sm90_cu_526fb41a_30624cute7productE,@object
	.size		_ZN78_INTERNAL_f72df8e3_42_flash_fwd_hdim192_128_fp16_packgqa_sm90_cu_526fb41a_30624cute7productE,(_ZN78_INTERNAL_f72df8e3_42_flash_fwd_hdim192_128_fp16_packgqa_sm90_cu_526fb41a_30624cuda3std3__45__cpo3endE - _ZN78_INTERNAL_f72df8e3_42_flash_fwd_hdim192_128_fp16_packgqa_sm90_cu_526fb41a_30624cute7productE)
_ZN78_INTERNAL_f72df8e3_42_flash_fwd_hdim192_128_fp16_packgqa_sm90_cu_526fb41a_30624cute7productE:
	.zero		1
	.type		_ZN78_INTERNAL_f72df8e3_42_flash_fwd_hdim192_128_fp16_packgqa_sm90_cu_526fb41a_30624cuda3std3__45__cpo3endE,@object
	.size		_ZN78_INTERNAL_f72df8e3_42_flash_fwd_hdim192_128_fp16_packgqa_sm90_cu_526fb41a_30624cuda3std3__45__cpo3endE,(_ZN78_INTERNAL_f72df8e3_42_flash_fwd_hdim192_128_fp16_packgqa_sm90_cu_526fb41a_30624cuda3std3__419piecewise_constructE - _ZN78_INTERNAL_f72df8e3_42_flash_fwd_hdim192_128_fp16_packgqa_sm90_cu_526fb41a_30624cuda3std3__45__cpo3endE)
_ZN78_INTERNAL_f72df8e3_42_flash_fwd_hdim192_128_fp16_packgqa_sm90_cu_526fb41a_30624cuda3std3__45__cpo3endE:
	.zero		1
	.type		_ZN78_INTERNAL_f72df8e3_42_flash_fwd_hdim192_128_fp16_packgqa_sm90_cu_526fb41a_30624cuda3std3__419piecewise_constructE,@object
	.size		_ZN78_INTERNAL_f72df8e3_42_flash_fwd_hdim192_128_fp16_packgqa_sm90_cu_526fb41a_30624cuda3std3__419piecewise_constructE,(_ZN78_INTERNAL_f72df8e3_42_flash_fwd_hdim192_128_fp16_packgqa_sm90_cu_526fb41a_30624cuda3std3__45__cpo4cendE - _ZN78_INTERNAL_f72df8e3_42_flash_fwd_hdim192_128_fp16_packgqa_sm90_cu_526fb41a_30624cuda3std3__419piecewise_constructE)
_ZN78_INTERNAL_f72df8e3_42_flash_fwd_hdim192_128_fp16_packgqa_sm90_cu_526fb41a_30624cuda3std3__419piecewise_constructE:
	.zero		1
	.type		_ZN78_INTERNAL_f72df8e3_42_flash_fwd_hdim192_128_fp16_packgqa_sm90_cu_526fb41a_30624cuda3std3__45__cpo4cendE,@object
	.size		_ZN78_INTERNAL_f72df8e3_42_flash_fwd_hdim192_128_fp16_packgqa_sm90_cu_526fb41a_30624cuda3std3__45__cpo4cendE,(_ZN78_INTERNAL_f72df8e3_42_flash_fwd_hdim192_128_fp16_packgqa_sm90_cu_526fb41a_30624cuda3std6ranges3__45__cpo4swapE - _ZN78_INTERNAL_f72df8e3_42_flash_fwd_hdim192_128_fp16_packgqa_sm90_cu_526fb41a_30624cuda3std3__45__cpo4cendE)
_ZN78_INTERNAL_f72df8e3_42_flash_fwd_hdim192_128_fp16_packgqa_sm90_cu_526fb41a_30624cuda3std3__45__cpo4cendE:
	.zero		1
	.type		_ZN78_INTERNAL_f72df8e3_42_flash_fwd_hdim192_128_fp16_packgqa_sm90_cu_526fb41a_30624cuda3std6ranges3__45__cpo4swapE,@object
	.size		_ZN78_INTERNAL_f72df8e3_42_flash_fwd_hdim192_128_fp16_packgqa_sm90_cu_526fb41a_30624cuda3std6ranges3__45__cpo4swapE,(.L_18 - _ZN78_INTERNAL_f72df8e3_42_flash_fwd_hdim192_128_fp16_packgqa_sm90_cu_526fb41a_30624cuda3std6ranges3__45__cpo4swapE)
_ZN78_INTERNAL_f72df8e3_42_flash_fwd_hdim192_128_fp16_packgqa_sm90_cu_526fb41a_30624cuda3std6ranges3__45__cpo4swapE:
	.zero		1
.L_18:


//--------------------- .nv.shared._ZN7cutlass13device_kernelIN5flash11enable_sm90INS1_16FlashAttnFwdSm90INS1_25CollectiveMainloopFwdSm90ILi2EN4cute5tupleIJNS5_1CILi2EEENS7_ILi1EEES9_EEENS6_IJNS7_ILi128EEESB_NS7_ILi192EEEEEELi128ENS_6half_tEfNS_4arch4Sm90ELb0ELb0ELb0ELb0ELb0ELb0ELb0ELb1ELb1ELb1ELb0ELb0EEENS1_21CollectiveEpilogueFwdINS6_IJSB_SB_SB_EEESA_SE_SG_Li256ELb0ELb1ELb0ELb0EEENS1_29StaticPersistentTileSchedulerILb0EEEEEEEEEvNT_6ParamsE --------------------------
	.section	.nv.shared._ZN7cutlass13device_kernelIN5flash11enable_sm90INS1_16FlashAttnFwdSm90INS1_25CollectiveMainloopFwdSm90ILi2EN4cute5tupleIJNS5_1CILi2EEENS7_ILi1EEES9_EEENS6_IJNS7_ILi128EEESB_NS7_ILi192EEEEEELi128ENS_6half_tEfNS_4arch4Sm90ELb0ELb0ELb0ELb0ELb0ELb0ELb0ELb1ELb1ELb1ELb0ELb0EEENS1_21CollectiveEpilogueFwdINS6_IJSB_SB_SB_EEESA_SE_SG_Li256ELb0ELb1ELb0ELb0EEENS1_29StaticPersistentTileSchedulerILb0EEEEEEEEEvNT_6ParamsE,"aw",@nobits
	.sectionflags	@""
	.align	16
	.zero		1024


//--------------------- .nv.shared._ZN7cutlass13device_kernelIN5flash11enable_sm90INS1_16FlashAttnFwdSm90INS1_25CollectiveMainloopFwdSm90ILi2EN4cute5tupleIJNS5_1CILi1EEES8_S8_EEENS6_IJNS7_ILi128EEESA_NS7_ILi192EEEEEELi128ENS_6half_tEfNS_4arch4Sm90ELb0ELb0ELb0ELb1ELb0ELb0ELb0ELb1ELb1ELb1ELb0ELb0EEENS1_21CollectiveEpilogueFwdINS6_IJSA_SA_SA_EEES9_SD_SF_Li256ELb1ELb1ELb0ELb0EEENS1_36VarlenDynamicPersistentTileSchedulerILi128ELi128ELi256ELi128ELb0ELb1ELb1ELb0ELb1ELb1EEEEEEEEEvNT_6ParamsE --------------------------
	.section	.nv.shared._ZN7cutlass13device_kernelIN5flash11enable_sm90INS1_16FlashAttnFwdSm90INS1_25CollectiveMainloopFwdSm90ILi2EN4cute5tupleIJNS5_1CILi1EEES8_S8_EEENS6_IJNS7_ILi128EEESA_NS7_ILi192EEEEEELi128ENS_6half_tEfNS_4arch4Sm90ELb0ELb0ELb0ELb1ELb0ELb0ELb0ELb1ELb1ELb1ELb0ELb0EEENS1_21CollectiveEpilogueFwdINS6_IJSA_SA_SA_EEES9_SD_SF_Li256ELb1ELb1ELb0ELb0EEENS1_36VarlenDynamicPersistentTileSchedulerILi128ELi128ELi256ELi128ELb0ELb1ELb1ELb0ELb1ELb1EEEEEEEEEvNT_6ParamsE,"aw",@nobits
	.sectionflags	@""
	.align	16
	.zero		1024


//--------------------- .nv.shared._ZN7cutlass13device_kernelIN5flash11enable_sm90INS1_16FlashAttnFwdSm90INS1_25CollectiveMainloopFwdSm90ILi2EN4cute5tupleIJNS5_1CILi1EEES8_S8_EEENS6_IJNS7_ILi128EEESA_NS7_ILi192EEEEEELi128ENS_6half_tEfNS_4arch4Sm90ELb0ELb0ELb0ELb1ELb0ELb1ELb0ELb1ELb1ELb1ELb0ELb0EEENS1_21CollectiveEpilogueFwdINS6_IJSA_SA_SA_EEES9_SD_SF_Li256ELb1ELb1ELb0ELb0EEENS1_36VarlenDynamicPersistentTileSchedulerILi128ELi128ELi256ELi128ELb0ELb1ELb1ELb0ELb1ELb1EEEEEEEEEvNT_6ParamsE --------------------------
	.section	.nv.shared._ZN7cutlass13device_kernelIN5flash11enable_sm90INS1_16FlashAttnFwdSm90INS1_25CollectiveMainloopFwdSm90ILi2EN4cute5tupleIJNS5_1CILi1EEES8_S8_EEENS6_IJNS7_ILi128EEESA_NS7_ILi192EEEEEELi128ENS_6half_tEfNS_4arch4Sm90ELb0ELb0ELb0ELb1ELb0ELb1ELb0ELb1ELb1ELb1ELb0ELb0EEENS1_21CollectiveEpilogueFwdINS6_IJSA_SA_SA_EEES9_SD_SF_Li256ELb1ELb1ELb0ELb0EEENS1_36VarlenDynamicPersistentTileSchedulerILi128ELi128ELi256ELi128ELb0ELb1ELb1ELb0ELb1ELb1EEEEEEEEEvNT_6ParamsE,"aw",@nobits
	.sectionflags	@""
	.align	16
	.zero		1024


//--------------------- .nv.shared._ZN7cutlass13device_kernelIN5flash11enable_sm90INS1_16FlashAttnFwdSm90INS1_25CollectiveMainloopFwdSm90ILi2EN4cute5tupleIJNS5_1CILi1EEES8_S8_EEENS6_IJNS7_ILi128EEENS7_ILi96EEENS7_ILi192EEEEEELi128ENS_6half_tEfNS_4arch4Sm90ELb0ELb1ELb0ELb0ELb0ELb0ELb0ELb1ELb1ELb1ELb0ELb0EEENS1_21CollectiveEpilogueFwdINS6_IJSA_SA_SB_EEES9_SE_SG_Li256ELb0ELb1ELb0ELb0EEENS1_30DynamicPersistentTileSchedulerILi256ELi128ELb0ELb1ELb1EEEEEEEEEvNT_6ParamsE --------------------------
	.section	.nv.shared._ZN7cutlass13device_kernelIN5flash11enable_sm90INS1_16FlashAttnFwdSm90INS1_25CollectiveMainloopFwdSm90ILi2EN4cute5tupleIJNS5_1CILi1EEES8_S8_EEENS6_IJNS7_ILi128EEENS7_ILi96EEENS7_ILi192EEEEEELi128ENS_6half_tEfNS_4arch4Sm90ELb0ELb1ELb0ELb0ELb0ELb0ELb0ELb1ELb1ELb1ELb0ELb0EEENS1_21CollectiveEpilogueFwdINS6_IJSA_SA_SB_EEES9_SE_SG_Li256ELb0ELb1ELb0ELb0EEENS1_30DynamicPersistentTileSchedulerILi256ELi128ELb0ELb1ELb1EEEEEEEEEvNT_6ParamsE,"aw",@nobits
	.sectionflags	@""
	.align	16
	.zero		1024


//--------------------- .nv.shared._ZN7cutlass13device_kernelIN5flash11enable_sm90INS1_16FlashAttnFwdSm90INS1_25CollectiveMainloopFwdSm90ILi2EN4cute5tupleIJNS5_1CILi1EEES8_S8_EEENS6_IJNS7_ILi128EEENS7_ILi96EEENS7_ILi192EEEEEELi128ENS_6half_tEfNS_4arch4Sm90ELb0ELb1ELb0ELb1ELb0ELb0ELb0ELb1ELb1ELb1ELb0ELb0EEENS1_21CollectiveEpilogueFwdINS6_IJSA_SA_SB_EEES9_SE_SG_Li256ELb1ELb1ELb0ELb0EEENS1_36VarlenDynamicPersistentTileSchedulerILi128ELi96ELi256ELi128ELb0ELb1ELb1ELb1ELb0ELb1EEEEEEEEEvNT_6ParamsE --------------------------
	.section	.nv.shared._ZN7cutlass13device_kernelIN5flash11enable_sm90INS1_16FlashAttnFwdSm90INS1_25CollectiveMainloopFwdSm90ILi2EN4cute5tupleIJNS5_1CILi1EEES8_S8_EEENS6_IJNS7_ILi128EEENS7_ILi96EEENS7_ILi192EEEEEELi128ENS_6half_tEfNS_4arch4Sm90ELb0ELb1ELb0ELb1ELb0ELb0ELb0ELb1ELb1ELb1ELb0ELb0EEENS1_21CollectiveEpilogueFwdINS6_IJSA_SA_SB_EEES9_SE_SG_Li256ELb1ELb1ELb0ELb0EEENS1_36VarlenDynamicPersistentTileSchedulerILi128ELi96ELi256ELi128ELb0ELb1ELb1ELb1ELb0ELb1EEEEEEEEEvNT_6ParamsE,"aw",@nobits
	.sectionflags	@""
	.align	16
	.zero		1024


//--------------------- .nv.shared._ZN7cutlass13device_kernelIN5flash11enable_sm90INS1_16FlashAttnFwdSm90INS1_25CollectiveMainloopFwdSm90ILi2EN4cute5tupleIJNS5_1CILi1EEES8_S8_EEENS6_IJNS7_ILi128EEENS7_ILi96EEENS7_ILi192EEEEEELi128ENS_6half_tEfNS_4arch4Sm90ELb0ELb1ELb0ELb1ELb0ELb1ELb0ELb1ELb1ELb1ELb0ELb0EEENS1_21CollectiveEpilogueFwdINS6_IJSA_SA_SB_EEES9_SE_SG_Li256ELb1ELb1ELb0ELb0EEENS1_36VarlenDynamicPersistentTileSchedulerILi128ELi96ELi256ELi128ELb0ELb1ELb1ELb1ELb0ELb1EEEEEEEEEvNT_6ParamsE --------------------------
	.section	.nv.shared._ZN7cutlass13device_kernelIN5flash11enable_sm90INS1_16FlashAttnFwdSm90INS1_25CollectiveMainloopFwdSm90ILi2EN4cute5tupleIJNS5_1CILi1EEES8_S8_EEENS6_IJNS7_ILi128EEENS7_ILi96EEENS7_ILi192EEEEEELi128ENS_6half_tEfNS_4arch4Sm90ELb0ELb1ELb0ELb1ELb0ELb1ELb0ELb1ELb1ELb1ELb0ELb0EEENS1_21CollectiveEpilogueFwdINS6_IJSA_SA_SB_EEES9_SE_SG_Li256ELb1ELb1ELb0ELb0EEENS1_36VarlenDynamicPersistentTileSchedulerILi128ELi96ELi256ELi128ELb0ELb1ELb1ELb1ELb0ELb1EEEEEEEEEvNT_6ParamsE,"aw",@nobits
	.sectionflags	@""
	.align	16
	.zero		1024


//--------------------- .nv.shared._ZN7cutlass13device_kernelIN5flash11enable_sm90INS1_16FlashAttnFwdSm90INS1_25CollectiveMainloopFwdSm90ILi2EN4cute5tupleIJNS5_1CILi1EEES8_S8_EEENS6_IJNS7_ILi128EEESA_NS7_ILi192EEEEEELi128ENS_6half_tEfNS_4arch4Sm90ELb1ELb0ELb0ELb0ELb0ELb0ELb0ELb1ELb1ELb1ELb0ELb0EEENS1_21CollectiveEpilogueFwdINS6_IJSA_SA_SA_EEES9_SD_SF_Li256ELb0ELb1ELb0ELb0EEENS1_30DynamicPersistentTileSchedulerILi256ELi128ELb0ELb1ELb1EEEEEEEEEvNT_6ParamsE --------------------------
	.section	.nv.shared._ZN7cutlass13device_kernelIN5flash11enable_sm90INS1_16FlashAttnFwdSm90INS1_25CollectiveMainloopFwdSm90ILi2EN4cute5tupleIJNS5_1CILi1EEES8_S8_EEENS6_IJNS7_ILi128EEESA_NS7_ILi192EEEEEELi128ENS_6half_tEfNS_4arch4Sm90ELb1ELb0ELb0ELb0ELb0ELb0ELb0ELb1ELb1ELb1ELb0ELb0EEENS1_21CollectiveEpilogueFwdINS6_IJSA_SA_SA_EEES9_SD_SF_Li256ELb0ELb1ELb0ELb0EEENS1_30DynamicPersistentTileSchedulerILi256ELi128ELb0ELb1ELb1EEEEEEEEEvNT_6ParamsE,"aw",@nobits
	.sectionflags	@""
	.align	16
	.zero		1024


//--------------------- .nv.shared._ZN7cutlass13device_kernelIN5flash11enable_sm90INS1_16FlashAttnFwdSm90INS1_25CollectiveMainloopFwdSm90ILi2EN4cute5tupleIJNS5_1CILi1EEES8_S8_EEENS6_IJNS7_ILi128EEESA_NS7_ILi192EEEEEELi128ENS_6half_tEfNS_4arch4Sm90ELb1ELb0ELb0ELb1ELb0ELb0ELb0ELb1ELb1ELb1ELb0ELb0EEENS1_21CollectiveEpilogueFwdINS6_IJSA_SA_SA_EEES9_SD_SF_Li256ELb1ELb1ELb0ELb0EEENS1_36VarlenDynamicPersistentTileSchedulerILi128ELi128ELi256ELi128ELb0ELb1ELb1ELb1ELb1ELb1EEEEEEEEEvNT_6ParamsE --------------------------
	.section	.nv.shared._ZN7cutlass13device_kernelIN5flash11enable_sm90INS1_16FlashAttnFwdSm90INS1_25CollectiveMainloopFwdSm90ILi2EN4cute5tupleIJNS5_1CILi1EEES8_S8_EEENS6_IJNS7_ILi128EEESA_NS7_ILi192EEEEEELi128ENS_6half_tEfNS_4arch4Sm90ELb1ELb0ELb0ELb1ELb0ELb0ELb0ELb1ELb1ELb1ELb0ELb0EEENS1_21CollectiveEpilogueFwdINS6_IJSA_SA_SA_EEES9_SD_SF_Li256ELb1ELb1ELb0ELb0EEENS1_36VarlenDynamicPersistentTileSchedulerILi128ELi128ELi256ELi128ELb0ELb1ELb1ELb1ELb1ELb1EEEEEEEEEvNT_6ParamsE,"aw",@nobits
	.sectionflags	@""
	.align	16
	.zero		1024


//--------------------- .nv.shared._ZN7cutlass13device_kernelIN5flash11enable_sm90INS1_16FlashAttnFwdSm90INS1_25CollectiveMainloopFwdSm90ILi2EN4cute5tupleIJNS5_1CILi1EEES8_S8_EEENS6_IJNS7_ILi128EEESA_NS7_ILi192EEEEEELi128ENS_6half_tEfNS_4arch4Sm90ELb1ELb0ELb0ELb1ELb0ELb1ELb0ELb1ELb1ELb1ELb0ELb0EEENS1_21CollectiveEpilogueFwdINS6_IJSA_SA_SA_EEES9_SD_SF_Li256ELb1ELb1ELb0ELb0EEENS1_36VarlenDynamicPersistentTileSchedulerILi128ELi128ELi256ELi128ELb0ELb1ELb1ELb1ELb1ELb1EEEEEEEEEvNT_6ParamsE --------------------------
	.section	.nv.shared._ZN7cutlass13device_kernelIN5flash11enable_sm90INS1_16FlashAttnFwdSm90INS1_25CollectiveMainloopFwdSm90ILi2EN4cute5tupleIJNS5_1CILi1EEES8_S8_EEENS6_IJNS7_ILi128EEESA_NS7_ILi192EEEEEELi128ENS_6half_tEfNS_4arch4Sm90ELb1ELb0ELb0ELb1ELb0ELb1ELb0ELb1ELb1ELb1ELb0ELb0EEENS1_21CollectiveEpilogueFwdINS6_IJSA_SA_SA_EEES9_SD_SF_Li256ELb1ELb1ELb0ELb0EEENS1_36VarlenDynamicPersistentTileSchedulerILi128ELi128ELi256ELi128ELb0ELb1ELb1ELb1ELb1ELb1EEEEEEEEEvNT_6ParamsE,"aw",@nobits
	.sectionflags	@""
	.align	16
	.zero		1024


//--------------------- .nv.constant0._ZN7cutlass13device_kernelIN5flash11enable_sm90INS1_16FlashAttnFwdSm90INS1_25CollectiveMainloopFwdSm90ILi2EN4cute5tupleIJNS5_1CILi1EEES8_S8_EEENS6_IJNS7_ILi128EEESA_NS7_ILi192EEEEEELi128ENS_6half_tEfNS_4arch4Sm90ELb0ELb0ELb0ELb0ELb0ELb0ELb0ELb1ELb1ELb1ELb0ELb0EEENS1_21CollectiveEpilogueFwdINS6_IJSA_SA_SA_EEES9_SD_SF_Li256ELb0ELb1ELb0ELb0EEENS1_29StaticPersistentTileSchedulerILb0EEEEEEEEEvNT_6ParamsE --------------------------
	.section	.nv.constant0._ZN7cutlass13device_kernelIN5flash11enable_sm90INS1_16FlashAttnFwdSm90INS1_25CollectiveMainloopFwdSm90ILi2EN4cute5tupleIJNS5_1CILi1EEES8_S8_EEENS6_IJNS7_ILi128EEESA_NS7_ILi192EEEEEELi128ENS_6half_tEfNS_4arch4Sm90ELb0ELb0ELb0ELb0ELb0ELb0ELb0ELb1ELb1ELb1ELb0ELb0EEENS1_21CollectiveEpilogueFwdINS6_IJSA_SA_SA_EEES9_SD_SF_Li256ELb0ELb1ELb0ELb0EEENS1_29StaticPersistentTileSchedulerILb0EEEEEEEEEvNT_6ParamsE,"a",@progbits
	.sectionflags	@""
	.align	4
.nv.constant0._ZN7cutlass13device_kernelIN5flash11enable_sm90INS1_16FlashAttnFwdSm90INS1_25CollectiveMainloopFwdSm90ILi2EN4cute5tupleIJNS5_1CILi1EEES8_S8_EEENS6_IJNS7_ILi128EEESA_NS7_ILi192EEEEEELi128ENS_6half_tEfNS_4arch4Sm90ELb0ELb0ELb0ELb0ELb0ELb0ELb0ELb1ELb1ELb1ELb0ELb0EEENS1_21CollectiveEpilogueFwdINS6_IJSA_SA_SA_EEES9_SD_SF_Li256ELb0ELb1ELb0ELb0EEENS1_29StaticPersistentTileSchedulerILb0EEEEEEEEEvNT_6ParamsE:
	.zero		3200


//--------------------- .nv.constant0._ZN7cutlass13device_kernelIN5flash11enable_sm90INS1_16FlashAttnFwdSm90INS1_25CollectiveMainloopFwdSm90ILi2EN4cute5tupleIJNS5_1CILi2EEENS7_ILi1EEES9_EEENS6_IJNS7_ILi128EEESB_NS7_ILi192EEEEEELi128ENS_6half_tEfNS_4arch4Sm90ELb0ELb0ELb0ELb0ELb0ELb0ELb0ELb1ELb1ELb1ELb0ELb0EEENS1_21CollectiveEpilogueFwdINS6_IJSB_SB_SB_EEESA_SE_SG_Li256ELb0ELb1ELb0ELb0EEENS1_29StaticPersistentTileSchedulerILb0EEEEEEEEEvNT_6ParamsE --------------------------
	.section	.nv.constant0._ZN7cutlass13device_kernelIN5flash11enable_sm90INS1_16FlashAttnFwdSm90INS1_25CollectiveMainloopFwdSm90ILi2EN4cute5tupleIJNS5_1CILi2EEENS7_ILi1EEES9_EEENS6_IJNS7_ILi128EEESB_NS7_ILi192EEEEEELi128ENS_6half_tEfNS_4arch4Sm90ELb0ELb0ELb0ELb0ELb0ELb0ELb0ELb1ELb1ELb1ELb0ELb0EEENS1_21CollectiveEpilogueFwdINS6_IJSB_SB_SB_EEESA_SE_SG_Li256ELb0ELb1ELb0ELb0EEENS1_29StaticPersistentTileSchedulerILb0EEEEEEEEEvNT_6ParamsE,"a",@progbits
	.sectionflags	@""
	.align	4
.nv.constant0._ZN7cutlass13device_kernelIN5flash11enable_sm90INS1_16FlashAttnFwdSm90INS1_25CollectiveMainloopFwdSm90ILi2EN4cute5tupleIJNS5_1CILi2EEENS7_ILi1EEES9_EEENS6_IJNS7_ILi128EEESB_NS7_ILi192EEEEEELi128ENS_6half_tEfNS_4arch4Sm90ELb0ELb0ELb0ELb0ELb0ELb0ELb0ELb1ELb1ELb1ELb0ELb0EEENS1_21CollectiveEpilogueFwdINS6_IJSB_SB_SB_EEESA_SE_SG_Li256ELb0ELb1ELb0ELb0EEENS1_29StaticPersistentTileSchedulerILb0EEEEEEEEEvNT_6ParamsE:
	.zero		3200


//--------------------- .nv.constant0._ZN7cutlass13device_kernelIN5flash11enable_sm90INS1_16FlashAttnFwdSm90INS1_25CollectiveMainloopFwdSm90ILi2EN4cute5tupleIJNS5_1CILi1EEES8_S8_EEENS6_IJNS7_ILi128EEESA_NS7_ILi192EEEEEELi128ENS_6half_tEfNS_4arch4Sm90ELb0ELb0ELb0ELb1ELb0ELb0ELb0ELb1ELb1ELb1ELb0ELb0EEENS1_21CollectiveEpilogueFwdINS6_IJSA_SA_SA_EEES9_SD_SF_Li256ELb1ELb1ELb0ELb0EEENS1_36VarlenDynamicPersistentTileSchedulerILi128ELi128ELi256ELi128ELb0ELb1ELb1ELb0ELb1ELb1EEEEEEEEEvNT_6ParamsE --------------------------
	.section	.nv.constant0._ZN7cutlass13device_kernelIN5flash11enable_sm90INS1_16FlashAttnFwdSm90INS1_25CollectiveMainloopFwdSm90ILi2EN4cute5tupleIJNS5_1CILi1EEES8_S8_EEENS6_IJNS7_ILi128EEESA_NS7_ILi192EEEEEELi128ENS_6half_tEfNS_4arch4Sm90ELb0ELb0ELb0ELb1ELb0ELb0ELb0ELb1ELb1ELb1ELb0ELb0EEENS1_21CollectiveEpilogueFwdINS6_IJSA_SA_SA_EEES9_SD_SF_Li256ELb1ELb1ELb0ELb0EEENS1_36VarlenDynamicPersistentTileSchedulerILi128ELi128ELi256ELi128ELb0ELb1ELb1ELb0ELb1ELb1EEEEEEEEEvNT_6ParamsE,"a",@progbits
	.sectionflags	@""
	.align	4
.nv.constant0._ZN7cutlass13device_kernelIN5flash11enable_sm90INS1_16FlashAttnFwdSm90INS1_25CollectiveMainloopFwdSm90ILi2EN4cute5tupleIJNS5_1CILi1EEES8_S8_EEENS6_IJNS7_ILi128EEESA_NS7_ILi192EEEEEELi128ENS_6half_tEfNS_4arch4Sm90ELb0ELb0ELb0ELb1ELb0ELb0ELb0ELb1ELb1ELb1ELb0ELb0EEENS1_21CollectiveEpilogueFwdINS6_IJSA_SA_SA_EEES9_SD_SF_Li256ELb1ELb1ELb0ELb0EEENS1_36VarlenDynamicPersistentTileSchedulerILi128ELi128ELi256ELi128ELb0ELb1ELb1ELb0ELb1ELb1EEEEEEEEEvNT_6ParamsE:
	.zero		3328


//--------------------- .nv.constant0._ZN7cutlass13device_kernelIN5flash11enable_sm90INS1_16FlashAttnFwdSm90INS1_25CollectiveMainloopFwdSm90ILi2EN4cute5tupleIJNS5_1CILi1EEES8_S8_EEENS6_IJNS7_ILi128EEESA_NS7_ILi192EEEEEELi128ENS_6half_tEfNS_4arch4Sm90ELb0ELb0ELb0ELb1ELb0ELb1ELb0ELb1ELb1ELb1ELb0ELb0EEENS1_21CollectiveEpilogueFwdINS6_IJSA_SA_SA_EEES9_SD_SF_Li256ELb1ELb1ELb0ELb0EEENS1_36VarlenDynamicPersistentTileSchedulerILi128ELi128ELi256ELi128ELb0ELb1ELb1ELb0ELb1ELb1EEEEEEEEEvNT_6ParamsE --------------------------
	.section	.nv.constant0._ZN7cutlass13device_kernelIN5flash11enable_sm90INS1_16FlashAttnFwdSm90INS1_25CollectiveMainloopFwdSm90ILi2EN4cute5tupleIJNS5_1CILi1EEES8_S8_EEENS6_IJNS7_ILi128EEESA_NS7_ILi192EEEEEELi128ENS_6half_tEfNS_4arch4Sm90ELb0ELb0ELb0ELb1ELb0ELb1ELb0ELb1ELb1ELb1ELb0ELb0EEENS1_21CollectiveEpilogueFwdINS6_IJSA_SA_SA_EEES9_SD_SF_Li256ELb1ELb1ELb0ELb0EEENS1_36VarlenDynamicPersistentTileSchedulerILi128ELi128ELi256ELi128ELb0ELb1ELb1ELb0ELb1ELb1EEEEEEEEEvNT_6ParamsE,"a",@progbits
	.sectionflags	@""
	.align	4
.nv.constant0._ZN7cutlass13device_kernelIN5flash11enable_sm90INS1_16FlashAttnFwdSm90INS1_25CollectiveMainloopFwdSm90ILi2EN4cute5tupleIJNS5_1CILi1EEES8_S8_EEENS6_IJNS7_ILi128EEESA_NS7_ILi192EEEEEELi128ENS_6half_tEfNS_4arch4Sm90ELb0ELb0ELb0ELb1ELb0ELb1ELb0ELb1ELb1ELb1ELb0ELb0EEENS1_21CollectiveEpilogueFwdINS6_IJSA_SA_SA_EEES9_SD_SF_Li256ELb1ELb1ELb0ELb0EEENS1_36VarlenDynamicPersistentTileSchedulerILi128ELi128ELi256ELi128ELb0ELb1ELb1ELb0ELb1ELb1EEEEEEEEEvNT_6ParamsE:
	.zero		3328


//--------------------- .nv.constant0._ZN7cutlass13device_kernelIN5flash11enable_sm90INS1_16FlashAttnFwdSm90INS1_25CollectiveMainloopFwdSm90ILi2EN4cute5tupleIJNS5_1CILi1EEES8_S8_EEENS6_IJNS7_ILi128EEENS7_ILi96EEENS7_ILi192EEEEEELi128ENS_6half_tEfNS_4arch4Sm90ELb0ELb1ELb0ELb0ELb0ELb0ELb0ELb1ELb1ELb1ELb0ELb0EEENS1_21CollectiveEpilogueFwdINS6_IJSA_SA_SB_EEES9_SE_SG_Li256ELb0ELb1ELb0ELb0EEENS1_30DynamicPersistentTileSchedulerILi256ELi128ELb0ELb1ELb1EEEEEEEEEvNT_6ParamsE --------------------------
	.section	.nv.constant0._ZN7cutlass13device_kernelIN5flash11enable_sm90INS1_16FlashAttnFwdSm90INS1_25CollectiveMainloopFwdSm90ILi2EN4cute5tupleIJNS5_1CILi1EEES8_S8_EEENS6_IJNS7_ILi128EEENS7_ILi96EEENS7_ILi192EEEEEELi128ENS_6half_tEfNS_4arch4Sm90ELb0ELb1ELb0ELb0ELb0ELb0ELb0ELb1ELb1ELb1ELb0ELb0EEENS1_21CollectiveEpilogueFwdINS6_IJSA_SA_SB_EEES9_SE_SG_Li256ELb0ELb1ELb0ELb0EEENS1_30DynamicPersistentTileSchedulerILi256ELi128ELb0ELb1ELb1EEEEEEEEEvNT_6ParamsE,"a",@progbits
	.sectionflags	@""
	.align	4
.nv.constant0._ZN7cutlass13device_kernelIN5flash11enable_sm90INS1_16FlashAttnFwdSm90INS1_25CollectiveMainloopFwdSm90ILi2EN4cute5tupleIJNS5_1CILi1EEES8_S8_EEENS6_IJNS7_ILi128EEENS7_ILi96EEENS7_ILi192EEEEEELi128ENS_6half_tEfNS_4arch4Sm90ELb0ELb1ELb0ELb0ELb0ELb0ELb0ELb1ELb1ELb1ELb0ELb0EEENS1_21CollectiveEpilogueFwdINS6_IJSA_SA_SB_EEES9_SE_SG_Li256ELb0ELb1ELb0ELb0EEENS1_30DynamicPersistentTileSchedulerILi256ELi128ELb0ELb1ELb1EEEEEEEEEvNT_6ParamsE:
	.zero		3328


//--------------------- .nv.constant0._ZN7cutlass13device_kernelIN5flash11enable_sm90INS1_16FlashAttnFwdSm90INS1_25CollectiveMainloopFwdSm90ILi2EN4cute5tupleIJNS5_1CILi1EEES8_S8_EEENS6_IJNS7_ILi128EEENS7_ILi96EEENS7_ILi192EEEEEELi128ENS_6half_tEfNS_4arch4Sm90ELb0ELb1ELb0ELb1ELb0ELb0ELb0ELb1ELb1ELb1ELb0ELb0EEENS1_21CollectiveEpilogueFwdINS6_IJSA_SA_SB_EEES9_SE_SG_Li256ELb1ELb1ELb0ELb0EEENS1_36VarlenDynamicPersistentTileSchedulerILi128ELi96ELi256ELi128ELb0ELb1ELb1ELb1ELb0ELb1EEEEEEEEEvNT_6ParamsE --------------------------
	.section	.nv.constant0._ZN7cutlass13device_kernelIN5flash11enable_sm90INS1_16FlashAttnFwdSm90INS1_25CollectiveMainloopFwdSm90ILi2EN4cute5tupleIJNS5_1CILi1EEES8_S8_EEENS6_IJNS7_ILi128EEENS7_ILi96EEENS7_ILi192EEEEEELi128ENS_6half_tEfNS_4arch4Sm90ELb0ELb1ELb0ELb1ELb0ELb0ELb0ELb1ELb1ELb1ELb0ELb0EEENS1_21CollectiveEpilogueFwdINS6_IJSA_SA_SB_EEES9_SE_SG_Li256ELb1ELb1ELb0ELb0EEENS1_36VarlenDynamicPersistentTileSchedulerILi128ELi96ELi256ELi128ELb0ELb1ELb1ELb1ELb0ELb1EEEEEEEEEvNT_6ParamsE,"a",@progbits
	.sectionflags	@""
	.align	4
.nv.constant0._ZN7cutlass13device_kernelIN5flash11enable_sm90INS1_16FlashAttnFwdSm90INS1_25CollectiveMainloopFwdSm90ILi2EN4cute5tupleIJNS5_1CILi1EEES8_S8_EEENS6_IJNS7_ILi128EEENS7_ILi96EEENS7_ILi192EEEEEELi128ENS_6half_tEfNS_4arch4Sm90ELb0ELb1ELb0ELb1ELb0ELb0ELb0ELb1ELb1ELb1ELb0ELb0EEENS1_21CollectiveEpilogueFwdINS6_IJSA_SA_SB_EEES9_SE_SG_Li256ELb1ELb1ELb0ELb0EEENS1_36VarlenDynamicPersistentTileSchedulerILi128ELi96ELi256ELi128ELb0ELb1ELb1ELb1ELb0ELb1EEEEEEEEEvNT_6ParamsE:
	.zero		3328


//--------------------- .nv.constant0._ZN7cutlass13device_kernelIN5flash11enable_sm90INS1_16FlashAttnFwdSm90INS1_25CollectiveMainloopFwdSm90ILi2EN4cute5tupleIJNS5_1CILi1EEES8_S8_EEENS6_IJNS7_ILi128EEENS7_ILi96EEENS7_ILi192EEEEEELi128ENS_6half_tEfNS_4arch4Sm90ELb0ELb1ELb0ELb1ELb0ELb1ELb0ELb1ELb1ELb1ELb0ELb0EEENS1_21CollectiveEpilogueFwdINS6_IJSA_SA_SB_EEES9_SE_SG_Li256ELb1ELb1ELb0ELb0EEENS1_36VarlenDynamicPersistentTileSchedulerILi128ELi96ELi256ELi128ELb0ELb1ELb1ELb1ELb0ELb1EEEEEEEEEvNT_6ParamsE --------------------------
	.section	.nv.constant0._ZN7cutlass13device_kernelIN5flash11enable_sm90INS1_16FlashAttnFwdSm90INS1_25CollectiveMainloopFwdSm90ILi2EN4cute5tupleIJNS5_1CILi1EEES8_S8_EEENS6_IJNS7_ILi128EEENS7_ILi96EEENS7_ILi192EEEEEELi128ENS_6half_tEfNS_4arch4Sm90ELb0ELb1ELb0ELb1ELb0ELb1ELb0ELb1ELb1ELb1ELb0ELb0EEENS1_21CollectiveEpilogueFwdINS6_IJSA_SA_SB_EEES9_SE_SG_Li256ELb1ELb1ELb0ELb0EEENS1_36VarlenDynamicPersistentTileSchedulerILi128ELi96ELi256ELi128ELb0ELb1ELb1ELb1ELb0ELb1EEEEEEEEEvNT_6ParamsE,"a",@progbits
	.sectionflags	@""
	.align	4
.nv.constant0._ZN7cutlass13device_kernelIN5flash11enable_sm90INS1_16FlashAttnFwdSm90INS1_25CollectiveMainloopFwdSm90ILi2EN4cute5tupleIJNS5_1CILi1EEES8_S8_EEENS6_IJNS7_ILi128EEENS7_ILi96EEENS7_ILi192EEEEEELi128ENS_6half_tEfNS_4arch4Sm90ELb0ELb1ELb0ELb1ELb0ELb1ELb0ELb1ELb1ELb1ELb0ELb0EEENS1_21CollectiveEpilogueFwdINS6_IJSA_SA_SB_EEES9_SE_SG_Li256ELb1ELb1ELb0ELb0EEENS1_36VarlenDynamicPersistentTileSchedulerILi128ELi96ELi256ELi128ELb0ELb1ELb1ELb1ELb0ELb1EEEEEEEEEvNT_6ParamsE:
	.zero		3328


//--------------------- .nv.constant0._ZN7cutlass13device_kernelIN5flash11enable_sm90INS1_16FlashAttnFwdSm90INS1_25CollectiveMainloopFwdSm90ILi2EN4cute5tupleIJNS5_1CILi1EEES8_S8_EEENS6_IJNS7_ILi128EEESA_NS7_ILi192EEEEEELi128ENS_6half_tEfNS_4arch4Sm90ELb1ELb0ELb0ELb0ELb0ELb0ELb0ELb1ELb1ELb1ELb0ELb0EEENS1_21CollectiveEpilogueFwdINS6_IJSA_SA_SA_EEES9_SD_SF_Li256ELb0ELb1ELb0ELb0EEENS1_30DynamicPersistentTileSchedulerILi256ELi128ELb0ELb1ELb1EEEEEEEEEvNT_6ParamsE --------------------------
	.section	.nv.constant0._ZN7cutlass13device_kernelIN5flash11enable_sm90INS1_16FlashAttnFwdSm90INS1_25CollectiveMainloopFwdSm90ILi2EN4cute5tupleIJNS5_1CILi1EEES8_S8_EEENS6_IJNS7_ILi128EEESA_NS7_ILi192EEEEEELi128ENS_6half_tEfNS_4arch4Sm90ELb1ELb0ELb0ELb0ELb0ELb0ELb0ELb1ELb1ELb1ELb0ELb0EEENS1_21CollectiveEpilogueFwdINS6_IJSA_SA_SA_EEES9_SD_SF_Li256ELb0ELb1ELb0ELb0EEENS1_30DynamicPersistentTileSchedulerILi256ELi128ELb0ELb1ELb1EEEEEEEEEvNT_6ParamsE,"a",@progbits
	.sectionflags	@""
	.align	4
.nv.constant0._ZN7cutlass13device_kernelIN5flash11enable_sm90INS1_16FlashAttnFwdSm90INS1_25CollectiveMainloopFwdSm90ILi2EN4cute5tupleIJNS5_1CILi1EEES8_S8_EEENS6_IJNS7_ILi128EEESA_NS7_ILi192EEEEEELi128ENS_6half_tEfNS_4arch4Sm90ELb1ELb0ELb0ELb0ELb0ELb0ELb0ELb1ELb1ELb1ELb0ELb0EEENS1_21CollectiveEpilogueFwdINS6_IJSA_SA_SA_EEES9_SD_SF_Li256ELb0ELb1ELb0ELb0EEENS1_30DynamicPersistentTileSchedulerILi256ELi128ELb0ELb1ELb1EEEEEEEEEvNT_6ParamsE:
	.zero		3328


//--------------------- .nv.constant0._ZN7cutlass13device_kernelIN5flash11enable_sm90INS1_16FlashAttnFwdSm90INS1_25CollectiveMainloopFwdSm90ILi2EN4cute5tupleIJNS5_1CILi1EEES8_S8_EEENS6_IJNS7_ILi128EEESA_NS7_ILi192EEEEEELi128ENS_6half_tEfNS_4arch4Sm90ELb1ELb0ELb0ELb1ELb0ELb0ELb0ELb1ELb1ELb1ELb0ELb0EEENS1_21CollectiveEpilogueFwdINS6_IJSA_SA_SA_EEES9_SD_SF_Li256ELb1ELb1ELb0ELb0EEENS1_36VarlenDynamicPersistentTileSchedulerILi128ELi128ELi256ELi128ELb0ELb1ELb1ELb1ELb1ELb1EEEEEEEEEvNT_6ParamsE --------------------------
	.section	.nv.constant0._ZN7cutlass13device_kernelIN5flash11enable_sm90INS1_16FlashAttnFwdSm90INS1_25CollectiveMainloopFwdSm90ILi2EN4cute5tupleIJNS5_1CILi1EEES8_S8_EEENS6_IJNS7_ILi128EEESA_NS7_ILi192EEEEEELi128ENS_6half_tEfNS_4arch4Sm90ELb1ELb0ELb0ELb1ELb0ELb0ELb0ELb1ELb1ELb1ELb0ELb0EEENS1_21CollectiveEpilogueFwdINS6_IJSA_SA_SA_EEES9_SD_SF_Li256ELb1ELb1ELb0ELb0EEENS1_36VarlenDynamicPersistentTileSchedulerILi128ELi128ELi256ELi128ELb0ELb1ELb1ELb1ELb1ELb1EEEEEEEEEvNT_6ParamsE,"a",@progbits
	.sectionflags	@""
	.align	4
.nv.constant0._ZN7cutlass13device_kernelIN5flash11enable_sm90INS1_16FlashAttnFwdSm90INS1_25CollectiveMainloopFwdSm90ILi2EN4cute5tupleIJNS5_1CILi1EEES8_S8_EEENS6_IJNS7_ILi128EEESA_NS7_ILi192EEEEEELi128ENS_6half_tEfNS_4arch4Sm90ELb1ELb0ELb0ELb1ELb0ELb0ELb0ELb1ELb1ELb1ELb0ELb0EEENS1_21CollectiveEpilogueFwdINS6_IJSA_SA_SA_EEES9_SD_SF_Li256ELb1ELb1ELb0ELb0EEENS1_36VarlenDynamicPersistentTileSchedulerILi128ELi128ELi256ELi128ELb0ELb1ELb1ELb1ELb1ELb1EEEEEEEEEvNT_6ParamsE:
	.zero		3328


//--------------------- .nv.constant0._ZN7cutlass13device_kernelIN5flash11enable_sm90INS1_16FlashAttnFwdSm90INS1_25CollectiveMainloopFwdSm90ILi2EN4cute5tupleIJNS5_1CILi1EEES8_S8_EEENS6_IJNS7_ILi128EEESA_NS7_ILi192EEEEEELi128ENS_6half_tEfNS_4arch4Sm90ELb1ELb0ELb0ELb1ELb0ELb1ELb0ELb1ELb1ELb1ELb0ELb0EEENS1_21CollectiveEpilogueFwdINS6_IJSA_SA_SA_EEES9_SD_SF_Li256ELb1ELb1ELb0ELb0EEENS1_36VarlenDynamicPersistentTileSchedulerILi128ELi128ELi256ELi128ELb0ELb1ELb1ELb1ELb1ELb1EEEEEEEEEvNT_6ParamsE --------------------------
	.section	.nv.constant0._ZN7cutlass13device_kernelIN5flash11enable_sm90INS1_16FlashAttnFwdSm90INS1_25CollectiveMainloopFwdSm90ILi2EN4cute5tupleIJNS5_1CILi1EEES8_S8_EEENS6_IJNS7_ILi128EEESA_NS7_ILi192EEEEEELi128ENS_6half_tEfNS_4arch4Sm90ELb1ELb0ELb0ELb1ELb0ELb1ELb0ELb1ELb1ELb1ELb0ELb0EEENS1_21CollectiveEpilogueFwdINS6_IJSA_SA_SA_EEES9_SD_SF_Li256ELb1ELb1ELb0ELb0EEENS1_36VarlenDynamicPersistentTileSchedulerILi128ELi128ELi256ELi128ELb0ELb1ELb1ELb1ELb1ELb1EEEEEEEEEvNT_6ParamsE,"a",@progbits
	.sectionflags	@""
	.align	4
.nv.constant0._ZN7cutlass13device_kernelIN5flash11enable_sm90INS1_16FlashAttnFwdSm90INS1_25CollectiveMainloopFwdSm90ILi2EN4cute5tupleIJNS5_1CILi1EEES8_S8_EEENS6_IJNS7_ILi128EEESA_NS7_ILi192EEEEEELi128ENS_6half_tEfNS_4arch4Sm90ELb1ELb0ELb0ELb1ELb0ELb1ELb0ELb1ELb1ELb1ELb0ELb0EEENS1_21CollectiveEpilogueFwdINS6_IJSA_SA_SA_EEES9_SD_SF_Li256ELb1ELb1ELb0ELb0EEENS1_36VarlenDynamicPersistentTileSchedulerILi128ELi128ELi256ELi128ELb0ELb1ELb1ELb1ELb1ELb1EEEEEEEEEvNT_6ParamsE:
	.zero		3328


//--------------------- SYMBOLS --------------------------

	.type		.nv.reservedSmem.offset0,@object
	.size		.nv.reservedSmem.offset0,0x4
	.type		__assertfail,@function
